// Copyright (c) 2024, Jay Shah, Ganesh Bikshandi, Ying Zhang, Vijay Thakkar, Pradeep Ramani, Tri Dao.
// Splitting the different template instantiations to different files to speed up compilation.
// This file is auto-generated. See "generate_kernels.py"

#include "flash_fwd_launch_template.h"

#ifndef FLASHATTENTION_DISABLE_HDIM256
template void run_mha_fwd_<90, cutlass::float_e4m3_t, 256, 256, false, true, true, true>(Flash_fwd_params &params, cudaStream_t stream);
#endif


// ===== COMPILED SASS (sm_90a) =====

	.target	sm_90a

	.elftype	@"ET_EXEC"


//--------------------- .note.nv.tkinfo           --------------------------
	.section	.note.nv.tkinfo,"",@"SHT_NOTE"
	.sectionflags	@"SHF_NOTE_NV_TKINFO"
	.tkinfo
        /*0018*/ 	.word	0x00000002
        /*0030*/ 	.string	""
        /*0030*/ 	.string	"ptxas"
        /*0030*/ 	.string	"Cuda compilation tools, release 13.0, V13.0.88"
        /*0030*/ 	.string	"Build cuda_13.0.r13.0/compiler.36424714_0"
        /*0030*/ 	.string	"-arch sm_90a -m 64 "



//--------------------- .note.nv.cuinfo           --------------------------
	.section	.note.nv.cuinfo,"",@"SHT_NOTE"
	.sectionflags	@"SHF_NOTE_NV_CUINFO"
        /*0018*/ 	.short	0x0002
        /*001a*/ 	.short	0x005a
        /*001c*/ 	.short	0x0082
	.zero		2


//--------------------- .nv.info                  --------------------------
	.section	.nv.info,"",@"SHT_CUDA_INFO"
	.align	4


	//----- nvinfo : EIATTR_REGCOUNT
	.align		4
        /*0000*/ 	.byte	0x04, 0x2f
        /*0002*/ 	.short	(.L_26 - .L_25)
	.align		4
.L_25:
        /*0004*/ 	.word	index@(_ZN7cutlass13device_kernelIN5flash11enable_sm90INS1_16FlashAttnFwdSm90INS1_25CollectiveMainloopFwdSm90ILi2EN4cute5tupleIJNS5_1CILi1EEES8_S8_EEENS6_IJNS7_ILi128EEESA_NS7_ILi256EEEEEELi256ENS_12float_e4m3_tEfNS_4arch4Sm90ELb1ELb0ELb1ELb1ELb1ELb1ELb0ELb1ELb0ELb1ELb0ELb0EEENS1_21CollectiveEpilogueFwdINS6_IJSA_SB_SA_EEES9_NS_10bfloat16_tESF_Li256ELb1ELb1ELb0ELb1EEENS1_36VarlenDynamicPersistentTileSchedulerILi128ELi128ELi256ELi128ELb0ELb1ELb1ELb1ELb1ELb1EEEEEEEEEvNT_6ParamsE)
        /*0008*/ 	.word	0x000000a8


	//----- nvinfo : EIATTR_FRAME_SIZE
	.align		4
.L_26:
        /*000c*/ 	.byte	0x04, 0x11
        /*000e*/ 	.short	(.L_28 - .L_27)
	.align		4
.L_27:
        /*0010*/ 	.word	index@(_ZN7cutlass13device_kernelIN5flash11enable_sm90INS1_16FlashAttnFwdSm90INS1_25CollectiveMainloopFwdSm90ILi2EN4cute5tupleIJNS5_1CILi1EEES8_S8_EEENS6_IJNS7_ILi128EEESA_NS7_ILi256EEEEEELi256ENS_12float_e4m3_tEfNS_4arch4Sm90ELb1ELb0ELb1ELb1ELb1ELb1ELb0ELb1ELb0ELb1ELb0ELb0EEENS1_21CollectiveEpilogueFwdINS6_IJSA_SB_SA_EEES9_NS_10bfloat16_tESF_Li256ELb1ELb1ELb0ELb1EEENS1_36VarlenDynamicPersistentTileSchedulerILi128ELi128ELi256ELi128ELb0ELb1ELb1ELb1ELb1ELb1EEEEEEEEEvNT_6ParamsE)
        /*0014*/ 	.word	0x00000058


	//----- nvinfo : EIATTR_REGCOUNT
	.align		4
.L_28:
        /*0018*/ 	.byte	0x04, 0x2f
        /*001a*/ 	.short	(.L_30 - .L_29)
	.align		4
.L_29:
        /*001c*/ 	.word	index@(_ZN7cutlass13device_kernelIN5flash11enable_sm90INS1_16FlashAttnFwdSm90INS1_25CollectiveMainloopFwdSm90ILi2EN4cute5tupleIJNS5_1CILi1EEES8_S8_EEENS6_IJNS7_ILi128EEESA_NS7_ILi256EEEEEELi256ENS_12float_e4m3_tEfNS_4arch4Sm90ELb1ELb0ELb1ELb1ELb1ELb0ELb0ELb1ELb0ELb1ELb0ELb0EEENS1_21CollectiveEpilogueFwdINS6_IJSA_SB_SA_EEES9_NS_10bfloat16_tESF_Li256ELb1ELb1ELb0ELb1EEENS1_36VarlenDynamicPersistentTileSchedulerILi128ELi128ELi256ELi128ELb0ELb1ELb1ELb1ELb1ELb1EEEEEEEEEvNT_6ParamsE)
        /*0020*/ 	.word	0x000000a8


	//----- nvinfo : EIATTR_FRAME_SIZE
	.align		4
.L_30:
        /*0024*/ 	.byte	0x04, 0x11
        /*0026*/ 	.short	(.L_32 - .L_31)
	.align		4
.L_31:
        /*0028*/ 	.word	index@(_ZN7cutlass13device_kernelIN5flash11enable_sm90INS1_16FlashAttnFwdSm90INS1_25CollectiveMainloopFwdSm90ILi2EN4cute5tupleIJNS5_1CILi1EEES8_S8_EEENS6_IJNS7_ILi128EEESA_NS7_ILi256EEEEEELi256ENS_12float_e4m3_tEfNS_4arch4Sm90ELb1ELb0ELb1ELb1ELb1ELb0ELb0ELb1ELb0ELb1ELb0ELb0EEENS1_21CollectiveEpilogueFwdINS6_IJSA_SB_SA_EEES9_NS_10bfloat16_tESF_Li256ELb1ELb1ELb0ELb1EEENS1_36VarlenDynamicPersistentTileSchedulerILi128ELi128ELi256ELi128ELb0ELb1ELb1ELb1ELb1ELb1EEEEEEEEEvNT_6ParamsE)
        /*002c*/ 	.word	0x00000010


	//----- nvinfo : EIATTR_REGCOUNT
	.align		4
.L_32:
        /*0030*/ 	.byte	0x04, 0x2f
        /*0032*/ 	.short	(.L_34 - .L_33)
	.align		4
.L_33:
        /*0034*/ 	.word	index@(_ZN7cutlass13device_kernelIN5flash11enable_sm90INS1_16FlashAttnFwdSm90INS1_25CollectiveMainloopFwdSm90ILi2EN4cute5tupleIJNS5_1CILi1EEES8_S8_EEENS6_IJNS7_ILi128EEESA_NS7_ILi256EEEEEELi256ENS_12float_e4m3_tEfNS_4arch4Sm90ELb1ELb0ELb1ELb0ELb1ELb0ELb0ELb1ELb0ELb1ELb0ELb0EEENS1_21CollectiveEpilogueFwdINS6_IJSA_SB_SA_EEES9_NS_10bfloat16_tESF_Li256ELb0ELb1ELb0ELb1EEENS1_30DynamicPersistentTileSchedulerILi256ELi128ELb0ELb1ELb1EEEEEEEEEvNT_6ParamsE)
        /*0038*/ 	.word	0x000000a8


	//----- nvinfo : EIATTR_FRAME_SIZE
	.align		4
.L_34:
        /*003c*/ 	.byte	0x04, 0x11
        /*003e*/ 	.short	(.L_36 - .L_35)
	.align		4
.L_35:
        /*0040*/ 	.word	index@(_ZN7cutlass13device_kernelIN5flash11enable_sm90INS1_16FlashAttnFwdSm90INS1_25CollectiveMainloopFwdSm90ILi2EN4cute5tupleIJNS5_1CILi1EEES8_S8_EEENS6_IJNS7_ILi128EEESA_NS7_ILi256EEEEEELi256ENS_12float_e4m3_tEfNS_4arch4Sm90ELb1ELb0ELb1ELb0ELb1ELb0ELb0ELb1ELb0ELb1ELb0ELb0EEENS1_21CollectiveEpilogueFwdINS6_IJSA_SB_SA_EEES9_NS_10bfloat16_tESF_Li256ELb0ELb1ELb0ELb1EEENS1_30DynamicPersistentTileSchedulerILi256ELi128ELb0ELb1ELb1EEEEEEEEEvNT_6ParamsE)
        /*0044*/ 	.word	0x00000018


	//----- nvinfo : EIATTR_REGCOUNT
	.align		4
.L_36:
        /*0048*/ 	.byte	0x04, 0x2f
        /*004a*/ 	.short	(.L_38 - .L_37)
	.align		4
.L_37:
        /*004c*/ 	.word	index@(_ZN7cutlass13device_kernelIN5flash11enable_sm90INS1_16FlashAttnFwdSm90INS1_25CollectiveMainloopFwdSm90ILi2EN4cute5tupleIJNS5_1CILi1EEES8_S8_EEENS6_IJNS7_ILi128EEENS7_ILi64EEENS7_ILi256EEEEEELi256ENS_12float_e4m3_tEfNS_4arch4Sm90ELb0ELb1ELb1ELb1ELb1ELb1ELb0ELb1ELb0ELb1ELb0ELb0EEENS1_21CollectiveEpilogueFwdINS6_IJSA_SC_SB_EEES9_NS_10bfloat16_tESG_Li256ELb1ELb1ELb0ELb1EEENS1_36VarlenDynamicPersistentTileSchedulerILi128ELi64ELi256ELi128ELb0ELb1ELb1ELb1ELb0ELb1EEEEEEEEEvNT_6ParamsE)
        /*0050*/ 	.word	0x000000a8


	//----- nvinfo : EIATTR_FRAME_SIZE
	.align		4
.L_38:
        /*0054*/ 	.byte	0x04, 0x11
        /*0056*/ 	.short	(.L_40 - .L_39)
	.align		4
.L_39:
        /*0058*/ 	.word	index@(_ZN7cutlass13device_kernelIN5flash11enable_sm90INS1_16FlashAttnFwdSm90INS1_25CollectiveMainloopFwdSm90ILi2EN4cute5tupleIJNS5_1CILi1EEES8_S8_EEENS6_IJNS7_ILi128EEENS7_ILi64EEENS7_ILi256EEEEEELi256ENS_12float_e4m3_tEfNS_4arch4Sm90ELb0ELb1ELb1ELb1ELb1ELb1ELb0ELb1ELb0ELb1ELb0ELb0EEENS1_21CollectiveEpilogueFwdINS6_IJSA_SC_SB_EEES9_NS_10bfloat16_tESG_Li256ELb1ELb1ELb0ELb1EEENS1_36VarlenDynamicPersistentTileSchedulerILi128ELi64ELi256ELi128ELb0ELb1ELb1ELb1ELb0ELb1EEEEEEEEEvNT_6ParamsE)
        /*005c*/ 	.word	0x00000030


	//----- nvinfo : EIATTR_REGCOUNT
	.align		4
.L_40:
        /*0060*/ 	.byte	0x04, 0x2f
        /*0062*/ 	.short	(.L_42 - .L_41)
	.align		4
.L_41:
        /*0064*/ 	.word	index@(_ZN7cutlass13device_kernelIN5flash11enable_sm90INS1_16FlashAttnFwdSm90INS1_25CollectiveMainloopFwdSm90ILi2EN4cute5tupleIJNS5_1CILi1EEES8_S8_EEENS6_IJNS7_ILi128EEENS7_ILi64EEENS7_ILi256EEEEEELi256ENS_12float_e4m3_tEfNS_4arch4Sm90ELb0ELb1ELb1ELb1ELb1ELb0ELb0ELb1ELb0ELb1ELb0ELb0EEENS1_21CollectiveEpilogueFwdINS6_IJSA_SC_SB_EEES9_NS_10bfloat16_tESG_Li256ELb1ELb1ELb0ELb1EEENS1_36VarlenDynamicPersistentTileSchedulerILi128ELi64ELi256ELi128ELb0ELb1ELb1ELb1ELb0ELb1EEEEEEEEEvNT_6ParamsE)
        /*0068*/ 	.word	0x000000a8


	//----- nvinfo : EIATTR_FRAME_SIZE
	.align		4
.L_42:
        /*006c*/ 	.byte	0x04, 0x11
        /*006e*/ 	.short	(.L_44 - .L_43)
	.align		4
.L_43:
        /*0070*/ 	.word	index@(_ZN7cutlass13device_kernelIN5flash11enable_sm90INS1_16FlashAttnFwdSm90INS1_25CollectiveMainloopFwdSm90ILi2EN4cute5tupleIJNS5_1CILi1EEES8_S8_EEENS6_IJNS7_ILi128EEENS7_ILi64EEENS7_ILi256EEEEEELi256ENS_12float_e4m3_tEfNS_4arch4Sm90ELb0ELb1ELb1ELb1ELb1ELb0ELb0ELb1ELb0ELb1ELb0ELb0EEENS1_21CollectiveEpilogueFwdINS6_IJSA_SC_SB_EEES9_NS_10bfloat16_tESG_Li256ELb1ELb1ELb0ELb1EEENS1_36VarlenDynamicPersistentTileSchedulerILi128ELi64ELi256ELi128ELb0ELb1ELb1ELb1ELb0ELb1EEEEEEEEEvNT_6ParamsE)
        /*0074*/ 	.word	0x00000010


	//----- nvinfo : EIATTR_REGCOUNT
	.align		4
.L_44:
        /*0078*/ 	.byte	0x04, 0x2f
        /*007a*/ 	.short	(.L_46 - .L_45)
	.align		4
.L_45:
        /*007c*/ 	.word	index@(_ZN7cutlass13device_kernelIN5flash11enable_sm90INS1_16FlashAttnFwdSm90INS1_25CollectiveMainloopFwdSm90ILi2EN4cute5tupleIJNS5_1CILi1EEES8_S8_EEENS6_IJNS7_ILi128EEENS7_ILi64EEENS7_ILi256EEEEEELi256ENS_12float_e4m3_tEfNS_4arch4Sm90ELb0ELb1ELb1ELb0ELb1ELb0ELb0ELb1ELb0ELb1ELb0ELb0EEENS1_21CollectiveEpilogueFwdINS6_IJSA_SC_SB_EEES9_NS_10bfloat16_tESG_Li256ELb0ELb1ELb0ELb1EEENS1_30DynamicPersistentTileSchedulerILi256ELi128ELb0ELb1ELb1EEEEEEEEEvNT_6ParamsE)
        /*0080*/ 	.word	0x000000a8


	//----- nvinfo : EIATTR_FRAME_SIZE
	.align		4
.L_46:
        /*0084*/ 	.byte	0x04, 0x11
        /*0086*/ 	.short	(.L_48 - .L_47)
	.align		4
.L_47:
        /*0088*/ 	.word	index@(_ZN7cutlass13device_kernelIN5flash11enable_sm90INS1_16FlashAttnFwdSm90INS1_25CollectiveMainloopFwdSm90ILi2EN4cute5tupleIJNS5_1CILi1EEES8_S8_EEENS6_IJNS7_ILi128EEENS7_ILi64EEENS7_ILi256EEEEEELi256ENS_12float_e4m3_tEfNS_4arch4Sm90ELb0ELb1ELb1ELb0ELb1ELb0ELb0ELb1ELb0ELb1ELb0ELb0EEENS1_21CollectiveEpilogueFwdINS6_IJSA_SC_SB_EEES9_NS_10bfloat16_tESG_Li256ELb0ELb1ELb0ELb1EEENS1_30DynamicPersistentTileSchedulerILi256ELi128ELb0ELb1ELb1EEEEEEEEEvNT_6ParamsE)
        /*008c*/ 	.word	0x00000010


	//----- nvinfo : EIATTR_REGCOUNT
	.align		4
.L_48:
        /*0090*/ 	.byte	0x04, 0x2f
        /*0092*/ 	.short	(.L_50 - .L_49)
	.align		4
.L_49:
        /*0094*/ 	.word	index@(_ZN7cutlass13device_kernelIN5flash11enable_sm90INS1_16FlashAttnFwdSm90INS1_25CollectiveMainloopFwdSm90ILi2EN4cute5tupleIJNS5_1CILi1EEES8_S8_EEENS6_IJNS7_ILi128EEESA_NS7_ILi256EEEEEELi256ENS_12float_e4m3_tEfNS_4arch4Sm90ELb0ELb0ELb1ELb1ELb1ELb1ELb0ELb1ELb0ELb1ELb0ELb0EEENS1_21CollectiveEpilogueFwdINS6_IJSA_SB_SA_EEES9_NS_10bfloat16_tESF_Li256ELb1ELb1ELb0ELb1EEENS1_36VarlenDynamicPersistentTileSchedulerILi128ELi128ELi256ELi128ELb0ELb1ELb1ELb0ELb1ELb1EEEEEEEEEvNT_6ParamsE)
        /*0098*/ 	.word	0x000000a8


	//----- nvinfo : EIATTR_FRAME_SIZE
	.align		4
.L_50:
        /*009c*/ 	.byte	0x04, 0x11
        /*009e*/ 	.short	(.L_52 - .L_51)
	.align		4
.L_51:
        /*00a0*/ 	.word	index@(_ZN7cutlass13device_kernelIN5flash11enable_sm90INS1_16FlashAttnFwdSm90INS1_25CollectiveMainloopFwdSm90ILi2EN4cute5tupleIJNS5_1CILi1EEES8_S8_EEENS6_IJNS7_ILi128EEESA_NS7_ILi256EEEEEELi256ENS_12float_e4m3_tEfNS_4arch4Sm90ELb0ELb0ELb1ELb1ELb1ELb1ELb0ELb1ELb0ELb1ELb0ELb0EEENS1_21CollectiveEpilogueFwdINS6_IJSA_SB_SA_EEES9_NS_10bfloat16_tESF_Li256ELb1ELb1ELb0ELb1EEENS1_36VarlenDynamicPersistentTileSchedulerILi128ELi128ELi256ELi128ELb0ELb1ELb1ELb0ELb1ELb1EEEEEEEEEvNT_6ParamsE)
        /*00a4*/ 	.word	0x00000058


	//----- nvinfo : EIATTR_REGCOUNT
	.align		4
.L_52:
        /*00a8*/ 	.byte	0x04, 0x2f
        /*00aa*/ 	.short	(.L_54 - .L_53)
	.align		4
.L_53:
        /*00ac*/ 	.word	index@(_ZN7cutlass13device_kernelIN5flash11enable_sm90INS1_16FlashAttnFwdSm90INS1_25CollectiveMainloopFwdSm90ILi2EN4cute5tupleIJNS5_1CILi1EEES8_S8_EEENS6_IJNS7_ILi128EEESA_NS7_ILi256EEEEEELi256ENS_12float_e4m3_tEfNS_4arch4Sm90ELb0ELb0ELb1ELb1ELb1ELb0ELb0ELb1ELb0ELb1ELb0ELb0EEENS1_21CollectiveEpilogueFwdINS6_IJSA_SB_SA_EEES9_NS_10bfloat16_tESF_Li256ELb1ELb1ELb0ELb1EEENS1_36VarlenDynamicPersistentTileSchedulerILi128ELi128ELi256ELi128ELb0ELb1ELb1ELb0ELb1ELb1EEEEEEEEEvNT_6ParamsE)
        /*00b0*/ 	.word	0x000000a8


	//----- nvinfo : EIATTR_FRAME_SIZE
	.align		4
.L_54:
        /*00b4*/ 	.byte	0x04, 0x11
        /*00b6*/ 	.short	(.L_56 - .L_55)
	.align		4
.L_55:
        /*00b8*/ 	.word	index@(_ZN7cutlass13device_kernelIN5flash11enable_sm90INS1_16FlashAttnFwdSm90INS1_25CollectiveMainloopFwdSm90ILi2EN4cute5tupleIJNS5_1CILi1EEES8_S8_EEENS6_IJNS7_ILi128EEESA_NS7_ILi256EEEEEELi256ENS_12float_e4m3_tEfNS_4arch4Sm90ELb0ELb0ELb1ELb1ELb1ELb0ELb0ELb1ELb0ELb1ELb0ELb0EEENS1_21CollectiveEpilogueFwdINS6_IJSA_SB_SA_EEES9_NS_10bfloat16_tESF_Li256ELb1ELb1ELb0ELb1EEENS1_36VarlenDynamicPersistentTileSchedulerILi128ELi128ELi256ELi128ELb0ELb1ELb1ELb0ELb1ELb1EEEEEEEEEvNT_6ParamsE)
        /*00bc*/ 	.word	0x00000010


	//----- nvinfo : EIATTR_REGCOUNT
	.align		4
.L_56:
        /*00c0*/ 	.byte	0x04, 0x2f
        /*00c2*/ 	.short	(.L_58 - .L_57)
	.align		4
.L_57:
        /*00c4*/ 	.word	index@(_ZN7cutlass13device_kernelIN5flash11enable_sm90INS1_16FlashAttnFwdSm90INS1_25CollectiveMainloopFwdSm90ILi2EN4cute5tupleIJNS5_1CILi1EEES8_S8_EEENS6_IJNS7_ILi128EEESA_NS7_ILi256EEEEEELi256ENS_12float_e4m3_tEfNS_4arch4Sm90ELb0ELb0ELb1ELb0ELb1ELb0ELb0ELb1ELb0ELb1ELb0ELb0EEENS1_21CollectiveEpilogueFwdINS6_IJSA_SB_SA_EEES9_NS_10bfloat16_tESF_Li256ELb0ELb1ELb0ELb1EEENS1_29StaticPersistentTileSchedulerILb0EEEEEEEEEvNT_6ParamsE)
        /*00c8*/ 	.word	0x000000a8


	//----- nvinfo : EIATTR_FRAME_SIZE
	.align		4
.L_58:
        /*00cc*/ 	.byte	0x04, 0x11
        /*00ce*/ 	.short	(.L_60 - .L_59)
	.align		4
.L_59:
        /*00d0*/ 	.word	index@(_ZN7cutlass13device_kernelIN5flash11enable_sm90INS1_16FlashAttnFwdSm90INS1_25CollectiveMainloopFwdSm90ILi2EN4cute5tupleIJNS5_1CILi1EEES8_S8_EEENS6_IJNS7_ILi128EEESA_NS7_ILi256EEEEEELi256ENS_12float_e4m3_tEfNS_4arch4Sm90ELb0ELb0ELb1ELb0ELb1ELb0ELb0ELb1ELb0ELb1ELb0ELb0EEENS1_21CollectiveEpilogueFwdINS6_IJSA_SB_SA_EEES9_NS_10bfloat16_tESF_Li256ELb0ELb1ELb0ELb1EEENS1_29StaticPersistentTileSchedulerILb0EEEEEEEEEvNT_6ParamsE)
        /*00d4*/ 	.word	0x00000020


	//----- nvinfo : EIATTR_MIN_STACK_SIZE
	.align		4
.L_60:
        /*00d8*/ 	.byte	0x04, 0x12
        /*00da*/ 	.short	(.L_62 - .L_61)
	.align		4
.L_61:
        /*00dc*/ 	.word	index@(_ZN7cutlass13device_kernelIN5flash11enable_sm90INS1_16FlashAttnFwdSm90INS1_25CollectiveMainloopFwdSm90ILi2EN4cute5tupleIJNS5_1CILi1EEES8_S8_EEENS6_IJNS7_ILi128EEESA_NS7_ILi256EEEEEELi256ENS_12float_e4m3_tEfNS_4arch4Sm90ELb0ELb0ELb1ELb0ELb1ELb0ELb0ELb1ELb0ELb1ELb0ELb0EEENS1_21CollectiveEpilogueFwdINS6_IJSA_SB_SA_EEES9_NS_10bfloat16_tESF_Li256ELb0ELb1ELb0ELb1EEENS1_29StaticPersistentTileSchedulerILb0EEEEEEEEEvNT_6ParamsE)
        /*00e0*/ 	.word	0x00000020


	//----- nvinfo : EIATTR_MIN_STACK_SIZE
	.align		4
.L_62:
        /*00e4*/ 	.byte	0x04, 0x12
        /*00e6*/ 	.short	(.L_64 - .L_63)
	.align		4
.L_63:
        /*00e8*/ 	.word	index@(_ZN7cutlass13device_kernelIN5flash11enable_sm90INS1_16FlashAttnFwdSm90INS1_25CollectiveMainloopFwdSm90ILi2EN4cute5tupleIJNS5_1CILi1EEES8_S8_EEENS6_IJNS7_ILi128EEESA_NS7_ILi256EEEEEELi256ENS_12float_e4m3_tEfNS_4arch4Sm90ELb0ELb0ELb1ELb1ELb1ELb0ELb0ELb1ELb0ELb1ELb0ELb0EEENS1_21CollectiveEpilogueFwdINS6_IJSA_SB_SA_EEES9_NS_10bfloat16_tESF_Li256ELb1ELb1ELb0ELb1EEENS1_36VarlenDynamicPersistentTileSchedulerILi128ELi128ELi256ELi128ELb0ELb1ELb1ELb0ELb1ELb1EEEEEEEEEvNT_6ParamsE)
        /*00ec*/ 	.word	0x00000010


	//----- nvinfo : EIATTR_MIN_STACK_SIZE
	.align		4
.L_64:
        /*00f0*/ 	.byte	0x04, 0x12
        /*00f2*/ 	.short	(.L_66 - .L_65)
	.align		4
.L_65:
        /*00f4*/ 	.word	index@(_ZN7cutlass13device_kernelIN5flash11enable_sm90INS1_16FlashAttnFwdSm90INS1_25CollectiveMainloopFwdSm90ILi2EN4cute5tupleIJNS5_1CILi1EEES8_S8_EEENS6_IJNS7_ILi128EEESA_NS7_ILi256EEEEEELi256ENS_12float_e4m3_tEfNS_4arch4Sm90ELb0ELb0ELb1ELb1ELb1ELb1ELb0ELb1ELb0ELb1ELb0ELb0EEENS1_21CollectiveEpilogueFwdINS6_IJSA_SB_SA_EEES9_NS_10bfloat16_tESF_Li256ELb1ELb1ELb0ELb1EEENS1_36VarlenDynamicPersistentTileSchedulerILi128ELi128ELi256ELi128ELb0ELb1ELb1ELb0ELb1ELb1EEEEEEEEEvNT_6ParamsE)
        /*00f8*/ 	.word	0x00000058


	//----- nvinfo : EIATTR_MIN_STACK_SIZE
	.align		4
.L_66:
        /*00fc*/ 	.byte	0x04, 0x12
        /*00fe*/ 	.short	(.L_68 - .L_67)
	.align		4
.L_67:
        /*0100*/ 	.word	index@(_ZN7cutlass13device_kernelIN5flash11enable_sm90INS1_16FlashAttnFwdSm90INS1_25CollectiveMainloopFwdSm90ILi2EN4cute5tupleIJNS5_1CILi1EEES8_S8_EEENS6_IJNS7_ILi128EEENS7_ILi64EEENS7_ILi256EEEEEELi256ENS_12float_e4m3_tEfNS_4arch4Sm90ELb0ELb1ELb1ELb0ELb1ELb0ELb0ELb1ELb0ELb1ELb0ELb0EEENS1_21CollectiveEpilogueFwdINS6_IJSA_SC_SB_EEES9_NS_10bfloat16_tESG_Li256ELb0ELb1ELb0ELb1EEENS1_30DynamicPersistentTileSchedulerILi256ELi128ELb0ELb1ELb1EEEEEEEEEvNT_6ParamsE)
        /*0104*/ 	.word	0x00000010


	//----- nvinfo : EIATTR_MIN_STACK_SIZE
	.align		4
.L_68:
        /*0108*/ 	.byte	0x04, 0x12
        /*010a*/ 	.short	(.L_70 - .L_69)
	.align		4
.L_69:
        /*010c*/ 	.word	index@(_ZN7cutlass13device_kernelIN5flash11enable_sm90INS1_16FlashAttnFwdSm90INS1_25CollectiveMainloopFwdSm90ILi2EN4cute5tupleIJNS5_1CILi1EEES8_S8_EEENS6_IJNS7_ILi128EEENS7_ILi64EEENS7_ILi256EEEEEELi256ENS_12float_e4m3_tEfNS_4arch4Sm90ELb0ELb1ELb1ELb1ELb1ELb0ELb0ELb1ELb0ELb1ELb0ELb0EEENS1_21CollectiveEpilogueFwdINS6_IJSA_SC_SB_EEES9_NS_10bfloat16_tESG_Li256ELb1ELb1ELb0ELb1EEENS1_36VarlenDynamicPersistentTileSchedulerILi128ELi64ELi256ELi128ELb0ELb1ELb1ELb1ELb0ELb1EEEEEEEEEvNT_6ParamsE)
        /*0110*/ 	.word	0x00000010


	//----- nvinfo : EIATTR_MIN_STACK_SIZE
	.align		4
.L_70:
        /*0114*/ 	.byte	0x04, 0x12
        /*0116*/ 	.short	(.L_72 - .L_71)
	.align		4
.L_71:
        /*0118*/ 	.word	index@(_ZN7cutlass13device_kernelIN5flash11enable_sm90INS1_16FlashAttnFwdSm90INS1_25CollectiveMainloopFwdSm90ILi2EN4cute5tupleIJNS5_1CILi1EEES8_S8_EEENS6_IJNS7_ILi128EEENS7_ILi64EEENS7_ILi256EEEEEELi256ENS_12float_e4m3_tEfNS_4arch4Sm90ELb0ELb1ELb1ELb1ELb1ELb1ELb0ELb1ELb0ELb1ELb0ELb0EEENS1_21CollectiveEpilogueFwdINS6_IJSA_SC_SB_EEES9_NS_10bfloat16_tESG_Li256ELb1ELb1ELb0ELb1EEENS1_36VarlenDynamicPersistentTileSchedulerILi128ELi64ELi256ELi128ELb0ELb1ELb1ELb1ELb0ELb1EEEEEEEEEvNT_6ParamsE)
        /*011c*/ 	.word	0x00000030


	//----- nvinfo : EIATTR_MIN_STACK_SIZE
	.align		4
.L_72:
        /*0120*/ 	.byte	0x04, 0x12
        /*0122*/ 	.short	(.L_74 - .L_73)
	.align		4
.L_73:
        /*0124*/ 	.word	index@(_ZN7cutlass13device_kernelIN5flash11enable_sm90INS1_16FlashAttnFwdSm90INS1_25CollectiveMainloopFwdSm90ILi2EN4cute5tupleIJNS5_1CILi1EEES8_S8_EEENS6_IJNS7_ILi128EEESA_NS7_ILi256EEEEEELi256ENS_12float_e4m3_tEfNS_4arch4Sm90ELb1ELb0ELb1ELb0ELb1ELb0ELb0ELb1ELb0ELb1ELb0ELb0EEENS1_21CollectiveEpilogueFwdINS6_IJSA_SB_SA_EEES9_NS_10bfloat16_tESF_Li256ELb0ELb1ELb0ELb1EEENS1_30DynamicPersistentTileSchedulerILi256ELi128ELb0ELb1ELb1EEEEEEEEEvNT_6ParamsE)
        /*0128*/ 	.word	0x00000018


	//----- nvinfo : EIATTR_MIN_STACK_SIZE
	.align		4
.L_74:
        /*012c*/ 	.byte	0x04, 0x12
        /*012e*/ 	.short	(.L_76 - .L_75)
	.align		4
.L_75:
        /*0130*/ 	.word	index@(_ZN7cutlass13device_kernelIN5flash11enable_sm90INS1_16FlashAttnFwdSm90INS1_25CollectiveMainloopFwdSm90ILi2EN4cute5tupleIJNS5_1CILi1EEES8_S8_EEENS6_IJNS7_ILi128EEESA_NS7_ILi256EEEEEELi256ENS_12float_e4m3_tEfNS_4arch4Sm90ELb1ELb0ELb1ELb1ELb1ELb0ELb0ELb1ELb0ELb1ELb0ELb0EEENS1_21CollectiveEpilogueFwdINS6_IJSA_SB_SA_EEES9_NS_10bfloat16_tESF_Li256ELb1ELb1ELb0ELb1EEENS1_36VarlenDynamicPersistentTileSchedulerILi128ELi128ELi256ELi128ELb0ELb1ELb1ELb1ELb1ELb1EEEEEEEEEvNT_6ParamsE)
        /*0134*/ 	.word	0x00000010


	//----- nvinfo : EIATTR_MIN_STACK_SIZE
	.align		4
.L_76:
        /*0138*/ 	.byte	0x04, 0x12
        /*013a*/ 	.short	(.L_78 - .L_77)
	.align		4
.L_77:
        /*013c*/ 	.word	index@(_ZN7cutlass13device_kernelIN5flash11enable_sm90INS1_16FlashAttnFwdSm90INS1_25CollectiveMainloopFwdSm90ILi2EN4cute5tupleIJNS5_1CILi1EEES8_S8_EEENS6_IJNS7_ILi128EEESA_NS7_ILi256EEEEEELi256ENS_12float_e4m3_tEfNS_4arch4Sm90ELb1ELb0ELb1ELb1ELb1ELb1ELb0ELb1ELb0ELb1ELb0ELb0EEENS1_21CollectiveEpilogueFwdINS6_IJSA_SB_SA_EEES9_NS_10bfloat16_tESF_Li256ELb1ELb1ELb0ELb1EEENS1_36VarlenDynamicPersistentTileSchedulerILi128ELi128ELi256ELi128ELb0ELb1ELb1ELb1ELb1ELb1EEEEEEEEEvNT_6ParamsE)
        /*0140*/ 	.word	0x00000058
.L_78:


//--------------------- .nv.compat                --------------------------
	.section	.nv.compat,"",@"SHT_CUDA_COMPAT_INFO"
	.align	4
        /*0000*/ 	.byte	0x02, 0x09, 0x01, 0x00, 0x02, 0x02, 0x04, 0x00, 0x02, 0x05, 0x05, 0x00, 0x03, 0x07, 0x01, 0x01
        /*0010*/ 	.byte	0x02, 0x03, 0x01, 0x00, 0x02, 0x06, 0x01, 0x00, 0x04, 0x0b, 0x08, 0x00, 0x00, 0x00, 0x00, 0x00
        /*0020*/ 	.byte	0x00, 0x00, 0x00, 0x00


//--------------------- .nv.info._ZN7cutlass13device_kernelIN5flash11enable_sm90INS1_16FlashAttnFwdSm90INS1_25CollectiveMainloopFwdSm90ILi2EN4cute5tupleIJNS5_1CILi1EEES8_S8_EEENS6_IJNS7_ILi128EEESA_NS7_ILi256EEEEEELi256ENS_12float_e4m3_tEfNS_4arch4Sm90ELb0ELb0ELb1ELb0ELb1ELb0ELb0ELb1ELb0ELb1ELb0ELb0EEENS1_21CollectiveEpilogueFwdINS6_IJSA_SB_SA_EEES9_NS_10bfloat16_tESF_Li256ELb0ELb1ELb0ELb1EEENS1_29StaticPersistentTileSchedulerILb0EEEEEEEEEvNT_6ParamsE --------------------------
	.section	.nv.info._ZN7cutlass13device_kernelIN5flash11enable_sm90INS1_16FlashAttnFwdSm90INS1_25CollectiveMainloopFwdSm90ILi2EN4cute5tupleIJNS5_1CILi1EEES8_S8_EEENS6_IJNS7_ILi128EEESA_NS7_ILi256EEEEEELi256ENS_12float_e4m3_tEfNS_4arch4Sm90ELb0ELb0ELb1ELb0ELb1ELb0ELb0ELb1ELb0ELb1ELb0ELb0EEENS1_21CollectiveEpilogueFwdINS6_IJSA_SB_SA_EEES9_NS_10bfloat16_tESF_Li256ELb0ELb1ELb0ELb1EEENS1_29StaticPersistentTileSchedulerILb0EEEEEEEEEvNT_6ParamsE,"",@"SHT_CUDA_INFO"
	.sectionflags	@""
	.align	4


	//----- nvinfo : EIATTR_CUDA_API_VERSION
	.align		4
        /*0000*/ 	.byte	0x04, 0x37
        /*0002*/ 	.short	(.L_80 - .L_79)
.L_79:
        /*0004*/ 	.word	0x00000082


	//----- nvinfo : EIATTR_KPARAM_INFO
	.align		4
.L_80:
        /*0008*/ 	.byte	0x04, 0x17
        /*000a*/ 	.short	(.L_82 - .L_81)
.L_81:
        /*000c*/ 	.word	0x00000000
        /*0010*/ 	.short	0x0000
        /*0012*/ 	.short	0x0070
        /*0014*/ 	.byte	0x00, 0xf0, 0x01, 0x28


	//----- nvinfo : EIATTR_SPARSE_MMA_MASK
	.align		4
.L_82:
        /*0018*/ 	.byte	0x03, 0x50
        /*001a*/ 	.short	0x0000


	//----- nvinfo : EIATTR_MAXREG_COUNT
	.align		4
        /*001c*/ 	.byte	0x03, 0x1b
        /*001e*/ 	.short	0x00a8


	//----- nvinfo : EIATTR_NUM_BARRIERS
	.align		4
        /*0020*/ 	.byte	0x02, 0x4c
        /*0022*/ 	.byte	0x10
	.zero		1


	//----- nvinfo : EIATTR_EXTERNS
	.align		4
        /*0024*/ 	.byte	0x04, 0x0f
        /*0026*/ 	.short	(.L_84 - .L_83)


	//   ....[0]....
	.align		4
.L_83:
        /*0028*/ 	.word	index@(__assertfail)


	//----- nvinfo : EIATTR_ANNOTATIONS
	.align		4
.L_84:
        /*002c*/ 	.byte	0x04, 0x55
        /*002e*/ 	.short	(.L_86 - .L_85)


	//   ....[0]....
.L_85:
        /*0030*/ 	.word	0x00000001
        /*0034*/ 	.byte	0x30, 0xa3, 0x00, 0x00, 0x01, 0x00, 0x00, 0x00, 0xc0, 0xa3, 0x00, 0x00, 0x01, 0x00, 0x00, 0x00
        /* <DEDUP_REMOVED lines=8> */
        /*00c4*/ 	.byte	0x10, 0xe5, 0x00, 0x00


	//----- nvinfo : EIATTR_MERCURY_ISA_VERSION
	.align		4
.L_86:
        /*00c8*/ 	.byte	0x03, 0x5f
        /*00ca*/ 	.short	0x0101


	//----- nvinfo : EIATTR_INT_WARP_WIDE_INSTR_OFFSETS
	.align		4
        /*00cc*/ 	.byte	0x04, 0x31
        /*00ce*/ 	.short	(.L_88 - .L_87)


	//   ....[0]....
.L_87:
        /*00d0*/ 	.word	0x000000c0


	//   ....[1]....
        /*00d4*/ 	.word	0x000000d0


	//   ....[2]....
        /*00d8*/ 	.word	0x00000170


	//----- nvinfo : EIATTR_COOP_GROUP_MASK_REGIDS
	.align		4
.L_88:
        /*00dc*/ 	.byte	0x04, 0x29
        /*00de*/ 	.short	(.L_90 - .L_89)


	//   ....[0]....
.L_89:
        /*00e0*/ 	.word	0xffffffff


	//   ....[1]....
        /*00e4*/ 	.word	0xffffffff


	//   ....[2]....
        /*00e8*/ 	.word	0xffffffff


	//   ....[3]....
        /*00ec*/ 	.word	0xffffffff


	//   ....[4]....
        /*00f0*/ 	.word	0xffffffff


	//   ....[5]....
        /*00f4*/ 	.word	0xffffffff


	//   ....[6]....
        /*00f8*/ 	.word	0xffffffff


	//   ....[7]....
        /*00fc*/ 	.word	0xffffffff


	//   ....[8]....
        /*0100*/ 	.word	0xffffffff


	//   ....[9]....
        /*0104*/ 	.word	0xffffffff


	//   ....[10]....
        /*0108*/ 	.word	0xffffffff


	//   ....[11]....
        /*010c*/ 	.word	0xffffffff


	//   ....[12]....
        /*0110*/ 	.word	0xffffffff


	//   ....[13]....
        /*0114*/ 	.word	0xffffffff


	//   ....[14]....
        /*0118*/ 	.word	0xffffffff


	//   ....[15]....
        /*011c*/ 	.word	0xffffffff


	//   ....[16]....
        /*0120*/ 	.word	0xffffffff


	//   ....[17]....
        /*0124*/ 	.word	0xffffffff


	//   ....[18]....
        /*0128*/ 	.word	0xffffffff


	//   ....[19]....
        /*012c*/ 	.word	0xffffffff


	//   ....[20]....
        /*0130*/ 	.word	0xffffffff


	//   ....[21]....
        /*0134*/ 	.word	0xffffffff


	//   ....[22]....
        /*0138*/ 	.word	0xffffffff


	//   ....[23]....
        /*013c*/ 	.word	0xffffffff


	//   ....[24]....
        /*0140*/ 	.word	0xffffffff


	//   ....[25]....
        /*0144*/ 	.word	0xffffffff


	//   ....[26]....
        /*0148*/ 	.word	0xffffffff


	//   ....[27]....
        /*014c*/ 	.word	0xffffffff


	//   ....[28]....
        /*0150*/ 	.word	0xffffffff


	//   ....[29]....
        /*0154*/ 	.word	0xffffffff


	//   ....[30]....
        /*0158*/ 	.word	0xffffffff


	//   ....[31]....
        /*015c*/ 	.word	0xffffffff


	//   ....[32]....
        /*0160*/ 	.word	0xffffffff


	//   ....[33]....
        /*0164*/ 	.word	0xffffffff


	//   ....[34]....
        /*0168*/ 	.word	0xffffffff


	//   ....[35]....
        /*016c*/ 	.word	0xffffffff


	//   ....[36]....
        /*0170*/ 	.word	0xffffffff


	//   ....[37]....
        /*0174*/ 	.word	0xffffffff


	//   ....[38]....
        /*0178*/ 	.word	0xffffffff


	//   ....[39]....
        /*017c*/ 	.word	0xffffffff


	//   ....[40]....
        /*0180*/ 	.word	0xffffffff


	//   ....[41]....
        /*0184*/ 	.word	0xffffffff


	//   ....[42]....
        /*0188*/ 	.word	0xffffffff


	//   ....[43]....
        /*018c*/ 	.word	0xffffffff


	//   ....[44]....
        /*0190*/ 	.word	0xffffffff


	//   ....[45]....
        /*0194*/ 	.word	0xffffffff


	//   ....[46]....
        /*0198*/ 	.word	0xffffffff


	//   ....[47]....
        /*019c*/ 	.word	0xffffffff


	//   ....[48]....
        /*01a0*/ 	.word	0xffffffff


	//   ....[49]....
        /*01a4*/ 	.word	0xffffffff


	//   ....[50]....
        /*01a8*/ 	.word	0xffffffff


	//   ....[51]....
        /*01ac*/ 	.word	0xffffffff


	//   ....[52]....
        /*01b0*/ 	.word	0xffffffff


	//   ....[53]....
        /*01b4*/ 	.word	0xffffffff


	//   ....[54]....
        /*01b8*/ 	.word	0xffffffff


	//   ....[55]....
        /*01bc*/ 	.word	0xffffffff


	//   ....[56]....
        /*01c0*/ 	.word	0xffffffff


	//   ....[57]....
        /*01c4*/ 	.word	0xffffffff


	//   ....[58]....
        /*01c8*/ 	.word	0xffffffff


	//   ....[59]....
        /*01cc*/ 	.word	0xffffffff


	//   ....[60]....
        /*01d0*/ 	.word	0xffffffff


	//   ....[61]....
        /*01d4*/ 	.word	0xffffffff


	//   ....[62]....
        /*01d8*/ 	.word	0xffffffff


	//   ....[63]....
        /*01dc*/ 	.word	0xffffffff


	//   ....[64]....
        /*01e0*/ 	.word	0xffffffff


	//   ....[65]....
        /*01e4*/ 	.word	0xffffffff


	//   ....[66]....
        /*01e8*/ 	.word	0xffffffff


	//   ....[67]....
        /*01ec*/ 	.word	0xffffffff


	//   ....[68]....
        /*01f0*/ 	.word	0xffffffff


	//   ....[69]....
        /*01f4*/ 	.word	0xffffffff


	//   ....[70]....
        /*01f8*/ 	.word	0xffffffff


	//   ....[71]....
        /*01fc*/ 	.word	0xffffffff


	//   ....[72]....
        /*0200*/ 	.word	0xffffffff


	//   ....[73]....
        /*0204*/ 	.word	0xffffffff


	//   ....[74]....
        /*0208*/ 	.word	0xffffffff


	//   ....[75]....
        /*020c*/ 	.word	0xffffffff


	//   ....[76]....
        /*0210*/ 	.word	0xffffffff


	//   ....[77]....
        /*0214*/ 	.word	0xffffffff


	//   ....[78]....
        /*0218*/ 	.word	0xffffffff


	//   ....[79]....
        /*021c*/ 	.word	0xffffffff


	//   ....[80]....
        /*0220*/ 	.word	0xffffffff


	//   ....[81]....
        /*0224*/ 	.word	0xffffffff


	//   ....[82]....
        /*0228*/ 	.word	0xffffffff


	//   ....[83]....
        /*022c*/ 	.word	0xffffffff


	//   ....[84]....
        /*0230*/ 	.word	0xffffffff


	//   ....[85]....
        /*0234*/ 	.word	0xffffffff


	//   ....[86]....
        /*0238*/ 	.word	0xffffffff


	//   ....[87]....
        /*023c*/ 	.word	0xffffffff


	//   ....[88]....
        /*0240*/ 	.word	0xffffffff


	//   ....[89]....
        /*0244*/ 	.word	0xffffffff


	//   ....[90]....
        /*0248*/ 	.word	0xffffffff


	//   ....[91]....
        /*024c*/ 	.word	0xffffffff


	//   ....[92]....
        /*0250*/ 	.word	0xffffffff


	//   ....[93]....
        /*0254*/ 	.word	0xffffffff


	//   ....[94]....
        /*0258*/ 	.word	0xffffffff


	//   ....[95]....
        /*025c*/ 	.word	0xffffffff


	//   ....[96]....
        /*0260*/ 	.word	0xffffffff


	//   ....[97]....
        /*0264*/ 	.word	0xffffffff


	//   ....[98]....
        /*0268*/ 	.word	0xffffffff


	//   ....[99]....
        /*026c*/ 	.word	0xffffffff


	//   ....[100]....
        /*0270*/ 	.word	0xffffffff


	//   ....[101]....
        /*0274*/ 	.word	0xffffffff


	//   ....[102]....
        /*0278*/ 	.word	0xffffffff


	//   ....[103]....
        /*027c*/ 	.word	0xffffffff


	//   ....[104]....
        /*0280*/ 	.word	0xffffffff


	//   ....[105]....
        /*0284*/ 	.word	0xffffffff


	//   ....[106]....
        /*0288*/ 	.word	0xffffffff


	//   ....[107]....
        /*028c*/ 	.word	0xffffffff


	//   ....[108]....
        /*0290*/ 	.word	0xffffffff


	//   ....[109]....
        /*0294*/ 	.word	0xffffffff


	//   ....[110]....
        /*0298*/ 	.word	0xffffffff


	//   ....[111]....
        /*029c*/ 	.word	0xffffffff


	//   ....[112]....
        /*02a0*/ 	.word	0xffffffff


	//   ....[113]....
        /*02a4*/ 	.word	0xffffffff


	//   ....[114]....
        /*02a8*/ 	.word	0xffffffff


	//   ....[115]....
        /*02ac*/ 	.word	0xffffffff


	//   ....[116]....
        /*02b0*/ 	.word	0xffffffff


	//   ....[117]....
        /*02b4*/ 	.word	0xffffffff


	//   ....[118]....
        /*02b8*/ 	.word	0xffffffff


	//   ....[119]....
        /*02bc*/ 	.word	0xffffffff


	//   ....[120]....
        /*02c0*/ 	.word	0xffffffff


	//   ....[121]....
        /*02c4*/ 	.word	0xffffffff


	//   ....[122]....
        /*02c8*/ 	.word	0xffffffff


	//   ....[123]....
        /*02cc*/ 	.word	0xffffffff


	//   ....[124]....
        /*02d0*/ 	.word	0xffffffff


	//   ....[125]....
        /*02d4*/ 	.word	0xffffffff


	//   ....[126]....
        /*02d8*/ 	.word	0xffffffff


	//   ....[127]....
        /*02dc*/ 	.word	0xffffffff


	//   ....[128]....
        /*02e0*/ 	.word	0xffffffff


	//   ....[129]....
        /*02e4*/ 	.word	0xffffffff


	//   ....[130]....
        /*02e8*/ 	.word	0xffffffff


	//   ....[131]....
        /*02ec*/ 	.word	0xffffffff


	//   ....[132]....
        /*02f0*/ 	.word	0xffffffff


	//   ....[133]....
        /*02f4*/ 	.word	0xffffffff


	//   ....[134]....
        /*02f8*/ 	.word	0xffffffff


	//   ....[135]....
        /*02fc*/ 	.word	0xffffffff


	//   ....[136]....
        /*0300*/ 	.word	0xffffffff


	//   ....[137]....
        /*0304*/ 	.word	0xffffffff


	//   ....[138]....
        /*0308*/ 	.word	0xffffffff


	//   ....[139]....
        /*030c*/ 	.word	0xffffffff


	//   ....[140]....
        /*0310*/ 	.word	0xffffffff


	//   ....[141]....
        /*0314*/ 	.word	0xffffffff


	//   ....[142]....
        /*0318*/ 	.word	0xffffffff


	//   ....[143]....
        /*031c*/ 	.word	0xffffffff


	//   ....[144]....
        /*0320*/ 	.word	0xffffffff


	//   ....[145]....
        /*0324*/ 	.word	0xffffffff


	//   ....[146]....
        /*0328*/ 	.word	0xffffffff


	//   ....[147]....
        /*032c*/ 	.word	0xffffffff


	//   ....[148]....
        /*0330*/ 	.word	0xffffffff


	//   ....[149]....
        /*0334*/ 	.word	0xffffffff


	//   ....[150]....
        /*0338*/ 	.word	0xffffffff


	//   ....[151]....
        /*033c*/ 	.word	0xffffffff


	//   ....[152]....
        /*0340*/ 	.word	0xffffffff


	//   ....[153]....
        /*0344*/ 	.word	0xffffffff


	//   ....[154]....
        /*0348*/ 	.word	0xffffffff


	//   ....[155]....
        /*034c*/ 	.word	0xffffffff


	//   ....[156]....
        /*0350*/ 	.word	0xffffffff


	//   ....[157]....
        /*0354*/ 	.word	0xffffffff


	//   ....[158]....
        /*0358*/ 	.word	0xffffffff


	//   ....[159]....
        /*035c*/ 	.word	0xffffffff


	//   ....[160]....
        /*0360*/ 	.word	0xffffffff


	//   ....[161]....
        /*0364*/ 	.word	0xffffffff


	//   ....[162]....
        /*0368*/ 	.word	0xffffffff


	//   ....[163]....
        /*036c*/ 	.word	0xffffffff


	//   ....[164]....
        /*0370*/ 	.word	0xffffffff


	//   ....[165]....
        /*0374*/ 	.word	0xffffffff


	//   ....[166]....
        /*0378*/ 	.word	0xffffffff


	//   ....[167]....
        /*037c*/ 	.word	0xffffffff


	//   ....[168]....
        /*0380*/ 	.word	0xffffffff


	//   ....[169]....
        /*0384*/ 	.word	0xffffffff


	//   ....[170]....
        /*0388*/ 	.word	0xffffffff


	//   ....[171]....
        /*038c*/ 	.word	0xffffffff


	//   ....[172]....
        /*0390*/ 	.word	0xffffffff


	//   ....[173]....
        /*0394*/ 	.word	0xffffffff


	//   ....[174]....
        /*0398*/ 	.word	0xffffffff


	//   ....[175]....
        /*039c*/ 	.word	0xffffffff


	//   ....[176]....
        /*03a0*/ 	.word	0x0500000f


	//   ....[177]....
        /*03a4*/ 	.word	0x0500000f


	//   ....[178]....
        /*03a8*/ 	.word	0x0500000f


	//   ....[179]....
        /*03ac*/ 	.word	0x0500000f


	//   ....[180]....
        /*03b0*/ 	.word	0x0500000f


	//   ....[181]....
        /*03b4*/ 	.word	0x0500000f


	//   ....[182]....
        /*03b8*/ 	.word	0x0500000f


	//   ....[183]....
        /*03bc*/ 	.word	0x0500000f


	//   ....[184]....
        /*03c0*/ 	.word	0x0500000f


	//   ....[185]....
        /*03c4*/ 	.word	0x0500000f


	//   ....[186]....
        /*03c8*/ 	.word	0x0500000f


	//   ....[187]....
        /*03cc*/ 	.word	0x0500000f


	//   ....[188]....
        /*03d0*/ 	.word	0x0500000f


	//   ....[189]....
        /*03d4*/ 	.word	0x0500000f


	//   ....[190]....
        /*03d8*/ 	.word	0x0500000f


	//   ....[191]....
        /*03dc*/ 	.word	0x0500000f


	//   ....[192]....
        /*03e0*/ 	.word	0x0500000f


	//   ....[193]....
        /*03e4*/ 	.word	0x0500000f


	//   ....[194]....
        /*03e8*/ 	.word	0x0500000f


	//   ....[195]....
        /*03ec*/ 	.word	0x0500000f


	//   ....[196]....
        /*03f0*/ 	.word	0x0500000f


	//   ....[197]....
        /*03f4*/ 	.word	0x0500000f


	//   ....[198]....
        /*03f8*/ 	.word	0x0500000f


	//   ....[199]....
        /*03fc*/ 	.word	0x0500000f


	//   ....[200]....
        /*0400*/ 	.word	0x0500000f


	//   ....[201]....
        /*0404*/ 	.word	0x0500000f


	//   ....[202]....
        /*0408*/ 	.word	0x0500000f


	//   ....[203]....
        /*040c*/ 	.word	0x0500000f


	//   ....[204]....
        /*0410*/ 	.word	0x0500000f


	//   ....[205]....
        /*0414*/ 	.word	0x0500000f


	//   ....[206]....
        /*0418*/ 	.word	0x0500000f


	//   ....[207]....
        /*041c*/ 	.word	0x0500000f


	//   ....[208]....
        /*0420*/ 	.word	0x0500000f


	//   ....[209]....
        /*0424*/ 	.word	0x0500000f


	//   ....[210]....
        /*0428*/ 	.word	0x0500000f


	//   ....[211]....
        /*042c*/ 	.word	0x0500000f


	//   ....[212]....
        /*0430*/ 	.word	0x0500000f


	//   ....[213]....
        /*0434*/ 	.word	0x0500000f


	//   ....[214]....
        /*0438*/ 	.word	0x0500000f


	//   ....[215]....
        /*043c*/ 	.word	0x0500000f


	//   ....[216]....
        /*0440*/ 	.word	0x0500000f


	//   ....[217]....
        /*0444*/ 	.word	0x0500000f


	//   ....[218]....
        /*0448*/ 	.word	0x0500000f


	//   ....[219]....
        /*044c*/ 	.word	0x0500000f


	//   ....[220]....
        /*0450*/ 	.word	0x0500000f


	//   ....[221]....
        /*0454*/ 	.word	0x0500000f


	//   ....[222]....
        /*0458*/ 	.word	0x0500000f


	//   ....[223]....
        /*045c*/ 	.word	0x0500000f


	//   ....[224]....
        /*0460*/ 	.word	0x0500000f


	//   ....[225]....
        /*0464*/ 	.word	0x0500000f


	//   ....[226]....
        /*0468*/ 	.word	0x0500000f


	//   ....[227]....
        /*046c*/ 	.word	0x0500000f


	//   ....[228]....
        /*0470*/ 	.word	0x0500000f


	//   ....[229]....
        /*0474*/ 	.word	0x0500000f


	//   ....[230]....
        /*0478*/ 	.word	0x0500000f


	//   ....[231]....
        /*047c*/ 	.word	0x0500000f


	//   ....[232]....
        /*0480*/ 	.word	0x0500000f


	//   ....[233]....
        /*0484*/ 	.word	0x0500000f


	//   ....[234]....
        /*0488*/ 	.word	0x0500000f


	//   ....[235]....
        /*048c*/ 	.word	0x0500000f


	//   ....[236]....
        /*0490*/ 	.word	0x0500000f


	//   ....[237]....
        /*0494*/ 	.word	0x0500000f


	//   ....[238]....
        /*0498*/ 	.word	0x0500000f


	//   ....[239]....
        /*049c*/ 	.word	0x0500000f


	//   ....[240]....
        /*04a0*/ 	.word	0x0500000f


	//   ....[241]....
        /*04a4*/ 	.word	0x0500000f


	//   ....[242]....
        /*04a8*/ 	.word	0x0500000f


	//   ....[243]....
        /*04ac*/ 	.word	0x0500000f


	//   ....[244]....
        /*04b0*/ 	.word	0x0500000f


	//   ....[245]....
        /*04b4*/ 	.word	0x0500000f


	//   ....[246]....
        /*04b8*/ 	.word	0x0500000f


	//   ....[247]....
        /*04bc*/ 	.word	0x0500000f


	//   ....[248]....
        /*04c0*/ 	.word	0x0500000f


	//   ....[249]....
        /*04c4*/ 	.word	0x0500000f


	//   ....[250]....
        /*04c8*/ 	.word	0x0500000f


	//   ....[251]....
        /*04cc*/ 	.word	0x0500000f


	//   ....[252]....
        /*04d0*/ 	.word	0x0500000f


	//   ....[253]....
        /*04d4*/ 	.word	0x0500000f


	//   ....[254]....
        /*04d8*/ 	.word	0x0500000f


	//   ....[255]....
        /*04dc*/ 	.word	0x0500000f


	//   ....[0]....
        /*04e0*/ 	.word	0x0500000f


	//----- nvinfo : EIATTR_COOP_GROUP_INSTR_OFFSETS
	.align		4
.L_90:
        /*04e4*/ 	.byte	0x04, 0x28
        /*04e6*/ 	.short	(.L_92 - .L_91)


	//   ....[0]....
.L_91:
        /*04e8*/ 	.word	0x00000080


	//   ....[1]....
        /*04ec*/ 	.word	0x00000090


	//   ....[2]....
        /*04f0*/ 	.word	0x000002d0


	//   ....[3]....
        /*04f4*/ 	.word	0x00000430


	//   ....[4]....
        /*04f8*/ 	.word	0x00000550


	//   ....[5]....
        /*04fc*/ 	.word	0x000006b0


	//   ....[6]....
        /*0500*/ 	.word	0x00000d10


	//   ....[7]....
        /*0504*/ 	.word	0x00002960


	//   ....[8]....
        /*0508*/ 	.word	0x000029e0


	//   ....[9]....
        /*050c*/ 	.word	0x00002f30


	//   ....[10]....
        /*0510*/ 	.word	0x00002f90


	//   ....[11]....
        /*0514*/ 	.word	0x00004a90


	//   ....[12]....
        /*0518*/ 	.word	0x00004b10


	//   ....[13]....
        /*051c*/ 	.word	0x00005100


	//   ....[14]....
        /*0520*/ 	.word	0x000051f0


	//   ....[15]....
        /*0524*/ 	.word	0x000068e0


	//   ....[16]....
        /*0528*/ 	.word	0x000069d0


	//   ....[17]....
        /*052c*/ 	.word	0x00006a90


	//   ....[18]....
        /*0530*/ 	.word	0x00006ad0


	//   ....[19]....
        /*0534*/ 	.word	0x00007ce0


	//   ....[20]....
        /*0538*/ 	.word	0x00007d20


	//   ....[21]....
        /*053c*/ 	.word	0x00007f20


	//   ....[22]....
        /*0540*/ 	.word	0x00007f50


	//   ....[23]....
        /*0544*/ 	.word	0x00007f80


	//   ....[24]....
        /*0548*/ 	.word	0x00007fa0


	//   ....[25]....
        /*054c*/ 	.word	0x00007fd0


	//   ....[26]....
        /*0550*/ 	.word	0x00007ff0


	//   ....[27]....
        /*0554*/ 	.word	0x00008030


	//   ....[28]....
        /*0558*/ 	.word	0x00008070


	//   ....[29]....
        /*055c*/ 	.word	0x000080a0


	//   ....[30]....
        /*0560*/ 	.word	0x000080e0


	//   ....[31]....
        /*0564*/ 	.word	0x00008120


	//   ....[32]....
        /*0568*/ 	.word	0x00008150


	//   ....[33]....
        /*056c*/ 	.word	0x00008180


	//   ....[34]....
        /*0570*/ 	.word	0x000081b0


	//   ....[35]....
        /*0574*/ 	.word	0x000081e0


	//   ....[36]....
        /*0578*/ 	.word	0x00008240


	//   ....[37]....
        /*057c*/ 	.word	0x00008270


	//   ....[38]....
        /*0580*/ 	.word	0x00008380


	//   ....[39]....
        /*0584*/ 	.word	0x000083c0


	//   ....[40]....
        /*0588*/ 	.word	0x00008400


	//   ....[41]....
        /*058c*/ 	.word	0x00008440


	//   ....[42]....
        /*0590*/ 	.word	0x00008540


	//   ....[43]....
        /*0594*/ 	.word	0x00008570


	//   ....[44]....
        /*0598*/ 	.word	0x000085a0


	//   ....[45]....
        /*059c*/ 	.word	0x000085c0


	//   ....[46]....
        /*05a0*/ 	.word	0x000085f0


	//   ....[47]....
        /*05a4*/ 	.word	0x00008610


	//   ....[48]....
        /*05a8*/ 	.word	0x00008630


	//   ....[49]....
        /*05ac*/ 	.word	0x00008650


	//   ....[50]....
        /*05b0*/ 	.word	0x00008670


	//   ....[51]....
        /*05b4*/ 	.word	0x00008a20


	//   ....[52]....
        /*05b8*/ 	.word	0x00008a40


	//   ....[53]....
        /*05bc*/ 	.word	0x00008a60


	//   ....[54]....
        /*05c0*/ 	.word	0x00008a80


	//   ....[55]....
        /*05c4*/ 	.word	0x00008aa0


	//   ....[56]....
        /*05c8*/ 	.word	0x00008ac0


	//   ....[57]....
        /*05cc*/ 	.word	0x00008ae0


	//   ....[58]....
        /*05d0*/ 	.word	0x00008b00


	//   ....[59]....
        /*05d4*/ 	.word	0x00008b10


	//   ....[60]....
        /*05d8*/ 	.word	0x00008b20


	//   ....[61]....
        /*05dc*/ 	.word	0x00008b30


	//   ....[62]....
        /*05e0*/ 	.word	0x00008b40


	//   ....[63]....
        /*05e4*/ 	.word	0x00008b50


	//   ....[64]....
        /*05e8*/ 	.word	0x00008b60


	//   ....[65]....
        /*05ec*/ 	.word	0x00008b70


	//   ....[66]....
        /*05f0*/ 	.word	0x00008b80


	//   ....[67]....
        /*05f4*/ 	.word	0x00008b90


	//   ....[68]....
        /*05f8*/ 	.word	0x00008ba0


	//   ....[69]....
        /*05fc*/ 	.word	0x00008bb0


	//   ....[70]....
        /*0600*/ 	.word	0x00008bc0


	//   ....[71]....
        /*0604*/ 	.word	0x00008bd0


	//   ....[72]....
        /*0608*/ 	.word	0x00008be0


	//   ....[73]....
        /*060c*/ 	.word	0x00008bf0


	//   ....[74]....
        /*0610*/ 	.word	0x00008c20


	//   ....[75]....
        /*0614*/ 	.word	0x00008ca0


	//   ....[76]....
        /*0618*/ 	.word	0x00008d10


	//   ....[77]....
        /*061c*/ 	.word	0x00008d40


	//   ....[78]....
        /*0620*/ 	.word	0x00008d80


	//   ....[79]....
        /*0624*/ 	.word	0x00008db0


	//   ....[80]....
        /*0628*/ 	.word	0x00008de0


	//   ....[81]....
        /*062c*/ 	.word	0x00008e20


	//   ....[82]....
        /*0630*/ 	.word	0x00008f60


	//   ....[83]....
        /*0634*/ 	.word	0x00009270


	//   ....[84]....
        /*0638*/ 	.word	0x000092a0


	//   ....[85]....
        /*063c*/ 	.word	0x000093f0


	//   ....[86]....
        /*0640*/ 	.word	0x00009420


	//   ....[87]....
        /*0644*/ 	.word	0x000098e0


	//   ....[88]....
        /*0648*/ 	.word	0x00009920


	//   ....[89]....
        /*064c*/ 	.word	0x00009a70


	//   ....[90]....
        /*0650*/ 	.word	0x00009a90


	//   ....[91]....
        /*0654*/ 	.word	0x00009bc0


	//   ....[92]....
        /*0658*/ 	.word	0x00009be0


	//   ....[93]....
        /*065c*/ 	.word	0x00009d20


	//   ....[94]....
        /*0660*/ 	.word	0x00009d60


	//   ....[95]....
        /*0664*/ 	.word	0x0000b420


	//   ....[96]....
        /*0668*/ 	.word	0x0000b460


	//   ....[97]....
        /*066c*/ 	.word	0x0000b470


	//   ....[98]....
        /*0670*/ 	.word	0x0000b490


	//   ....[99]....
        /*0674*/ 	.word	0x0000b4b0


	//   ....[100]....
        /*0678*/ 	.word	0x0000b4e0


	//   ....[101]....
        /*067c*/ 	.word	0x0000b510


	//   ....[102]....
        /*0680*/ 	.word	0x0000b5c0


	//   ....[103]....
        /*0684*/ 	.word	0x0000b690


	//   ....[104]....
        /*0688*/ 	.word	0x0000b6e0


	//   ....[105]....
        /*068c*/ 	.word	0x0000b710


	//   ....[106]....
        /*0690*/ 	.word	0x0000b740


	//   ....[107]....
        /*0694*/ 	.word	0x0000b770


	//   ....[108]....
        /*0698*/ 	.word	0x0000b7c0


	//   ....[109]....
        /*069c*/ 	.word	0x0000b7d0


	//   ....[110]....
        /*06a0*/ 	.word	0x0000b870


	//   ....[111]....
        /*06a4*/ 	.word	0x0000bbb0


	//   ....[112]....
        /*06a8*/ 	.word	0x0000bbe0


	//   ....[113]....
        /*06ac*/ 	.word	0x0000bc10


	//   ....[114]....
        /*06b0*/ 	.word	0x0000bc30


	//   ....[115]....
        /*06b4*/ 	.word	0x0000bc40


	//   ....[116]....
        /*06b8*/ 	.word	0x0000bc60


	//   ....[117]....
        /*06bc*/ 	.word	0x0000bc80


	//   ....[118]....
        /*06c0*/ 	.word	0x0000bc90


	//   ....[119]....
        /*06c4*/ 	.word	0x0000bcc0


	//   ....[120]....
        /*06c8*/ 	.word	0x0000bce0


	//   ....[121]....
        /*06cc*/ 	.word	0x0000bd20


	//   ....[122]....
        /*06d0*/ 	.word	0x0000bd80


	//   ....[123]....
        /*06d4*/ 	.word	0x0000bda0


	//   ....[124]....
        /*06d8*/ 	.word	0x0000bdb0


	//   ....[125]....
        /*06dc*/ 	.word	0x0000be00


	//   ....[126]....
        /*06e0*/ 	.word	0x0000bf30


	//   ....[127]....
        /*06e4*/ 	.word	0x0000c660


	//   ....[128]....
        /*06e8*/ 	.word	0x0000c680


	//   ....[129]....
        /*06ec*/ 	.word	0x0000c6b0


	//   ....[130]....
        /*06f0*/ 	.word	0x0000c6f0


	//   ....[131]....
        /*06f4*/ 	.word	0x0000c760


	//   ....[132]....
        /*06f8*/ 	.word	0x0000c780


	//   ....[133]....
        /*06fc*/ 	.word	0x0000c800


	//   ....[134]....
        /*0700*/ 	.word	0x0000c820


	//   ....[135]....
        /*0704*/ 	.word	0x0000c8a0


	//   ....[136]....
        /*0708*/ 	.word	0x0000c8d0


	//   ....[137]....
        /*070c*/ 	.word	0x0000c940


	//   ....[138]....
        /*0710*/ 	.word	0x0000c960


	//   ....[139]....
        /*0714*/ 	.word	0x0000c9e0


	//   ....[140]....
        /*0718*/ 	.word	0x0000ca00


	//   ....[141]....
        /*071c*/ 	.word	0x0000ca80


	//   ....[142]....
        /*0720*/ 	.word	0x0000caa0


	//   ....[143]....
        /*0724*/ 	.word	0x0000d0c0


	//   ....[144]....
        /*0728*/ 	.word	0x0000d0e0


	//   ....[145]....
        /*072c*/ 	.word	0x0000d0f0


	//   ....[146]....
        /*0730*/ 	.word	0x0000d100


	//   ....[147]....
        /*0734*/ 	.word	0x0000d120


	//   ....[148]....
        /*0738*/ 	.word	0x0000d1a0


	//   ....[149]....
        /*073c*/ 	.word	0x0000d1b0


	//   ....[150]....
        /*0740*/ 	.word	0x0000d1c0


	//   ....[151]....
        /*0744*/ 	.word	0x0000d1d0


	//   ....[152]....
        /*0748*/ 	.word	0x0000d260


	//   ....[153]....
        /*074c*/ 	.word	0x0000d270


	//   ....[154]....
        /*0750*/ 	.word	0x0000d280


	//   ....[155]....
        /*0754*/ 	.word	0x0000d290


	//   ....[156]....
        /*0758*/ 	.word	0x0000d320


	//   ....[157]....
        /*075c*/ 	.word	0x0000d330


	//   ....[158]....
        /*0760*/ 	.word	0x0000d340


	//   ....[159]....
        /*0764*/ 	.word	0x0000d690


	//   ....[160]....
        /*0768*/ 	.word	0x0000d6a0


	//   ....[161]....
        /*076c*/ 	.word	0x0000d6b0


	//   ....[162]....
        /*0770*/ 	.word	0x0000d6d0


	//   ....[163]....
        /*0774*/ 	.word	0x0000d6f0


	//   ....[164]....
        /*0778*/ 	.word	0x0000d730


	//   ....[165]....
        /*077c*/ 	.word	0x0000d740


	//   ....[166]....
        /*0780*/ 	.word	0x0000d780


	//   ....[167]....
        /*0784*/ 	.word	0x0000d7a0


	//   ....[168]....
        /*0788*/ 	.word	0x0000d7c0


	//   ....[169]....
        /*078c*/ 	.word	0x0000d800


	//   ....[170]....
        /*0790*/ 	.word	0x0000d850


	//   ....[171]....
        /*0794*/ 	.word	0x0000d8a0


	//   ....[172]....
        /*0798*/ 	.word	0x0000d8c0


	//   ....[173]....
        /*079c*/ 	.word	0x0000d8f0


	//   ....[174]....
        /*07a0*/ 	.word	0x0000d910


	//   ....[175]....
        /*07a4*/ 	.word	0x0000ee00


	//   ....[176]....
        /*07a8*/ 	.word	0x0000f360


	//   ....[177]....
        /*07ac*/ 	.word	0x0000f440


	//   ....[178]....
        /*07b0*/ 	.word	0x0000f520


	//   ....[179]....
        /*07b4*/ 	.word	0x0000f580


	//   ....[180]....
        /*07b8*/ 	.word	0x0000f650


	//   ....[181]....
        /*07bc*/ 	.word	0x0000f6b0


	//   ....[182]....
        /*07c0*/ 	.word	0x0000f780


	//   ....[183]....
        /*07c4*/ 	.word	0x0000f7e0


	//   ....[184]....
        /*07c8*/ 	.word	0x0000f8c0


	//   ....[185]....
        /*07cc*/ 	.word	0x0000f920


	//   ....[186]....
        /*07d0*/ 	.word	0x0000f9f0


	//   ....[187]....
        /*07d4*/ 	.word	0x0000fa50


	//   ....[188]....
        /*07d8*/ 	.word	0x0000fb30


	//   ....[189]....
        /*07dc*/ 	.word	0x0000fb90


	//   ....[190]....
        /*07e0*/ 	.word	0x0000fc50


	//   ....[191]....
        /*07e4*/ 	.word	0x0000fcb0


	//   ....[192]....
        /*07e8*/ 	.word	0x0000fd70


	//   ....[193]....
        /*07ec*/ 	.word	0x0000fe50


	//   ....[194]....
        /*07f0*/ 	.word	0x0000fef0


	//   ....[195]....
        /*07f4*/ 	.word	0x0000ff50


	//   ....[196]....
        /*07f8*/ 	.word	0x00010030


	//   ....[197]....
        /*07fc*/ 	.word	0x00010090


	//   ....[198]....
        /*0800*/ 	.word	0x00010170


	//   ....[199]....
        /*0804*/ 	.word	0x00010200


	//   ....[200]....
        /*0808*/ 	.word	0x000102c0


	//   ....[201]....
        /*080c*/ 	.word	0x00010350


	//   ....[202]....
        /*0810*/ 	.word	0x00010400


	//   ....[203]....
        /*0814*/ 	.word	0x000104f0


	//   ....[204]....
        /*0818*/ 	.word	0x00010590


	//   ....[205]....
        /*081c*/ 	.word	0x000105f0


	//   ....[206]....
        /*0820*/ 	.word	0x000106e0


	//   ....[207]....
        /*0824*/ 	.word	0x00010740


	//   ....[208]....
        /*0828*/ 	.word	0x00010820


	//   ....[209]....
        /*082c*/ 	.word	0x000108b0


	//   ....[210]....
        /*0830*/ 	.word	0x00010920


	//   ....[211]....
        /*0834*/ 	.word	0x000109a0


	//   ....[212]....
        /*0838*/ 	.word	0x00010a50


	//   ....[213]....
        /*083c*/ 	.word	0x00010ac0


	//   ....[214]....
        /*0840*/ 	.word	0x00010ba0


	//   ....[215]....
        /*0844*/ 	.word	0x00010c20


	//   ....[216]....
        /*0848*/ 	.word	0x00010cf0


	//   ....[217]....
        /*084c*/ 	.word	0x00010d60


	//   ....[218]....
        /*0850*/ 	.word	0x00010e40


	//   ....[219]....
        /*0854*/ 	.word	0x00010eb0


	//   ....[220]....
        /*0858*/ 	.word	0x00010f90


	//   ....[221]....
        /*085c*/ 	.word	0x00011000


	//   ....[222]....
        /*0860*/ 	.word	0x000110e0


	//   ....[223]....
        /*0864*/ 	.word	0x00011150


	//   ....[224]....
        /*0868*/ 	.word	0x00011210


	//   ....[225]....
        /*086c*/ 	.word	0x00011350


	//   ....[226]....
        /*0870*/ 	.word	0x000113f0


	//   ....[227]....
        /*0874*/ 	.word	0x00011450


	//   ....[228]....
        /*0878*/ 	.word	0x00011500


	//   ....[229]....
        /*087c*/ 	.word	0x00011560


	//   ....[230]....
        /*0880*/ 	.word	0x00011620


	//   ....[231]....
        /*0884*/ 	.word	0x00011680


	//   ....[232]....
        /*0888*/ 	.word	0x00011740


	//   ....[233]....
        /*088c*/ 	.word	0x000117a0


	//   ....[234]....
        /*0890*/ 	.word	0x00011860


	//   ....[235]....
        /*0894*/ 	.word	0x000118c0


	//   ....[236]....
        /*0898*/ 	.word	0x00011980


	//   ....[237]....
        /*089c*/ 	.word	0x000119e0


	//   ....[238]....
        /*08a0*/ 	.word	0x00011aa0


	//   ....[239]....
        /*08a4*/ 	.word	0x00011b00


	//   ....[240]....
        /*08a8*/ 	.word	0x00011bc0


	//   ....[241]....
        /*08ac*/ 	.word	0x00011ca0


	//   ....[242]....
        /*08b0*/ 	.word	0x00011d30


	//   ....[243]....
        /*08b4*/ 	.word	0x00011d90


	//   ....[244]....
        /*08b8*/ 	.word	0x00011e40


	//   ....[245]....
        /*08bc*/ 	.word	0x00011ea0


	//   ....[246]....
        /*08c0*/ 	.word	0x00011f50


	//   ....[247]....
        /*08c4*/ 	.word	0x00011fb0


	//   ....[248]....
        /*08c8*/ 	.word	0x00012060


	//   ....[249]....
        /*08cc*/ 	.word	0x000120c0


	//   ....[250]....
        /*08d0*/ 	.word	0x00012170


	//   ....[251]....
        /*08d4*/ 	.word	0x000121d0


	//   ....[252]....
        /*08d8*/ 	.word	0x00012280


	//   ....[253]....
        /*08dc*/ 	.word	0x000122e0


	//   ....[254]....
        /*08e0*/ 	.word	0x00012390


	//   ....[255]....
        /*08e4*/ 	.word	0x000123f0


	//   ....[0]....
        /*08e8*/ 	.word	0x000124a0


	//----- nvinfo : EIATTR_REG_RECONFIG
	.align		4
.L_92:
        /*08ec*/ 	.byte	0x01, 0x54
	.zero		2


	//----- nvinfo : EIATTR_SYSCALL_OFFSETS
	.align		4
        /*08f0*/ 	.byte	0x04, 0x46
        /*08f2*/ 	.short	(.L_94 - .L_93)


	//   ....[0]....
.L_93:
        /*08f4*/ 	.word	0x00001070


	//   ....[1]....
        /*08f8*/ 	.word	0x0000ab50


	//   ....[2]....
        /*08fc*/ 	.word	0x0000acb0


	//   ....[3]....
        /*0900*/ 	.word	0x0000adf0


	//   ....[4]....
        /*0904*/ 	.word	0x0000af10


	//   ....[5]....
        /*0908*/ 	.word	0x0000c2d0


	//----- nvinfo : EIATTR_MBARRIER_INSTR_OFFSETS
	.align		4
.L_94:
        /*090c*/ 	.byte	0x04, 0x39
        /*090e*/ 	.short	(.L_96 - .L_95)


	//   ....[0]....
.L_95:
        /*0910*/ 	.word	0x00000180
        /*0914*/ 	.word	0x000000ff
        /*0918*/ 	.word	0x00038800
        /*091c*/ 	.short	0x0100
        /*091e*/ 	.byte	0x08
	.zero		1


	//   ....[1]....
        /*0920*/ 	.word	0x00000190
        /*0924*/ 	.word	0x000000ff
        /*0928*/ 	.word	0x00038820
        /*092c*/ 	.short	0x0100
        /*092e*/ 	.byte	0x08
	.zero		1


	//   ....[2]....
        /*0930*/ 	.word	0x00000280
        /*0934*/ 	.word	0x000000ff
        /*0938*/ 	.word	0x00038830
        /*093c*/ 	.short	0x0100
        /*093e*/ 	.byte	0x08
	.zero		1


	//   ....[3]....
        /*0940*/ 	.word	0x00000290
        /*0944*/ 	.word	0x000000ff
        /*0948*/ 	.word	0x00038840
        /*094c*/ 	.short	0x0100
        /*094e*/ 	.byte	0x08
	.zero		1


	//   ....[4]....
        /*0950*/ 	.word	0x000002a0
        /*0954*/ 	.word	0x000000ff
        /*0958*/ 	.word	0x00038838
        /*095c*/ 	.short	0x0100
        /*095e*/ 	.byte	0x08
	.zero		1


	//   ....[5]....
        /*0960*/ 	.word	0x000002b0
        /*0964*/ 	.word	0x000000ff
        /*0968*/ 	.word	0x00038848
        /*096c*/ 	.short	0x0100
        /*096e*/ 	.byte	0x08
	.zero		1


	//   ....[6]....
        /*0970*/ 	.word	0x000003e0
        /*0974*/ 	.word	0x000000ff
        /*0978*/ 	.word	0x00038850
        /*097c*/ 	.short	0x0100
        /*097e*/ 	.byte	0x08
	.zero		1


	//   ....[7]....
        /*0980*/ 	.word	0x000003f0
        /*0984*/ 	.word	0x000000ff
        /*0988*/ 	.word	0x00038860
        /*098c*/ 	.short	0x0100
        /*098e*/ 	.byte	0x08
	.zero		1


	//   ....[8]....
        /*0990*/ 	.word	0x00000400
        /*0994*/ 	.word	0x000000ff
        /*0998*/ 	.word	0x00038858
        /*099c*/ 	.short	0x0100
        /*099e*/ 	.byte	0x08
	.zero		1


	//   ....[9]....
        /*09a0*/ 	.word	0x00000410
        /*09a4*/ 	.word	0x000000ff
        /*09a8*/ 	.word	0x00038868
        /*09ac*/ 	.short	0x0100
        /*09ae*/ 	.byte	0x08
	.zero		1


	//   ....[10]....
        /*09b0*/ 	.word	0x00000500
        /*09b4*/ 	.word	0x000000ff
        /*09b8*/ 	.word	0x00038870
        /*09bc*/ 	.short	0x0100
        /*09be*/ 	.byte	0x06
	.zero		1


	//   ....[11]....
        /*09c0*/ 	.word	0x00000510
        /*09c4*/ 	.word	0x000000ff
        /*09c8*/ 	.word	0x00038880
        /*09cc*/ 	.short	0x0100
        /*09ce*/ 	.byte	0x06
	.zero		1


	//   ....[12]....
        /*09d0*/ 	.word	0x00000520
        /*09d4*/ 	.word	0x000000ff
        /*09d8*/ 	.word	0x00038878
        /*09dc*/ 	.short	0x0100
        /*09de*/ 	.byte	0x06
	.zero		1


	//   ....[13]....
        /*09e0*/ 	.word	0x00000530
        /*09e4*/ 	.word	0x000000ff
        /*09e8*/ 	.word	0x00038888
        /*09ec*/ 	.short	0x0100
        /*09ee*/ 	.byte	0x06
	.zero		1


	//   ....[14]....
        /*09f0*/ 	.word	0x00000660
        /*09f4*/ 	.word	0x000000ff
        /*09f8*/ 	.word	0x00038890
        /*09fc*/ 	.short	0x0100
        /*09fe*/ 	.byte	0x08
	.zero		1


	//   ....[15]....
        /*0a00*/ 	.word	0x00000670
        /*0a04*/ 	.word	0x000000ff
        /*0a08*/ 	.word	0x000388a0
        /*0a0c*/ 	.short	0x0100
        /*0a0e*/ 	.byte	0x08
	.zero		1


	//   ....[16]....
        /*0a10*/ 	.word	0x00000680
        /*0a14*/ 	.word	0x000000ff
        /*0a18*/ 	.word	0x00038898
        /*0a1c*/ 	.short	0x0100
        /*0a1e*/ 	.byte	0x08
	.zero		1


	//   ....[17]....
        /*0a20*/ 	.word	0x00000690
        /*0a24*/ 	.word	0x000000ff
        /*0a28*/ 	.word	0x000388a8
        /*0a2c*/ 	.short	0x0100
        /*0a2e*/ 	.byte	0x08
	.zero		1


	//   ....[18]....
        /*0a30*/ 	.word	0x000007e0
        /*0a34*/ 	.word	0x000000ff
        /*0a38*/ 	.word	0x000388b0
        /*0a3c*/ 	.short	0x0100
        /*0a3e*/ 	.byte	0x08
	.zero		1


	//   ....[19]....
        /*0a40*/ 	.word	0x000007f0
        /*0a44*/ 	.word	0x000000ff
        /*0a48*/ 	.word	0x000388c0
        /*0a4c*/ 	.short	0x0100
        /*0a4e*/ 	.byte	0x08
	.zero		1


	//   ....[20]....
        /*0a50*/ 	.word	0x00000800
        /*0a54*/ 	.word	0x000000ff
        /*0a58*/ 	.word	0x000388b8
        /*0a5c*/ 	.short	0x0100
        /*0a5e*/ 	.byte	0x08
	.zero		1


	//   ....[21]....
        /*0a60*/ 	.word	0x00000810
        /*0a64*/ 	.word	0x000000ff
        /*0a68*/ 	.word	0x000388c8
        /*0a6c*/ 	.short	0x0100
        /*0a6e*/ 	.byte	0x08
	.zero		1


	//   ....[22]....
        /*0a70*/ 	.word	0x000013f0
        /*0a74*/ 	.word	0x000000ff
        /*0a78*/ 	.word	0x00038800
        /*0a7c*/ 	.short	0x010a
        /*0a7e*/ 	.byte	0x32
	.zero		1


	//   ....[23]....
        /*0a80*/ 	.word	0x000014e0
        /*0a84*/ 	.word	0x000000ff
        /*0a88*/ 	.word	0x00038830
        /*0a8c*/ 	.short	0x010a
        /*0a8e*/ 	.byte	0x33
	.zero		1


	//   ....[24]....
        /*0a90*/ 	.word	0x00001520
        /*0a94*/ 	.word	0x000000ff
        /*0a98*/ 	.word	0x00038830
        /*0a9c*/ 	.short	0x010a
        /*0a9e*/ 	.byte	0x33
	.zero		1


	//   ....[25]....
        /*0aa0*/ 	.word	0x00001f90
        /*0aa4*/ 	.word	0x000000ff
        /*0aa8*/ 	.word	0x00000000
        /*0aac*/ 	.short	0x0101
        /*0aae*/ 	.byte	0x06
	.zero		1


	//   ....[26]....
        /*0ab0*/ 	.word	0x00003ae0
        /*0ab4*/ 	.word	0x000000ff
        /*0ab8*/ 	.word	0x00038850
        /*0abc*/ 	.short	0x010a
        /*0abe*/ 	.byte	0x33
	.zero		1


	//   ....[27]....
        /*0ac0*/ 	.word	0x00003b20
        /*0ac4*/ 	.word	0x000000ff
        /*0ac8*/ 	.word	0x00038850
        /*0acc*/ 	.short	0x010a
        /*0ace*/ 	.byte	0x33
	.zero		1


	//   ....[28]....
        /*0ad0*/ 	.word	0x00003d70
        /*0ad4*/ 	.word	0x000000ff
        /*0ad8*/ 	.word	0x00000000
        /*0adc*/ 	.short	0x0101
        /*0ade*/ 	.byte	0x33
	.zero		1


	//   ....[29]....
        /*0ae0*/ 	.word	0x00003ef0
        /*0ae4*/ 	.word	0x000000ff
        /*0ae8*/ 	.word	0x00038830
        /*0aec*/ 	.short	0x010a
        /*0aee*/ 	.byte	0x2e
	.zero		1


	//   ....[30]....
        /*0af0*/ 	.word	0x00003f40
        /*0af4*/ 	.word	0x000000ff
        /*0af8*/ 	.word	0x00038830
        /*0afc*/ 	.short	0x010a
        /*0afe*/ 	.byte	0x2e
	.zero		1


	//   ....[31]....
        /*0b00*/ 	.word	0x000046b0
        /*0b04*/ 	.word	0x000000ff
        /*0b08*/ 	.word	0x00000000
        /*0b0c*/ 	.short	0x0101
        /*0b0e*/ 	.byte	0x06
	.zero		1


	//   ....[32]....
        /*0b10*/ 	.word	0x000065d0
        /*0b14*/ 	.word	0x000000ff
        /*0b18*/ 	.word	0x00038850
        /*0b1c*/ 	.short	0x010a
        /*0b1e*/ 	.byte	0x2e
	.zero		1


	//   ....[33]....
        /*0b20*/ 	.word	0x00006630
        /*0b24*/ 	.word	0x000000ff
        /*0b28*/ 	.word	0x00038850
        /*0b2c*/ 	.short	0x010a
        /*0b2e*/ 	.byte	0x2e
	.zero		1


	//   ....[34]....
        /*0b30*/ 	.word	0x00006840
        /*0b34*/ 	.word	0x000000ff
        /*0b38*/ 	.word	0x00000000
        /*0b3c*/ 	.short	0x0101
        /*0b3e*/ 	.byte	0x2e
	.zero		1


	//   ....[35]....
        /*0b40*/ 	.word	0x00009900
        /*0b44*/ 	.word	0x000000ff
        /*0b48*/ 	.word	0x00000000
        /*0b4c*/ 	.short	0x0101
        /*0b4e*/ 	.byte	0x06
	.zero		1


	//   ....[36]....
        /*0b50*/ 	.word	0x0000b280
        /*0b54*/ 	.word	0x00000006
        /*0b58*/ 	.word	0x00038880
        /*0b5c*/ 	.short	0x010a
        /*0b5e*/ 	.byte	0x3f
	.zero		1


	//   ....[37]....
        /*0b60*/ 	.word	0x0000b920
        /*0b64*/ 	.word	0x00000006
        /*0b68*/ 	.word	0x00038870
        /*0b6c*/ 	.short	0x0107
        /*0b6e*/ 	.byte	0x3f
	.zero		1


	//   ....[38]....
        /*0b70*/ 	.word	0x0000b9e0
        /*0b74*/ 	.word	0x00000006
        /*0b78*/ 	.word	0x00038870
        /*0b7c*/ 	.short	0x0101
        /*0b7e*/ 	.byte	0x3f
	.zero		1


	//   ....[39]....
        /*0b80*/ 	.word	0x0000ba10
        /*0b84*/ 	.word	0x00000006
        /*0b88*/ 	.word	0x00038840
        /*0b8c*/ 	.short	0x010a
        /*0b8e*/ 	.byte	0x3f
	.zero		1


	//   ....[40]....
        /*0b90*/ 	.word	0x0000c0b0
        /*0b94*/ 	.word	0x00000006
        /*0b98*/ 	.word	0x00038830
        /*0b9c*/ 	.short	0x0107
        /*0b9e*/ 	.byte	0x3f
	.zero		1


	//   ....[41]....
        /*0ba0*/ 	.word	0x0000c170
        /*0ba4*/ 	.word	0x00000006
        /*0ba8*/ 	.word	0x00038830
        /*0bac*/ 	.short	0x0101
        /*0bae*/ 	.byte	0x3f
	.zero		1


	//   ....[42]....
        /*0bb0*/ 	.word	0x0000cb60
        /*0bb4*/ 	.word	0x000000ff
        /*0bb8*/ 	.word	0x00038800
        /*0bbc*/ 	.short	0x0107
        /*0bbe*/ 	.byte	0x29
	.zero		1


	//   ....[43]....
        /*0bc0*/ 	.word	0x0000cbb0
        /*0bc4*/ 	.word	0x000000ff
        /*0bc8*/ 	.word	0x00038800
        /*0bcc*/ 	.short	0x0101
        /*0bce*/ 	.byte	0x29
	.zero		1


	//   ....[44]....
        /*0bd0*/ 	.word	0x0000cbf0
        /*0bd4*/ 	.word	0x000000ff
        /*0bd8*/ 	.word	0x00038820
        /*0bdc*/ 	.short	0x010a
        /*0bde*/ 	.byte	0x29
	.zero		1


	//   ....[45]....
        /*0be0*/ 	.word	0x0000cf20
        /*0be4*/ 	.word	0x00000000
        /*0be8*/ 	.word	0x00038880
        /*0bec*/ 	.short	0x010a
        /*0bee*/ 	.byte	0x3f
	.zero		1


	//   ....[46]....
        /*0bf0*/ 	.word	0x0000d410
        /*0bf4*/ 	.word	0x00000000
        /*0bf8*/ 	.word	0x00038870
        /*0bfc*/ 	.short	0x0107
        /*0bfe*/ 	.byte	0x3f
	.zero		1


	//   ....[47]....
        /*0c00*/ 	.word	0x0000d4d0
        /*0c04*/ 	.word	0x00000000
        /*0c08*/ 	.word	0x00038870
        /*0c0c*/ 	.short	0x0101
        /*0c0e*/ 	.byte	0x3f
	.zero		1


	//   ....[48]....
        /*0c10*/ 	.word	0x0000d500
        /*0c14*/ 	.word	0x00000000
        /*0c18*/ 	.word	0x00038840
        /*0c1c*/ 	.short	0x010a
        /*0c1e*/ 	.byte	0x3f
	.zero		1


	//   ....[49]....
        /*0c20*/ 	.word	0x0000d9d0
        /*0c24*/ 	.word	0x00000000
        /*0c28*/ 	.word	0x00038830
        /*0c2c*/ 	.short	0x0107
        /*0c2e*/ 	.byte	0x3f
	.zero		1


	//   ....[50]....
        /*0c30*/ 	.word	0x0000da90
        /*0c34*/ 	.word	0x00000000
        /*0c38*/ 	.word	0x00038830
        /*0c3c*/ 	.short	0x0101
        /*0c3e*/ 	.byte	0x3f
	.zero		1


	//   ....[51]....
        /*0c40*/ 	.word	0x0000db20
        /*0c44*/ 	.word	0x00000011
        /*0c48*/ 	.word	0x00038870
        /*0c4c*/ 	.short	0x010a
        /*0c4e*/ 	.byte	0x3f
	.zero		1


	//   ....[52]....
        /*0c50*/ 	.word	0x0000dbb0
        /*0c54*/ 	.word	0x00000011
        /*0c58*/ 	.word	0x00038860
        /*0c5c*/ 	.short	0x010a
        /*0c5e*/ 	.byte	0x3f
	.zero		1


	//   ....[53]....
        /*0c60*/ 	.word	0x0000e310
        /*0c64*/ 	.word	0x00000011
        /*0c68*/ 	.word	0x00038850
        /*0c6c*/ 	.short	0x0101
        /*0c6e*/ 	.byte	0x3f
	.zero		1


	//   ....[54]....
        /*0c70*/ 	.word	0x0000e3a0
        /*0c74*/ 	.word	0x00000011
        /*0c78*/ 	.word	0x00000000
        /*0c7c*/ 	.short	0x0101
        /*0c7e*/ 	.byte	0x3f
	.zero		1


	//   ....[55]....
        /*0c80*/ 	.word	0x0000e440
        /*0c84*/ 	.word	0x00000012
        /*0c88*/ 	.word	0x00038870
        /*0c8c*/ 	.short	0x010a
        /*0c8e*/ 	.byte	0x3f
	.zero		1


	//   ....[56]....
        /*0c90*/ 	.word	0x0000e4e0
        /*0c94*/ 	.word	0x00000012
        /*0c98*/ 	.word	0x00038860
        /*0c9c*/ 	.short	0x010a
        /*0c9e*/ 	.byte	0x3f
	.zero		1


	//   ....[57]....
        /*0ca0*/ 	.word	0x0000ec30
        /*0ca4*/ 	.word	0x00000012
        /*0ca8*/ 	.word	0x00038850
        /*0cac*/ 	.short	0x0101
        /*0cae*/ 	.byte	0x3f
	.zero		1


	//   ....[58]....
        /*0cb0*/ 	.word	0x0000ed20
        /*0cb4*/ 	.word	0x00000012
        /*0cb8*/ 	.word	0x00000000
        /*0cbc*/ 	.short	0x0101
        /*0cbe*/ 	.byte	0x3f
	.zero		1


	//   ....[59]....
        /*0cc0*/ 	.word	0x0000edb0
        /*0cc4*/ 	.word	0x00000004
        /*0cc8*/ 	.word	0x00038820
        /*0ccc*/ 	.short	0x010a
        /*0cce*/ 	.byte	0x3f
	.zero		1


	//   ....[60]....
        /*0cd0*/ 	.word	0x0000eee0
        /*0cd4*/ 	.word	0x00000003
        /*0cd8*/ 	.word	0x00038840
        /*0cdc*/ 	.short	0x010a
        /*0cde*/ 	.byte	0x3f
	.zero		1


	//   ....[61]....
        /*0ce0*/ 	.word	0x0000ef80
        /*0ce4*/ 	.word	0x0000001d
        /*0ce8*/ 	.word	0x00038840
        /*0cec*/ 	.short	0x010a
        /*0cee*/ 	.byte	0x3f
	.zero		1


	//   ....[62]....
        /*0cf0*/ 	.word	0x0000efc0
        /*0cf4*/ 	.word	0x00000003
        /*0cf8*/ 	.word	0x00038860
        /*0cfc*/ 	.short	0x010a
        /*0cfe*/ 	.byte	0x3f
	.zero		1


	//   ....[63]....
        /*0d00*/ 	.word	0x0000f000
        /*0d04*/ 	.word	0x0000001d
        /*0d08*/ 	.word	0x00038860
        /*0d0c*/ 	.short	0x010a
        /*0d0e*/ 	.byte	0x3f
	.zero		1


	//   ....[64]....
        /*0d10*/ 	.word	0x0000f040
        /*0d14*/ 	.word	0x00000003
        /*0d18*/ 	.word	0x00038880
        /*0d1c*/ 	.short	0x010a
        /*0d1e*/ 	.byte	0x3f
	.zero		1


	//   ....[65]....
        /*0d20*/ 	.word	0x0000f080
        /*0d24*/ 	.word	0x0000001d
        /*0d28*/ 	.word	0x00038880
        /*0d2c*/ 	.short	0x010a
        /*0d2e*/ 	.byte	0x3f
	.zero		1


	//   ....[66]....
        /*0d30*/ 	.word	0x0000f0f0
        /*0d34*/ 	.word	0x00000003
        /*0d38*/ 	.word	0x00038800
        /*0d3c*/ 	.short	0x010a
        /*0d3e*/ 	.byte	0x3f
	.zero		1


	//   ....[67]....
        /*0d40*/ 	.word	0x0000f150
        /*0d44*/ 	.word	0x00000003
        /*0d48*/ 	.word	0x00038830
        /*0d4c*/ 	.short	0x010a
        /*0d4e*/ 	.byte	0x3f
	.zero		1


	//   ....[68]....
        /*0d50*/ 	.word	0x0000f1b0
        /*0d54*/ 	.word	0x00000007
        /*0d58*/ 	.word	0x00038850
        /*0d5c*/ 	.short	0x010a
        /*0d5e*/ 	.byte	0x3f
	.zero		1


	//   ....[69]....
        /*0d60*/ 	.word	0x0000f220
        /*0d64*/ 	.word	0x00000002
        /*0d68*/ 	.word	0x00038830
        /*0d6c*/ 	.short	0x010a
        /*0d6e*/ 	.byte	0x3f
	.zero		1


	//   ....[70]....
        /*0d70*/ 	.word	0x0000f290
        /*0d74*/ 	.word	0x00000006
        /*0d78*/ 	.word	0x00038850
        /*0d7c*/ 	.short	0x010a
        /*0d7e*/ 	.byte	0x3f
	.zero		1


	//   ....[71]....
        /*0d80*/ 	.word	0x0000f390
        /*0d84*/ 	.word	0x00000006
        /*0d88*/ 	.word	0x00038880
        /*0d8c*/ 	.short	0x010a
        /*0d8e*/ 	.byte	0x3f
	.zero		1


	//   ....[72]....
        /*0d90*/ 	.word	0x0000fda0
        /*0d94*/ 	.word	0x00000006
        /*0d98*/ 	.word	0x00038840
        /*0d9c*/ 	.short	0x010a
        /*0d9e*/ 	.byte	0x3f
	.zero		1


	//   ....[73]....
        /*0da0*/ 	.word	0x00011250
        /*0da4*/ 	.word	0x00000003
        /*0da8*/ 	.word	0x00038820
        /*0dac*/ 	.short	0x010a
        /*0dae*/ 	.byte	0x3f
	.zero		1


	//   ....[74]....
        /*0db0*/ 	.word	0x000112a0
        /*0db4*/ 	.word	0x00000000
        /*0db8*/ 	.word	0x00038880
        /*0dbc*/ 	.short	0x010a
        /*0dbe*/ 	.byte	0x3f
	.zero		1


	//   ....[75]....
        /*0dc0*/ 	.word	0x00011bf0
        /*0dc4*/ 	.word	0x00000000
        /*0dc8*/ 	.word	0x00038840
        /*0dcc*/ 	.short	0x010a
        /*0dce*/ 	.byte	0x3f
	.zero		1


	//   ....[76]....
        /*0dd0*/ 	.word	0x000124d0
        /*0dd4*/ 	.word	0x00000011
        /*0dd8*/ 	.word	0x00038870
        /*0ddc*/ 	.short	0x010a
        /*0dde*/ 	.byte	0x3f
	.zero		1


	//   ....[77]....
        /*0de0*/ 	.word	0x00012520
        /*0de4*/ 	.word	0x00000011
        /*0de8*/ 	.word	0x00038860
        /*0dec*/ 	.short	0x010a
        /*0dee*/ 	.byte	0x3f
	.zero		1


	//   ....[78]....
        /*0df0*/ 	.word	0x00012570
        /*0df4*/ 	.word	0x00000012
        /*0df8*/ 	.word	0x00038870
        /*0dfc*/ 	.short	0x010a
        /*0dfe*/ 	.byte	0x3f
	.zero		1


	//   ....[79]....
        /*0e00*/ 	.word	0x000125c0
        /*0e04*/ 	.word	0x00000012
        /*0e08*/ 	.word	0x00038860
        /*0e0c*/ 	.short	0x010a
        /*0e0e*/ 	.byte	0x3f
	.zero		1


	//   ....[80]....
        /*0e10*/ 	.word	0x00012610
        /*0e14*/ 	.word	0x00000004
        /*0e18*/ 	.word	0x00038820
        /*0e1c*/ 	.short	0x010a
        /*0e1e*/ 	.byte	0x3f
	.zero		1


	//   ....[81]....
        /*0e20*/ 	.word	0x00012660
        /*0e24*/ 	.word	0x00000003
        /*0e28*/ 	.word	0x00038840
        /*0e2c*/ 	.short	0x010a
        /*0e2e*/ 	.byte	0x3f
	.zero		1


	//   ....[82]....
        /*0e30*/ 	.word	0x000126b0
        /*0e34*/ 	.word	0x0000001d
        /*0e38*/ 	.word	0x00038840
        /*0e3c*/ 	.short	0x010a
        /*0e3e*/ 	.byte	0x3f
	.zero		1


	//   ....[83]....
        /*0e40*/ 	.word	0x00012700
        /*0e44*/ 	.word	0x00000003
        /*0e48*/ 	.word	0x00038860
        /*0e4c*/ 	.short	0x010a
        /*0e4e*/ 	.byte	0x3f
	.zero		1


	//   ....[84]....
        /*0e50*/ 	.word	0x00012750
        /*0e54*/ 	.word	0x0000001d
        /*0e58*/ 	.word	0x00038860
        /*0e5c*/ 	.short	0x010a
        /*0e5e*/ 	.byte	0x3f
	.zero		1


	//   ....[85]....
        /*0e60*/ 	.word	0x000127a0
        /*0e64*/ 	.word	0x00000003
        /*0e68*/ 	.word	0x00038880
        /*0e6c*/ 	.short	0x010a
        /*0e6e*/ 	.byte	0x3f
	.zero		1


	//----- nvinfo : EIATTR_NUM_MBARRIERS
	.align		4
.L_96:
        /*0e70*/ 	.byte	0x03, 0x38
        /*0e72*/ 	.short	0x0016


	//----- nvinfo : EIATTR_EXIT_INSTR_OFFSETS
	.align		4
        /*0e74*/ 	.byte	0x04, 0x1c
        /*0e76*/ 	.short	(.L_98 - .L_97)


	//   ....[0]....
.L_97:
        /*0e78*/ 	.word	0x00000970


	//   ....[1]....
        /*0e7c*/ 	.word	0x00009ec0


	//   ....[2]....
        /*0e80*/ 	.word	0x0000ee20


	//   ....[3]....
        /*0e84*/ 	.word	0x0000f0d0


	//----- nvinfo : EIATTR_MAX_THREADS
	.align		4
.L_98:
        /*0e88*/ 	.byte	0x04, 0x05
        /*0e8a*/ 	.short	(.L_100 - .L_99)
.L_99:
        /*0e8c*/ 	.word	0x00000180
        /*0e90*/ 	.word	0x00000001
        /*0e94*/ 	.word	0x00000001


	//----- nvinfo : EIATTR_CRS_STACK_SIZE
	.align		4
.L_100:
        /*0e98*/ 	.byte	0x04, 0x1e
        /*0e9a*/ 	.short	(.L_102 - .L_101)
.L_101:
        /*0e9c*/ 	.word	0x00000000


	//----- nvinfo : EIATTR_CBANK_PARAM_SIZE
	.align		4
.L_102:
        /*0ea0*/ 	.byte	0x03, 0x19
        /*0ea2*/ 	.short	0x0a70


	//----- nvinfo : EIATTR_PARAM_CBANK
	.align		4
        /*0ea4*/ 	.byte	0x04, 0x0a
        /*0ea6*/ 	.short	(.L_104 - .L_103)
	.align		4
.L_103:
        /*0ea8*/ 	.word	index@(.nv.constant0._ZN7cutlass13device_kernelIN5flash11enable_sm90INS1_16FlashAttnFwdSm90INS1_25CollectiveMainloopFwdSm90ILi2EN4cute5tupleIJNS5_1CILi1EEES8_S8_EEENS6_IJNS7_ILi128EEESA_NS7_ILi256EEEEEELi256ENS_12float_e4m3_tEfNS_4arch4Sm90ELb0ELb0ELb1ELb0ELb1ELb0ELb0ELb1ELb0ELb1ELb0ELb0EEENS1_21CollectiveEpilogueFwdINS6_IJSA_SB_SA_EEES9_NS_10bfloat16_tESF_Li256ELb0ELb1ELb0ELb1EEENS1_29StaticPersistentTileSchedulerILb0EEEEEEEEEvNT_6ParamsE)
        /*0eac*/ 	.short	0x0210
        /*0eae*/ 	.short	0x0a70


	//----- nvinfo : EIATTR_SW_WAR
	.align		4
.L_104:
        /*0eb0*/ 	.byte	0x04, 0x36
        /*0eb2*/ 	.short	(.L_106 - .L_105)
.L_105:
        /*0eb4*/ 	.word	0x00000008
.L_106:


//--------------------- .nv.info._ZN7cutlass13device_kernelIN5flash11enable_sm90INS1_16FlashAttnFwdSm90INS1_25CollectiveMainloopFwdSm90ILi2EN4cute5tupleIJNS5_1CILi1EEES8_S8_EEENS6_IJNS7_ILi128EEESA_NS7_ILi256EEEEEELi256ENS_12float_e4m3_tEfNS_4arch4Sm90ELb0ELb0ELb1ELb1ELb1ELb0ELb0ELb1ELb0ELb1ELb0ELb0EEENS1_21CollectiveEpilogueFwdINS6_IJSA_SB_SA_EEES9_NS_10bfloat16_tESF_Li256ELb1ELb1ELb0ELb1EEENS1_36VarlenDynamicPersistentTileSchedulerILi128ELi128ELi256ELi128ELb0ELb1ELb1ELb0ELb1ELb1EEEEEEEEEvNT_6ParamsE --------------------------
	.section	.nv.info._ZN7cutlass13device_kernelIN5flash11enable_sm90INS1_16FlashAttnFwdSm90INS1_25CollectiveMainloopFwdSm90ILi2EN4cute5tupleIJNS5_1CILi1EEES8_S8_EEENS6_IJNS7_ILi128EEESA_NS7_ILi256EEEEEELi256ENS_12float_e4m3_tEfNS_4arch4Sm90ELb0ELb0ELb1ELb1ELb1ELb0ELb0ELb1ELb0ELb1ELb0ELb0EEENS1_21CollectiveEpilogueFwdINS6_IJSA_SB_SA_EEES9_NS_10bfloat16_tESF_Li256ELb1ELb1ELb0ELb1EEENS1_36VarlenDynamicPersistentTileSchedulerILi128ELi128ELi256ELi128ELb0ELb1ELb1ELb0ELb1ELb1EEEEEEEEEvNT_6ParamsE,"",@"SHT_CUDA_INFO"
	.sectionflags	@""
	.align	4


	//----- nvinfo : EIATTR_CUDA_API_VERSION
	.align		4
        /*0000*/ 	.byte	0x04, 0x37
        /*0002*/ 	.short	(.L_108 - .L_107)
.L_107:
        /*0004*/ 	.word	0x00000082


	//----- nvinfo : EIATTR_KPARAM_INFO
	.align		4
.L_108:
        /*0008*/ 	.byte	0x04, 0x17
        /*000a*/ 	.short	(.L_110 - .L_109)
.L_109:
        /*000c*/ 	.word	0x00000000
        /*0010*/ 	.short	0x0000
        /*0012*/ 	.short	0x0070
        /*0014*/ 	.byte	0x00, 0xf0, 0x01, 0x2a


	//----- nvinfo : EIATTR_SPARSE_MMA_MASK
	.align		4
.L_110:
        /*0018*/ 	.byte	0x03, 0x50
        /*001a*/ 	.short	0x0000


	//----- nvinfo : EIATTR_MAXREG_COUNT
	.align		4
        /*001c*/ 	.byte	0x03, 0x1b
        /*001e*/ 	.short	0x00a8


	//----- nvinfo : EIATTR_NUM_BARRIERS
	.align		4
        /*0020*/ 	.byte	0x02, 0x4c
        /*0022*/ 	.byte	0x10
	.zero		1


	//----- nvinfo : EIATTR_EXTERNS
	.align		4
        /*0024*/ 	.byte	0x04, 0x0f
        /*0026*/ 	.short	(.L_112 - .L_111)


	//   ....[0]....
	.align		4
.L_111:
        /*0028*/ 	.word	index@(__assertfail)


	//----- nvinfo : EIATTR_ANNOTATIONS
	.align		4
.L_112:
        /*002c*/ 	.byte	0x04, 0x55
        /*002e*/ 	.short	(.L_114 - .L_113)


	//   ....[0]....
.L_113:
        /*0030*/ 	.word	0x00000001
        /*0034*/ 	.byte	0x30, 0xbf, 0x00, 0x00, 0x01, 0x00, 0x00, 0x00, 0x70, 0xc1, 0x00, 0x00, 0x01, 0x00, 0x00, 0x00
        /*0044*/ 	.byte	0xa0, 0xc1, 0x00, 0x00, 0x01, 0x00, 0x00, 0x00, 0xc0, 0xc1, 0x00, 0x00, 0x01, 0x00, 0x00, 0x00
        /*0054*/ 	.byte	0x10, 0xc2, 0x00, 0x00, 0x01, 0x00, 0x00, 0x00, 0xe0, 0xe3, 0x00, 0x00, 0x01, 0x00, 0x00, 0x00
        /*0064*/ 	.byte	0x20, 0xed, 0x00, 0x00, 0x01, 0x00, 0x00, 0x00, 0x40, 0xed, 0x00, 0x00, 0x01, 0x00, 0x00, 0x00
        /*0074*/ 	.byte	0x00, 0xfe, 0x00, 0x00, 0x01, 0x00, 0x00, 0x00, 0x10, 0xfe, 0x00, 0x00, 0x01, 0x00, 0x00, 0x00
        /*0084*/ 	.byte	0x20, 0x08, 0x01, 0x00, 0x01, 0x00, 0x00, 0x00, 0x30, 0x08, 0x01, 0x00, 0x01, 0x00, 0x00, 0x00
        /*0094*/ 	.byte	0x90, 0x19, 0x01, 0x00


	//----- nvinfo : EIATTR_MERCURY_ISA_VERSION
	.align		4
.L_114:
        /*0098*/ 	.byte	0x03, 0x5f
        /*009a*/ 	.short	0x0101


	//----- nvinfo : EIATTR_UNUSED_LOAD_BYTE_OFFSET
	.align		4
        /*009c*/ 	.byte	0x04, 0x44
        /*009e*/ 	.short	(.L_116 - .L_115)


	//   ....[0]....
.L_115:
        /*00a0*/ 	.word	0x00000980
        /*00a4*/ 	.word	0x0000fff0


	//   ....[1]....
        /*00a8*/ 	.word	0x00007b60
        /*00ac*/ 	.word	0x0000fff0


	//----- nvinfo : EIATTR_INT_WARP_WIDE_INSTR_OFFSETS
	.align		4
.L_116:
        /*00b0*/ 	.byte	0x04, 0x31
        /*00b2*/ 	.short	(.L_118 - .L_117)


	//   ....[0]....
.L_117:
        /*00b4*/ 	.word	0x000000c0


	//   ....[1]....
        /*00b8*/ 	.word	0x000000d0


	//   ....[2]....
        /*00bc*/ 	.word	0x00000170


	//   ....[3]....
        /*00c0*/ 	.word	0x0000c800


	//   ....[4]....
        /*00c4*/ 	.word	0x0000c890


	//   ....[5]....
        /*00c8*/ 	.word	0x00010660


	//   ....[6]....
        /*00cc*/ 	.word	0x000106f0


	//----- nvinfo : EIATTR_COOP_GROUP_MASK_REGIDS
	.align		4
.L_118:
        /*00d0*/ 	.byte	0x04, 0x29
        /*00d2*/ 	.short	(.L_120 - .L_119)


	//   ....[0]....
.L_119:
        /*00d4*/ 	.word	0xffffffff


	//   ....[1]....
        /*00d8*/ 	.word	0xffffffff


	//   ....[2]....
        /*00dc*/ 	.word	0xffffffff


	//   ....[3]....
        /*00e0*/ 	.word	0xffffffff


	//   ....[4]....
        /*00e4*/ 	.word	0xffffffff


	//   ....[5]....
        /*00e8*/ 	.word	0xffffffff


	//   ....[6]....
        /*00ec*/ 	.word	0xffffffff


	//   ....[7]....
        /*00f0*/ 	.word	0xffffffff


	//   ....[8]....
        /*00f4*/ 	.word	0xffffffff


	//   ....[9]....
        /*00f8*/ 	.word	0xffffffff


	//   ....[10]....
        /*00fc*/ 	.word	0xffffffff


	//   ....[11]....
        /*0100*/ 	.word	0xffffffff


	//   ....[12]....
        /*0104*/ 	.word	0xffffffff


	//   ....[13]....
        /*0108*/ 	.word	0xffffffff


	//   ....[14]....
        /*010c*/ 	.word	0xffffffff


	//   ....[15]....
        /*0110*/ 	.word	0xffffffff


	//   ....[16]....
        /*0114*/ 	.word	0xffffffff


	//   ....[17]....
        /*0118*/ 	.word	0xffffffff


	//   ....[18]....
        /*011c*/ 	.word	0xffffffff


	//   ....[19]....
        /*0120*/ 	.word	0xffffffff


	//   ....[20]....
        /*0124*/ 	.word	0xffffffff


	//   ....[21]....
        /*0128*/ 	.word	0xffffffff


	//   ....[22]....
        /*012c*/ 	.word	0xffffffff


	//   ....[23]....
        /*0130*/ 	.word	0xffffffff


	//   ....[24]....
        /*0134*/ 	.word	0xffffffff


	//   ....[25]....
        /*0138*/ 	.word	0xffffffff


	//   ....[26]....
        /*013c*/ 	.word	0xffffffff


	//   ....[27]....
        /*0140*/ 	.word	0xffffffff


	//   ....[28]....
        /*0144*/ 	.word	0xffffffff


	//   ....[29]....
        /*0148*/ 	.word	0xffffffff


	//   ....[30]....
        /*014c*/ 	.word	0xffffffff


	//   ....[31]....
        /*0150*/ 	.word	0xffffffff


	//   ....[32]....
        /*0154*/ 	.word	0xffffffff


	//   ....[33]....
        /*0158*/ 	.word	0xffffffff


	//   ....[34]....
        /*015c*/ 	.word	0xffffffff


	//   ....[35]....
        /*0160*/ 	.word	0xffffffff


	//   ....[36]....
        /*0164*/ 	.word	0xffffffff


	//   ....[37]....
        /*0168*/ 	.word	0xffffffff


	//   ....[38]....
        /*016c*/ 	.word	0xffffffff


	//   ....[39]....
        /*0170*/ 	.word	0xffffffff


	//   ....[40]....
        /*0174*/ 	.word	0xffffffff


	//   ....[41]....
        /*0178*/ 	.word	0xffffffff


	//   ....[42]....
        /*017c*/ 	.word	0xffffffff


	//   ....[43]....
        /*0180*/ 	.word	0xffffffff


	//   ....[44]....
        /*0184*/ 	.word	0xffffffff


	//   ....[45]....
        /*0188*/ 	.word	0xffffffff


	//   ....[46]....
        /*018c*/ 	.word	0xffffffff


	//   ....[47]....
        /*0190*/ 	.word	0xffffffff


	//   ....[48]....
        /*0194*/ 	.word	0xffffffff


	//   ....[49]....
        /*0198*/ 	.word	0xffffffff


	//   ....[50]....
        /*019c*/ 	.word	0xffffffff


	//   ....[51]....
        /*01a0*/ 	.word	0xffffffff


	//   ....[52]....
        /*01a4*/ 	.word	0xffffffff


	//   ....[53]....
        /*01a8*/ 	.word	0xffffffff


	//   ....[54]....
        /*01ac*/ 	.word	0xffffffff


	//   ....[55]....
        /*01b0*/ 	.word	0xffffffff


	//   ....[56]....
        /*01b4*/ 	.word	0xffffffff


	//   ....[57]....
        /*01b8*/ 	.word	0xffffffff


	//   ....[58]....
        /*01bc*/ 	.word	0xffffffff


	//   ....[59]....
        /*01c0*/ 	.word	0xffffffff


	//   ....[60]....
        /*01c4*/ 	.word	0xffffffff


	//   ....[61]....
        /*01c8*/ 	.word	0xffffffff


	//   ....[62]....
        /*01cc*/ 	.word	0xffffffff


	//   ....[63]....
        /*01d0*/ 	.word	0xffffffff


	//   ....[64]....
        /*01d4*/ 	.word	0xffffffff


	//   ....[65]....
        /*01d8*/ 	.word	0xffffffff


	//   ....[66]....
        /*01dc*/ 	.word	0xffffffff


	//   ....[67]....
        /*01e0*/ 	.word	0xffffffff


	//   ....[68]....
        /*01e4*/ 	.word	0xffffffff


	//   ....[69]....
        /*01e8*/ 	.word	0xffffffff


	//   ....[70]....
        /*01ec*/ 	.word	0xffffffff


	//   ....[71]....
        /*01f0*/ 	.word	0xffffffff


	//   ....[72]....
        /*01f4*/ 	.word	0xffffffff


	//   ....[73]....
        /*01f8*/ 	.word	0xffffffff


	//   ....[74]....
        /*01fc*/ 	.word	0xffffffff


	//   ....[75]....
        /*0200*/ 	.word	0xffffffff


	//   ....[76]....
        /*0204*/ 	.word	0xffffffff


	//   ....[77]....
        /*0208*/ 	.word	0xffffffff


	//   ....[78]....
        /*020c*/ 	.word	0xffffffff


	//   ....[79]....
        /*0210*/ 	.word	0xffffffff


	//   ....[80]....
        /*0214*/ 	.word	0xffffffff


	//   ....[81]....
        /*0218*/ 	.word	0xffffffff


	//   ....[82]....
        /*021c*/ 	.word	0xffffffff


	//   ....[83]....
        /*0220*/ 	.word	0xffffffff


	//   ....[84]....
        /*0224*/ 	.word	0xffffffff


	//   ....[85]....
        /*0228*/ 	.word	0xffffffff


	//   ....[86]....
        /*022c*/ 	.word	0xffffffff


	//   ....[87]....
        /*0230*/ 	.word	0xffffffff


	//   ....[88]....
        /*0234*/ 	.word	0xffffffff


	//   ....[89]....
        /*0238*/ 	.word	0xffffffff


	//   ....[90]....
        /*023c*/ 	.word	0xffffffff


	//   ....[91]....
        /*0240*/ 	.word	0xffffffff


	//   ....[92]....
        /*0244*/ 	.word	0xffffffff


	//   ....[93]....
        /*0248*/ 	.word	0xffffffff


	//   ....[94]....
        /*024c*/ 	.word	0xffffffff


	//   ....[95]....
        /*0250*/ 	.word	0xffffffff


	//   ....[96]....
        /*0254*/ 	.word	0xffffffff


	//   ....[97]....
        /*0258*/ 	.word	0xffffffff


	//   ....[98]....
        /*025c*/ 	.word	0xffffffff


	//   ....[99]....
        /*0260*/ 	.word	0xffffffff


	//   ....[100]....
        /*0264*/ 	.word	0xffffffff


	//   ....[101]....
        /*0268*/ 	.word	0xffffffff


	//   ....[102]....
        /*026c*/ 	.word	0xffffffff


	//   ....[103]....
        /*0270*/ 	.word	0xffffffff


	//   ....[104]....
        /*0274*/ 	.word	0xffffffff


	//   ....[105]....
        /*0278*/ 	.word	0xffffffff


	//   ....[106]....
        /*027c*/ 	.word	0xffffffff


	//   ....[107]....
        /*0280*/ 	.word	0xffffffff


	//   ....[108]....
        /*0284*/ 	.word	0xffffffff


	//   ....[109]....
        /*0288*/ 	.word	0xffffffff


	//   ....[110]....
        /*028c*/ 	.word	0xffffffff


	//   ....[111]....
        /*0290*/ 	.word	0xffffffff


	//   ....[112]....
        /*0294*/ 	.word	0xffffffff


	//   ....[113]....
        /*0298*/ 	.word	0xffffffff


	//   ....[114]....
        /*029c*/ 	.word	0xffffffff


	//   ....[115]....
        /*02a0*/ 	.word	0xffffffff


	//   ....[116]....
        /*02a4*/ 	.word	0xffffffff


	//   ....[117]....
        /*02a8*/ 	.word	0xffffffff


	//   ....[118]....
        /*02ac*/ 	.word	0xffffffff


	//   ....[119]....
        /*02b0*/ 	.word	0xffffffff


	//   ....[120]....
        /*02b4*/ 	.word	0xffffffff


	//   ....[121]....
        /*02b8*/ 	.word	0xffffffff


	//   ....[122]....
        /*02bc*/ 	.word	0xffffffff


	//   ....[123]....
        /*02c0*/ 	.word	0xffffffff


	//   ....[124]....
        /*02c4*/ 	.word	0xffffffff


	//   ....[125]....
        /*02c8*/ 	.word	0xffffffff


	//   ....[126]....
        /*02cc*/ 	.word	0xffffffff


	//   ....[127]....
        /*02d0*/ 	.word	0xffffffff


	//   ....[128]....
        /*02d4*/ 	.word	0xffffffff


	//   ....[129]....
        /*02d8*/ 	.word	0xffffffff


	//   ....[130]....
        /*02dc*/ 	.word	0xffffffff


	//   ....[131]....
        /*02e0*/ 	.word	0xffffffff


	//   ....[132]....
        /*02e4*/ 	.word	0xffffffff


	//   ....[133]....
        /*02e8*/ 	.word	0xffffffff


	//   ....[134]....
        /*02ec*/ 	.word	0xffffffff


	//   ....[135]....
        /*02f0*/ 	.word	0xffffffff


	//   ....[136]....
        /*02f4*/ 	.word	0xffffffff


	//   ....[137]....
        /*02f8*/ 	.word	0xffffffff


	//   ....[138]....
        /*02fc*/ 	.word	0xffffffff


	//   ....[139]....
        /*0300*/ 	.word	0xffffffff


	//   ....[140]....
        /*0304*/ 	.word	0xffffffff


	//   ....[141]....
        /*0308*/ 	.word	0xffffffff


	//   ....[142]....
        /*030c*/ 	.word	0xffffffff


	//   ....[143]....
        /*0310*/ 	.word	0xffffffff


	//   ....[144]....
        /*0314*/ 	.word	0xffffffff


	//   ....[145]....
        /*0318*/ 	.word	0xffffffff


	//   ....[146]....
        /*031c*/ 	.word	0xffffffff


	//   ....[147]....
        /*0320*/ 	.word	0xffffffff


	//   ....[148]....
        /*0324*/ 	.word	0xffffffff


	//   ....[149]....
        /*0328*/ 	.word	0xffffffff


	//   ....[150]....
        /*032c*/ 	.word	0xffffffff


	//   ....[151]....
        /*0330*/ 	.word	0xffffffff


	//   ....[152]....
        /*0334*/ 	.word	0xffffffff


	//   ....[153]....
        /*0338*/ 	.word	0xffffffff


	//   ....[154]....
        /*033c*/ 	.word	0xffffffff


	//   ....[155]....
        /*0340*/ 	.word	0xffffffff


	//   ....[156]....
        /*0344*/ 	.word	0xffffffff


	//   ....[157]....
        /*0348*/ 	.word	0xffffffff


	//   ....[158]....
        /*034c*/ 	.word	0xffffffff


	//   ....[159]....
        /*0350*/ 	.word	0xffffffff


	//   ....[160]....
        /*0354*/ 	.word	0xffffffff


	//   ....[161]....
        /*0358*/ 	.word	0xffffffff


	//   ....[162]....
        /*035c*/ 	.word	0xffffffff


	//   ....[163]....
        /*0360*/ 	.word	0xffffffff


	//   ....[164]....
        /*0364*/ 	.word	0xffffffff


	//   ....[165]....
        /*0368*/ 	.word	0xffffffff


	//   ....[166]....
        /*036c*/ 	.word	0xffffffff


	//   ....[167]....
        /*0370*/ 	.word	0xffffffff


	//   ....[168]....
        /*0374*/ 	.word	0xffffffff


	//   ....[169]....
        /*0378*/ 	.word	0xffffffff


	//   ....[170]....
        /*037c*/ 	.word	0xffffffff


	//   ....[171]....
        /*0380*/ 	.word	0xffffffff


	//   ....[172]....
        /*0384*/ 	.word	0xffffffff


	//   ....[173]....
        /*0388*/ 	.word	0xffffffff


	//   ....[174]....
        /*038c*/ 	.word	0xffffffff


	//   ....[175]....
        /*0390*/ 	.word	0xffffffff


	//   ....[176]....
        /*0394*/ 	.word	0xffffffff


	//   ....[177]....
        /*0398*/ 	.word	0xffffffff


	//   ....[178]....
        /*039c*/ 	.word	0xffffffff


	//   ....[179]....
        /*03a0*/ 	.word	0xffffffff


	//   ....[180]....
        /*03a4*/ 	.word	0xffffffff


	//   ....[181]....
        /*03a8*/ 	.word	0xffffffff


	//   ....[182]....
        /*03ac*/ 	.word	0xffffffff


	//   ....[183]....
        /*03b0*/ 	.word	0xffffffff


	//   ....[184]....
        /*03b4*/ 	.word	0xffffffff


	//   ....[185]....
        /*03b8*/ 	.word	0xffffffff


	//   ....[186]....
        /*03bc*/ 	.word	0xffffffff


	//   ....[187]....
        /*03c0*/ 	.word	0xffffffff


	//   ....[188]....
        /*03c4*/ 	.word	0xffffffff


	//   ....[189]....
        /*03c8*/ 	.word	0xffffffff


	//   ....[190]....
        /*03cc*/ 	.word	0xffffffff


	//   ....[191]....
        /*03d0*/ 	.word	0xffffffff


	//   ....[192]....
        /*03d4*/ 	.word	0xffffffff


	//   ....[193]....
        /*03d8*/ 	.word	0xffffffff


	//   ....[194]....
        /*03dc*/ 	.word	0xffffffff


	//   ....[195]....
        /*03e0*/ 	.word	0xffffffff


	//   ....[196]....
        /*03e4*/ 	.word	0xffffffff


	//   ....[197]....
        /*03e8*/ 	.word	0xffffffff


	//   ....[198]....
        /*03ec*/ 	.word	0xffffffff


	//   ....[199]....
        /*03f0*/ 	.word	0xffffffff


	//   ....[200]....
        /*03f4*/ 	.word	0xffffffff


	//   ....[201]....
        /*03f8*/ 	.word	0xffffffff


	//   ....[202]....
        /*03fc*/ 	.word	0xffffffff


	//   ....[203]....
        /*0400*/ 	.word	0xffffffff


	//   ....[204]....
        /*0404*/ 	.word	0xffffffff


	//   ....[205]....
        /*0408*/ 	.word	0xffffffff


	//   ....[206]....
        /*040c*/ 	.word	0xffffffff


	//   ....[207]....
        /*0410*/ 	.word	0xffffffff


	//   ....[208]....
        /*0414*/ 	.word	0xffffffff


	//   ....[209]....
        /*0418*/ 	.word	0xffffffff


	//   ....[210]....
        /*041c*/ 	.word	0xffffffff


	//   ....[211]....
        /*0420*/ 	.word	0xffffffff


	//   ....[212]....
        /*0424*/ 	.word	0xffffffff


	//   ....[213]....
        /*0428*/ 	.word	0xffffffff


	//   ....[214]....
        /*042c*/ 	.word	0xffffffff


	//   ....[215]....
        /*0430*/ 	.word	0xffffffff


	//   ....[216]....
        /*0434*/ 	.word	0xffffffff


	//   ....[217]....
        /*0438*/ 	.word	0x0500000f


	//   ....[218]....
        /*043c*/ 	.word	0x0500000f


	//   ....[219]....
        /*0440*/ 	.word	0x0500000f


	//   ....[220]....
        /*0444*/ 	.word	0x0500000f


	//   ....[221]....
        /*0448*/ 	.word	0x0500000f


	//   ....[222]....
        /*044c*/ 	.word	0x0500000f


	//   ....[223]....
        /*0450*/ 	.word	0x0500000f


	//   ....[224]....
        /*0454*/ 	.word	0x0500000f


	//   ....[225]....
        /*0458*/ 	.word	0x0500000f


	//   ....[226]....
        /*045c*/ 	.word	0x0500000f


	//   ....[227]....
        /*0460*/ 	.word	0x0500000f


	//   ....[228]....
        /*0464*/ 	.word	0x0500000f


	//   ....[229]....
        /*0468*/ 	.word	0x0500000f


	//   ....[230]....
        /*046c*/ 	.word	0x0500000f


	//   ....[231]....
        /*0470*/ 	.word	0x0500000f


	//   ....[232]....
        /*0474*/ 	.word	0x0500000f


	//   ....[233]....
        /*0478*/ 	.word	0x0500000f


	//   ....[234]....
        /*047c*/ 	.word	0x0500000f


	//   ....[235]....
        /*0480*/ 	.word	0x0500000f


	//   ....[236]....
        /*0484*/ 	.word	0x0500000f


	//   ....[237]....
        /*0488*/ 	.word	0x0500000f


	//   ....[238]....
        /*048c*/ 	.word	0x0500000f


	//   ....[239]....
        /*0490*/ 	.word	0x0500000f


	//   ....[240]....
        /*0494*/ 	.word	0x0500000f


	//   ....[241]....
        /*0498*/ 	.word	0x0500000f


	//   ....[242]....
        /*049c*/ 	.word	0x0500000f


	//   ....[243]....
        /*04a0*/ 	.word	0x0500000f


	//   ....[244]....
        /*04a4*/ 	.word	0x0500000f


	//   ....[245]....
        /*04a8*/ 	.word	0x0500000f


	//   ....[246]....
        /*04ac*/ 	.word	0x0500000f


	//   ....[247]....
        /*04b0*/ 	.word	0x0500000f


	//   ....[248]....
        /*04b4*/ 	.word	0x0500000f


	//   ....[249]....
        /*04b8*/ 	.word	0x0500000f


	//   ....[250]....
        /*04bc*/ 	.word	0x0500000f


	//   ....[251]....
        /*04c0*/ 	.word	0x0500000f


	//   ....[252]....
        /*04c4*/ 	.word	0x0500000f


	//   ....[253]....
        /*04c8*/ 	.word	0x0500000f


	//   ....[254]....
        /*04cc*/ 	.word	0x0500000f


	//   ....[255]....
        /*04d0*/ 	.word	0x0500000f


	//   ....[0]....
        /*04d4*/ 	.word	0x0500000f


	//   ....[1]....
        /*04d8*/ 	.word	0x0500000f


	//   ....[2]....
        /*04dc*/ 	.word	0x0500000f


	//   ....[3]....
        /*04e0*/ 	.word	0x0500000f


	//   ....[4]....
        /*04e4*/ 	.word	0x0500000f


	//   ....[5]....
        /*04e8*/ 	.word	0x0500000f


	//   ....[6]....
        /*04ec*/ 	.word	0x0500000f


	//   ....[7]....
        /*04f0*/ 	.word	0x0500000f


	//   ....[8]....
        /*04f4*/ 	.word	0x0500000f


	//   ....[9]....
        /*04f8*/ 	.word	0x0500000f


	//   ....[10]....
        /*04fc*/ 	.word	0x0500000f


	//   ....[11]....
        /*0500*/ 	.word	0x0500000f


	//   ....[12]....
        /*0504*/ 	.word	0x0500000f


	//   ....[13]....
        /*0508*/ 	.word	0x0500000f


	//   ....[14]....
        /*050c*/ 	.word	0x0500000f


	//   ....[15]....
        /*0510*/ 	.word	0x0500000f


	//   ....[16]....
        /*0514*/ 	.word	0x0500000f


	//   ....[17]....
        /*0518*/ 	.word	0x0500000f


	//   ....[18]....
        /*051c*/ 	.word	0x0500000f


	//   ....[19]....
        /*0520*/ 	.word	0x0500000f


	//   ....[20]....
        /*0524*/ 	.word	0x0500000f


	//   ....[21]....
        /*0528*/ 	.word	0x0500000f


	//   ....[22]....
        /*052c*/ 	.word	0x0500000f


	//   ....[23]....
        /*0530*/ 	.word	0x0500000f


	//   ....[24]....
        /*0534*/ 	.word	0x0500000f


	//   ....[25]....
        /*0538*/ 	.word	0x0500000f


	//   ....[26]....
        /*053c*/ 	.word	0x0500000f


	//   ....[27]....
        /*0540*/ 	.word	0x0500000f


	//   ....[28]....
        /*0544*/ 	.word	0x0500000f


	//   ....[29]....
        /*0548*/ 	.word	0x0500000f


	//   ....[30]....
        /*054c*/ 	.word	0x0500000f


	//   ....[31]....
        /*0550*/ 	.word	0x0500000f


	//   ....[32]....
        /*0554*/ 	.word	0x0500000f


	//   ....[33]....
        /*0558*/ 	.word	0x0500000f


	//   ....[34]....
        /*055c*/ 	.word	0x0500000f


	//   ....[35]....
        /*0560*/ 	.word	0x0500000f


	//   ....[36]....
        /*0564*/ 	.word	0x0500000f


	//   ....[37]....
        /*0568*/ 	.word	0x0500000f


	//   ....[38]....
        /*056c*/ 	.word	0x0500000f


	//   ....[39]....
        /*0570*/ 	.word	0x0500000f


	//   ....[40]....
        /*0574*/ 	.word	0x0500000f


	//   ....[41]....
        /*0578*/ 	.word	0x0500000f


	//   ....[42]....
        /*057c*/ 	.word	0x0500000f


	//----- nvinfo : EIATTR_COOP_GROUP_INSTR_OFFSETS
	.align		4
.L_120:
        /*0580*/ 	.byte	0x04, 0x28
        /*0582*/ 	.short	(.L_122 - .L_121)


	//   ....[0]....
.L_121:
        /*0584*/ 	.word	0x00000080


	//   ....[1]....
        /*0588*/ 	.word	0x00000090


	//   ....[2]....
        /*058c*/ 	.word	0x000002d0


	//   ....[3]....
        /*0590*/ 	.word	0x00000430


	//   ....[4]....
        /*0594*/ 	.word	0x00000550


	//   ....[5]....
        /*0598*/ 	.word	0x000006b0


	//   ....[6]....
        /*059c*/ 	.word	0x000015b0


	//   ....[7]....
        /*05a0*/ 	.word	0x00003040


	//   ....[8]....
        /*05a4*/ 	.word	0x000030c0


	//   ....[9]....
        /*05a8*/ 	.word	0x000035e0


	//   ....[10]....
        /*05ac*/ 	.word	0x00003650


	//   ....[11]....
        /*05b0*/ 	.word	0x00005150


	//   ....[12]....
        /*05b4*/ 	.word	0x000051d0


	//   ....[13]....
        /*05b8*/ 	.word	0x000057a0


	//   ....[14]....
        /*05bc*/ 	.word	0x00005870


	//   ....[15]....
        /*05c0*/ 	.word	0x000070d0


	//   ....[16]....
        /*05c4*/ 	.word	0x00007100


	//   ....[17]....
        /*05c8*/ 	.word	0x00007170


	//   ....[18]....
        /*05cc*/ 	.word	0x00007190


	//   ....[19]....
        /*05d0*/ 	.word	0x00008aa0


	//   ....[20]....
        /*05d4*/ 	.word	0x00008ad0


	//   ....[21]....
        /*05d8*/ 	.word	0x00008b00


	//   ....[22]....
        /*05dc*/ 	.word	0x00008b30


	//   ....[23]....
        /*05e0*/ 	.word	0x00008b50


	//   ....[24]....
        /*05e4*/ 	.word	0x00008b60


	//   ....[25]....
        /*05e8*/ 	.word	0x00008b70


	//   ....[26]....
        /*05ec*/ 	.word	0x00008b80


	//   ....[27]....
        /*05f0*/ 	.word	0x00008b90


	//   ....[28]....
        /*05f4*/ 	.word	0x00008bc0


	//   ....[29]....
        /*05f8*/ 	.word	0x00008bd0


	//   ....[30]....
        /*05fc*/ 	.word	0x00008be0


	//   ....[31]....
        /*0600*/ 	.word	0x00008bf0


	//   ....[32]....
        /*0604*/ 	.word	0x00008c00


	//   ....[33]....
        /*0608*/ 	.word	0x00008c10


	//   ....[34]....
        /*060c*/ 	.word	0x00008c20


	//   ....[35]....
        /*0610*/ 	.word	0x00008c30


	//   ....[36]....
        /*0614*/ 	.word	0x00008c40


	//   ....[37]....
        /*0618*/ 	.word	0x00008c50


	//   ....[38]....
        /*061c*/ 	.word	0x00008c60


	//   ....[39]....
        /*0620*/ 	.word	0x00008c70


	//   ....[40]....
        /*0624*/ 	.word	0x00008c80


	//   ....[41]....
        /*0628*/ 	.word	0x00008c90


	//   ....[42]....
        /*062c*/ 	.word	0x00008ca0


	//   ....[43]....
        /*0630*/ 	.word	0x00008cb0


	//   ....[44]....
        /*0634*/ 	.word	0x00008cc0


	//   ....[45]....
        /*0638*/ 	.word	0x00008cd0


	//   ....[46]....
        /*063c*/ 	.word	0x00008ce0


	//   ....[47]....
        /*0640*/ 	.word	0x00008cf0


	//   ....[48]....
        /*0644*/ 	.word	0x00008d00


	//   ....[49]....
        /*0648*/ 	.word	0x00008d10


	//   ....[50]....
        /*064c*/ 	.word	0x00008d20


	//   ....[51]....
        /*0650*/ 	.word	0x00008d30


	//   ....[52]....
        /*0654*/ 	.word	0x00008d40


	//   ....[53]....
        /*0658*/ 	.word	0x00008d50


	//   ....[54]....
        /*065c*/ 	.word	0x00008d60


	//   ....[55]....
        /*0660*/ 	.word	0x00008d70


	//   ....[56]....
        /*0664*/ 	.word	0x00008d80


	//   ....[57]....
        /*0668*/ 	.word	0x00008d90


	//   ....[58]....
        /*066c*/ 	.word	0x00008da0


	//   ....[59]....
        /*0670*/ 	.word	0x00008dd0


	//   ....[60]....
        /*0674*/ 	.word	0x00008e10


	//   ....[61]....
        /*0678*/ 	.word	0x00008e40


	//   ....[62]....
        /*067c*/ 	.word	0x00008e70


	//   ....[63]....
        /*0680*/ 	.word	0x00008eb0


	//   ....[64]....
        /*0684*/ 	.word	0x00008ee0


	//   ....[65]....
        /*0688*/ 	.word	0x00008ef0


	//   ....[66]....
        /*068c*/ 	.word	0x00008f20


	//   ....[67]....
        /*0690*/ 	.word	0x00008f50


	//   ....[68]....
        /*0694*/ 	.word	0x00008f80


	//   ....[69]....
        /*0698*/ 	.word	0x00008f90


	//   ....[70]....
        /*069c*/ 	.word	0x00008fa0


	//   ....[71]....
        /*06a0*/ 	.word	0x00008fb0


	//   ....[72]....
        /*06a4*/ 	.word	0x00008fc0


	//   ....[73]....
        /*06a8*/ 	.word	0x00008fd0


	//   ....[74]....
        /*06ac*/ 	.word	0x00008fe0


	//   ....[75]....
        /*06b0*/ 	.word	0x00008ff0


	//   ....[76]....
        /*06b4*/ 	.word	0x00009000


	//   ....[77]....
        /*06b8*/ 	.word	0x00009010


	//   ....[78]....
        /*06bc*/ 	.word	0x00009020


	//   ....[79]....
        /*06c0*/ 	.word	0x00009040


	//   ....[80]....
        /*06c4*/ 	.word	0x00009050


	//   ....[81]....
        /*06c8*/ 	.word	0x00009060


	//   ....[82]....
        /*06cc*/ 	.word	0x00009070


	//   ....[83]....
        /*06d0*/ 	.word	0x00009930


	//   ....[84]....
        /*06d4*/ 	.word	0x00009990


	//   ....[85]....
        /*06d8*/ 	.word	0x000099c0


	//   ....[86]....
        /*06dc*/ 	.word	0x00009a10


	//   ....[87]....
        /*06e0*/ 	.word	0x0000a250


	//   ....[88]....
        /*06e4*/ 	.word	0x0000a280


	//   ....[89]....
        /*06e8*/ 	.word	0x0000a3d0


	//   ....[90]....
        /*06ec*/ 	.word	0x0000a3f0


	//   ....[91]....
        /*06f0*/ 	.word	0x0000a530


	//   ....[92]....
        /*06f4*/ 	.word	0x0000a550


	//   ....[93]....
        /*06f8*/ 	.word	0x0000a6a0


	//   ....[94]....
        /*06fc*/ 	.word	0x0000a6c0


	//   ....[95]....
        /*0700*/ 	.word	0x0000b010


	//   ....[96]....
        /*0704*/ 	.word	0x0000b040


	//   ....[97]....
        /*0708*/ 	.word	0x0000b190


	//   ....[98]....
        /*070c*/ 	.word	0x0000b1b0


	//   ....[99]....
        /*0710*/ 	.word	0x0000b2f0


	//   ....[100]....
        /*0714*/ 	.word	0x0000b310


	//   ....[101]....
        /*0718*/ 	.word	0x0000b460


	//   ....[102]....
        /*071c*/ 	.word	0x0000b480


	//   ....[103]....
        /*0720*/ 	.word	0x0000b650


	//   ....[104]....
        /*0724*/ 	.word	0x0000b800


	//   ....[105]....
        /*0728*/ 	.word	0x0000b830


	//   ....[106]....
        /*072c*/ 	.word	0x0000b860


	//   ....[107]....
        /*0730*/ 	.word	0x0000b890


	//   ....[108]....
        /*0734*/ 	.word	0x0000b8c0


	//   ....[109]....
        /*0738*/ 	.word	0x0000b900


	//   ....[110]....
        /*073c*/ 	.word	0x0000ba50


	//   ....[111]....
        /*0740*/ 	.word	0x0000ba80


	//   ....[112]....
        /*0744*/ 	.word	0x0000bab0


	//   ....[113]....
        /*0748*/ 	.word	0x0000bae0


	//   ....[114]....
        /*074c*/ 	.word	0x0000bb10


	//   ....[115]....
        /*0750*/ 	.word	0x0000bb50


	//   ....[116]....
        /*0754*/ 	.word	0x0000bbd0


	//   ....[117]....
        /*0758*/ 	.word	0x0000bc10


	//   ....[118]....
        /*075c*/ 	.word	0x0000bca0


	//   ....[119]....
        /*0760*/ 	.word	0x0000d410


	//   ....[120]....
        /*0764*/ 	.word	0x0000d440


	//   ....[121]....
        /*0768*/ 	.word	0x0000d560


	//   ....[122]....
        /*076c*/ 	.word	0x0000d570


	//   ....[123]....
        /*0770*/ 	.word	0x0000d5e0


	//   ....[124]....
        /*0774*/ 	.word	0x0000d5f0


	//   ....[125]....
        /*0778*/ 	.word	0x0000d660


	//   ....[126]....
        /*077c*/ 	.word	0x0000d670


	//   ....[127]....
        /*0780*/ 	.word	0x0000d6e0


	//   ....[128]....
        /*0784*/ 	.word	0x0000d6f0


	//   ....[129]....
        /*0788*/ 	.word	0x0000d760


	//   ....[130]....
        /*078c*/ 	.word	0x0000d770


	//   ....[131]....
        /*0790*/ 	.word	0x0000d7e0


	//   ....[132]....
        /*0794*/ 	.word	0x0000d7f0


	//   ....[133]....
        /*0798*/ 	.word	0x0000d800


	//   ....[134]....
        /*079c*/ 	.word	0x0000d880


	//   ....[135]....
        /*07a0*/ 	.word	0x0000dc00


	//   ....[136]....
        /*07a4*/ 	.word	0x0000dc30


	//   ....[137]....
        /*07a8*/ 	.word	0x0000dc60


	//   ....[138]....
        /*07ac*/ 	.word	0x0000dd30


	//   ....[139]....
        /*07b0*/ 	.word	0x0000dd40


	//   ....[140]....
        /*07b4*/ 	.word	0x0000ddc0


	//   ....[141]....
        /*07b8*/ 	.word	0x0000de00


	//   ....[142]....
        /*07bc*/ 	.word	0x0000de40


	//   ....[143]....
        /*07c0*/ 	.word	0x0000de90


	//   ....[144]....
        /*07c4*/ 	.word	0x0000dec0


	//   ....[145]....
        /*07c8*/ 	.word	0x0000df10


	//   ....[146]....
        /*07cc*/ 	.word	0x0000df40


	//   ....[147]....
        /*07d0*/ 	.word	0x0000df90


	//   ....[148]....
        /*07d4*/ 	.word	0x0000dfc0


	//   ....[149]....
        /*07d8*/ 	.word	0x0000dfe0


	//   ....[150]....
        /*07dc*/ 	.word	0x0000e020


	//   ....[151]....
        /*07e0*/ 	.word	0x0000e760


	//   ....[152]....
        /*07e4*/ 	.word	0x0000e790


	//   ....[153]....
        /*07e8*/ 	.word	0x0000e7c0


	//   ....[154]....
        /*07ec*/ 	.word	0x0000e800


	//   ....[155]....
        /*07f0*/ 	.word	0x0000e880


	//   ....[156]....
        /*07f4*/ 	.word	0x0000e8a0


	//   ....[157]....
        /*07f8*/ 	.word	0x0000e920


	//   ....[158]....
        /*07fc*/ 	.word	0x0000e940


	//   ....[159]....
        /*0800*/ 	.word	0x0000e9c0


	//   ....[160]....
        /*0804*/ 	.word	0x0000e9e0


	//   ....[161]....
        /*0808*/ 	.word	0x0000ea60


	//   ....[162]....
        /*080c*/ 	.word	0x0000ea80


	//   ....[163]....
        /*0810*/ 	.word	0x0000eb00


	//   ....[164]....
        /*0814*/ 	.word	0x0000eb20


	//   ....[165]....
        /*0818*/ 	.word	0x0000eb60


	//   ....[166]....
        /*081c*/ 	.word	0x0000ebb0


	//   ....[167]....
        /*0820*/ 	.word	0x0000f2c0


	//   ....[168]....
        /*0824*/ 	.word	0x0000f2e0


	//   ....[169]....
        /*0828*/ 	.word	0x0000f340


	//   ....[170]....
        /*082c*/ 	.word	0x0000f350


	//   ....[171]....
        /*0830*/ 	.word	0x0000f3a0


	//   ....[172]....
        /*0834*/ 	.word	0x0000f3b0


	//   ....[173]....
        /*0838*/ 	.word	0x0000f400


	//   ....[174]....
        /*083c*/ 	.word	0x0000f410


	//   ....[175]....
        /*0840*/ 	.word	0x0000f460


	//   ....[176]....
        /*0844*/ 	.word	0x0000f470


	//   ....[177]....
        /*0848*/ 	.word	0x0000f4c0


	//   ....[178]....
        /*084c*/ 	.word	0x0000f4d0


	//   ....[179]....
        /*0850*/ 	.word	0x0000f520


	//   ....[180]....
        /*0854*/ 	.word	0x0000f530


	//   ....[181]....
        /*0858*/ 	.word	0x0000f540


	//   ....[182]....
        /*085c*/ 	.word	0x0000f590


	//   ....[183]....
        /*0860*/ 	.word	0x0000f8c0


	//   ....[184]....
        /*0864*/ 	.word	0x0000f8d0


	//   ....[185]....
        /*0868*/ 	.word	0x0000f8e0


	//   ....[186]....
        /*086c*/ 	.word	0x0000f8f0


	//   ....[187]....
        /*0870*/ 	.word	0x0000f900


	//   ....[188]....
        /*0874*/ 	.word	0x0000f920


	//   ....[189]....
        /*0878*/ 	.word	0x0000f940


	//   ....[190]....
        /*087c*/ 	.word	0x0000f980


	//   ....[191]....
        /*0880*/ 	.word	0x0000f990


	//   ....[192]....
        /*0884*/ 	.word	0x0000f9e0


	//   ....[193]....
        /*0888*/ 	.word	0x0000fa00


	//   ....[194]....
        /*088c*/ 	.word	0x0000fab0


	//   ....[195]....
        /*0890*/ 	.word	0x0000fac0


	//   ....[196]....
        /*0894*/ 	.word	0x0000fad0


	//   ....[197]....
        /*0898*/ 	.word	0x0000fae0


	//   ....[198]....
        /*089c*/ 	.word	0x0000faf0


	//   ....[199]....
        /*08a0*/ 	.word	0x000111f0


	//   ....[200]....
        /*08a4*/ 	.word	0x00011220


	//   ....[201]....
        /*08a8*/ 	.word	0x00011250


	//   ....[202]....
        /*08ac*/ 	.word	0x00011260


	//   ....[203]....
        /*08b0*/ 	.word	0x00011290


	//   ....[204]....
        /*08b4*/ 	.word	0x000112a0


	//   ....[205]....
        /*08b8*/ 	.word	0x000112d0


	//   ....[206]....
        /*08bc*/ 	.word	0x00011310


	//   ....[207]....
        /*08c0*/ 	.word	0x00011450


	//   ....[208]....
        /*08c4*/ 	.word	0x00011480


	//   ....[209]....
        /*08c8*/ 	.word	0x000114b0


	//   ....[210]....
        /*08cc*/ 	.word	0x000114e0


	//   ....[211]....
        /*08d0*/ 	.word	0x00011510


	//   ....[212]....
        /*08d4*/ 	.word	0x00011550


	//   ....[213]....
        /*08d8*/ 	.word	0x000115e0


	//   ....[214]....
        /*08dc*/ 	.word	0x00011620


	//   ....[215]....
        /*08e0*/ 	.word	0x000116b0


	//   ....[216]....
        /*08e4*/ 	.word	0x00011ab0


	//   ....[217]....
        /*08e8*/ 	.word	0x00012030


	//   ....[218]....
        /*08ec*/ 	.word	0x00012110


	//   ....[219]....
        /*08f0*/ 	.word	0x000121f0


	//   ....[220]....
        /*08f4*/ 	.word	0x000122b0


	//   ....[221]....
        /*08f8*/ 	.word	0x000123a0


	//   ....[222]....
        /*08fc*/ 	.word	0x00012400


	//   ....[223]....
        /*0900*/ 	.word	0x000124e0


	//   ....[224]....
        /*0904*/ 	.word	0x00012540


	//   ....[225]....
        /*0908*/ 	.word	0x00012620


	//   ....[226]....
        /*090c*/ 	.word	0x00012680


	//   ....[227]....
        /*0910*/ 	.word	0x00012760


	//   ....[228]....
        /*0914*/ 	.word	0x000127c0


	//   ....[229]....
        /*0918*/ 	.word	0x000128a0


	//   ....[230]....
        /*091c*/ 	.word	0x00012900


	//   ....[231]....
        /*0920*/ 	.word	0x000129e0


	//   ....[232]....
        /*0924*/ 	.word	0x00012a40


	//   ....[233]....
        /*0928*/ 	.word	0x00012b10


	//   ....[234]....
        /*092c*/ 	.word	0x00012ca0


	//   ....[235]....
        /*0930*/ 	.word	0x00012d30


	//   ....[236]....
        /*0934*/ 	.word	0x00012e50


	//   ....[237]....
        /*0938*/ 	.word	0x00012ea0


	//   ....[238]....
        /*093c*/ 	.word	0x00012fa0


	//   ....[239]....
        /*0940*/ 	.word	0x00012ff0


	//   ....[240]....
        /*0944*/ 	.word	0x000130f0


	//   ....[241]....
        /*0948*/ 	.word	0x00013140


	//   ....[242]....
        /*094c*/ 	.word	0x00013220


	//   ....[243]....
        /*0950*/ 	.word	0x000132c0


	//   ....[244]....
        /*0954*/ 	.word	0x00013340


	//   ....[245]....
        /*0958*/ 	.word	0x000133f0


	//   ....[246]....
        /*095c*/ 	.word	0x00013470


	//   ....[247]....
        /*0960*/ 	.word	0x00013520


	//   ....[248]....
        /*0964*/ 	.word	0x000135a0


	//   ....[249]....
        /*0968*/ 	.word	0x00013650


	//   ....[250]....
        /*096c*/ 	.word	0x000136f0


	//   ....[251]....
        /*0970*/ 	.word	0x00013760


	//   ....[252]....
        /*0974*/ 	.word	0x000137e0


	//   ....[253]....
        /*0978*/ 	.word	0x000138a0


	//   ....[254]....
        /*097c*/ 	.word	0x00013910


	//   ....[255]....
        /*0980*/ 	.word	0x000139f0


	//   ....[0]....
        /*0984*/ 	.word	0x00013a60


	//   ....[1]....
        /*0988*/ 	.word	0x00013b40


	//   ....[2]....
        /*098c*/ 	.word	0x00013bb0


	//   ....[3]....
        /*0990*/ 	.word	0x00013c90


	//   ....[4]....
        /*0994*/ 	.word	0x00013d00


	//   ....[5]....
        /*0998*/ 	.word	0x00013de0


	//   ....[6]....
        /*099c*/ 	.word	0x00013e50


	//   ....[7]....
        /*09a0*/ 	.word	0x00013f20


	//   ....[8]....
        /*09a4*/ 	.word	0x00013f90


	//   ....[9]....
        /*09a8*/ 	.word	0x00014050


	//   ....[10]....
        /*09ac*/ 	.word	0x00014180


	//   ....[11]....
        /*09b0*/ 	.word	0x00014220


	//   ....[12]....
        /*09b4*/ 	.word	0x00014280


	//   ....[13]....
        /*09b8*/ 	.word	0x00014340


	//   ....[14]....
        /*09bc*/ 	.word	0x000143a0


	//   ....[15]....
        /*09c0*/ 	.word	0x00014460


	//   ....[16]....
        /*09c4*/ 	.word	0x000144c0


	//   ....[17]....
        /*09c8*/ 	.word	0x00014580


	//   ....[18]....
        /*09cc*/ 	.word	0x000145e0


	//   ....[19]....
        /*09d0*/ 	.word	0x000146a0


	//   ....[20]....
        /*09d4*/ 	.word	0x00014700


	//   ....[21]....
        /*09d8*/ 	.word	0x000147c0


	//   ....[22]....
        /*09dc*/ 	.word	0x00014820


	//   ....[23]....
        /*09e0*/ 	.word	0x000148e0


	//   ....[24]....
        /*09e4*/ 	.word	0x00014940


	//   ....[25]....
        /*09e8*/ 	.word	0x00014a00


	//   ....[26]....
        /*09ec*/ 	.word	0x00014af0


	//   ....[27]....
        /*09f0*/ 	.word	0x00014b80


	//   ....[28]....
        /*09f4*/ 	.word	0x00014be0


	//   ....[29]....
        /*09f8*/ 	.word	0x00014c90


	//   ....[30]....
        /*09fc*/ 	.word	0x00014cf0


	//   ....[31]....
        /*0a00*/ 	.word	0x00014db0


	//   ....[32]....
        /*0a04*/ 	.word	0x00014e10


	//   ....[33]....
        /*0a08*/ 	.word	0x00014ed0


	//   ....[34]....
        /*0a0c*/ 	.word	0x00014f60


	//   ....[35]....
        /*0a10*/ 	.word	0x00015000


	//   ....[36]....
        /*0a14*/ 	.word	0x00015080


	//   ....[37]....
        /*0a18*/ 	.word	0x00015120


	//   ....[38]....
        /*0a1c*/ 	.word	0x00015180


	//   ....[39]....
        /*0a20*/ 	.word	0x00015240


	//   ....[40]....
        /*0a24*/ 	.word	0x000152a0


	//   ....[41]....
        /*0a28*/ 	.word	0x00015360


	//   ....[42]....
        /*0a2c*/ 	.word	0x000155b0


	//----- nvinfo : EIATTR_REG_RECONFIG
	.align		4
.L_122:
        /*0a30*/ 	.byte	0x01, 0x54
	.zero		2


	//----- nvinfo : EIATTR_SYSCALL_OFFSETS
	.align		4
        /*0a34*/ 	.byte	0x04, 0x46
        /*0a36*/ 	.short	(.L_124 - .L_123)


	//   ....[0]....
.L_123:
        /*0a38*/ 	.word	0x000017a0


	//   ....[1]....
        /*0a3c*/ 	.word	0x0000c9f0


	//   ....[2]....
        /*0a40*/ 	.word	0x0000cb60


	//   ....[3]....
        /*0a44*/ 	.word	0x0000ccb0


	//   ....[4]....
        /*0a48*/ 	.word	0x0000cdf0


	//   ....[5]....
        /*0a4c*/ 	.word	0x0000e3c0


	//----- nvinfo : EIATTR_MBARRIER_INSTR_OFFSETS
	.align		4
.L_124:
        /*0a50*/ 	.byte	0x04, 0x39
        /*0a52*/ 	.short	(.L_126 - .L_125)


	//   ....[0]....
.L_125:
        /*0a54*/ 	.word	0x00000180
        /*0a58*/ 	.word	0x000000ff
        /*0a5c*/ 	.word	0x00038800
        /*0a60*/ 	.short	0x0100
        /*0a62*/ 	.byte	0x08
	.zero		1


	//   ....[1]....
        /*0a64*/ 	.word	0x00000190
        /*0a68*/ 	.word	0x000000ff
        /*0a6c*/ 	.word	0x00038820
        /*0a70*/ 	.short	0x0100
        /*0a72*/ 	.byte	0x08
	.zero		1


	//   ....[2]....
        /*0a74*/ 	.word	0x00000280
        /*0a78*/ 	.word	0x000000ff
        /*0a7c*/ 	.word	0x00038830
        /*0a80*/ 	.short	0x0100
        /*0a82*/ 	.byte	0x08
	.zero		1


	//   ....[3]....
        /*0a84*/ 	.word	0x00000290
        /*0a88*/ 	.word	0x000000ff
        /*0a8c*/ 	.word	0x00038840
        /*0a90*/ 	.short	0x0100
        /*0a92*/ 	.byte	0x08
	.zero		1


	//   ....[4]....
        /*0a94*/ 	.word	0x000002a0
        /*0a98*/ 	.word	0x000000ff
        /*0a9c*/ 	.word	0x00038838
        /*0aa0*/ 	.short	0x0100
        /*0aa2*/ 	.byte	0x08
	.zero		1


	//   ....[5]....
        /*0aa4*/ 	.word	0x000002b0
        /*0aa8*/ 	.word	0x000000ff
        /*0aac*/ 	.word	0x00038848
        /*0ab0*/ 	.short	0x0100
        /*0ab2*/ 	.byte	0x08
	.zero		1


	//   ....[6]....
        /*0ab4*/ 	.word	0x000003e0
        /*0ab8*/ 	.word	0x000000ff
        /*0abc*/ 	.word	0x00038850
        /*0ac0*/ 	.short	0x0100
        /*0ac2*/ 	.byte	0x08
	.zero		1


	//   ....[7]....
        /*0ac4*/ 	.word	0x000003f0
        /*0ac8*/ 	.word	0x000000ff
        /*0acc*/ 	.word	0x00038860
        /*0ad0*/ 	.short	0x0100
        /*0ad2*/ 	.byte	0x08
	.zero		1


	//   ....[8]....
        /*0ad4*/ 	.word	0x00000400
        /*0ad8*/ 	.word	0x000000ff
        /*0adc*/ 	.word	0x00038858
        /*0ae0*/ 	.short	0x0100
        /*0ae2*/ 	.byte	0x08
	.zero		1


	//   ....[9]....
        /*0ae4*/ 	.word	0x00000410
        /*0ae8*/ 	.word	0x000000ff
        /*0aec*/ 	.word	0x00038868
        /*0af0*/ 	.short	0x0100
        /*0af2*/ 	.byte	0x08
	.zero		1


	//   ....[10]....
        /*0af4*/ 	.word	0x00000500
        /*0af8*/ 	.word	0x000000ff
        /*0afc*/ 	.word	0x00038870
        /*0b00*/ 	.short	0x0100
        /*0b02*/ 	.byte	0x06
	.zero		1


	//   ....[11]....
        /*0b04*/ 	.word	0x00000510
        /*0b08*/ 	.word	0x000000ff
        /*0b0c*/ 	.word	0x00038880
        /*0b10*/ 	.short	0x0100
        /*0b12*/ 	.byte	0x06
	.zero		1


	//   ....[12]....
        /*0b14*/ 	.word	0x00000520
        /*0b18*/ 	.word	0x000000ff
        /*0b1c*/ 	.word	0x00038878
        /*0b20*/ 	.short	0x0100
        /*0b22*/ 	.byte	0x06
	.zero		1


	//   ....[13]....
        /*0b24*/ 	.word	0x00000530
        /*0b28*/ 	.word	0x000000ff
        /*0b2c*/ 	.word	0x00038888
        /*0b30*/ 	.short	0x0100
        /*0b32*/ 	.byte	0x06
	.zero		1


	//   ....[14]....
        /*0b34*/ 	.word	0x00000660
        /*0b38*/ 	.word	0x000000ff
        /*0b3c*/ 	.word	0x00038890
        /*0b40*/ 	.short	0x0100
        /*0b42*/ 	.byte	0x08
	.zero		1


	//   ....[15]....
        /*0b44*/ 	.word	0x00000670
        /*0b48*/ 	.word	0x000000ff
        /*0b4c*/ 	.word	0x000388a0
        /*0b50*/ 	.short	0x0100
        /*0b52*/ 	.byte	0x08
	.zero		1


	//   ....[16]....
        /*0b54*/ 	.word	0x00000680
        /*0b58*/ 	.word	0x000000ff
        /*0b5c*/ 	.word	0x00038898
        /*0b60*/ 	.short	0x0100
        /*0b62*/ 	.byte	0x08
	.zero		1


	//   ....[17]....
        /*0b64*/ 	.word	0x00000690
        /*0b68*/ 	.word	0x000000ff
        /*0b6c*/ 	.word	0x000388a8
        /*0b70*/ 	.short	0x0100
        /*0b72*/ 	.byte	0x08
	.zero		1


	//   ....[18]....
        /*0b74*/ 	.word	0x000007e0
        /*0b78*/ 	.word	0x000000ff
        /*0b7c*/ 	.word	0x000388b0
        /*0b80*/ 	.short	0x0100
        /*0b82*/ 	.byte	0x08
	.zero		1


	//   ....[19]....
        /*0b84*/ 	.word	0x000007f0
        /*0b88*/ 	.word	0x000000ff
        /*0b8c*/ 	.word	0x000388c0
        /*0b90*/ 	.short	0x0100
        /*0b92*/ 	.byte	0x08
	.zero		1


	//   ....[20]....
        /*0b94*/ 	.word	0x00000800
        /*0b98*/ 	.word	0x000000ff
        /*0b9c*/ 	.word	0x000388b8
        /*0ba0*/ 	.short	0x0100
        /*0ba2*/ 	.byte	0x08
	.zero		1


	//   ....[21]....
        /*0ba4*/ 	.word	0x00000810
        /*0ba8*/ 	.word	0x000000ff
        /*0bac*/ 	.word	0x000388c8
        /*0bb0*/ 	.short	0x0100
        /*0bb2*/ 	.byte	0x08
	.zero		1


	//   ....[22]....
        /*0bb4*/ 	.word	0x00001ac0
        /*0bb8*/ 	.word	0x000000ff
        /*0bbc*/ 	.word	0x00038800
        /*0bc0*/ 	.short	0x010a
        /*0bc2*/ 	.byte	0x34
	.zero		1


	//   ....[23]....
        /*0bc4*/ 	.word	0x00001bb0
        /*0bc8*/ 	.word	0x000000ff
        /*0bcc*/ 	.word	0x00038830
        /*0bd0*/ 	.short	0x010a
        /*0bd2*/ 	.byte	0x35
	.zero		1


	//   ....[24]....
        /*0bd4*/ 	.word	0x00001bf0
        /*0bd8*/ 	.word	0x000000ff
        /*0bdc*/ 	.word	0x00038830
        /*0be0*/ 	.short	0x010a
        /*0be2*/ 	.byte	0x35
	.zero		1


	//   ....[25]....
        /*0be4*/ 	.word	0x00002660
        /*0be8*/ 	.word	0x000000ff
        /*0bec*/ 	.word	0x00000000
        /*0bf0*/ 	.short	0x0101
        /*0bf2*/ 	.byte	0x06
	.zero		1


	//   ....[26]....
        /*0bf4*/ 	.word	0x000041b0
        /*0bf8*/ 	.word	0x000000ff
        /*0bfc*/ 	.word	0x00038850
        /*0c00*/ 	.short	0x010a
        /*0c02*/ 	.byte	0x35
	.zero		1


	//   ....[27]....
        /*0c04*/ 	.word	0x000041f0
        /*0c08*/ 	.word	0x000000ff
        /*0c0c*/ 	.word	0x00038850
        /*0c10*/ 	.short	0x010a
        /*0c12*/ 	.byte	0x35
	.zero		1


	//   ....[28]....
        /*0c14*/ 	.word	0x00004440
        /*0c18*/ 	.word	0x000000ff
        /*0c1c*/ 	.word	0x00000000
        /*0c20*/ 	.short	0x0101
        /*0c22*/ 	.byte	0x35
	.zero		1


	//   ....[29]....
        /*0c24*/ 	.word	0x000045c0
        /*0c28*/ 	.word	0x000000ff
        /*0c2c*/ 	.word	0x00038830
        /*0c30*/ 	.short	0x010a
        /*0c32*/ 	.byte	0x2f
	.zero		1


	//   ....[30]....
        /*0c34*/ 	.word	0x00004610
        /*0c38*/ 	.word	0x000000ff
        /*0c3c*/ 	.word	0x00038830
        /*0c40*/ 	.short	0x010a
        /*0c42*/ 	.byte	0x2f
	.zero		1


	//   ....[31]....
        /*0c44*/ 	.word	0x00004db0
        /*0c48*/ 	.word	0x000000ff
        /*0c4c*/ 	.word	0x00000000
        /*0c50*/ 	.short	0x0101
        /*0c52*/ 	.byte	0x06
	.zero		1


	//   ....[32]....
        /*0c54*/ 	.word	0x00006ca0
        /*0c58*/ 	.word	0x000000ff
        /*0c5c*/ 	.word	0x00038850
        /*0c60*/ 	.short	0x010a
        /*0c62*/ 	.byte	0x2f
	.zero		1


	//   ....[33]....
        /*0c64*/ 	.word	0x00006d00
        /*0c68*/ 	.word	0x000000ff
        /*0c6c*/ 	.word	0x00038850
        /*0c70*/ 	.short	0x010a
        /*0c72*/ 	.byte	0x2f
	.zero		1


	//   ....[34]....
        /*0c74*/ 	.word	0x00006f10
        /*0c78*/ 	.word	0x000000ff
        /*0c7c*/ 	.word	0x00000000
        /*0c80*/ 	.short	0x0101
        /*0c82*/ 	.byte	0x2f
	.zero		1


	//   ....[35]....
        /*0c84*/ 	.word	0x0000a270
        /*0c88*/ 	.word	0x000000ff
        /*0c8c*/ 	.word	0x00000000
        /*0c90*/ 	.short	0x0101
        /*0c92*/ 	.byte	0x07
	.zero		1


	//   ....[36]....
        /*0c94*/ 	.word	0x0000d210
        /*0c98*/ 	.word	0x00000006
        /*0c9c*/ 	.word	0x00038880
        /*0ca0*/ 	.short	0x010a
        /*0ca2*/ 	.byte	0x3f
	.zero		1


	//   ....[37]....
        /*0ca4*/ 	.word	0x0000d970
        /*0ca8*/ 	.word	0x00000006
        /*0cac*/ 	.word	0x00038870
        /*0cb0*/ 	.short	0x0107
        /*0cb2*/ 	.byte	0x3f
	.zero		1


	//   ....[38]....
        /*0cb4*/ 	.word	0x0000da30
        /*0cb8*/ 	.word	0x00000006
        /*0cbc*/ 	.word	0x00038870
        /*0cc0*/ 	.short	0x0101
        /*0cc2*/ 	.byte	0x3f
	.zero		1


	//   ....[39]....
        /*0cc4*/ 	.word	0x0000da60
        /*0cc8*/ 	.word	0x00000006
        /*0ccc*/ 	.word	0x00038840
        /*0cd0*/ 	.short	0x010a
        /*0cd2*/ 	.byte	0x3f
	.zero		1


	//   ....[40]....
        /*0cd4*/ 	.word	0x0000e0f0
        /*0cd8*/ 	.word	0x00000006
        /*0cdc*/ 	.word	0x00038830
        /*0ce0*/ 	.short	0x0107
        /*0ce2*/ 	.byte	0x3f
	.zero		1


	//   ....[41]....
        /*0ce4*/ 	.word	0x0000e1b0
        /*0ce8*/ 	.word	0x00000006
        /*0cec*/ 	.word	0x00038830
        /*0cf0*/ 	.short	0x0101
        /*0cf2*/ 	.byte	0x3f
	.zero		1


	//   ....[42]....
        /*0cf4*/ 	.word	0x0000eca0
        /*0cf8*/ 	.word	0x00000016
        /*0cfc*/ 	.word	0x00038800
        /*0d00*/ 	.short	0x0107
        /*0d02*/ 	.byte	0x3f
	.zero		1


	//   ....[43]....
        /*0d04*/ 	.word	0x0000eda0
        /*0d08*/ 	.word	0x00000016
        /*0d0c*/ 	.word	0x00038800
        /*0d10*/ 	.short	0x0101
        /*0d12*/ 	.byte	0x3f
	.zero		1


	//   ....[44]....
        /*0d14*/ 	.word	0x0000edc0
        /*0d18*/ 	.word	0x00000016
        /*0d1c*/ 	.word	0x00038820
        /*0d20*/ 	.short	0x010a
        /*0d22*/ 	.byte	0x3f
	.zero		1


	//   ....[45]....
        /*0d24*/ 	.word	0x0000f110
        /*0d28*/ 	.word	0x00000000
        /*0d2c*/ 	.word	0x00038880
        /*0d30*/ 	.short	0x010a
        /*0d32*/ 	.byte	0x3f
	.zero		1


	//   ....[46]....
        /*0d34*/ 	.word	0x0000f620
        /*0d38*/ 	.word	0x00000000
        /*0d3c*/ 	.word	0x00038870
        /*0d40*/ 	.short	0x0107
        /*0d42*/ 	.byte	0x3f
	.zero		1


	//   ....[47]....
        /*0d44*/ 	.word	0x0000f6e0
        /*0d48*/ 	.word	0x00000000
        /*0d4c*/ 	.word	0x00038870
        /*0d50*/ 	.short	0x0101
        /*0d52*/ 	.byte	0x3f
	.zero		1


	//   ....[48]....
        /*0d54*/ 	.word	0x0000f710
        /*0d58*/ 	.word	0x00000000
        /*0d5c*/ 	.word	0x00038840
        /*0d60*/ 	.short	0x010a
        /*0d62*/ 	.byte	0x3f
	.zero		1


	//   ....[49]....
        /*0d64*/ 	.word	0x0000fc00
        /*0d68*/ 	.word	0x00000000
        /*0d6c*/ 	.word	0x00038830
        /*0d70*/ 	.short	0x0107
        /*0d72*/ 	.byte	0x3f
	.zero		1


	//   ....[50]....
        /*0d74*/ 	.word	0x0000fcc0
        /*0d78*/ 	.word	0x00000000
        /*0d7c*/ 	.word	0x00038830
        /*0d80*/ 	.short	0x0101
        /*0d82*/ 	.byte	0x3f
	.zero		1


	//   ....[51]....
        /*0d84*/ 	.word	0x0000fd50
        /*0d88*/ 	.word	0x00000011
        /*0d8c*/ 	.word	0x00038870
        /*0d90*/ 	.short	0x010a
        /*0d92*/ 	.byte	0x3f
	.zero		1


	//   ....[52]....
        /*0d94*/ 	.word	0x0000fde0
        /*0d98*/ 	.word	0x00000011
        /*0d9c*/ 	.word	0x00038860
        /*0da0*/ 	.short	0x010a
        /*0da2*/ 	.byte	0x3f
	.zero		1


	//   ....[53]....
        /*0da4*/ 	.word	0x00010540
        /*0da8*/ 	.word	0x00000011
        /*0dac*/ 	.word	0x00038850
        /*0db0*/ 	.short	0x0101
        /*0db2*/ 	.byte	0x3f
	.zero		1


	//   ....[54]....
        /*0db4*/ 	.word	0x000105c0
        /*0db8*/ 	.word	0x00000011
        /*0dbc*/ 	.word	0x00000000
        /*0dc0*/ 	.short	0x0101
        /*0dc2*/ 	.byte	0x3f
	.zero		1


	//   ....[55]....
        /*0dc4*/ 	.word	0x00010780
        /*0dc8*/ 	.word	0x00000012
        /*0dcc*/ 	.word	0x00038870
        /*0dd0*/ 	.short	0x010a
        /*0dd2*/ 	.byte	0x3f
	.zero		1


	//   ....[56]....
        /*0dd4*/ 	.word	0x00010800
        /*0dd8*/ 	.word	0x00000012
        /*0ddc*/ 	.word	0x00038860
        /*0de0*/ 	.short	0x010a
        /*0de2*/ 	.byte	0x3f
	.zero		1


	//   ....[57]....
        /*0de4*/ 	.word	0x00010f70
        /*0de8*/ 	.word	0x00000012
        /*0dec*/ 	.word	0x00038850
        /*0df0*/ 	.short	0x0101
        /*0df2*/ 	.byte	0x3f
	.zero		1


	//   ....[58]....
        /*0df4*/ 	.word	0x00010ff0
        /*0df8*/ 	.word	0x00000003
        /*0dfc*/ 	.word	0x00000000
        /*0e00*/ 	.short	0x0101
        /*0e02*/ 	.byte	0x3f
	.zero		1


	//   ....[59]....
        /*0e04*/ 	.word	0x00011a30
        /*0e08*/ 	.word	0x00000004
        /*0e0c*/ 	.word	0x00038820
        /*0e10*/ 	.short	0x010a
        /*0e12*/ 	.byte	0x3f
	.zero		1


	//   ....[60]....
        /*0e14*/ 	.word	0x00011bb0
        /*0e18*/ 	.word	0x00000005
        /*0e1c*/ 	.word	0x00038840
        /*0e20*/ 	.short	0x010a
        /*0e22*/ 	.byte	0x3f
	.zero		1


	//   ....[61]....
        /*0e24*/ 	.word	0x00011c50
        /*0e28*/ 	.word	0x00000017
        /*0e2c*/ 	.word	0x00038840
        /*0e30*/ 	.short	0x010a
        /*0e32*/ 	.byte	0x3f
	.zero		1


	//   ....[62]....
        /*0e34*/ 	.word	0x00011c90
        /*0e38*/ 	.word	0x00000005
        /*0e3c*/ 	.word	0x00038860
        /*0e40*/ 	.short	0x010a
        /*0e42*/ 	.byte	0x3f
	.zero		1


	//   ....[63]....
        /*0e44*/ 	.word	0x00011cd0
        /*0e48*/ 	.word	0x00000017
        /*0e4c*/ 	.word	0x00038860
        /*0e50*/ 	.short	0x010a
        /*0e52*/ 	.byte	0x3f
	.zero		1


	//   ....[64]....
        /*0e54*/ 	.word	0x00011d10
        /*0e58*/ 	.word	0x00000005
        /*0e5c*/ 	.word	0x00038880
        /*0e60*/ 	.short	0x010a
        /*0e62*/ 	.byte	0x3f
	.zero		1


	//   ....[65]....
        /*0e64*/ 	.word	0x00011d50
        /*0e68*/ 	.word	0x00000017
        /*0e6c*/ 	.word	0x00038880
        /*0e70*/ 	.short	0x010a
        /*0e72*/ 	.byte	0x3f
	.zero		1


	//   ....[66]....
        /*0e74*/ 	.word	0x00011dc0
        /*0e78*/ 	.word	0x00000004
        /*0e7c*/ 	.word	0x00038800
        /*0e80*/ 	.short	0x010a
        /*0e82*/ 	.byte	0x3f
	.zero		1


	//   ....[67]....
        /*0e84*/ 	.word	0x00011e20
        /*0e88*/ 	.word	0x00000004
        /*0e8c*/ 	.word	0x00038830
        /*0e90*/ 	.short	0x010a
        /*0e92*/ 	.byte	0x3f
	.zero		1


	//   ....[68]....
        /*0e94*/ 	.word	0x00011e80
        /*0e98*/ 	.word	0x00000008
        /*0e9c*/ 	.word	0x00038850
        /*0ea0*/ 	.short	0x010a
        /*0ea2*/ 	.byte	0x3f
	.zero		1


	//   ....[69]....
        /*0ea4*/ 	.word	0x00011ef0
        /*0ea8*/ 	.word	0x00000003
        /*0eac*/ 	.word	0x00038830
        /*0eb0*/ 	.short	0x010a
        /*0eb2*/ 	.byte	0x3f
	.zero		1


	//   ....[70]....
        /*0eb4*/ 	.word	0x00011f60
        /*0eb8*/ 	.word	0x00000007
        /*0ebc*/ 	.word	0x00038850
        /*0ec0*/ 	.short	0x010a
        /*0ec2*/ 	.byte	0x3f
	.zero		1


	//   ....[71]....
        /*0ec4*/ 	.word	0x00012060
        /*0ec8*/ 	.word	0x00000006
        /*0ecc*/ 	.word	0x00038880
        /*0ed0*/ 	.short	0x010a
        /*0ed2*/ 	.byte	0x3f
	.zero		1


	//   ....[72]....
        /*0ed4*/ 	.word	0x00012bf0
        /*0ed8*/ 	.word	0x00000006
        /*0edc*/ 	.word	0x00038840
        /*0ee0*/ 	.short	0x010a
        /*0ee2*/ 	.byte	0x3f
	.zero		1


	//   ....[73]....
        /*0ee4*/ 	.word	0x00014080
        /*0ee8*/ 	.word	0x00000016
        /*0eec*/ 	.word	0x00038820
        /*0ef0*/ 	.short	0x010a
        /*0ef2*/ 	.byte	0x3f
	.zero		1


	//   ....[74]....
        /*0ef4*/ 	.word	0x000140d0
        /*0ef8*/ 	.word	0x00000000
        /*0efc*/ 	.word	0x00038880
        /*0f00*/ 	.short	0x010a
        /*0f02*/ 	.byte	0x3f
	.zero		1


	//   ....[75]....
        /*0f04*/ 	.word	0x00014a40
        /*0f08*/ 	.word	0x00000000
        /*0f0c*/ 	.word	0x00038840
        /*0f10*/ 	.short	0x010a
        /*0f12*/ 	.byte	0x3f
	.zero		1


	//   ....[76]....
        /*0f14*/ 	.word	0x00015390
        /*0f18*/ 	.word	0x00000011
        /*0f1c*/ 	.word	0x00038870
        /*0f20*/ 	.short	0x010a
        /*0f22*/ 	.byte	0x3f
	.zero		1


	//   ....[77]....
        /*0f24*/ 	.word	0x000153e0
        /*0f28*/ 	.word	0x00000011
        /*0f2c*/ 	.word	0x00038860
        /*0f30*/ 	.short	0x010a
        /*0f32*/ 	.byte	0x3f
	.zero		1


	//   ....[78]....
        /*0f34*/ 	.word	0x00015430
        /*0f38*/ 	.word	0x00000012
        /*0f3c*/ 	.word	0x00038870
        /*0f40*/ 	.short	0x010a
        /*0f42*/ 	.byte	0x3f
	.zero		1


	//   ....[79]....
        /*0f44*/ 	.word	0x00015480
        /*0f48*/ 	.word	0x00000012
        /*0f4c*/ 	.word	0x00038860
        /*0f50*/ 	.short	0x010a
        /*0f52*/ 	.byte	0x3f
	.zero		1


	//   ....[80]....
        /*0f54*/ 	.word	0x000154d0
        /*0f58*/ 	.word	0x00000004
        /*0f5c*/ 	.word	0x00038820
        /*0f60*/ 	.short	0x010a
        /*0f62*/ 	.byte	0x3f
	.zero		1


	//   ....[81]....
        /*0f64*/ 	.word	0x00015670
        /*0f68*/ 	.word	0x00000005
        /*0f6c*/ 	.word	0x00038840
        /*0f70*/ 	.short	0x010a
        /*0f72*/ 	.byte	0x3f
	.zero		1


	//   ....[82]....
        /*0f74*/ 	.word	0x000156c0
        /*0f78*/ 	.word	0x00000017
        /*0f7c*/ 	.word	0x00038840
        /*0f80*/ 	.short	0x010a
        /*0f82*/ 	.byte	0x3f
	.zero		1


	//   ....[83]....
        /*0f84*/ 	.word	0x00015710
        /*0f88*/ 	.word	0x00000005
        /*0f8c*/ 	.word	0x00038860
        /*0f90*/ 	.short	0x010a
        /*0f92*/ 	.byte	0x3f
	.zero		1


	//   ....[84]....
        /*0f94*/ 	.word	0x00015760
        /*0f98*/ 	.word	0x00000017
        /*0f9c*/ 	.word	0x00038860
        /*0fa0*/ 	.short	0x010a
        /*0fa2*/ 	.byte	0x3f
	.zero		1


	//   ....[85]....
        /*0fa4*/ 	.word	0x000157b0
        /*0fa8*/ 	.word	0x00000005
        /*0fac*/ 	.word	0x00038880
        /*0fb0*/ 	.short	0x010a
        /*0fb2*/ 	.byte	0x3f
	.zero		1


	//----- nvinfo : EIATTR_NUM_MBARRIERS
	.align		4
.L_126:
        /*0fb4*/ 	.byte	0x03, 0x38
        /*0fb6*/ 	.short	0x0016


	//----- nvinfo : EIATTR_EXIT_INSTR_OFFSETS
	.align		4
        /*0fb8*/ 	.byte	0x04, 0x1c
        /*0fba*/ 	.short	(.L_128 - .L_127)


	//   ....[0]....
.L_127:
        /*0fbc*/ 	.word	0x000009c0


	//   ....[1]....
        /*0fc0*/ 	.word	0x0000b600


	//   ....[2]....
        /*0fc4*/ 	.word	0x00011da0


	//----- nvinfo : EIATTR_MAX_THREADS
	.align		4
.L_128:
        /*0fc8*/ 	.byte	0x04, 0x05
        /*0fca*/ 	.short	(.L_130 - .L_129)
.L_129:
        /*0fcc*/ 	.word	0x00000180
        /*0fd0*/ 	.word	0x00000001
        /*0fd4*/ 	.word	0x00000001


	//----- nvinfo : EIATTR_CRS_STACK_SIZE
	.align		4
.L_130:
        /*0fd8*/ 	.byte	0x04, 0x1e
        /*0fda*/ 	.short	(.L_132 - .L_131)
.L_131:
        /*0fdc*/ 	.word	0x00000000


	//----- nvinfo : EIATTR_CBANK_PARAM_SIZE
	.align		4
.L_132:
        /*0fe0*/ 	.byte	0x03, 0x19
        /*0fe2*/ 	.short	0x0af0


	//----- nvinfo : EIATTR_PARAM_CBANK
	.align		4
        /*0fe4*/ 	.byte	0x04, 0x0a
        /*0fe6*/ 	.short	(.L_134 - .L_133)
	.align		4
.L_133:
        /*0fe8*/ 	.word	index@(.nv.constant0._ZN7cutlass13device_kernelIN5flash11enable_sm90INS1_16FlashAttnFwdSm90INS1_25CollectiveMainloopFwdSm90ILi2EN4cute5tupleIJNS5_1CILi1EEES8_S8_EEENS6_IJNS7_ILi128EEESA_NS7_ILi256EEEEEELi256ENS_12float_e4m3_tEfNS_4arch4Sm90ELb0ELb0ELb1ELb1ELb1ELb0ELb0ELb1ELb0ELb1ELb0ELb0EEENS1_21CollectiveEpilogueFwdINS6_IJSA_SB_SA_EEES9_NS_10bfloat16_tESF_Li256ELb1ELb1ELb0ELb1EEENS1_36VarlenDynamicPersistentTileSchedulerILi128ELi128ELi256ELi128ELb0ELb1ELb1ELb0ELb1ELb1EEEEEEEEEvNT_6ParamsE)
        /*0fec*/ 	.short	0x0210
        /*0fee*/ 	.short	0x0af0


	//----- nvinfo : EIATTR_SW_WAR
	.align		4
.L_134:
        /*0ff0*/ 	.byte	0x04, 0x36
        /*0ff2*/ 	.short	(.L_136 - .L_135)
.L_135:
        /*0ff4*/ 	.word	0x00000008
.L_136:


//--------------------- .nv.info._ZN7cutlass13device_kernelIN5flash11enable_sm90INS1_16FlashAttnFwdSm90INS1_25CollectiveMainloopFwdSm90ILi2EN4cute5tupleIJNS5_1CILi1EEES8_S8_EEENS6_IJNS7_ILi128EEESA_NS7_ILi256EEEEEELi256ENS_12float_e4m3_tEfNS_4arch4Sm90ELb0ELb0ELb1ELb1ELb1ELb1ELb0ELb1ELb0ELb1ELb0ELb0EEENS1_21CollectiveEpilogueFwdINS6_IJSA_SB_SA_EEES9_NS_10bfloat16_tESF_Li256ELb1ELb1ELb0ELb1EEENS1_36VarlenDynamicPersistentTileSchedulerILi128ELi128ELi256ELi128ELb0ELb1ELb1ELb0ELb1ELb1EEEEEEEEEvNT_6ParamsE --------------------------
	.section	.nv.info._ZN7cutlass13device_kernelIN5flash11enable_sm90INS1_16FlashAttnFwdSm90INS1_25CollectiveMainloopFwdSm90ILi2EN4cute5tupleIJNS5_1CILi1EEES8_S8_EEENS6_IJNS7_ILi128EEESA_NS7_ILi256EEEEEELi256ENS_12float_e4m3_tEfNS_4arch4Sm90ELb0ELb0ELb1ELb1ELb1ELb1ELb0ELb1ELb0ELb1ELb0ELb0EEENS1_21CollectiveEpilogueFwdINS6_IJSA_SB_SA_EEES9_NS_10bfloat16_tESF_Li256ELb1ELb1ELb0ELb1EEENS1_36VarlenDynamicPersistentTileSchedulerILi128ELi128ELi256ELi128ELb0ELb1ELb1ELb0ELb1ELb1EEEEEEEEEvNT_6ParamsE,"",@"SHT_CUDA_INFO"
	.sectionflags	@""
	.align	4


	//----- nvinfo : EIATTR_CUDA_API_VERSION
	.align		4
        /*0000*/ 	.byte	0x04, 0x37
        /*0002*/ 	.short	(.L_138 - .L_137)
.L_137:
        /*0004*/ 	.word	0x00000082


	//----- nvinfo : EIATTR_KPARAM_INFO
	.align		4
.L_138:
        /*0008*/ 	.byte	0x04, 0x17
        /*000a*/ 	.short	(.L_140 - .L_139)
.L_139:
        /*000c*/ 	.word	0x00000000
        /*0010*/ 	.short	0x0000
        /*0012*/ 	.short	0x0070
        /*0014*/ 	.byte	0x00, 0xf0, 0x01, 0x2a


	//----- nvinfo : EIATTR_SPARSE_MMA_MASK
	.align		4
.L_140:
        /*0018*/ 	.byte	0x03, 0x50
        /*001a*/ 	.short	0x0000


	//----- nvinfo : EIATTR_MAXREG_COUNT
	.align		4
        /*001c*/ 	.byte	0x03, 0x1b
        /*001e*/ 	.short	0x00a8


	//----- nvinfo : EIATTR_NUM_BARRIERS
	.align		4
        /*0020*/ 	.byte	0x02, 0x4c
        /*0022*/ 	.byte	0x10
	.zero		1


	//----- nvinfo : EIATTR_EXTERNS
	.align		4
        /*0024*/ 	.byte	0x04, 0x0f
        /*0026*/ 	.short	(.L_142 - .L_141)


	//   ....[0]....
	.align		4
.L_141:
        /*0028*/ 	.word	index@(__assertfail)


	//----- nvinfo : EIATTR_ANNOTATIONS
	.align		4
.L_142:
        /*002c*/ 	.byte	0x04, 0x55
        /*002e*/ 	.short	(.L_144 - .L_143)


	//   ....[0]....
.L_143:
        /* <DEDUP_REMOVED lines=50> */


	//----- nvinfo : EIATTR_MERCURY_ISA_VERSION
	.align		4
.L_144:
        /*0338*/ 	.byte	0x03, 0x5f
        /*033a*/ 	.short	0x0101


	//----- nvinfo : EIATTR_UNUSED_LOAD_BYTE_OFFSET
	.align		4
        /*033c*/ 	.byte	0x04, 0x44
        /*033e*/ 	.short	(.L_146 - .L_145)


	//   ....[0]....
.L_145:
        /*0340*/ 	.word	0x00000aa0
        /*0344*/ 	.word	0x0000fff0


	//   ....[1]....
        /*0348*/ 	.word	0x00019ee0
        /*034c*/ 	.word	0x0000fff0


	//----- nvinfo : EIATTR_INT_WARP_WIDE_INSTR_OFFSETS
	.align		4
.L_146:
        /*0350*/ 	.byte	0x04, 0x31
        /*0352*/ 	.short	(.L_148 - .L_147)


	//   ....[0]....
.L_147:
        /*0354*/ 	.word	0x00000130


	//   ....[1]....
        /*0358*/ 	.word	0x00000170


	//   ....[2]....
        /*035c*/ 	.word	0x000001e0


	//   ....[3]....
        /*0360*/ 	.word	0x0001fef0


	//   ....[4]....
        /*0364*/ 	.word	0x0001ff80


	//   ....[5]....
        /*0368*/ 	.word	0x00023e00


	//   ....[6]....
        /*036c*/ 	.word	0x00023e90


	//----- nvinfo : EIATTR_COOP_GROUP_MASK_REGIDS
	.align		4
.L_148:
        /*0370*/ 	.byte	0x04, 0x29
        /*0372*/ 	.short	(.L_150 - .L_149)


	//   ....[0]....
.L_149:
        /*0374*/ 	.word	0xffffffff


	//   ....[1]....
        /*0378*/ 	.word	0xffffffff


	//   ....[2]....
        /*037c*/ 	.word	0xffffffff


	//   ....[3]....
        /*0380*/ 	.word	0xffffffff


	//   ....[4]....
        /*0384*/ 	.word	0xffffffff


	//   ....[5]....
        /*0388*/ 	.word	0xffffffff


	//   ....[6]....
        /*038c*/ 	.word	0xffffffff


	//   ....[7]....
        /*0390*/ 	.word	0xffffffff


	//   ....[8]....
        /*0394*/ 	.word	0xffffffff


	//   ....[9]....
        /*0398*/ 	.word	0xffffffff


	//   ....[10]....
        /*039c*/ 	.word	0xffffffff


	//   ....[11]....
        /*03a0*/ 	.word	0xffffffff


	//   ....[12]....
        /*03a4*/ 	.word	0xffffffff


	//   ....[13]....
        /*03a8*/ 	.word	0xffffffff


	//   ....[14]....
        /*03ac*/ 	.word	0xffffffff


	//   ....[15]....
        /*03b0*/ 	.word	0xffffffff


	//   ....[16]....
        /*03b4*/ 	.word	0xffffffff


	//   ....[17]....
        /*03b8*/ 	.word	0xffffffff


	//   ....[18]....
        /*03bc*/ 	.word	0xffffffff


	//   ....[19]....
        /*03c0*/ 	.word	0xffffffff


	//   ....[20]....
        /*03c4*/ 	.word	0xffffffff


	//   ....[21]....
        /*03c8*/ 	.word	0xffffffff


	//   ....[22]....
        /*03cc*/ 	.word	0xffffffff


	//   ....[23]....
        /*03d0*/ 	.word	0xffffffff


	//   ....[24]....
        /*03d4*/ 	.word	0xffffffff


	//   ....[25]....
        /*03d8*/ 	.word	0xffffffff


	//   ....[26]....
        /*03dc*/ 	.word	0xffffffff


	//   ....[27]....
        /*03e0*/ 	.word	0xffffffff


	//   ....[28]....
        /*03e4*/ 	.word	0xffffffff


	//   ....[29]....
        /*03e8*/ 	.word	0xffffffff


	//   ....[30]....
        /*03ec*/ 	.word	0xffffffff


	//   ....[31]....
        /*03f0*/ 	.word	0xffffffff


	//   ....[32]....
        /*03f4*/ 	.word	0xffffffff


	//   ....[33]....
        /*03f8*/ 	.word	0xffffffff


	//   ....[34]....
        /*03fc*/ 	.word	0xffffffff


	//   ....[35]....
        /*0400*/ 	.word	0xffffffff


	//   ....[36]....
        /*0404*/ 	.word	0xffffffff


	//   ....[37]....
        /*0408*/ 	.word	0xffffffff


	//   ....[38]....
        /*040c*/ 	.word	0xffffffff


	//   ....[39]....
        /*0410*/ 	.word	0xffffffff


	//   ....[40]....
        /*0414*/ 	.word	0xffffffff


	//   ....[41]....
        /*0418*/ 	.word	0xffffffff


	//   ....[42]....
        /*041c*/ 	.word	0xffffffff


	//   ....[43]....
        /*0420*/ 	.word	0xffffffff


	//   ....[44]....
        /*0424*/ 	.word	0xffffffff


	//   ....[45]....
        /*0428*/ 	.word	0xffffffff


	//   ....[46]....
        /*042c*/ 	.word	0xffffffff


	//   ....[47]....
        /*0430*/ 	.word	0xffffffff


	//   ....[48]....
        /*0434*/ 	.word	0xffffffff


	//   ....[49]....
        /*0438*/ 	.word	0xffffffff


	//   ....[50]....
        /*043c*/ 	.word	0xffffffff


	//   ....[51]....
        /*0440*/ 	.word	0xffffffff


	//   ....[52]....
        /*0444*/ 	.word	0xffffffff


	//   ....[53]....
        /*0448*/ 	.word	0xffffffff


	//   ....[54]....
        /*044c*/ 	.word	0xffffffff


	//   ....[55]....
        /*0450*/ 	.word	0xffffffff


	//   ....[56]....
        /*0454*/ 	.word	0xffffffff


	//   ....[57]....
        /*0458*/ 	.word	0xffffffff


	//   ....[58]....
        /*045c*/ 	.word	0xffffffff


	//   ....[59]....
        /*0460*/ 	.word	0xffffffff


	//   ....[60]....
        /*0464*/ 	.word	0xffffffff


	//   ....[61]....
        /*0468*/ 	.word	0xffffffff


	//   ....[62]....
        /*046c*/ 	.word	0xffffffff


	//   ....[63]....
        /*0470*/ 	.word	0xffffffff


	//   ....[64]....
        /*0474*/ 	.word	0xffffffff


	//   ....[65]....
        /*0478*/ 	.word	0xffffffff


	//   ....[66]....
        /*047c*/ 	.word	0xffffffff


	//   ....[67]....
        /*0480*/ 	.word	0xffffffff


	//   ....[68]....
        /*0484*/ 	.word	0xffffffff


	//   ....[69]....
        /*0488*/ 	.word	0xffffffff


	//   ....[70]....
        /*048c*/ 	.word	0xffffffff


	//   ....[71]....
        /*0490*/ 	.word	0xffffffff


	//   ....[72]....
        /*0494*/ 	.word	0xffffffff


	//   ....[73]....
        /*0498*/ 	.word	0xffffffff


	//   ....[74]....
        /*049c*/ 	.word	0xffffffff


	//   ....[75]....
        /*04a0*/ 	.word	0xffffffff


	//   ....[76]....
        /*04a4*/ 	.word	0xffffffff


	//   ....[77]....
        /*04a8*/ 	.word	0xffffffff


	//   ....[78]....
        /*04ac*/ 	.word	0xffffffff


	//   ....[79]....
        /*04b0*/ 	.word	0xffffffff


	//   ....[80]....
        /*04b4*/ 	.word	0xffffffff


	//   ....[81]....
        /*04b8*/ 	.word	0xffffffff


	//   ....[82]....
        /*04bc*/ 	.word	0xffffffff


	//   ....[83]....
        /*04c0*/ 	.word	0xffffffff


	//   ....[84]....
        /*04c4*/ 	.word	0xffffffff


	//   ....[85]....
        /*04c8*/ 	.word	0xffffffff


	//   ....[86]....
        /*04cc*/ 	.word	0xffffffff


	//   ....[87]....
        /*04d0*/ 	.word	0xffffffff


	//   ....[88]....
        /*04d4*/ 	.word	0xffffffff


	//   ....[89]....
        /*04d8*/ 	.word	0xffffffff


	//   ....[90]....
        /*04dc*/ 	.word	0xffffffff


	//   ....[91]....
        /*04e0*/ 	.word	0xffffffff


	//   ....[92]....
        /*04e4*/ 	.word	0xffffffff


	//   ....[93]....
        /*04e8*/ 	.word	0xffffffff


	//   ....[94]....
        /*04ec*/ 	.word	0xffffffff


	//   ....[95]....
        /*04f0*/ 	.word	0xffffffff


	//   ....[96]....
        /*04f4*/ 	.word	0xffffffff


	//   ....[97]....
        /*04f8*/ 	.word	0xffffffff


	//   ....[98]....
        /*04fc*/ 	.word	0xffffffff


	//   ....[99]....
        /*0500*/ 	.word	0xffffffff


	//   ....[100]....
        /*0504*/ 	.word	0xffffffff


	//   ....[101]....
        /*0508*/ 	.word	0xffffffff


	//   ....[102]....
        /*050c*/ 	.word	0xffffffff


	//   ....[103]....
        /*0510*/ 	.word	0xffffffff


	//   ....[104]....
        /*0514*/ 	.word	0xffffffff


	//   ....[105]....
        /*0518*/ 	.word	0xffffffff


	//   ....[106]....
        /*051c*/ 	.word	0xffffffff


	//   ....[107]....
        /*0520*/ 	.word	0xffffffff


	//   ....[108]....
        /*0524*/ 	.word	0xffffffff


	//   ....[109]....
        /*0528*/ 	.word	0xffffffff


	//   ....[110]....
        /*052c*/ 	.word	0xffffffff


	//   ....[111]....
        /*0530*/ 	.word	0xffffffff


	//   ....[112]....
        /*0534*/ 	.word	0xffffffff


	//   ....[113]....
        /*0538*/ 	.word	0xffffffff


	//   ....[114]....
        /*053c*/ 	.word	0xffffffff


	//   ....[115]....
        /*0540*/ 	.word	0xffffffff


	//   ....[116]....
        /*0544*/ 	.word	0xffffffff


	//   ....[117]....
        /*0548*/ 	.word	0xffffffff


	//   ....[118]....
        /*054c*/ 	.word	0xffffffff


	//   ....[119]....
        /*0550*/ 	.word	0xffffffff


	//   ....[120]....
        /*0554*/ 	.word	0xffffffff


	//   ....[121]....
        /*0558*/ 	.word	0xffffffff


	//   ....[122]....
        /*055c*/ 	.word	0xffffffff


	//   ....[123]....
        /*0560*/ 	.word	0xffffffff


	//   ....[124]....
        /*0564*/ 	.word	0xffffffff


	//   ....[125]....
        /*0568*/ 	.word	0xffffffff


	//   ....[126]....
        /*056c*/ 	.word	0xffffffff


	//   ....[127]....
        /*0570*/ 	.word	0xffffffff


	//   ....[128]....
        /*0574*/ 	.word	0xffffffff


	//   ....[129]....
        /*0578*/ 	.word	0xffffffff


	//   ....[130]....
        /*057c*/ 	.word	0xffffffff


	//   ....[131]....
        /*0580*/ 	.word	0xffffffff


	//   ....[132]....
        /*0584*/ 	.word	0xffffffff


	//   ....[133]....
        /*0588*/ 	.word	0xffffffff


	//   ....[134]....
        /*058c*/ 	.word	0xffffffff


	//   ....[135]....
        /*0590*/ 	.word	0xffffffff


	//   ....[136]....
        /*0594*/ 	.word	0xffffffff


	//   ....[137]....
        /*0598*/ 	.word	0xffffffff


	//   ....[138]....
        /*059c*/ 	.word	0xffffffff


	//   ....[139]....
        /*05a0*/ 	.word	0xffffffff


	//   ....[140]....
        /*05a4*/ 	.word	0xffffffff


	//   ....[141]....
        /*05a8*/ 	.word	0xffffffff


	//   ....[142]....
        /*05ac*/ 	.word	0xffffffff


	//   ....[143]....
        /*05b0*/ 	.word	0xffffffff


	//   ....[144]....
        /*05b4*/ 	.word	0xffffffff


	//   ....[145]....
        /*05b8*/ 	.word	0xffffffff


	//   ....[146]....
        /*05bc*/ 	.word	0xffffffff


	//   ....[147]....
        /*05c0*/ 	.word	0xffffffff


	//   ....[148]....
        /*05c4*/ 	.word	0xffffffff


	//   ....[149]....
        /*05c8*/ 	.word	0xffffffff


	//   ....[150]....
        /*05cc*/ 	.word	0xffffffff


	//   ....[151]....
        /*05d0*/ 	.word	0xffffffff


	//   ....[152]....
        /*05d4*/ 	.word	0xffffffff


	//   ....[153]....
        /*05d8*/ 	.word	0xffffffff


	//   ....[154]....
        /*05dc*/ 	.word	0xffffffff


	//   ....[155]....
        /*05e0*/ 	.word	0xffffffff


	//   ....[156]....
        /*05e4*/ 	.word	0xffffffff


	//   ....[157]....
        /*05e8*/ 	.word	0xffffffff


	//   ....[158]....
        /*05ec*/ 	.word	0xffffffff


	//   ....[159]....
        /*05f0*/ 	.word	0xffffffff


	//   ....[160]....
        /*05f4*/ 	.word	0xffffffff


	//   ....[161]....
        /*05f8*/ 	.word	0xffffffff


	//   ....[162]....
        /*05fc*/ 	.word	0xffffffff


	//   ....[163]....
        /*0600*/ 	.word	0xffffffff


	//   ....[164]....
        /*0604*/ 	.word	0xffffffff


	//   ....[165]....
        /*0608*/ 	.word	0xffffffff


	//   ....[166]....
        /*060c*/ 	.word	0xffffffff


	//   ....[167]....
        /*0610*/ 	.word	0xffffffff


	//   ....[168]....
        /*0614*/ 	.word	0xffffffff


	//   ....[169]....
        /*0618*/ 	.word	0xffffffff


	//   ....[170]....
        /*061c*/ 	.word	0xffffffff


	//   ....[171]....
        /*0620*/ 	.word	0xffffffff


	//   ....[172]....
        /*0624*/ 	.word	0xffffffff


	//   ....[173]....
        /*0628*/ 	.word	0xffffffff


	//   ....[174]....
        /*062c*/ 	.word	0xffffffff


	//   ....[175]....
        /*0630*/ 	.word	0xffffffff


	//   ....[176]....
        /*0634*/ 	.word	0xffffffff


	//   ....[177]....
        /*0638*/ 	.word	0xffffffff


	//   ....[178]....
        /*063c*/ 	.word	0xffffffff


	//   ....[179]....
        /*0640*/ 	.word	0xffffffff


	//   ....[180]....
        /*0644*/ 	.word	0xffffffff


	//   ....[181]....
        /*0648*/ 	.word	0xffffffff


	//   ....[182]....
        /*064c*/ 	.word	0xffffffff


	//   ....[183]....
        /*0650*/ 	.word	0xffffffff


	//   ....[184]....
        /*0654*/ 	.word	0xffffffff


	//   ....[185]....
        /*0658*/ 	.word	0xffffffff


	//   ....[186]....
        /*065c*/ 	.word	0xffffffff


	//   ....[187]....
        /*0660*/ 	.word	0xffffffff


	//   ....[188]....
        /*0664*/ 	.word	0xffffffff


	//   ....[189]....
        /*0668*/ 	.word	0xffffffff


	//   ....[190]....
        /*066c*/ 	.word	0xffffffff


	//   ....[191]....
        /*0670*/ 	.word	0xffffffff


	//   ....[192]....
        /*0674*/ 	.word	0xffffffff


	//   ....[193]....
        /*0678*/ 	.word	0xffffffff


	//   ....[194]....
        /*067c*/ 	.word	0xffffffff


	//   ....[195]....
        /*0680*/ 	.word	0xffffffff


	//   ....[196]....
        /*0684*/ 	.word	0xffffffff


	//   ....[197]....
        /*0688*/ 	.word	0xffffffff


	//   ....[198]....
        /*068c*/ 	.word	0xffffffff


	//   ....[199]....
        /*0690*/ 	.word	0xffffffff


	//   ....[200]....
        /*0694*/ 	.word	0xffffffff


	//   ....[201]....
        /*0698*/ 	.word	0xffffffff


	//   ....[202]....
        /*069c*/ 	.word	0xffffffff


	//   ....[203]....
        /*06a0*/ 	.word	0xffffffff


	//   ....[204]....
        /*06a4*/ 	.word	0xffffffff


	//   ....[205]....
        /*06a8*/ 	.word	0xffffffff


	//   ....[206]....
        /*06ac*/ 	.word	0xffffffff


	//   ....[207]....
        /*06b0*/ 	.word	0xffffffff


	//   ....[208]....
        /*06b4*/ 	.word	0xffffffff


	//   ....[209]....
        /*06b8*/ 	.word	0xffffffff


	//   ....[210]....
        /*06bc*/ 	.word	0xffffffff


	//   ....[211]....
        /*06c0*/ 	.word	0xffffffff


	//   ....[212]....
        /*06c4*/ 	.word	0xffffffff


	//   ....[213]....
        /*06c8*/ 	.word	0xffffffff


	//   ....[214]....
        /*06cc*/ 	.word	0xffffffff


	//   ....[215]....
        /*06d0*/ 	.word	0xffffffff


	//   ....[216]....
        /*06d4*/ 	.word	0xffffffff


	//   ....[217]....
        /*06d8*/ 	.word	0xffffffff


	//   ....[218]....
        /*06dc*/ 	.word	0xffffffff


	//   ....[219]....
        /*06e0*/ 	.word	0xffffffff


	//   ....[220]....
        /*06e4*/ 	.word	0xffffffff


	//   ....[221]....
        /*06e8*/ 	.word	0xffffffff


	//   ....[222]....
        /*06ec*/ 	.word	0xffffffff


	//   ....[223]....
        /*06f0*/ 	.word	0xffffffff


	//   ....[224]....
        /*06f4*/ 	.word	0xffffffff


	//   ....[225]....
        /*06f8*/ 	.word	0xffffffff


	//   ....[226]....
        /*06fc*/ 	.word	0xffffffff


	//   ....[227]....
        /*0700*/ 	.word	0xffffffff


	//   ....[228]....
        /*0704*/ 	.word	0xffffffff


	//   ....[229]....
        /*0708*/ 	.word	0xffffffff


	//   ....[230]....
        /*070c*/ 	.word	0xffffffff


	//   ....[231]....
        /*0710*/ 	.word	0xffffffff


	//   ....[232]....
        /*0714*/ 	.word	0xffffffff


	//   ....[233]....
        /*0718*/ 	.word	0xffffffff


	//   ....[234]....
        /*071c*/ 	.word	0xffffffff


	//   ....[235]....
        /*0720*/ 	.word	0xffffffff


	//   ....[236]....
        /*0724*/ 	.word	0xffffffff


	//   ....[237]....
        /*0728*/ 	.word	0xffffffff


	//   ....[238]....
        /*072c*/ 	.word	0xffffffff


	//   ....[239]....
        /*0730*/ 	.word	0xffffffff


	//   ....[240]....
        /*0734*/ 	.word	0xffffffff


	//   ....[241]....
        /*0738*/ 	.word	0xffffffff


	//   ....[242]....
        /*073c*/ 	.word	0xffffffff


	//   ....[243]....
        /*0740*/ 	.word	0xffffffff


	//   ....[244]....
        /*0744*/ 	.word	0xffffffff


	//   ....[245]....
        /*0748*/ 	.word	0xffffffff


	//   ....[246]....
        /*074c*/ 	.word	0xffffffff


	//   ....[247]....
        /*0750*/ 	.word	0xffffffff


	//   ....[248]....
        /*0754*/ 	.word	0xffffffff


	//   ....[249]....
        /*0758*/ 	.word	0xffffffff


	//   ....[250]....
        /*075c*/ 	.word	0xffffffff


	//   ....[251]....
        /*0760*/ 	.word	0xffffffff


	//   ....[252]....
        /*0764*/ 	.word	0xffffffff


	//   ....[253]....
        /*0768*/ 	.word	0xffffffff


	//   ....[254]....
        /*076c*/ 	.word	0xffffffff


	//   ....[255]....
        /*0770*/ 	.word	0xffffffff


	//   ....[0]....
        /*0774*/ 	.word	0xffffffff


	//   ....[1]....
        /*0778*/ 	.word	0xffffffff


	//   ....[2]....
        /*077c*/ 	.word	0xffffffff


	//   ....[3]....
        /*0780*/ 	.word	0x0500000f


	//   ....[4]....
        /*0784*/ 	.word	0x0500000f


	//   ....[5]....
        /*0788*/ 	.word	0x0500000f


	//   ....[6]....
        /*078c*/ 	.word	0x0500000f


	//   ....[7]....
        /*0790*/ 	.word	0x0500000f


	//   ....[8]....
        /*0794*/ 	.word	0x0500000f


	//   ....[9]....
        /*0798*/ 	.word	0x0500000f


	//   ....[10]....
        /*079c*/ 	.word	0x0500000f


	//   ....[11]....
        /*07a0*/ 	.word	0x0500000f


	//   ....[12]....
        /*07a4*/ 	.word	0x0500000f


	//   ....[13]....
        /*07a8*/ 	.word	0x0500000f


	//   ....[14]....
        /*07ac*/ 	.word	0x0500000f


	//   ....[15]....
        /*07b0*/ 	.word	0x0500000f


	//   ....[16]....
        /*07b4*/ 	.word	0x0500000f


	//   ....[17]....
        /*07b8*/ 	.word	0x0500000f


	//   ....[18]....
        /*07bc*/ 	.word	0x0500000f


	//   ....[19]....
        /*07c0*/ 	.word	0x0500000f


	//   ....[20]....
        /*07c4*/ 	.word	0x0500000f


	//   ....[21]....
        /*07c8*/ 	.word	0x0500000f


	//   ....[22]....
        /*07cc*/ 	.word	0x0500000f


	//   ....[23]....
        /*07d0*/ 	.word	0x0500000f


	//   ....[24]....
        /*07d4*/ 	.word	0x0500000f


	//   ....[25]....
        /*07d8*/ 	.word	0x0500000f


	//   ....[26]....
        /*07dc*/ 	.word	0x0500000f


	//   ....[27]....
        /*07e0*/ 	.word	0x0500000f


	//   ....[28]....
        /*07e4*/ 	.word	0x0500000f


	//   ....[29]....
        /*07e8*/ 	.word	0x0500000f


	//   ....[30]....
        /*07ec*/ 	.word	0x0500000f


	//   ....[31]....
        /*07f0*/ 	.word	0x0500000f


	//   ....[32]....
        /*07f4*/ 	.word	0x0500000f


	//   ....[33]....
        /*07f8*/ 	.word	0x0500000f


	//   ....[34]....
        /*07fc*/ 	.word	0x0500000f


	//   ....[35]....
        /*0800*/ 	.word	0x0500000f


	//   ....[36]....
        /*0804*/ 	.word	0x0500000f


	//   ....[37]....
        /*0808*/ 	.word	0x0500000f


	//   ....[38]....
        /*080c*/ 	.word	0x0500000f


	//   ....[39]....
        /*0810*/ 	.word	0x0500000f


	//   ....[40]....
        /*0814*/ 	.word	0x0500000f


	//   ....[41]....
        /*0818*/ 	.word	0x0500000f


	//   ....[42]....
        /*081c*/ 	.word	0x0500000f


	//   ....[43]....
        /*0820*/ 	.word	0x0500000f


	//   ....[44]....
        /*0824*/ 	.word	0x0500000f


	//   ....[45]....
        /*0828*/ 	.word	0x0500000f


	//   ....[46]....
        /*082c*/ 	.word	0x0500000f


	//   ....[47]....
        /*0830*/ 	.word	0x0500000f


	//   ....[48]....
        /*0834*/ 	.word	0x0500000f


	//   ....[49]....
        /*0838*/ 	.word	0x0500000f


	//   ....[50]....
        /*083c*/ 	.word	0x0500000f


	//   ....[51]....
        /*0840*/ 	.word	0x0500000f


	//   ....[52]....
        /*0844*/ 	.word	0x0500000f


	//   ....[53]....
        /*0848*/ 	.word	0x0500000f


	//   ....[54]....
        /*084c*/ 	.word	0x0500000f


	//   ....[55]....
        /*0850*/ 	.word	0x0500000f


	//   ....[56]....
        /*0854*/ 	.word	0x0500000f


	//   ....[57]....
        /*0858*/ 	.word	0x0500000f


	//   ....[58]....
        /*085c*/ 	.word	0x0500000f


	//   ....[59]....
        /*0860*/ 	.word	0x0500000f


	//   ....[60]....
        /*0864*/ 	.word	0x0500000f


	//   ....[61]....
        /*0868*/ 	.word	0x0500000f


	//   ....[62]....
        /*086c*/ 	.word	0x0500000f


	//   ....[63]....
        /*0870*/ 	.word	0x0500000f


	//   ....[64]....
        /*0874*/ 	.word	0x0500000f


	//   ....[65]....
        /*0878*/ 	.word	0x0500000f


	//   ....[66]....
        /*087c*/ 	.word	0x0500000f


	//   ....[67]....
        /*0880*/ 	.word	0x0500000f


	//   ....[68]....
        /*0884*/ 	.word	0x0500000f


	//   ....[69]....
        /*0888*/ 	.word	0x0500000f


	//   ....[70]....
        /*088c*/ 	.word	0x0500000f


	//   ....[71]....
        /*0890*/ 	.word	0x0500000f


	//   ....[72]....
        /*0894*/ 	.word	0x0500000f


	//   ....[73]....
        /*0898*/ 	.word	0x0500000f


	//   ....[74]....
        /*089c*/ 	.word	0x0500000f


	//   ....[75]....
        /*08a0*/ 	.word	0x0500000f


	//   ....[76]....
        /*08a4*/ 	.word	0x0500000f


	//   ....[77]....
        /*08a8*/ 	.word	0x0500000f


	//   ....[78]....
        /*08ac*/ 	.word	0x0500000f


	//   ....[79]....
        /*08b0*/ 	.word	0x0500000f


	//   ....[80]....
        /*08b4*/ 	.word	0x0500000f


	//   ....[81]....
        /*08b8*/ 	.word	0x0500000f


	//   ....[82]....
        /*08bc*/ 	.word	0x0500000f


	//   ....[83]....
        /*08c0*/ 	.word	0x0500000f


	//   ....[84]....
        /*08c4*/ 	.word	0x0500000f


	//   ....[85]....
        /*08c8*/ 	.word	0x0500000f


	//   ....[86]....
        /*08cc*/ 	.word	0x0500000f


	//   ....[87]....
        /*08d0*/ 	.word	0x0500000f


	//   ....[88]....
        /*08d4*/ 	.word	0x0500000f


	//   ....[89]....
        /*08d8*/ 	.word	0x0500000f


	//   ....[90]....
        /*08dc*/ 	.word	0x0500000f


	//   ....[91]....
        /*08e0*/ 	.word	0x0500000f


	//   ....[92]....
        /*08e4*/ 	.word	0x0500000f


	//   ....[93]....
        /*08e8*/ 	.word	0x0500000f


	//   ....[94]....
        /*08ec*/ 	.word	0x0500000f


	//   ....[95]....
        /*08f0*/ 	.word	0x0500000f


	//   ....[96]....
        /*08f4*/ 	.word	0x0500000f


	//   ....[97]....
        /*08f8*/ 	.word	0x0500000f


	//   ....[98]....
        /*08fc*/ 	.word	0x0500000f


	//   ....[99]....
        /*0900*/ 	.word	0x0500000f


	//   ....[100]....
        /*0904*/ 	.word	0x0500000f


	//   ....[101]....
        /*0908*/ 	.word	0x0500000f


	//   ....[102]....
        /*090c*/ 	.word	0x0500000f


	//   ....[103]....
        /*0910*/ 	.word	0x0500000f


	//   ....[104]....
        /*0914*/ 	.word	0x0500000f


	//   ....[105]....
        /*0918*/ 	.word	0x0500000f


	//   ....[106]....
        /*091c*/ 	.word	0x0500000f


	//   ....[107]....
        /*0920*/ 	.word	0x0500000f


	//   ....[108]....
        /*0924*/ 	.word	0x0500000f


	//   ....[109]....
        /*0928*/ 	.word	0x0500000f


	//   ....[110]....
        /*092c*/ 	.word	0x0500000f


	//   ....[111]....
        /*0930*/ 	.word	0x0500000f


	//   ....[112]....
        /*0934*/ 	.word	0x0500000f


	//   ....[113]....
        /*0938*/ 	.word	0x0500000f


	//   ....[114]....
        /*093c*/ 	.word	0x0500000f


	//   ....[115]....
        /*0940*/ 	.word	0x0500000f


	//   ....[116]....
        /*0944*/ 	.word	0x0500000f


	//   ....[117]....
        /*0948*/ 	.word	0x0500000f


	//   ....[118]....
        /*094c*/ 	.word	0x0500000f


	//   ....[119]....
        /*0950*/ 	.word	0x0500000f


	//   ....[120]....
        /*0954*/ 	.word	0x0500000f


	//   ....[121]....
        /*0958*/ 	.word	0x0500000f


	//   ....[122]....
        /*095c*/ 	.word	0x0500000f


	//   ....[123]....
        /*0960*/ 	.word	0x0500000f


	//   ....[124]....
        /*0964*/ 	.word	0x0500000f


	//   ....[125]....
        /*0968*/ 	.word	0x0500000f


	//   ....[126]....
        /*096c*/ 	.word	0x0500000f


	//   ....[127]....
        /*0970*/ 	.word	0x0500000f


	//   ....[128]....
        /*0974*/ 	.word	0x0500000f


	//   ....[129]....
        /*0978*/ 	.word	0x0500000f


	//   ....[130]....
        /*097c*/ 	.word	0x0500000f


	//   ....[131]....
        /*0980*/ 	.word	0x0500000f


	//   ....[132]....
        /*0984*/ 	.word	0x0500000f


	//   ....[133]....
        /*0988*/ 	.word	0x0500000f


	//   ....[134]....
        /*098c*/ 	.word	0x0500000f


	//   ....[135]....
        /*0990*/ 	.word	0x0500000f


	//   ....[136]....
        /*0994*/ 	.word	0x0500000f


	//   ....[137]....
        /*0998*/ 	.word	0x0500000f


	//   ....[138]....
        /*099c*/ 	.word	0x0500000f


	//   ....[139]....
        /*09a0*/ 	.word	0x0500000f


	//   ....[140]....
        /*09a4*/ 	.word	0x0500000f


	//   ....[141]....
        /*09a8*/ 	.word	0x0500000f


	//   ....[142]....
        /*09ac*/ 	.word	0x0500000f


	//   ....[143]....
        /*09b0*/ 	.word	0x0500000f


	//   ....[144]....
        /*09b4*/ 	.word	0x0500000f


	//   ....[145]....
        /*09b8*/ 	.word	0x0500000f


	//   ....[146]....
        /*09bc*/ 	.word	0x0500000f


	//   ....[147]....
        /*09c0*/ 	.word	0x0500000f


	//   ....[148]....
        /*09c4*/ 	.word	0x0500000f


	//   ....[149]....
        /*09c8*/ 	.word	0x0500000f


	//   ....[150]....
        /*09cc*/ 	.word	0x0500000f


	//   ....[151]....
        /*09d0*/ 	.word	0x0500000f


	//   ....[152]....
        /*09d4*/ 	.word	0x0500000f


	//   ....[153]....
        /*09d8*/ 	.word	0x0500000f


	//   ....[154]....
        /*09dc*/ 	.word	0x0500000f


	//   ....[155]....
        /*09e0*/ 	.word	0x0500000f


	//   ....[156]....
        /*09e4*/ 	.word	0x0500000f


	//   ....[157]....
        /*09e8*/ 	.word	0x0500000f


	//   ....[158]....
        /*09ec*/ 	.word	0x0500000f


	//   ....[159]....
        /*09f0*/ 	.word	0x0500000f


	//   ....[160]....
        /*09f4*/ 	.word	0x0500000f


	//   ....[161]....
        /*09f8*/ 	.word	0x0500000f


	//   ....[162]....
        /*09fc*/ 	.word	0x0500000f


	//   ....[163]....
        /*0a00*/ 	.word	0x0500000f


	//   ....[164]....
        /*0a04*/ 	.word	0x0500000f


	//   ....[165]....
        /*0a08*/ 	.word	0x0500000f


	//   ....[166]....
        /*0a0c*/ 	.word	0x0500000f


	//   ....[167]....
        /*0a10*/ 	.word	0x0500000f


	//   ....[168]....
        /*0a14*/ 	.word	0x0500000f


	//   ....[169]....
        /*0a18*/ 	.word	0x0500000f


	//   ....[170]....
        /*0a1c*/ 	.word	0x0500000f


	//   ....[171]....
        /*0a20*/ 	.word	0x0500000f


	//   ....[172]....
        /*0a24*/ 	.word	0x0500000f


	//   ....[173]....
        /*0a28*/ 	.word	0x0500000f


	//   ....[174]....
        /*0a2c*/ 	.word	0x0500000f


	//   ....[175]....
        /*0a30*/ 	.word	0x0500000f


	//   ....[176]....
        /*0a34*/ 	.word	0x0500000f


	//   ....[177]....
        /*0a38*/ 	.word	0x0500000f


	//   ....[178]....
        /*0a3c*/ 	.word	0x0500000f


	//   ....[179]....
        /*0a40*/ 	.word	0x0500000f


	//   ....[180]....
        /*0a44*/ 	.word	0x0500000f


	//   ....[181]....
        /*0a48*/ 	.word	0x0500000f


	//   ....[182]....
        /*0a4c*/ 	.word	0x0500000f


	//   ....[183]....
        /*0a50*/ 	.word	0x0500000f


	//   ....[184]....
        /*0a54*/ 	.word	0x0500000f


	//   ....[185]....
        /*0a58*/ 	.word	0x0500000f


	//   ....[186]....
        /*0a5c*/ 	.word	0x0500000f


	//   ....[187]....
        /*0a60*/ 	.word	0x0500000f


	//   ....[188]....
        /*0a64*/ 	.word	0x0500000f


	//   ....[189]....
        /*0a68*/ 	.word	0x0500000f


	//   ....[190]....
        /*0a6c*/ 	.word	0x0500000f


	//   ....[191]....
        /*0a70*/ 	.word	0x0500000f


	//   ....[192]....
        /*0a74*/ 	.word	0x0500000f


	//   ....[193]....
        /*0a78*/ 	.word	0x0500000f


	//   ....[194]....
        /*0a7c*/ 	.word	0x0500000f


	//   ....[195]....
        /*0a80*/ 	.word	0x0500000f


	//   ....[196]....
        /*0a84*/ 	.word	0x0500000f


	//   ....[197]....
        /*0a88*/ 	.word	0x0500000f


	//   ....[198]....
        /*0a8c*/ 	.word	0x0500000f


	//   ....[199]....
        /*0a90*/ 	.word	0x0500000f


	//   ....[200]....
        /*0a94*/ 	.word	0x0500000f


	//   ....[201]....
        /*0a98*/ 	.word	0x0500000f


	//   ....[202]....
        /*0a9c*/ 	.word	0x0500000f


	//   ....[203]....
        /*0aa0*/ 	.word	0x0500000f


	//   ....[204]....
        /*0aa4*/ 	.word	0x0500000f


	//   ....[205]....
        /*0aa8*/ 	.word	0x0500000f


	//   ....[206]....
        /*0aac*/ 	.word	0x0500000f


	//   ....[207]....
        /*0ab0*/ 	.word	0x0500000f


	//----- nvinfo : EIATTR_COOP_GROUP_INSTR_OFFSETS
	.align		4
.L_150:
        /*0ab4*/ 	.byte	0x04, 0x28
        /*0ab6*/ 	.short	(.L_152 - .L_151)


	//   ....[0]....
.L_151:
        /*0ab8*/ 	.word	0x00000070


	//   ....[1]....
        /*0abc*/ 	.word	0x00000140


	//   ....[2]....
        /*0ac0*/ 	.word	0x00000190


	//   ....[3]....
        /*0ac4*/ 	.word	0x000003c0


	//   ....[4]....
        /*0ac8*/ 	.word	0x00000520


	//   ....[5]....
        /*0acc*/ 	.word	0x00000640


	//   ....[6]....
        /*0ad0*/ 	.word	0x000007a0


	//   ....[7]....
        /*0ad4*/ 	.word	0x00002d80


	//   ....[8]....
        /*0ad8*/ 	.word	0x00002d90


	//   ....[9]....
        /*0adc*/ 	.word	0x00003c20


	//   ....[10]....
        /*0ae0*/ 	.word	0x00003c30


	//   ....[11]....
        /*0ae4*/ 	.word	0x00004ae0


	//   ....[12]....
        /*0ae8*/ 	.word	0x00004af0


	//   ....[13]....
        /*0aec*/ 	.word	0x000059c0


	//   ....[14]....
        /*0af0*/ 	.word	0x000059d0


	//   ....[15]....
        /*0af4*/ 	.word	0x00006f50


	//   ....[16]....
        /*0af8*/ 	.word	0x00006f60


	//   ....[17]....
        /*0afc*/ 	.word	0x00007ea0


	//   ....[18]....
        /*0b00*/ 	.word	0x00007eb0


	//   ....[19]....
        /*0b04*/ 	.word	0x00008e50


	//   ....[20]....
        /*0b08*/ 	.word	0x00008e60


	//   ....[21]....
        /*0b0c*/ 	.word	0x00009df0


	//   ....[22]....
        /*0b10*/ 	.word	0x00009e00


	//   ....[23]....
        /*0b14*/ 	.word	0x0000afd0


	//   ....[24]....
        /*0b18*/ 	.word	0x0000afe0


	//   ....[25]....
        /*0b1c*/ 	.word	0x0000b0f0


	//   ....[26]....
        /*0b20*/ 	.word	0x0000b100


	//   ....[27]....
        /*0b24*/ 	.word	0x0000b220


	//   ....[28]....
        /*0b28*/ 	.word	0x0000b230


	//   ....[29]....
        /*0b2c*/ 	.word	0x0000b350


	//   ....[30]....
        /*0b30*/ 	.word	0x0000b360


	//   ....[31]....
        /*0b34*/ 	.word	0x0000b6e0


	//   ....[32]....
        /*0b38*/ 	.word	0x0000b700


	//   ....[33]....
        /*0b3c*/ 	.word	0x0000b7e0


	//   ....[34]....
        /*0b40*/ 	.word	0x0000b800


	//   ....[35]....
        /*0b44*/ 	.word	0x0000b8e0


	//   ....[36]....
        /*0b48*/ 	.word	0x0000b900


	//   ....[37]....
        /*0b4c*/ 	.word	0x0000b9e0


	//   ....[38]....
        /*0b50*/ 	.word	0x0000ba00


	//   ....[39]....
        /*0b54*/ 	.word	0x0000c1a0


	//   ....[40]....
        /*0b58*/ 	.word	0x0000c990


	//   ....[41]....
        /*0b5c*/ 	.word	0x0000c9a0


	//   ....[42]....
        /*0b60*/ 	.word	0x0000c9b0


	//   ....[43]....
        /*0b64*/ 	.word	0x0000c9c0


	//   ....[44]....
        /*0b68*/ 	.word	0x00010010


	//   ....[45]....
        /*0b6c*/ 	.word	0x00010020


	//   ....[46]....
        /*0b70*/ 	.word	0x00010030


	//   ....[47]....
        /*0b74*/ 	.word	0x00010040


	//   ....[48]....
        /*0b78*/ 	.word	0x00015040


	//   ....[49]....
        /*0b7c*/ 	.word	0x00015090


	//   ....[50]....
        /*0b80*/ 	.word	0x000155c0


	//   ....[51]....
        /*0b84*/ 	.word	0x00015620


	//   ....[52]....
        /*0b88*/ 	.word	0x00017270


	//   ....[53]....
        /*0b8c*/ 	.word	0x00017290


	//   ....[54]....
        /*0b90*/ 	.word	0x00017f30


	//   ....[55]....
        /*0b94*/ 	.word	0x00017fd0


	//   ....[56]....
        /*0b98*/ 	.word	0x000193f0


	//   ....[57]....
        /*0b9c*/ 	.word	0x00019400


	//   ....[58]....
        /*0ba0*/ 	.word	0x00019430


	//   ....[59]....
        /*0ba4*/ 	.word	0x00019440


	//   ....[60]....
        /*0ba8*/ 	.word	0x0001aa90


	//   ....[61]....
        /*0bac*/ 	.word	0x0001aac0


	//   ....[62]....
        /*0bb0*/ 	.word	0x0001aaf0


	//   ....[63]....
        /*0bb4*/ 	.word	0x0001ab20


	//   ....[64]....
        /*0bb8*/ 	.word	0x0001ab50


	//   ....[65]....
        /*0bbc*/ 	.word	0x0001ab80


	//   ....[66]....
        /*0bc0*/ 	.word	0x0001abb0


	//   ....[67]....
        /*0bc4*/ 	.word	0x0001abe0


	//   ....[68]....
        /*0bc8*/ 	.word	0x0001ac10


	//   ....[69]....
        /*0bcc*/ 	.word	0x0001ac40


	//   ....[70]....
        /*0bd0*/ 	.word	0x0001ac70


	//   ....[71]....
        /*0bd4*/ 	.word	0x0001aca0


	//   ....[72]....
        /*0bd8*/ 	.word	0x0001acd0


	//   ....[73]....
        /*0bdc*/ 	.word	0x0001ad00


	//   ....[74]....
        /*0be0*/ 	.word	0x0001ad30


	//   ....[75]....
        /*0be4*/ 	.word	0x0001ad60


	//   ....[76]....
        /*0be8*/ 	.word	0x0001ad90


	//   ....[77]....
        /*0bec*/ 	.word	0x0001adc0


	//   ....[78]....
        /*0bf0*/ 	.word	0x0001adf0


	//   ....[79]....
        /*0bf4*/ 	.word	0x0001ae20


	//   ....[80]....
        /*0bf8*/ 	.word	0x0001ae50


	//   ....[81]....
        /*0bfc*/ 	.word	0x0001ae80


	//   ....[82]....
        /*0c00*/ 	.word	0x0001aeb0


	//   ....[83]....
        /*0c04*/ 	.word	0x0001aee0


	//   ....[84]....
        /*0c08*/ 	.word	0x0001af10


	//   ....[85]....
        /*0c0c*/ 	.word	0x0001af40


	//   ....[86]....
        /*0c10*/ 	.word	0x0001af70


	//   ....[87]....
        /*0c14*/ 	.word	0x0001afa0


	//   ....[88]....
        /*0c18*/ 	.word	0x0001afd0


	//   ....[89]....
        /*0c1c*/ 	.word	0x0001b000


	//   ....[90]....
        /*0c20*/ 	.word	0x0001b030


	//   ....[91]....
        /*0c24*/ 	.word	0x0001b060


	//   ....[92]....
        /*0c28*/ 	.word	0x0001b090


	//   ....[93]....
        /*0c2c*/ 	.word	0x0001b0c0


	//   ....[94]....
        /*0c30*/ 	.word	0x0001b0f0


	//   ....[95]....
        /*0c34*/ 	.word	0x0001b120


	//   ....[96]....
        /*0c38*/ 	.word	0x0001b150


	//   ....[97]....
        /*0c3c*/ 	.word	0x0001b180


	//   ....[98]....
        /*0c40*/ 	.word	0x0001b1b0


	//   ....[99]....
        /*0c44*/ 	.word	0x0001b1d0


	//   ....[100]....
        /*0c48*/ 	.word	0x0001b1e0


	//   ....[101]....
        /*0c4c*/ 	.word	0x0001b200


	//   ....[102]....
        /*0c50*/ 	.word	0x0001b210


	//   ....[103]....
        /*0c54*/ 	.word	0x0001b230


	//   ....[104]....
        /*0c58*/ 	.word	0x0001b260


	//   ....[105]....
        /*0c5c*/ 	.word	0x0001b290


	//   ....[106]....
        /*0c60*/ 	.word	0x0001b2b0


	//   ....[107]....
        /*0c64*/ 	.word	0x0001b2c0


	//   ....[108]....
        /*0c68*/ 	.word	0x0001b2d0


	//   ....[109]....
        /*0c6c*/ 	.word	0x0001b2e0


	//   ....[110]....
        /*0c70*/ 	.word	0x0001b2f0


	//   ....[111]....
        /*0c74*/ 	.word	0x0001b300


	//   ....[112]....
        /*0c78*/ 	.word	0x0001b310


	//   ....[113]....
        /*0c7c*/ 	.word	0x0001b330


	//   ....[114]....
        /*0c80*/ 	.word	0x0001b340


	//   ....[115]....
        /*0c84*/ 	.word	0x0001b350


	//   ....[116]....
        /*0c88*/ 	.word	0x0001b380


	//   ....[117]....
        /*0c8c*/ 	.word	0x0001b3b0


	//   ....[118]....
        /*0c90*/ 	.word	0x0001b3c0


	//   ....[119]....
        /*0c94*/ 	.word	0x0001b3d0


	//   ....[120]....
        /*0c98*/ 	.word	0x0001b3e0


	//   ....[121]....
        /*0c9c*/ 	.word	0x0001b3f0


	//   ....[122]....
        /*0ca0*/ 	.word	0x0001b400


	//   ....[123]....
        /*0ca4*/ 	.word	0x0001b410


	//   ....[124]....
        /*0ca8*/ 	.word	0x0001bf10


	//   ....[125]....
        /*0cac*/ 	.word	0x0001bf50


	//   ....[126]....
        /*0cb0*/ 	.word	0x0001bf90


	//   ....[127]....
        /*0cb4*/ 	.word	0x0001bfc0


	//   ....[128]....
        /*0cb8*/ 	.word	0x0001c740


	//   ....[129]....
        /*0cbc*/ 	.word	0x0001c760


	//   ....[130]....
        /*0cc0*/ 	.word	0x0001c8d0


	//   ....[131]....
        /*0cc4*/ 	.word	0x0001c8f0


	//   ....[132]....
        /*0cc8*/ 	.word	0x0001ca30


	//   ....[133]....
        /*0ccc*/ 	.word	0x0001ca50


	//   ....[134]....
        /*0cd0*/ 	.word	0x0001cba0


	//   ....[135]....
        /*0cd4*/ 	.word	0x0001cbc0


	//   ....[136]....
        /*0cd8*/ 	.word	0x0001d520


	//   ....[137]....
        /*0cdc*/ 	.word	0x0001d530


	//   ....[138]....
        /*0ce0*/ 	.word	0x0001d6c0


	//   ....[139]....
        /*0ce4*/ 	.word	0x0001d6d0


	//   ....[140]....
        /*0ce8*/ 	.word	0x0001d860


	//   ....[141]....
        /*0cec*/ 	.word	0x0001d870


	//   ....[142]....
        /*0cf0*/ 	.word	0x0001da00


	//   ....[143]....
        /*0cf4*/ 	.word	0x0001da10


	//   ....[144]....
        /*0cf8*/ 	.word	0x0001dbf0


	//   ....[145]....
        /*0cfc*/ 	.word	0x0001dda0


	//   ....[146]....
        /*0d00*/ 	.word	0x0001ddd0


	//   ....[147]....
        /*0d04*/ 	.word	0x0001de00


	//   ....[148]....
        /*0d08*/ 	.word	0x0001de30


	//   ....[149]....
        /*0d0c*/ 	.word	0x0001de60


	//   ....[150]....
        /*0d10*/ 	.word	0x0001de90


	//   ....[151]....
        /*0d14*/ 	.word	0x0001e000


	//   ....[152]....
        /*0d18*/ 	.word	0x0001e030


	//   ....[153]....
        /*0d1c*/ 	.word	0x0001e060


	//   ....[154]....
        /*0d20*/ 	.word	0x0001e090


	//   ....[155]....
        /*0d24*/ 	.word	0x0001e0c0


	//   ....[156]....
        /*0d28*/ 	.word	0x0001e0f0


	//   ....[157]....
        /*0d2c*/ 	.word	0x0001e180


	//   ....[158]....
        /*0d30*/ 	.word	0x0001e1b0


	//   ....[159]....
        /*0d34*/ 	.word	0x0001e230


	//   ....[160]....
        /*0d38*/ 	.word	0x0001ee90


	//   ....[161]....
        /*0d3c*/ 	.word	0x00020ac0


	//   ....[162]....
        /*0d40*/ 	.word	0x00020af0


	//   ....[163]....
        /*0d44*/ 	.word	0x00020c10


	//   ....[164]....
        /*0d48*/ 	.word	0x00020c20


	//   ....[165]....
        /*0d4c*/ 	.word	0x00020c90


	//   ....[166]....
        /*0d50*/ 	.word	0x00020ca0


	//   ....[167]....
        /*0d54*/ 	.word	0x00020d10


	//   ....[168]....
        /*0d58*/ 	.word	0x00020d20


	//   ....[169]....
        /*0d5c*/ 	.word	0x00020d90


	//   ....[170]....
        /*0d60*/ 	.word	0x00020da0


	//   ....[171]....
        /*0d64*/ 	.word	0x00020e10


	//   ....[172]....
        /*0d68*/ 	.word	0x00020e20


	//   ....[173]....
        /*0d6c*/ 	.word	0x00020e90


	//   ....[174]....
        /*0d70*/ 	.word	0x00020ea0


	//   ....[175]....
        /*0d74*/ 	.word	0x00020eb0


	//   ....[176]....
        /*0d78*/ 	.word	0x00020ec0


	//   ....[177]....
        /*0d7c*/ 	.word	0x000212a0


	//   ....[178]....
        /*0d80*/ 	.word	0x000212d0


	//   ....[179]....
        /*0d84*/ 	.word	0x000213f0


	//   ....[180]....
        /*0d88*/ 	.word	0x00021400


	//   ....[181]....
        /*0d8c*/ 	.word	0x00021490


	//   ....[182]....
        /*0d90*/ 	.word	0x000214a0


	//   ....[183]....
        /*0d94*/ 	.word	0x00021530


	//   ....[184]....
        /*0d98*/ 	.word	0x00021540


	//   ....[185]....
        /*0d9c*/ 	.word	0x000215c0


	//   ....[186]....
        /*0da0*/ 	.word	0x000215d0


	//   ....[187]....
        /*0da4*/ 	.word	0x00021650


	//   ....[188]....
        /*0da8*/ 	.word	0x00021660


	//   ....[189]....
        /*0dac*/ 	.word	0x000216e0


	//   ....[190]....
        /*0db0*/ 	.word	0x000216f0


	//   ....[191]....
        /*0db4*/ 	.word	0x00021700


	//   ....[192]....
        /*0db8*/ 	.word	0x00021710


	//   ....[193]....
        /*0dbc*/ 	.word	0x00021ea0


	//   ....[194]....
        /*0dc0*/ 	.word	0x00021ed0


	//   ....[195]....
        /*0dc4*/ 	.word	0x00021f00


	//   ....[196]....
        /*0dc8*/ 	.word	0x00021fa0


	//   ....[197]....
        /*0dcc*/ 	.word	0x00021fb0


	//   ....[198]....
        /*0dd0*/ 	.word	0x00022050


	//   ....[199]....
        /*0dd4*/ 	.word	0x00022060


	//   ....[200]....
        /*0dd8*/ 	.word	0x00022100


	//   ....[201]....
        /*0ddc*/ 	.word	0x00022110


	//   ....[202]....
        /*0de0*/ 	.word	0x000221b0


	//   ....[203]....
        /*0de4*/ 	.word	0x000221c0


	//   ....[204]....
        /*0de8*/ 	.word	0x00022260


	//   ....[205]....
        /*0dec*/ 	.word	0x00022270


	//   ....[206]....
        /*0df0*/ 	.word	0x00022300


	//   ....[207]....
        /*0df4*/ 	.word	0x00022310


	//   ....[208]....
        /*0df8*/ 	.word	0x00022320


	//   ....[209]....
        /*0dfc*/ 	.word	0x00022a70


	//   ....[210]....
        /*0e00*/ 	.word	0x00022a90


	//   ....[211]....
        /*0e04*/ 	.word	0x00022af0


	//   ....[212]....
        /*0e08*/ 	.word	0x00022b00


	//   ....[213]....
        /*0e0c*/ 	.word	0x00022b50


	//   ....[214]....
        /*0e10*/ 	.word	0x00022b60


	//   ....[215]....
        /*0e14*/ 	.word	0x00022bb0


	//   ....[216]....
        /*0e18*/ 	.word	0x00022bc0


	//   ....[217]....
        /*0e1c*/ 	.word	0x00022c10


	//   ....[218]....
        /*0e20*/ 	.word	0x00022c20


	//   ....[219]....
        /*0e24*/ 	.word	0x00022c70


	//   ....[220]....
        /*0e28*/ 	.word	0x00022c80


	//   ....[221]....
        /*0e2c*/ 	.word	0x00022cd0


	//   ....[222]....
        /*0e30*/ 	.word	0x00022ce0


	//   ....[223]....
        /*0e34*/ 	.word	0x00022cf0


	//   ....[224]....
        /*0e38*/ 	.word	0x00022d40


	//   ....[225]....
        /*0e3c*/ 	.word	0x00023060


	//   ....[226]....
        /*0e40*/ 	.word	0x00023070


	//   ....[227]....
        /*0e44*/ 	.word	0x000230d0


	//   ....[228]....
        /*0e48*/ 	.word	0x000230e0


	//   ....[229]....
        /*0e4c*/ 	.word	0x00023130


	//   ....[230]....
        /*0e50*/ 	.word	0x00023140


	//   ....[231]....
        /*0e54*/ 	.word	0x00023190


	//   ....[232]....
        /*0e58*/ 	.word	0x000231a0


	//   ....[233]....
        /*0e5c*/ 	.word	0x000231f0


	//   ....[234]....
        /*0e60*/ 	.word	0x00023200


	//   ....[235]....
        /*0e64*/ 	.word	0x00023250


	//   ....[236]....
        /*0e68*/ 	.word	0x00023260


	//   ....[237]....
        /*0e6c*/ 	.word	0x000232b0


	//   ....[238]....
        /*0e70*/ 	.word	0x000232c0


	//   ....[239]....
        /*0e74*/ 	.word	0x000232d0


	//   ....[240]....
        /*0e78*/ 	.word	0x00023320


	//   ....[241]....
        /*0e7c*/ 	.word	0x00024960


	//   ....[242]....
        /*0e80*/ 	.word	0x00024990


	//   ....[243]....
        /*0e84*/ 	.word	0x000249d0


	//   ....[244]....
        /*0e88*/ 	.word	0x00024a00


	//   ....[245]....
        /*0e8c*/ 	.word	0x00024a30


	//   ....[246]....
        /*0e90*/ 	.word	0x00024a60


	//   ....[247]....
        /*0e94*/ 	.word	0x00024a90


	//   ....[248]....
        /*0e98*/ 	.word	0x00024ac0


	//   ....[249]....
        /*0e9c*/ 	.word	0x00024c40


	//   ....[250]....
        /*0ea0*/ 	.word	0x00024c70


	//   ....[251]....
        /*0ea4*/ 	.word	0x00024ca0


	//   ....[252]....
        /*0ea8*/ 	.word	0x00024cd0


	//   ....[253]....
        /*0eac*/ 	.word	0x00024d00


	//   ....[254]....
        /*0eb0*/ 	.word	0x00024d30


	//   ....[255]....
        /*0eb4*/ 	.word	0x00024df0


	//   ....[0]....
        /*0eb8*/ 	.word	0x00024e10


	//   ....[1]....
        /*0ebc*/ 	.word	0x00024e80


	//   ....[2]....
        /*0ec0*/ 	.word	0x00025310


	//   ....[3]....
        /*0ec4*/ 	.word	0x000256d0


	//   ....[4]....
        /*0ec8*/ 	.word	0x00025760


	//   ....[5]....
        /*0ecc*/ 	.word	0x00025800


	//   ....[6]....
        /*0ed0*/ 	.word	0x00025890


	//   ....[7]....
        /*0ed4*/ 	.word	0x00025930


	//   ....[8]....
        /*0ed8*/ 	.word	0x000259c0


	//   ....[9]....
        /*0edc*/ 	.word	0x00025a60


	//   ....[10]....
        /*0ee0*/ 	.word	0x00025af0


	//   ....[11]....
        /*0ee4*/ 	.word	0x00025be0


	//   ....[12]....
        /*0ee8*/ 	.word	0x00025c70


	//   ....[13]....
        /*0eec*/ 	.word	0x00025d10


	//   ....[14]....
        /*0ef0*/ 	.word	0x00025da0


	//   ....[15]....
        /*0ef4*/ 	.word	0x00025e40


	//   ....[16]....
        /*0ef8*/ 	.word	0x00025ed0


	//   ....[17]....
        /*0efc*/ 	.word	0x00025f70


	//   ....[18]....
        /*0f00*/ 	.word	0x00026000


	//   ....[19]....
        /*0f04*/ 	.word	0x000260f0


	//   ....[20]....
        /*0f08*/ 	.word	0x00026180


	//   ....[21]....
        /*0f0c*/ 	.word	0x00026210


	//   ....[22]....
        /*0f10*/ 	.word	0x000262a0


	//   ....[23]....
        /*0f14*/ 	.word	0x00026330


	//   ....[24]....
        /*0f18*/ 	.word	0x000263c0


	//   ....[25]....
        /*0f1c*/ 	.word	0x00026450


	//   ....[26]....
        /*0f20*/ 	.word	0x000264e0


	//   ....[27]....
        /*0f24*/ 	.word	0x000265b0


	//   ....[28]....
        /*0f28*/ 	.word	0x00026650


	//   ....[29]....
        /*0f2c*/ 	.word	0x000266e0


	//   ....[30]....
        /*0f30*/ 	.word	0x00026730


	//   ....[31]....
        /*0f34*/ 	.word	0x00026780


	//   ....[32]....
        /*0f38*/ 	.word	0x00026860


	//   ....[33]....
        /*0f3c*/ 	.word	0x000268f0


	//   ....[34]....
        /*0f40*/ 	.word	0x00026940


	//   ....[35]....
        /*0f44*/ 	.word	0x00026990


	//   ....[36]....
        /*0f48*/ 	.word	0x00026c10


	//   ....[37]....
        /*0f4c*/ 	.word	0x00026d30


	//   ....[38]....
        /*0f50*/ 	.word	0x00026e50


	//   ....[39]....
        /*0f54*/ 	.word	0x00026f70


	//   ....[40]....
        /*0f58*/ 	.word	0x00027090


	//   ....[41]....
        /*0f5c*/ 	.word	0x00027190


	//   ....[42]....
        /*0f60*/ 	.word	0x000271f0


	//   ....[43]....
        /*0f64*/ 	.word	0x00027250


	//   ....[44]....
        /*0f68*/ 	.word	0x000272b0


	//   ....[45]....
        /*0f6c*/ 	.word	0x00027320


	//   ....[46]....
        /*0f70*/ 	.word	0x00027380


	//   ....[47]....
        /*0f74*/ 	.word	0x00027400


	//   ....[48]....
        /*0f78*/ 	.word	0x00027460


	//   ....[49]....
        /*0f7c*/ 	.word	0x000274d0


	//   ....[50]....
        /*0f80*/ 	.word	0x00027530


	//   ....[51]....
        /*0f84*/ 	.word	0x00027590


	//   ....[52]....
        /*0f88*/ 	.word	0x000275f0


	//   ....[53]....
        /*0f8c*/ 	.word	0x00027660


	//   ....[54]....
        /*0f90*/ 	.word	0x000276c0


	//   ....[55]....
        /*0f94*/ 	.word	0x00027730


	//   ....[56]....
        /*0f98*/ 	.word	0x00027790


	//   ....[57]....
        /*0f9c*/ 	.word	0x00027800


	//   ....[58]....
        /*0fa0*/ 	.word	0x00027860


	//   ....[59]....
        /*0fa4*/ 	.word	0x000278d0


	//   ....[60]....
        /*0fa8*/ 	.word	0x00027930


	//   ....[61]....
        /*0fac*/ 	.word	0x000279a0


	//   ....[62]....
        /*0fb0*/ 	.word	0x00027a00


	//   ....[63]....
        /*0fb4*/ 	.word	0x00027a70


	//   ....[64]....
        /*0fb8*/ 	.word	0x00027ad0


	//   ....[65]....
        /*0fbc*/ 	.word	0x00027b40


	//   ....[66]....
        /*0fc0*/ 	.word	0x00027ba0


	//   ....[67]....
        /*0fc4*/ 	.word	0x00027c10


	//   ....[68]....
        /*0fc8*/ 	.word	0x00027c70


	//   ....[69]....
        /*0fcc*/ 	.word	0x00027ce0


	//   ....[70]....
        /*0fd0*/ 	.word	0x00027d40


	//   ....[71]....
        /*0fd4*/ 	.word	0x00027da0


	//   ....[72]....
        /*0fd8*/ 	.word	0x00027e00


	//   ....[73]....
        /*0fdc*/ 	.word	0x00027e60


	//   ....[74]....
        /*0fe0*/ 	.word	0x00027ec0


	//   ....[75]....
        /*0fe4*/ 	.word	0x00027f20


	//   ....[76]....
        /*0fe8*/ 	.word	0x00027f80


	//   ....[77]....
        /*0fec*/ 	.word	0x00027ff0


	//   ....[78]....
        /*0ff0*/ 	.word	0x00028050


	//   ....[79]....
        /*0ff4*/ 	.word	0x000280b0


	//   ....[80]....
        /*0ff8*/ 	.word	0x00028110


	//   ....[81]....
        /*0ffc*/ 	.word	0x00028170


	//   ....[82]....
        /*1000*/ 	.word	0x000281d0


	//   ....[83]....
        /*1004*/ 	.word	0x00028230


	//   ....[84]....
        /*1008*/ 	.word	0x00028290


	//   ....[85]....
        /*100c*/ 	.word	0x000282f0


	//   ....[86]....
        /*1010*/ 	.word	0x00028350


	//   ....[87]....
        /*1014*/ 	.word	0x000283b0


	//   ....[88]....
        /*1018*/ 	.word	0x00028410


	//   ....[89]....
        /*101c*/ 	.word	0x00028470


	//   ....[90]....
        /*1020*/ 	.word	0x000284d0


	//   ....[91]....
        /*1024*/ 	.word	0x00028530


	//   ....[92]....
        /*1028*/ 	.word	0x00028590


	//   ....[93]....
        /*102c*/ 	.word	0x000285f0


	//   ....[94]....
        /*1030*/ 	.word	0x00028650


	//   ....[95]....
        /*1034*/ 	.word	0x000286b0


	//   ....[96]....
        /*1038*/ 	.word	0x00028710


	//   ....[97]....
        /*103c*/ 	.word	0x00028770


	//   ....[98]....
        /*1040*/ 	.word	0x00028820


	//   ....[99]....
        /*1044*/ 	.word	0x000288c0


	//   ....[100]....
        /*1048*/ 	.word	0x00028ba0


	//   ....[101]....
        /*104c*/ 	.word	0x00028bf0


	//   ....[102]....
        /*1050*/ 	.word	0x00028c80


	//   ....[103]....
        /*1054*/ 	.word	0x00028d10


	//   ....[104]....
        /*1058*/ 	.word	0x00028da0


	//   ....[105]....
        /*105c*/ 	.word	0x00028e30


	//   ....[106]....
        /*1060*/ 	.word	0x00028ec0


	//   ....[107]....
        /*1064*/ 	.word	0x00028f50


	//   ....[108]....
        /*1068*/ 	.word	0x00029010


	//   ....[109]....
        /*106c*/ 	.word	0x000292f0


	//   ....[110]....
        /*1070*/ 	.word	0x000293e0


	//   ....[111]....
        /*1074*/ 	.word	0x00029490


	//   ....[112]....
        /*1078*/ 	.word	0x000295d0


	//   ....[113]....
        /*107c*/ 	.word	0x00029680


	//   ....[114]....
        /*1080*/ 	.word	0x000296e0


	//   ....[115]....
        /*1084*/ 	.word	0x000297c0


	//   ....[116]....
        /*1088*/ 	.word	0x00029820


	//   ....[117]....
        /*108c*/ 	.word	0x00029900


	//   ....[118]....
        /*1090*/ 	.word	0x00029960


	//   ....[119]....
        /*1094*/ 	.word	0x00029a40


	//   ....[120]....
        /*1098*/ 	.word	0x00029aa0


	//   ....[121]....
        /*109c*/ 	.word	0x00029b80


	//   ....[122]....
        /*10a0*/ 	.word	0x00029be0


	//   ....[123]....
        /*10a4*/ 	.word	0x00029cc0


	//   ....[124]....
        /*10a8*/ 	.word	0x00029d20


	//   ....[125]....
        /*10ac*/ 	.word	0x00029df0


	//   ....[126]....
        /*10b0*/ 	.word	0x00029f80


	//   ....[127]....
        /*10b4*/ 	.word	0x0002a010


	//   ....[128]....
        /*10b8*/ 	.word	0x0002a130


	//   ....[129]....
        /*10bc*/ 	.word	0x0002a180


	//   ....[130]....
        /*10c0*/ 	.word	0x0002a2a0


	//   ....[131]....
        /*10c4*/ 	.word	0x0002a2f0


	//   ....[132]....
        /*10c8*/ 	.word	0x0002a410


	//   ....[133]....
        /*10cc*/ 	.word	0x0002a460


	//   ....[134]....
        /*10d0*/ 	.word	0x0002a560


	//   ....[135]....
        /*10d4*/ 	.word	0x0002a600


	//   ....[136]....
        /*10d8*/ 	.word	0x0002a660


	//   ....[137]....
        /*10dc*/ 	.word	0x0002a750


	//   ....[138]....
        /*10e0*/ 	.word	0x0002a7b0


	//   ....[139]....
        /*10e4*/ 	.word	0x0002a8a0


	//   ....[140]....
        /*10e8*/ 	.word	0x0002a900


	//   ....[141]....
        /*10ec*/ 	.word	0x0002a9e0


	//   ....[142]....
        /*10f0*/ 	.word	0x0002aad0


	//   ....[143]....
        /*10f4*/ 	.word	0x0002ab40


	//   ....[144]....
        /*10f8*/ 	.word	0x0002aba0


	//   ....[145]....
        /*10fc*/ 	.word	0x0002acb0


	//   ....[146]....
        /*1100*/ 	.word	0x0002ad10


	//   ....[147]....
        /*1104*/ 	.word	0x0002ae20


	//   ....[148]....
        /*1108*/ 	.word	0x0002ae80


	//   ....[149]....
        /*110c*/ 	.word	0x0002af90


	//   ....[150]....
        /*1110*/ 	.word	0x0002aff0


	//   ....[151]....
        /*1114*/ 	.word	0x0002b100


	//   ....[152]....
        /*1118*/ 	.word	0x0002b160


	//   ....[153]....
        /*111c*/ 	.word	0x0002b270


	//   ....[154]....
        /*1120*/ 	.word	0x0002b2d0


	//   ....[155]....
        /*1124*/ 	.word	0x0002b3d0


	//   ....[156]....
        /*1128*/ 	.word	0x0002b430


	//   ....[157]....
        /*112c*/ 	.word	0x0002b520


	//   ....[158]....
        /*1130*/ 	.word	0x0002b650


	//   ....[159]....
        /*1134*/ 	.word	0x0002b6f0


	//   ....[160]....
        /*1138*/ 	.word	0x0002b750


	//   ....[161]....
        /*113c*/ 	.word	0x0002b810


	//   ....[162]....
        /*1140*/ 	.word	0x0002b870


	//   ....[163]....
        /*1144*/ 	.word	0x0002b930


	//   ....[164]....
        /*1148*/ 	.word	0x0002b990


	//   ....[165]....
        /*114c*/ 	.word	0x0002ba50


	//   ....[166]....
        /*1150*/ 	.word	0x0002bab0


	//   ....[167]....
        /*1154*/ 	.word	0x0002bb70


	//   ....[168]....
        /*1158*/ 	.word	0x0002bbd0


	//   ....[169]....
        /*115c*/ 	.word	0x0002bc90


	//   ....[170]....
        /*1160*/ 	.word	0x0002bcf0


	//   ....[171]....
        /*1164*/ 	.word	0x0002bdb0


	//   ....[172]....
        /*1168*/ 	.word	0x0002be10


	//   ....[173]....
        /*116c*/ 	.word	0x0002bed0


	//   ....[174]....
        /*1170*/ 	.word	0x0002bfc0


	//   ....[175]....
        /*1174*/ 	.word	0x0002c050


	//   ....[176]....
        /*1178*/ 	.word	0x0002c0b0


	//   ....[177]....
        /*117c*/ 	.word	0x0002c170


	//   ....[178]....
        /*1180*/ 	.word	0x0002c1d0


	//   ....[179]....
        /*1184*/ 	.word	0x0002c290


	//   ....[180]....
        /*1188*/ 	.word	0x0002c2f0


	//   ....[181]....
        /*118c*/ 	.word	0x0002c3b0


	//   ....[182]....
        /*1190*/ 	.word	0x0002c410


	//   ....[183]....
        /*1194*/ 	.word	0x0002c4d0


	//   ....[184]....
        /*1198*/ 	.word	0x0002c530


	//   ....[185]....
        /*119c*/ 	.word	0x0002c5f0


	//   ....[186]....
        /*11a0*/ 	.word	0x0002c650


	//   ....[187]....
        /*11a4*/ 	.word	0x0002c710


	//   ....[188]....
        /*11a8*/ 	.word	0x0002c770


	//   ....[189]....
        /*11ac*/ 	.word	0x0002c830


	//   ....[190]....
        /*11b0*/ 	.word	0x0002ca10


	//   ....[191]....
        /*11b4*/ 	.word	0x0002cab0


	//   ....[192]....
        /*11b8*/ 	.word	0x0002cbd0


	//   ....[193]....
        /*11bc*/ 	.word	0x0002cc40


	//   ....[194]....
        /*11c0*/ 	.word	0x0002ccb0


	//   ....[195]....
        /*11c4*/ 	.word	0x0002cd20


	//   ....[196]....
        /*11c8*/ 	.word	0x0002cd90


	//   ....[197]....
        /*11cc*/ 	.word	0x0002ce10


	//   ....[198]....
        /*11d0*/ 	.word	0x0002cea0


	//   ....[199]....
        /*11d4*/ 	.word	0x0002cf30


	//   ....[200]....
        /*11d8*/ 	.word	0x0002cfa0


	//   ....[201]....
        /*11dc*/ 	.word	0x0002d010


	//   ....[202]....
        /*11e0*/ 	.word	0x0002d080


	//   ....[203]....
        /*11e4*/ 	.word	0x0002d100


	//   ....[204]....
        /*11e8*/ 	.word	0x0002d170


	//   ....[205]....
        /*11ec*/ 	.word	0x0002d210


	//   ....[206]....
        /*11f0*/ 	.word	0x0002d2a0


	//   ....[207]....
        /*11f4*/ 	.word	0x0002d3c0


	//----- nvinfo : EIATTR_REG_RECONFIG
	.align		4
.L_152:
        /*11f8*/ 	.byte	0x01, 0x54
	.zero		2


	//----- nvinfo : EIATTR_SYSCALL_OFFSETS
	.align		4
        /*11fc*/ 	.byte	0x04, 0x46
        /*11fe*/ 	.short	(.L_154 - .L_153)


	//   ....[0]....
.L_153:
        /*1200*/ 	.word	0x000017c0


	//   ....[1]....
        /*1204*/ 	.word	0x00001910


	//   ....[2]....
        /*1208*/ 	.word	0x0000c360


	//   ....[3]....
        /*120c*/ 	.word	0x0000c910


	//   ....[4]....
        /*1210*/ 	.word	0x000200e0


	//   ....[5]....
        /*1214*/ 	.word	0x00020250


	//   ....[6]....
        /*1218*/ 	.word	0x000203a0


	//   ....[7]....
        /*121c*/ 	.word	0x000204e0


	//   ....[8]....
        /*1220*/ 	.word	0x00021b20


	//----- nvinfo : EIATTR_MBARRIER_INSTR_OFFSETS
	.align		4
.L_154:
        /*1224*/ 	.byte	0x04, 0x39
        /*1226*/ 	.short	(.L_156 - .L_155)


	//   ....[0]....
.L_155:
        /*1228*/ 	.word	0x00000270
        /*122c*/ 	.word	0x000000ff
        /*1230*/ 	.word	0x00038800
        /*1234*/ 	.short	0x0100
        /*1236*/ 	.byte	0x08
	.zero		1


	//   ....[1]....
        /*1238*/ 	.word	0x00000280
        /*123c*/ 	.word	0x000000ff
        /*1240*/ 	.word	0x00038820
        /*1244*/ 	.short	0x0100
        /*1246*/ 	.byte	0x08
	.zero		1


	//   ....[2]....
        /*1248*/ 	.word	0x00000370
        /*124c*/ 	.word	0x000000ff
        /*1250*/ 	.word	0x00038830
        /*1254*/ 	.short	0x0100
        /*1256*/ 	.byte	0x08
	.zero		1


	//   ....[3]....
        /*1258*/ 	.word	0x00000380
        /*125c*/ 	.word	0x000000ff
        /*1260*/ 	.word	0x00038840
        /*1264*/ 	.short	0x0100
        /*1266*/ 	.byte	0x08
	.zero		1


	//   ....[4]....
        /*1268*/ 	.word	0x00000390
        /*126c*/ 	.word	0x000000ff
        /*1270*/ 	.word	0x00038838
        /*1274*/ 	.short	0x0100
        /*1276*/ 	.byte	0x08
	.zero		1


	//   ....[5]....
        /*1278*/ 	.word	0x000003a0
        /*127c*/ 	.word	0x000000ff
        /*1280*/ 	.word	0x00038848
        /*1284*/ 	.short	0x0100
        /*1286*/ 	.byte	0x08
	.zero		1


	//   ....[6]....
        /*1288*/ 	.word	0x000004d0
        /*128c*/ 	.word	0x000000ff
        /*1290*/ 	.word	0x00038850
        /*1294*/ 	.short	0x0100
        /*1296*/ 	.byte	0x08
	.zero		1


	//   ....[7]....
        /*1298*/ 	.word	0x000004e0
        /*129c*/ 	.word	0x000000ff
        /*12a0*/ 	.word	0x00038860
        /*12a4*/ 	.short	0x0100
        /*12a6*/ 	.byte	0x08
	.zero		1


	//   ....[8]....
        /*12a8*/ 	.word	0x000004f0
        /*12ac*/ 	.word	0x000000ff
        /*12b0*/ 	.word	0x00038858
        /*12b4*/ 	.short	0x0100
        /*12b6*/ 	.byte	0x08
	.zero		1


	//   ....[9]....
        /*12b8*/ 	.word	0x00000500
        /*12bc*/ 	.word	0x000000ff
        /*12c0*/ 	.word	0x00038868
        /*12c4*/ 	.short	0x0100
        /*12c6*/ 	.byte	0x08
	.zero		1


	//   ....[10]....
        /*12c8*/ 	.word	0x000005f0
        /*12cc*/ 	.word	0x000000ff
        /*12d0*/ 	.word	0x00038870
        /*12d4*/ 	.short	0x0100
        /*12d6*/ 	.byte	0x06
	.zero		1


	//   ....[11]....
        /*12d8*/ 	.word	0x00000600
        /*12dc*/ 	.word	0x000000ff
        /*12e0*/ 	.word	0x00038880
        /*12e4*/ 	.short	0x0100
        /*12e6*/ 	.byte	0x06
	.zero		1


	//   ....[12]....
        /*12e8*/ 	.word	0x00000610
        /*12ec*/ 	.word	0x000000ff
        /*12f0*/ 	.word	0x00038878
        /*12f4*/ 	.short	0x0100
        /*12f6*/ 	.byte	0x06
	.zero		1


	//   ....[13]....
        /*12f8*/ 	.word	0x00000620
        /*12fc*/ 	.word	0x000000ff
        /*1300*/ 	.word	0x00038888
        /*1304*/ 	.short	0x0100
        /*1306*/ 	.byte	0x06
	.zero		1


	//   ....[14]....
        /*1308*/ 	.word	0x00000750
        /*130c*/ 	.word	0x000000ff
        /*1310*/ 	.word	0x00038890
        /*1314*/ 	.short	0x0100
        /*1316*/ 	.byte	0x08
	.zero		1


	//   ....[15]....
        /*1318*/ 	.word	0x00000760
        /*131c*/ 	.word	0x000000ff
        /*1320*/ 	.word	0x000388a0
        /*1324*/ 	.short	0x0100
        /*1326*/ 	.byte	0x08
	.zero		1


	//   ....[16]....
        /*1328*/ 	.word	0x00000770
        /*132c*/ 	.word	0x000000ff
        /*1330*/ 	.word	0x00038898
        /*1334*/ 	.short	0x0100
        /*1336*/ 	.byte	0x08
	.zero		1


	//   ....[17]....
        /*1338*/ 	.word	0x00000780
        /*133c*/ 	.word	0x000000ff
        /*1340*/ 	.word	0x000388a8
        /*1344*/ 	.short	0x0100
        /*1346*/ 	.byte	0x08
	.zero		1


	//   ....[18]....
        /*1348*/ 	.word	0x000008c0
        /*134c*/ 	.word	0x000000ff
        /*1350*/ 	.word	0x000388b0
        /*1354*/ 	.short	0x0100
        /*1356*/ 	.byte	0x08
	.zero		1


	//   ....[19]....
        /*1358*/ 	.word	0x000008d0
        /*135c*/ 	.word	0x000000ff
        /*1360*/ 	.word	0x000388c0
        /*1364*/ 	.short	0x0100
        /*1366*/ 	.byte	0x08
	.zero		1


	//   ....[20]....
        /*1368*/ 	.word	0x000008e0
        /*136c*/ 	.word	0x000000ff
        /*1370*/ 	.word	0x000388b8
        /*1374*/ 	.short	0x0100
        /*1376*/ 	.byte	0x08
	.zero		1


	//   ....[21]....
        /*1378*/ 	.word	0x000008f0
        /*137c*/ 	.word	0x000000ff
        /*1380*/ 	.word	0x000388c8
        /*1384*/ 	.short	0x0100
        /*1386*/ 	.byte	0x08
	.zero		1


	//   ....[22]....
        /*1388*/ 	.word	0x00002d30
        /*138c*/ 	.word	0x00000004
        /*1390*/ 	.word	0x00038890
        /*1394*/ 	.short	0x010a
        /*1396*/ 	.byte	0x3f
	.zero		1


	//   ....[23]....
        /*1398*/ 	.word	0x00006ef0
        /*139c*/ 	.word	0x00000004
        /*13a0*/ 	.word	0x00038890
        /*13a4*/ 	.short	0x010a
        /*13a6*/ 	.byte	0x3f
	.zero		1


	//   ....[24]....
        /*13a8*/ 	.word	0x0000ae20
        /*13ac*/ 	.word	0x00000004
        /*13b0*/ 	.word	0x00038890
        /*13b4*/ 	.short	0x010a
        /*13b6*/ 	.byte	0x3f
	.zero		1


	//   ....[25]....
        /*13b8*/ 	.word	0x0000b520
        /*13bc*/ 	.word	0x0000000b
        /*13c0*/ 	.word	0x00000000
        /*13c4*/ 	.short	0x0101
        /*13c6*/ 	.byte	0x3f
	.zero		1


	//   ....[26]....
        /*13c8*/ 	.word	0x0000b560
        /*13cc*/ 	.word	0x00000004
        /*13d0*/ 	.word	0x000388b0
        /*13d4*/ 	.short	0x010a
        /*13d6*/ 	.byte	0x3f
	.zero		1


	//   ....[27]....
        /*13d8*/ 	.word	0x0000bb80
        /*13dc*/ 	.word	0x00000004
        /*13e0*/ 	.word	0x00000000
        /*13e4*/ 	.short	0x0101
        /*13e6*/ 	.byte	0x3f
	.zero		1


	//   ....[28]....
        /*13e8*/ 	.word	0x0000c680
        /*13ec*/ 	.word	0x00000017
        /*13f0*/ 	.word	0x00038800
        /*13f4*/ 	.short	0x010a
        /*13f6*/ 	.byte	0x3f
	.zero		1


	//   ....[29]....
        /*13f8*/ 	.word	0x0000c6d0
        /*13fc*/ 	.word	0x00000017
        /*1400*/ 	.word	0x00038800
        /*1404*/ 	.short	0x010a
        /*1406*/ 	.byte	0x3f
	.zero		1


	//   ....[30]....
        /*1408*/ 	.word	0x0000cc00
        /*140c*/ 	.word	0x00000017
        /*1410*/ 	.word	0x00038800
        /*1414*/ 	.short	0x010a
        /*1416*/ 	.byte	0x3f
	.zero		1


	//   ....[31]....
        /*1418*/ 	.word	0x00010250
        /*141c*/ 	.word	0x00000017
        /*1420*/ 	.word	0x00038800
        /*1424*/ 	.short	0x010a
        /*1426*/ 	.byte	0x3f
	.zero		1


	//   ....[32]....
        /*1428*/ 	.word	0x00013950
        /*142c*/ 	.word	0x00000003
        /*1430*/ 	.word	0x00038830
        /*1434*/ 	.short	0x010a
        /*1436*/ 	.byte	0x3f
	.zero		1


	//   ....[33]....
        /*1438*/ 	.word	0x00013990
        /*143c*/ 	.word	0x00000003
        /*1440*/ 	.word	0x00038830
        /*1444*/ 	.short	0x010a
        /*1446*/ 	.byte	0x3f
	.zero		1


	//   ....[34]....
        /*1448*/ 	.word	0x00015d40
        /*144c*/ 	.word	0x00000004
        /*1450*/ 	.word	0x00000000
        /*1454*/ 	.short	0x0101
        /*1456*/ 	.byte	0x3f
	.zero		1


	//   ....[35]....
        /*1458*/ 	.word	0x000161b0
        /*145c*/ 	.word	0x00000003
        /*1460*/ 	.word	0x00038850
        /*1464*/ 	.short	0x010a
        /*1466*/ 	.byte	0x3f
	.zero		1


	//   ....[36]....
        /*1468*/ 	.word	0x00016200
        /*146c*/ 	.word	0x00000003
        /*1470*/ 	.word	0x00038850
        /*1474*/ 	.short	0x010a
        /*1476*/ 	.byte	0x3f
	.zero		1


	//   ....[37]....
        /*1478*/ 	.word	0x00016500
        /*147c*/ 	.word	0x00000003
        /*1480*/ 	.word	0x00000000
        /*1484*/ 	.short	0x0101
        /*1486*/ 	.byte	0x3f
	.zero		1


	//   ....[38]....
        /*1488*/ 	.word	0x00016620
        /*148c*/ 	.word	0x00000006
        /*1490*/ 	.word	0x00038830
        /*1494*/ 	.short	0x010a
        /*1496*/ 	.byte	0x3f
	.zero		1


	//   ....[39]....
        /*1498*/ 	.word	0x000166c0
        /*149c*/ 	.word	0x00000006
        /*14a0*/ 	.word	0x00038830
        /*14a4*/ 	.short	0x010a
        /*14a6*/ 	.byte	0x3f
	.zero		1


	//   ....[40]....
        /*14a8*/ 	.word	0x000184b0
        /*14ac*/ 	.word	0x0000000e
        /*14b0*/ 	.word	0x00000000
        /*14b4*/ 	.short	0x0101
        /*14b6*/ 	.byte	0x3f
	.zero		1


	//   ....[41]....
        /*14b8*/ 	.word	0x00018f20
        /*14bc*/ 	.word	0x00000006
        /*14c0*/ 	.word	0x00038850
        /*14c4*/ 	.short	0x010a
        /*14c6*/ 	.byte	0x3f
	.zero		1


	//   ....[42]....
        /*14c8*/ 	.word	0x00018f90
        /*14cc*/ 	.word	0x00000006
        /*14d0*/ 	.word	0x00038850
        /*14d4*/ 	.short	0x010a
        /*14d6*/ 	.byte	0x3f
	.zero		1


	//   ....[43]....
        /*14d8*/ 	.word	0x00019250
        /*14dc*/ 	.word	0x00000006
        /*14e0*/ 	.word	0x00000000
        /*14e4*/ 	.short	0x0101
        /*14e6*/ 	.byte	0x3f
	.zero		1


	//   ....[44]....
        /*14e8*/ 	.word	0x0001c750
        /*14ec*/ 	.word	0x00000000
        /*14f0*/ 	.word	0x00000000
        /*14f4*/ 	.short	0x0101
        /*14f6*/ 	.byte	0x3f
	.zero		1


	//   ....[45]....
        /*14f8*/ 	.word	0x0001ef70
        /*14fc*/ 	.word	0x00000017
        /*1500*/ 	.word	0x00038820
        /*1504*/ 	.short	0x010a
        /*1506*/ 	.byte	0x3f
	.zero		1


	//   ....[46]....
        /*1508*/ 	.word	0x0001f000
        /*150c*/ 	.word	0x00000009
        /*1510*/ 	.word	0x000388a0
        /*1514*/ 	.short	0x010a
        /*1516*/ 	.byte	0x3f
	.zero		1


	//   ....[47]....
        /*1518*/ 	.word	0x0001f350
        /*151c*/ 	.word	0x00000009
        /*1520*/ 	.word	0x000388c0
        /*1524*/ 	.short	0x010a
        /*1526*/ 	.byte	0x3f
	.zero		1


	//   ....[48]....
        /*1528*/ 	.word	0x0001f770
        /*152c*/ 	.word	0x00000008
        /*1530*/ 	.word	0x000388a0
        /*1534*/ 	.short	0x010a
        /*1536*/ 	.byte	0x3f
	.zero		1


	//   ....[49]....
        /*1538*/ 	.word	0x0001fab0
        /*153c*/ 	.word	0x00000008
        /*1540*/ 	.word	0x000388c0
        /*1544*/ 	.short	0x010a
        /*1546*/ 	.byte	0x3f
	.zero		1


	//   ....[50]....
        /*1548*/ 	.word	0x000208b0
        /*154c*/ 	.word	0x00000006
        /*1550*/ 	.word	0x00038880
        /*1554*/ 	.short	0x010a
        /*1556*/ 	.byte	0x3f
	.zero		1


	//   ....[51]....
        /*1558*/ 	.word	0x00021020
        /*155c*/ 	.word	0x00000006
        /*1560*/ 	.word	0x00038870
        /*1564*/ 	.short	0x0107
        /*1566*/ 	.byte	0x3f
	.zero		1


	//   ....[52]....
        /*1568*/ 	.word	0x000210d0
        /*156c*/ 	.word	0x00000006
        /*1570*/ 	.word	0x00038870
        /*1574*/ 	.short	0x0101
        /*1576*/ 	.byte	0x3f
	.zero		1


	//   ....[53]....
        /*1578*/ 	.word	0x00021100
        /*157c*/ 	.word	0x00000006
        /*1580*/ 	.word	0x00038840
        /*1584*/ 	.short	0x010a
        /*1586*/ 	.byte	0x3f
	.zero		1


	//   ....[54]....
        /*1588*/ 	.word	0x00021840
        /*158c*/ 	.word	0x00000006
        /*1590*/ 	.word	0x00038830
        /*1594*/ 	.short	0x0107
        /*1596*/ 	.byte	0x3f
	.zero		1


	//   ....[55]....
        /*1598*/ 	.word	0x00021900
        /*159c*/ 	.word	0x00000006
        /*15a0*/ 	.word	0x00038830
        /*15a4*/ 	.short	0x0101
        /*15a6*/ 	.byte	0x3f
	.zero		1


	//   ....[56]....
        /*15a8*/ 	.word	0x00022460
        /*15ac*/ 	.word	0x00000017
        /*15b0*/ 	.word	0x00038800
        /*15b4*/ 	.short	0x0107
        /*15b6*/ 	.byte	0x3f
	.zero		1


	//   ....[57]....
        /*15b8*/ 	.word	0x00022560
        /*15bc*/ 	.word	0x00000017
        /*15c0*/ 	.word	0x00038800
        /*15c4*/ 	.short	0x0101
        /*15c6*/ 	.byte	0x3f
	.zero		1


	//   ....[58]....
        /*15c8*/ 	.word	0x00022590
        /*15cc*/ 	.word	0x00000017
        /*15d0*/ 	.word	0x00038820
        /*15d4*/ 	.short	0x010a
        /*15d6*/ 	.byte	0x3f
	.zero		1


	//   ....[59]....
        /*15d8*/ 	.word	0x000228b0
        /*15dc*/ 	.word	0x00000000
        /*15e0*/ 	.word	0x00038880
        /*15e4*/ 	.short	0x010a
        /*15e6*/ 	.byte	0x3f
	.zero		1


	//   ....[60]....
        /*15e8*/ 	.word	0x00022dd0
        /*15ec*/ 	.word	0x00000000
        /*15f0*/ 	.word	0x00038870
        /*15f4*/ 	.short	0x0107
        /*15f6*/ 	.byte	0x3f
	.zero		1


	//   ....[61]....
        /*15f8*/ 	.word	0x00022e80
        /*15fc*/ 	.word	0x00000000
        /*1600*/ 	.word	0x00038870
        /*1604*/ 	.short	0x0101
        /*1606*/ 	.byte	0x3f
	.zero		1


	//   ....[62]....
        /*1608*/ 	.word	0x00022eb0
        /*160c*/ 	.word	0x00000000
        /*1610*/ 	.word	0x00038840
        /*1614*/ 	.short	0x010a
        /*1616*/ 	.byte	0x3f
	.zero		1


	//   ....[63]....
        /*1618*/ 	.word	0x000233b0
        /*161c*/ 	.word	0x00000000
        /*1620*/ 	.word	0x00038830
        /*1624*/ 	.short	0x0107
        /*1626*/ 	.byte	0x3f
	.zero		1


	//   ....[64]....
        /*1628*/ 	.word	0x00023460
        /*162c*/ 	.word	0x00000000
        /*1630*/ 	.word	0x00038830
        /*1634*/ 	.short	0x0101
        /*1636*/ 	.byte	0x3f
	.zero		1


	//   ....[65]....
        /*1638*/ 	.word	0x000234f0
        /*163c*/ 	.word	0x00000011
        /*1640*/ 	.word	0x00038870
        /*1644*/ 	.short	0x010a
        /*1646*/ 	.byte	0x3f
	.zero		1


	//   ....[66]....
        /*1648*/ 	.word	0x00023570
        /*164c*/ 	.word	0x00000011
        /*1650*/ 	.word	0x00038860
        /*1654*/ 	.short	0x010a
        /*1656*/ 	.byte	0x3f
	.zero		1


	//   ....[67]....
        /*1658*/ 	.word	0x00023cd0
        /*165c*/ 	.word	0x00000011
        /*1660*/ 	.word	0x00038850
        /*1664*/ 	.short	0x0101
        /*1666*/ 	.byte	0x3f
	.zero		1


	//   ....[68]....
        /*1668*/ 	.word	0x00023d60
        /*166c*/ 	.word	0x00000011
        /*1670*/ 	.word	0x00000000
        /*1674*/ 	.short	0x0101
        /*1676*/ 	.byte	0x3f
	.zero		1


	//   ....[69]....
        /*1678*/ 	.word	0x00023f20
        /*167c*/ 	.word	0x00000012
        /*1680*/ 	.word	0x00038870
        /*1684*/ 	.short	0x010a
        /*1686*/ 	.byte	0x3f
	.zero		1


	//   ....[70]....
        /*1688*/ 	.word	0x00023f90
        /*168c*/ 	.word	0x00000012
        /*1690*/ 	.word	0x00038860
        /*1694*/ 	.short	0x010a
        /*1696*/ 	.byte	0x3f
	.zero		1


	//   ....[71]....
        /*1698*/ 	.word	0x00024700
        /*169c*/ 	.word	0x00000012
        /*16a0*/ 	.word	0x00038850
        /*16a4*/ 	.short	0x0101
        /*16a6*/ 	.byte	0x3f
	.zero		1


	//   ....[72]....
        /*16a8*/ 	.word	0x000247c0
        /*16ac*/ 	.word	0x00000012
        /*16b0*/ 	.word	0x00000000
        /*16b4*/ 	.short	0x0101
        /*16b6*/ 	.byte	0x3f
	.zero		1


	//   ....[73]....
        /*16b8*/ 	.word	0x00025290
        /*16bc*/ 	.word	0x00000007
        /*16c0*/ 	.word	0x00038820
        /*16c4*/ 	.short	0x010a
        /*16c6*/ 	.byte	0x3f
	.zero		1


	//   ....[74]....
        /*16c8*/ 	.word	0x00025420
        /*16cc*/ 	.word	0x00000005
        /*16d0*/ 	.word	0x00038840
        /*16d4*/ 	.short	0x010a
        /*16d6*/ 	.byte	0x3f
	.zero		1


	//   ....[75]....
        /*16d8*/ 	.word	0x000254c0
        /*16dc*/ 	.word	0x00000003
        /*16e0*/ 	.word	0x00038840
        /*16e4*/ 	.short	0x010a
        /*16e6*/ 	.byte	0x3f
	.zero		1


	//   ....[76]....
        /*16e8*/ 	.word	0x00025500
        /*16ec*/ 	.word	0x00000005
        /*16f0*/ 	.word	0x00038860
        /*16f4*/ 	.short	0x010a
        /*16f6*/ 	.byte	0x3f
	.zero		1


	//   ....[77]....
        /*16f8*/ 	.word	0x00025540
        /*16fc*/ 	.word	0x00000003
        /*1700*/ 	.word	0x00038860
        /*1704*/ 	.short	0x010a
        /*1706*/ 	.byte	0x3f
	.zero		1


	//   ....[78]....
        /*1708*/ 	.word	0x00025580
        /*170c*/ 	.word	0x00000005
        /*1710*/ 	.word	0x00038880
        /*1714*/ 	.short	0x010a
        /*1716*/ 	.byte	0x3f
	.zero		1


	//   ....[79]....
        /*1718*/ 	.word	0x000255c0
        /*171c*/ 	.word	0x00000003
        /*1720*/ 	.word	0x00038880
        /*1724*/ 	.short	0x010a
        /*1726*/ 	.byte	0x3f
	.zero		1


	//   ....[80]....
        /*1728*/ 	.word	0x00025620
        /*172c*/ 	.word	0x00000004
        /*1730*/ 	.word	0x00038890
        /*1734*/ 	.short	0x010a
        /*1736*/ 	.byte	0x3f
	.zero		1


	//   ....[81]....
        /*1738*/ 	.word	0x00025b30
        /*173c*/ 	.word	0x00000004
        /*1740*/ 	.word	0x00038890
        /*1744*/ 	.short	0x010a
        /*1746*/ 	.byte	0x3f
	.zero		1


	//   ....[82]....
        /*1748*/ 	.word	0x00026040
        /*174c*/ 	.word	0x00000004
        /*1750*/ 	.word	0x00038890
        /*1754*/ 	.short	0x010a
        /*1756*/ 	.byte	0x3f
	.zero		1


	//   ....[83]....
        /*1758*/ 	.word	0x00026510
        /*175c*/ 	.word	0x00000004
        /*1760*/ 	.word	0x000388b0
        /*1764*/ 	.short	0x010a
        /*1766*/ 	.byte	0x3f
	.zero		1


	//   ....[84]....
        /*1768*/ 	.word	0x000267b0
        /*176c*/ 	.word	0x00000017
        /*1770*/ 	.word	0x00038800
        /*1774*/ 	.short	0x010a
        /*1776*/ 	.byte	0x3f
	.zero		1


	//   ....[85]....
        /*1778*/ 	.word	0x000269c0
        /*177c*/ 	.word	0x00000017
        /*1780*/ 	.word	0x00038800
        /*1784*/ 	.short	0x010a
        /*1786*/ 	.byte	0x3f
	.zero		1


	//   ....[86]....
        /*1788*/ 	.word	0x00026a10
        /*178c*/ 	.word	0x00000003
        /*1790*/ 	.word	0x00038830
        /*1794*/ 	.short	0x010a
        /*1796*/ 	.byte	0x3f
	.zero		1


	//   ....[87]....
        /*1798*/ 	.word	0x00026a60
        /*179c*/ 	.word	0x00000003
        /*17a0*/ 	.word	0x00038850
        /*17a4*/ 	.short	0x010a
        /*17a6*/ 	.byte	0x3f
	.zero		1


	//   ....[88]....
        /*17a8*/ 	.word	0x00026ab0
        /*17ac*/ 	.word	0x00000006
        /*17b0*/ 	.word	0x00038830
        /*17b4*/ 	.short	0x010a
        /*17b6*/ 	.byte	0x3f
	.zero		1


	//   ....[89]....
        /*17b8*/ 	.word	0x00026b00
        /*17bc*/ 	.word	0x00000006
        /*17c0*/ 	.word	0x00038850
        /*17c4*/ 	.short	0x010a
        /*17c6*/ 	.byte	0x3f
	.zero		1


	//   ....[90]....
        /*17c8*/ 	.word	0x000290d0
        /*17cc*/ 	.word	0x00000017
        /*17d0*/ 	.word	0x00038820
        /*17d4*/ 	.short	0x010a
        /*17d6*/ 	.byte	0x3f
	.zero		1


	//   ....[91]....
        /*17d8*/ 	.word	0x00029120
        /*17dc*/ 	.word	0x00000009
        /*17e0*/ 	.word	0x000388a0
        /*17e4*/ 	.short	0x010a
        /*17e6*/ 	.byte	0x3f
	.zero		1


	//   ....[92]....
        /*17e8*/ 	.word	0x00029170
        /*17ec*/ 	.word	0x00000009
        /*17f0*/ 	.word	0x000388c0
        /*17f4*/ 	.short	0x010a
        /*17f6*/ 	.byte	0x3f
	.zero		1


	//   ....[93]....
        /*17f8*/ 	.word	0x000291c0
        /*17fc*/ 	.word	0x00000008
        /*1800*/ 	.word	0x000388a0
        /*1804*/ 	.short	0x010a
        /*1806*/ 	.byte	0x3f
	.zero		1


	//   ....[94]....
        /*1808*/ 	.word	0x00029210
        /*180c*/ 	.word	0x00000008
        /*1810*/ 	.word	0x000388c0
        /*1814*/ 	.short	0x010a
        /*1816*/ 	.byte	0x3f
	.zero		1


	//   ....[95]....
        /*1818*/ 	.word	0x00029330
        /*181c*/ 	.word	0x00000006
        /*1820*/ 	.word	0x00038880
        /*1824*/ 	.short	0x010a
        /*1826*/ 	.byte	0x3f
	.zero		1


	//   ....[96]....
        /*1828*/ 	.word	0x00029ed0
        /*182c*/ 	.word	0x00000006
        /*1830*/ 	.word	0x00038840
        /*1834*/ 	.short	0x010a
        /*1836*/ 	.byte	0x3f
	.zero		1


	//   ....[97]....
        /*1838*/ 	.word	0x0002b550
        /*183c*/ 	.word	0x00000017
        /*1840*/ 	.word	0x00038820
        /*1844*/ 	.short	0x010a
        /*1846*/ 	.byte	0x3f
	.zero		1


	//   ....[98]....
        /*1848*/ 	.word	0x0002b5a0
        /*184c*/ 	.word	0x00000000
        /*1850*/ 	.word	0x00038880
        /*1854*/ 	.short	0x010a
        /*1856*/ 	.byte	0x3f
	.zero		1


	//   ....[99]....
        /*1858*/ 	.word	0x0002bf10
        /*185c*/ 	.word	0x00000000
        /*1860*/ 	.word	0x00038840
        /*1864*/ 	.short	0x010a
        /*1866*/ 	.byte	0x3f
	.zero		1


	//   ....[100]....
        /*1868*/ 	.word	0x0002c870
        /*186c*/ 	.word	0x00000011
        /*1870*/ 	.word	0x00038870
        /*1874*/ 	.short	0x010a
        /*1876*/ 	.byte	0x3f
	.zero		1


	//   ....[101]....
        /*1878*/ 	.word	0x0002c8c0
        /*187c*/ 	.word	0x00000011
        /*1880*/ 	.word	0x00038860
        /*1884*/ 	.short	0x010a
        /*1886*/ 	.byte	0x3f
	.zero		1


	//   ....[102]....
        /*1888*/ 	.word	0x0002c910
        /*188c*/ 	.word	0x00000012
        /*1890*/ 	.word	0x00038870
        /*1894*/ 	.short	0x010a
        /*1896*/ 	.byte	0x3f
	.zero		1


	//   ....[103]....
        /*1898*/ 	.word	0x0002c960
        /*189c*/ 	.word	0x00000012
        /*18a0*/ 	.word	0x00038860
        /*18a4*/ 	.short	0x010a
        /*18a6*/ 	.byte	0x3f
	.zero		1


	//   ....[104]....
        /*18a8*/ 	.word	0x0002d2e0
        /*18ac*/ 	.word	0x00000007
        /*18b0*/ 	.word	0x00038820
        /*18b4*/ 	.short	0x010a
        /*18b6*/ 	.byte	0x3f
	.zero		1


	//   ....[105]....
        /*18b8*/ 	.word	0x0002d480
        /*18bc*/ 	.word	0x00000005
        /*18c0*/ 	.word	0x00038840
        /*18c4*/ 	.short	0x010a
        /*18c6*/ 	.byte	0x3f
	.zero		1


	//   ....[106]....
        /*18c8*/ 	.word	0x0002d4d0
        /*18cc*/ 	.word	0x00000003
        /*18d0*/ 	.word	0x00038840
        /*18d4*/ 	.short	0x010a
        /*18d6*/ 	.byte	0x3f
	.zero		1


	//   ....[107]....
        /*18d8*/ 	.word	0x0002d520
        /*18dc*/ 	.word	0x00000005
        /*18e0*/ 	.word	0x00038860
        /*18e4*/ 	.short	0x010a
        /*18e6*/ 	.byte	0x3f
	.zero		1


	//   ....[108]....
        /*18e8*/ 	.word	0x0002d570
        /*18ec*/ 	.word	0x00000003
        /*18f0*/ 	.word	0x00038860
        /*18f4*/ 	.short	0x010a
        /*18f6*/ 	.byte	0x3f
	.zero		1


	//   ....[109]....
        /*18f8*/ 	.word	0x0002d5c0
        /*18fc*/ 	.word	0x00000005
        /*1900*/ 	.word	0x00038880
        /*1904*/ 	.short	0x010a
        /*1906*/ 	.byte	0x3f
	.zero		1


	//----- nvinfo : EIATTR_NUM_MBARRIERS
	.align		4
.L_156:
        /*1908*/ 	.byte	0x03, 0x38
        /*190a*/ 	.short	0x0016


	//----- nvinfo : EIATTR_EXIT_INSTR_OFFSETS
	.align		4
        /*190c*/ 	.byte	0x04, 0x1c
        /*190e*/ 	.short	(.L_158 - .L_157)


	//   ....[0]....
.L_157:
        /*1910*/ 	.word	0x00025610


	//----- nvinfo : EIATTR_MAX_THREADS
	.align		4
.L_158:
        /*1914*/ 	.byte	0x04, 0x05
        /*1916*/ 	.short	(.L_160 - .L_159)
.L_159:
        /*1918*/ 	.word	0x00000180
        /*191c*/ 	.word	0x00000001
        /*1920*/ 	.word	0x00000001


	//----- nvinfo : EIATTR_CRS_STACK_SIZE
	.align		4
.L_160:
        /*1924*/ 	.byte	0x04, 0x1e
        /*1926*/ 	.short	(.L_162 - .L_161)
.L_161:
        /*1928*/ 	.word	0x00000000


	//----- nvinfo : EIATTR_CBANK_PARAM_SIZE
	.align		4
.L_162:
        /*192c*/ 	.byte	0x03, 0x19
        /*192e*/ 	.short	0x0af0


	//----- nvinfo : EIATTR_PARAM_CBANK
	.align		4
        /*1930*/ 	.byte	0x04, 0x0a
        /*1932*/ 	.short	(.L_164 - .L_163)
	.align		4
.L_163:
        /*1934*/ 	.word	index@(.nv.constant0._ZN7cutlass13device_kernelIN5flash11enable_sm90INS1_16FlashAttnFwdSm90INS1_25CollectiveMainloopFwdSm90ILi2EN4cute5tupleIJNS5_1CILi1EEES8_S8_EEENS6_IJNS7_ILi128EEESA_NS7_ILi256EEEEEELi256ENS_12float_e4m3_tEfNS_4arch4Sm90ELb0ELb0ELb1ELb1ELb1ELb1ELb0ELb1ELb0ELb1ELb0ELb0EEENS1_21CollectiveEpilogueFwdINS6_IJSA_SB_SA_EEES9_NS_10bfloat16_tESF_Li256ELb1ELb1ELb0ELb1EEENS1_36VarlenDynamicPersistentTileSchedulerILi128ELi128ELi256ELi128ELb0ELb1ELb1ELb0ELb1ELb1EEEEEEEEEvNT_6ParamsE)
        /*1938*/ 	.short	0x0210
        /*193a*/ 	.short	0x0af0


	//----- nvinfo : EIATTR_SW_WAR
	.align		4
.L_164:
        /*193c*/ 	.byte	0x04, 0x36
        /*193e*/ 	.short	(.L_166 - .L_165)
.L_165:
        /*1940*/ 	.word	0x00000008
.L_166:


//--------------------- .nv.info._ZN7cutlass13device_kernelIN5flash11enable_sm90INS1_16FlashAttnFwdSm90INS1_25CollectiveMainloopFwdSm90ILi2EN4cute5tupleIJNS5_1CILi1EEES8_S8_EEENS6_IJNS7_ILi128EEENS7_ILi64EEENS7_ILi256EEEEEELi256ENS_12float_e4m3_tEfNS_4arch4Sm90ELb0ELb1ELb1ELb0ELb1ELb0ELb0ELb1ELb0ELb1ELb0ELb0EEENS1_21CollectiveEpilogueFwdINS6_IJSA_SC_SB_EEES9_NS_10bfloat16_tESG_Li256ELb0ELb1ELb0ELb1EEENS1_30DynamicPersistentTileSchedulerILi256ELi128ELb0ELb1ELb1EEEEEEEEEvNT_6ParamsE --------------------------
	.section	.nv.info._ZN7cutlass13device_kernelIN5flash11enable_sm90INS1_16FlashAttnFwdSm90INS1_25CollectiveMainloopFwdSm90ILi2EN4cute5tupleIJNS5_1CILi1EEES8_S8_EEENS6_IJNS7_ILi128EEENS7_ILi64EEENS7_ILi256EEEEEELi256ENS_12float_e4m3_tEfNS_4arch4Sm90ELb0ELb1ELb1ELb0ELb1ELb0ELb0ELb1ELb0ELb1ELb0ELb0EEENS1_21CollectiveEpilogueFwdINS6_IJSA_SC_SB_EEES9_NS_10bfloat16_tESG_Li256ELb0ELb1ELb0ELb1EEENS1_30DynamicPersistentTileSchedulerILi256ELi128ELb0ELb1ELb1EEEEEEEEEvNT_6ParamsE,"",@"SHT_CUDA_INFO"
	.sectionflags	@""
	.align	4


	//----- nvinfo : EIATTR_CUDA_API_VERSION
	.align		4
        /*0000*/ 	.byte	0x04, 0x37
        /*0002*/ 	.short	(.L_168 - .L_167)
.L_167:
        /*0004*/ 	.word	0x00000082


	//----- nvinfo : EIATTR_KPARAM_INFO
	.align		4
.L_168:
        /*0008*/ 	.byte	0x04, 0x17
        /*000a*/ 	.short	(.L_170 - .L_169)
.L_169:
        /*000c*/ 	.word	0x00000000
        /*0010*/ 	.short	0x0000
        /*0012*/ 	.short	0x0070
        /*0014*/ 	.byte	0x00, 0xf0, 0x01, 0x2a


	//----- nvinfo : EIATTR_SPARSE_MMA_MASK
	.align		4
.L_170:
        /*0018*/ 	.byte	0x03, 0x50
        /*001a*/ 	.short	0x0000


	//----- nvinfo : EIATTR_MAXREG_COUNT
	.align		4
        /*001c*/ 	.byte	0x03, 0x1b
        /*001e*/ 	.short	0x00a8


	//----- nvinfo : EIATTR_NUM_BARRIERS
	.align		4
        /*0020*/ 	.byte	0x02, 0x4c
        /*0022*/ 	.byte	0x10
	.zero		1


	//----- nvinfo : EIATTR_EXTERNS
	.align		4
        /*0024*/ 	.byte	0x04, 0x0f
        /*0026*/ 	.short	(.L_172 - .L_171)


	//   ....[0]....
	.align		4
.L_171:
        /*0028*/ 	.word	index@(__assertfail)


	//----- nvinfo : EIATTR_ANNOTATIONS
	.align		4
.L_172:
        /*002c*/ 	.byte	0x04, 0x55
        /*002e*/ 	.short	(.L_174 - .L_173)


	//   ....[0]....
.L_173:
        /* <DEDUP_REMOVED lines=9> */
        /*00b4*/ 	.byte	0x40, 0x3f, 0x01, 0x00, 0x01, 0x00, 0x00, 0x00, 0x80, 0x3f, 0x01, 0x00


	//----- nvinfo : EIATTR_MERCURY_ISA_VERSION
	.align		4
.L_174:
        /*00c0*/ 	.byte	0x03, 0x5f
        /*00c2*/ 	.short	0x0101


	//----- nvinfo : EIATTR_INT_WARP_WIDE_INSTR_OFFSETS
	.align		4
        /*00c4*/ 	.byte	0x04, 0x31
        /*00c6*/ 	.short	(.L_176 - .L_175)


	//   ....[0]....
.L_175:
        /*00c8*/ 	.word	0x000000c0


	//   ....[1]....
        /*00cc*/ 	.word	0x000000d0


	//   ....[2]....
        /*00d0*/ 	.word	0x00000170


	//   ....[3]....
        /*00d4*/ 	.word	0x000104a0


	//   ....[4]....
        /*00d8*/ 	.word	0x00010530


	//   ....[5]....
        /*00dc*/ 	.word	0x000136b0


	//   ....[6]....
        /*00e0*/ 	.word	0x00013740


	//----- nvinfo : EIATTR_COOP_GROUP_MASK_REGIDS
	.align		4
.L_176:
        /*00e4*/ 	.byte	0x04, 0x29
        /*00e6*/ 	.short	(.L_178 - .L_177)


	//   ....[0]....
.L_177:
        /*00e8*/ 	.word	0xffffffff


	//   ....[1]....
        /*00ec*/ 	.word	0xffffffff


	//   ....[2]....
        /*00f0*/ 	.word	0xffffffff


	//   ....[3]....
        /*00f4*/ 	.word	0xffffffff


	//   ....[4]....
        /*00f8*/ 	.word	0xffffffff


	//   ....[5]....
        /*00fc*/ 	.word	0xffffffff


	//   ....[6]....
        /*0100*/ 	.word	0xffffffff


	//   ....[7]....
        /*0104*/ 	.word	0xffffffff


	//   ....[8]....
        /*0108*/ 	.word	0xffffffff


	//   ....[9]....
        /*010c*/ 	.word	0xffffffff


	//   ....[10]....
        /*0110*/ 	.word	0xffffffff


	//   ....[11]....
        /*0114*/ 	.word	0xffffffff


	//   ....[12]....
        /*0118*/ 	.word	0xffffffff


	//   ....[13]....
        /*011c*/ 	.word	0xffffffff


	//   ....[14]....
        /*0120*/ 	.word	0xffffffff


	//   ....[15]....
        /*0124*/ 	.word	0xffffffff


	//   ....[16]....
        /*0128*/ 	.word	0xffffffff


	//   ....[17]....
        /*012c*/ 	.word	0xffffffff


	//   ....[18]....
        /*0130*/ 	.word	0xffffffff


	//   ....[19]....
        /*0134*/ 	.word	0xffffffff


	//   ....[20]....
        /*0138*/ 	.word	0xffffffff


	//   ....[21]....
        /*013c*/ 	.word	0xffffffff


	//   ....[22]....
        /*0140*/ 	.word	0xffffffff


	//   ....[23]....
        /*0144*/ 	.word	0xffffffff


	//   ....[24]....
        /*0148*/ 	.word	0xffffffff


	//   ....[25]....
        /*014c*/ 	.word	0xffffffff


	//   ....[26]....
        /*0150*/ 	.word	0xffffffff


	//   ....[27]....
        /*0154*/ 	.word	0xffffffff


	//   ....[28]....
        /*0158*/ 	.word	0xffffffff


	//   ....[29]....
        /*015c*/ 	.word	0xffffffff


	//   ....[30]....
        /*0160*/ 	.word	0xffffffff


	//   ....[31]....
        /*0164*/ 	.word	0xffffffff


	//   ....[32]....
        /*0168*/ 	.word	0xffffffff


	//   ....[33]....
        /*016c*/ 	.word	0xffffffff


	//   ....[34]....
        /*0170*/ 	.word	0xffffffff


	//   ....[35]....
        /*0174*/ 	.word	0xffffffff


	//   ....[36]....
        /*0178*/ 	.word	0xffffffff


	//   ....[37]....
        /*017c*/ 	.word	0xffffffff


	//   ....[38]....
        /*0180*/ 	.word	0xffffffff


	//   ....[39]....
        /*0184*/ 	.word	0xffffffff


	//   ....[40]....
        /*0188*/ 	.word	0xffffffff


	//   ....[41]....
        /*018c*/ 	.word	0xffffffff


	//   ....[42]....
        /*0190*/ 	.word	0xffffffff


	//   ....[43]....
        /*0194*/ 	.word	0xffffffff


	//   ....[44]....
        /*0198*/ 	.word	0xffffffff


	//   ....[45]....
        /*019c*/ 	.word	0xffffffff


	//   ....[46]....
        /*01a0*/ 	.word	0xffffffff


	//   ....[47]....
        /*01a4*/ 	.word	0xffffffff


	//   ....[48]....
        /*01a8*/ 	.word	0xffffffff


	//   ....[49]....
        /*01ac*/ 	.word	0xffffffff


	//   ....[50]....
        /*01b0*/ 	.word	0xffffffff


	//   ....[51]....
        /*01b4*/ 	.word	0xffffffff


	//   ....[52]....
        /*01b8*/ 	.word	0xffffffff


	//   ....[53]....
        /*01bc*/ 	.word	0xffffffff


	//   ....[54]....
        /*01c0*/ 	.word	0xffffffff


	//   ....[55]....
        /*01c4*/ 	.word	0xffffffff


	//   ....[56]....
        /*01c8*/ 	.word	0xffffffff


	//   ....[57]....
        /*01cc*/ 	.word	0xffffffff


	//   ....[58]....
        /*01d0*/ 	.word	0xffffffff


	//   ....[59]....
        /*01d4*/ 	.word	0xffffffff


	//   ....[60]....
        /*01d8*/ 	.word	0xffffffff


	//   ....[61]....
        /*01dc*/ 	.word	0xffffffff


	//   ....[62]....
        /*01e0*/ 	.word	0xffffffff


	//   ....[63]....
        /*01e4*/ 	.word	0xffffffff


	//   ....[64]....
        /*01e8*/ 	.word	0xffffffff


	//   ....[65]....
        /*01ec*/ 	.word	0xffffffff


	//   ....[66]....
        /*01f0*/ 	.word	0xffffffff


	//   ....[67]....
        /*01f4*/ 	.word	0xffffffff


	//   ....[68]....
        /*01f8*/ 	.word	0xffffffff


	//   ....[69]....
        /*01fc*/ 	.word	0xffffffff


	//   ....[70]....
        /*0200*/ 	.word	0xffffffff


	//   ....[71]....
        /*0204*/ 	.word	0xffffffff


	//   ....[72]....
        /*0208*/ 	.word	0xffffffff


	//   ....[73]....
        /*020c*/ 	.word	0xffffffff


	//   ....[74]....
        /*0210*/ 	.word	0xffffffff


	//   ....[75]....
        /*0214*/ 	.word	0xffffffff


	//   ....[76]....
        /*0218*/ 	.word	0xffffffff


	//   ....[77]....
        /*021c*/ 	.word	0xffffffff


	//   ....[78]....
        /*0220*/ 	.word	0xffffffff


	//   ....[79]....
        /*0224*/ 	.word	0xffffffff


	//   ....[80]....
        /*0228*/ 	.word	0xffffffff


	//   ....[81]....
        /*022c*/ 	.word	0xffffffff


	//   ....[82]....
        /*0230*/ 	.word	0xffffffff


	//   ....[83]....
        /*0234*/ 	.word	0xffffffff


	//   ....[84]....
        /*0238*/ 	.word	0xffffffff


	//   ....[85]....
        /*023c*/ 	.word	0xffffffff


	//   ....[86]....
        /*0240*/ 	.word	0xffffffff


	//   ....[87]....
        /*0244*/ 	.word	0xffffffff


	//   ....[88]....
        /*0248*/ 	.word	0xffffffff


	//   ....[89]....
        /*024c*/ 	.word	0xffffffff


	//   ....[90]....
        /*0250*/ 	.word	0xffffffff


	//   ....[91]....
        /*0254*/ 	.word	0xffffffff


	//   ....[92]....
        /*0258*/ 	.word	0xffffffff


	//   ....[93]....
        /*025c*/ 	.word	0xffffffff


	//   ....[94]....
        /*0260*/ 	.word	0xffffffff


	//   ....[95]....
        /*0264*/ 	.word	0xffffffff


	//   ....[96]....
        /*0268*/ 	.word	0xffffffff


	//   ....[97]....
        /*026c*/ 	.word	0xffffffff


	//   ....[98]....
        /*0270*/ 	.word	0xffffffff


	//   ....[99]....
        /*0274*/ 	.word	0xffffffff


	//   ....[100]....
        /*0278*/ 	.word	0xffffffff


	//   ....[101]....
        /*027c*/ 	.word	0xffffffff


	//   ....[102]....
        /*0280*/ 	.word	0xffffffff


	//   ....[103]....
        /*0284*/ 	.word	0xffffffff


	//   ....[104]....
        /*0288*/ 	.word	0xffffffff


	//   ....[105]....
        /*028c*/ 	.word	0xffffffff


	//   ....[106]....
        /*0290*/ 	.word	0xffffffff


	//   ....[107]....
        /*0294*/ 	.word	0xffffffff


	//   ....[108]....
        /*0298*/ 	.word	0xffffffff


	//   ....[109]....
        /*029c*/ 	.word	0xffffffff


	//   ....[110]....
        /*02a0*/ 	.word	0xffffffff


	//   ....[111]....
        /*02a4*/ 	.word	0xffffffff


	//   ....[112]....
        /*02a8*/ 	.word	0xffffffff


	//   ....[113]....
        /*02ac*/ 	.word	0xffffffff


	//   ....[114]....
        /*02b0*/ 	.word	0xffffffff


	//   ....[115]....
        /*02b4*/ 	.word	0xffffffff


	//   ....[116]....
        /*02b8*/ 	.word	0xffffffff


	//   ....[117]....
        /*02bc*/ 	.word	0xffffffff


	//   ....[118]....
        /*02c0*/ 	.word	0xffffffff


	//   ....[119]....
        /*02c4*/ 	.word	0xffffffff


	//   ....[120]....
        /*02c8*/ 	.word	0xffffffff


	//   ....[121]....
        /*02cc*/ 	.word	0xffffffff


	//   ....[122]....
        /*02d0*/ 	.word	0xffffffff


	//   ....[123]....
        /*02d4*/ 	.word	0xffffffff


	//   ....[124]....
        /*02d8*/ 	.word	0xffffffff


	//   ....[125]....
        /*02dc*/ 	.word	0xffffffff


	//   ....[126]....
        /*02e0*/ 	.word	0xffffffff


	//   ....[127]....
        /*02e4*/ 	.word	0xffffffff


	//   ....[128]....
        /*02e8*/ 	.word	0xffffffff


	//   ....[129]....
        /*02ec*/ 	.word	0xffffffff


	//   ....[130]....
        /*02f0*/ 	.word	0xffffffff


	//   ....[131]....
        /*02f4*/ 	.word	0xffffffff


	//   ....[132]....
        /*02f8*/ 	.word	0xffffffff


	//   ....[133]....
        /*02fc*/ 	.word	0xffffffff


	//   ....[134]....
        /*0300*/ 	.word	0xffffffff


	//   ....[135]....
        /*0304*/ 	.word	0xffffffff


	//   ....[136]....
        /*0308*/ 	.word	0xffffffff


	//   ....[137]....
        /*030c*/ 	.word	0xffffffff


	//   ....[138]....
        /*0310*/ 	.word	0xffffffff


	//   ....[139]....
        /*0314*/ 	.word	0xffffffff


	//   ....[140]....
        /*0318*/ 	.word	0xffffffff


	//   ....[141]....
        /*031c*/ 	.word	0xffffffff


	//   ....[142]....
        /*0320*/ 	.word	0xffffffff


	//   ....[143]....
        /*0324*/ 	.word	0xffffffff


	//   ....[144]....
        /*0328*/ 	.word	0xffffffff


	//   ....[145]....
        /*032c*/ 	.word	0xffffffff


	//   ....[146]....
        /*0330*/ 	.word	0xffffffff


	//   ....[147]....
        /*0334*/ 	.word	0xffffffff


	//   ....[148]....
        /*0338*/ 	.word	0xffffffff


	//   ....[149]....
        /*033c*/ 	.word	0xffffffff


	//   ....[150]....
        /*0340*/ 	.word	0xffffffff


	//   ....[151]....
        /*0344*/ 	.word	0xffffffff


	//   ....[152]....
        /*0348*/ 	.word	0xffffffff


	//   ....[153]....
        /*034c*/ 	.word	0xffffffff


	//   ....[154]....
        /*0350*/ 	.word	0xffffffff


	//   ....[155]....
        /*0354*/ 	.word	0xffffffff


	//   ....[156]....
        /*0358*/ 	.word	0xffffffff


	//   ....[157]....
        /*035c*/ 	.word	0xffffffff


	//   ....[158]....
        /*0360*/ 	.word	0xffffffff


	//   ....[159]....
        /*0364*/ 	.word	0xffffffff


	//   ....[160]....
        /*0368*/ 	.word	0xffffffff


	//   ....[161]....
        /*036c*/ 	.word	0xffffffff


	//   ....[162]....
        /*0370*/ 	.word	0xffffffff


	//   ....[163]....
        /*0374*/ 	.word	0xffffffff


	//   ....[164]....
        /*0378*/ 	.word	0xffffffff


	//   ....[165]....
        /*037c*/ 	.word	0xffffffff


	//   ....[166]....
        /*0380*/ 	.word	0xffffffff


	//   ....[167]....
        /*0384*/ 	.word	0xffffffff


	//   ....[168]....
        /*0388*/ 	.word	0x0500000f


	//   ....[169]....
        /*038c*/ 	.word	0x0500000f


	//   ....[170]....
        /*0390*/ 	.word	0x0500000f


	//   ....[171]....
        /*0394*/ 	.word	0x0500000f


	//   ....[172]....
        /*0398*/ 	.word	0x0500000f


	//   ....[173]....
        /*039c*/ 	.word	0x0500000f


	//   ....[174]....
        /*03a0*/ 	.word	0x0500000f


	//   ....[175]....
        /*03a4*/ 	.word	0x0500000f


	//   ....[176]....
        /*03a8*/ 	.word	0x0500000f


	//   ....[177]....
        /*03ac*/ 	.word	0x0500000f


	//   ....[178]....
        /*03b0*/ 	.word	0x0500000f


	//   ....[179]....
        /*03b4*/ 	.word	0x0500000f


	//   ....[180]....
        /*03b8*/ 	.word	0x0500000f


	//   ....[181]....
        /*03bc*/ 	.word	0x0500000f


	//   ....[182]....
        /*03c0*/ 	.word	0x0500000f


	//   ....[183]....
        /*03c4*/ 	.word	0x0500000f


	//   ....[184]....
        /*03c8*/ 	.word	0x0500000f


	//   ....[185]....
        /*03cc*/ 	.word	0x0500000f


	//   ....[186]....
        /*03d0*/ 	.word	0x0500000f


	//   ....[187]....
        /*03d4*/ 	.word	0x0500000f


	//   ....[188]....
        /*03d8*/ 	.word	0x0500000f


	//   ....[189]....
        /*03dc*/ 	.word	0x0500000f


	//   ....[190]....
        /*03e0*/ 	.word	0x0500000f


	//   ....[191]....
        /*03e4*/ 	.word	0x0500000f


	//   ....[192]....
        /*03e8*/ 	.word	0x0500000f


	//   ....[193]....
        /*03ec*/ 	.word	0x0500000f


	//   ....[194]....
        /*03f0*/ 	.word	0x0500000f


	//   ....[195]....
        /*03f4*/ 	.word	0x0500000f


	//   ....[196]....
        /*03f8*/ 	.word	0x0500000f


	//   ....[197]....
        /*03fc*/ 	.word	0x0500000f


	//   ....[198]....
        /*0400*/ 	.word	0x0500000f


	//   ....[199]....
        /*0404*/ 	.word	0x0500000f


	//   ....[200]....
        /*0408*/ 	.word	0x0500000f


	//   ....[201]....
        /*040c*/ 	.word	0x0500000f


	//   ....[202]....
        /*0410*/ 	.word	0x0500000f


	//   ....[203]....
        /*0414*/ 	.word	0x0500000f


	//   ....[204]....
        /*0418*/ 	.word	0x0500000f


	//   ....[205]....
        /*041c*/ 	.word	0x0500000f


	//   ....[206]....
        /*0420*/ 	.word	0x0500000f


	//   ....[207]....
        /*0424*/ 	.word	0x0500000f


	//   ....[208]....
        /*0428*/ 	.word	0x0500000f


	//   ....[209]....
        /*042c*/ 	.word	0x0500000f


	//   ....[210]....
        /*0430*/ 	.word	0x0500000f


	//   ....[211]....
        /*0434*/ 	.word	0x0500000f


	//   ....[212]....
        /*0438*/ 	.word	0x0500000f


	//   ....[213]....
        /*043c*/ 	.word	0x0500000f


	//   ....[214]....
        /*0440*/ 	.word	0x0500000f


	//   ....[215]....
        /*0444*/ 	.word	0x0500000f


	//   ....[216]....
        /*0448*/ 	.word	0x0500000f


	//   ....[217]....
        /*044c*/ 	.word	0x0500000f


	//----- nvinfo : EIATTR_COOP_GROUP_INSTR_OFFSETS
	.align		4
.L_178:
        /*0450*/ 	.byte	0x04, 0x28
        /*0452*/ 	.short	(.L_180 - .L_179)


	//   ....[0]....
.L_179:
        /*0454*/ 	.word	0x00000080


	//   ....[1]....
        /*0458*/ 	.word	0x00000090


	//   ....[2]....
        /*045c*/ 	.word	0x000002d0


	//   ....[3]....
        /*0460*/ 	.word	0x00000430


	//   ....[4]....
        /*0464*/ 	.word	0x00000550


	//   ....[5]....
        /*0468*/ 	.word	0x000006b0


	//   ....[6]....
        /*046c*/ 	.word	0x000019b0


	//   ....[7]....
        /*0470*/ 	.word	0x00002630


	//   ....[8]....
        /*0474*/ 	.word	0x00002c10


	//   ....[9]....
        /*0478*/ 	.word	0x00003660


	//   ....[10]....
        /*047c*/ 	.word	0x00003730


	//   ....[11]....
        /*0480*/ 	.word	0x000039a0


	//   ....[12]....
        /*0484*/ 	.word	0x00003a20


	//   ....[13]....
        /*0488*/ 	.word	0x00004ad0


	//   ....[14]....
        /*048c*/ 	.word	0x00005040


	//   ....[15]....
        /*0490*/ 	.word	0x00005730


	//   ....[16]....
        /*0494*/ 	.word	0x00005830


	//   ....[17]....
        /*0498*/ 	.word	0x00005bd0


	//   ....[18]....
        /*049c*/ 	.word	0x00005cc0


	//   ....[19]....
        /*04a0*/ 	.word	0x00007800


	//   ....[20]....
        /*04a4*/ 	.word	0x00007870


	//   ....[21]....
        /*04a8*/ 	.word	0x00007b70


	//   ....[22]....
        /*04ac*/ 	.word	0x00007ce0


	//   ....[23]....
        /*04b0*/ 	.word	0x000092a0


	//   ....[24]....
        /*04b4*/ 	.word	0x000097f0


	//   ....[25]....
        /*04b8*/ 	.word	0x00009ee0


	//   ....[26]....
        /*04bc*/ 	.word	0x00009fe0


	//   ....[27]....
        /*04c0*/ 	.word	0x0000a3b0


	//   ....[28]....
        /*04c4*/ 	.word	0x0000a460


	//   ....[29]....
        /*04c8*/ 	.word	0x0000b620


	//   ....[30]....
        /*04cc*/ 	.word	0x0000b650


	//   ....[31]....
        /*04d0*/ 	.word	0x0000b6c0


	//   ....[32]....
        /*04d4*/ 	.word	0x0000b6e0


	//   ....[33]....
        /*04d8*/ 	.word	0x0000d140


	//   ....[34]....
        /*04dc*/ 	.word	0x0000d180


	//   ....[35]....
        /*04e0*/ 	.word	0x0000d1b0


	//   ....[36]....
        /*04e4*/ 	.word	0x0000d1e0


	//   ....[37]....
        /*04e8*/ 	.word	0x0000d210


	//   ....[38]....
        /*04ec*/ 	.word	0x0000d240


	//   ....[39]....
        /*04f0*/ 	.word	0x0000d270


	//   ....[40]....
        /*04f4*/ 	.word	0x0000d2a0


	//   ....[41]....
        /*04f8*/ 	.word	0x0000d2d0


	//   ....[42]....
        /*04fc*/ 	.word	0x0000d300


	//   ....[43]....
        /*0500*/ 	.word	0x0000d330


	//   ....[44]....
        /*0504*/ 	.word	0x0000d360


	//   ....[45]....
        /*0508*/ 	.word	0x0000d390


	//   ....[46]....
        /*050c*/ 	.word	0x0000d3c0


	//   ....[47]....
        /*0510*/ 	.word	0x0000d3f0


	//   ....[48]....
        /*0514*/ 	.word	0x0000d420


	//   ....[49]....
        /*0518*/ 	.word	0x0000d450


	//   ....[50]....
        /*051c*/ 	.word	0x0000d480


	//   ....[51]....
        /*0520*/ 	.word	0x0000d4b0


	//   ....[52]....
        /*0524*/ 	.word	0x0000d4e0


	//   ....[53]....
        /*0528*/ 	.word	0x0000d520


	//   ....[54]....
        /*052c*/ 	.word	0x0000d550


	//   ....[55]....
        /*0530*/ 	.word	0x0000d580


	//   ....[56]....
        /*0534*/ 	.word	0x0000d5b0


	//   ....[57]....
        /*0538*/ 	.word	0x0000d5e0


	//   ....[58]....
        /*053c*/ 	.word	0x0000d610


	//   ....[59]....
        /*0540*/ 	.word	0x0000d640


	//   ....[60]....
        /*0544*/ 	.word	0x0000d670


	//   ....[61]....
        /*0548*/ 	.word	0x0000d6a0


	//   ....[62]....
        /*054c*/ 	.word	0x0000d6d0


	//   ....[63]....
        /*0550*/ 	.word	0x0000d710


	//   ....[64]....
        /*0554*/ 	.word	0x0000d740


	//   ....[65]....
        /*0558*/ 	.word	0x0000d780


	//   ....[66]....
        /*055c*/ 	.word	0x0000d7b0


	//   ....[67]....
        /*0560*/ 	.word	0x0000d7e0


	//   ....[68]....
        /*0564*/ 	.word	0x0000d810


	//   ....[69]....
        /*0568*/ 	.word	0x0000d840


	//   ....[70]....
        /*056c*/ 	.word	0x0000d870


	//   ....[71]....
        /*0570*/ 	.word	0x0000d8b0


	//   ....[72]....
        /*0574*/ 	.word	0x0000d8e0


	//   ....[73]....
        /*0578*/ 	.word	0x0000d920


	//   ....[74]....
        /*057c*/ 	.word	0x0000d950


	//   ....[75]....
        /*0580*/ 	.word	0x0000d980


	//   ....[76]....
        /*0584*/ 	.word	0x0000d9c0


	//   ....[77]....
        /*0588*/ 	.word	0x0000d9d0


	//   ....[78]....
        /*058c*/ 	.word	0x0000d9e0


	//   ....[79]....
        /*0590*/ 	.word	0x0000d9f0


	//   ....[80]....
        /*0594*/ 	.word	0x0000da00


	//   ....[81]....
        /*0598*/ 	.word	0x0000da10


	//   ....[82]....
        /*059c*/ 	.word	0x0000da20


	//   ....[83]....
        /*05a0*/ 	.word	0x0000da30


	//   ....[84]....
        /*05a4*/ 	.word	0x0000da40


	//   ....[85]....
        /*05a8*/ 	.word	0x0000da50


	//   ....[86]....
        /*05ac*/ 	.word	0x0000da60


	//   ....[87]....
        /*05b0*/ 	.word	0x0000da70


	//   ....[88]....
        /*05b4*/ 	.word	0x0000da80


	//   ....[89]....
        /*05b8*/ 	.word	0x0000da90


	//   ....[90]....
        /*05bc*/ 	.word	0x0000daa0


	//   ....[91]....
        /*05c0*/ 	.word	0x0000dab0


	//   ....[92]....
        /*05c4*/ 	.word	0x0000dac0


	//   ....[93]....
        /*05c8*/ 	.word	0x0000dad0


	//   ....[94]....
        /*05cc*/ 	.word	0x0000dae0


	//   ....[95]....
        /*05d0*/ 	.word	0x0000daf0


	//   ....[96]....
        /*05d4*/ 	.word	0x0000db00


	//   ....[97]....
        /*05d8*/ 	.word	0x0000df00


	//   ....[98]....
        /*05dc*/ 	.word	0x0000df30


	//   ....[99]....
        /*05e0*/ 	.word	0x0000df60


	//   ....[100]....
        /*05e4*/ 	.word	0x0000e000


	//   ....[101]....
        /*05e8*/ 	.word	0x0000e500


	//   ....[102]....
        /*05ec*/ 	.word	0x0000e530


	//   ....[103]....
        /*05f0*/ 	.word	0x0000e680


	//   ....[104]....
        /*05f4*/ 	.word	0x0000e6a0


	//   ....[105]....
        /*05f8*/ 	.word	0x0000e7e0


	//   ....[106]....
        /*05fc*/ 	.word	0x0000e800


	//   ....[107]....
        /*0600*/ 	.word	0x0000e950


	//   ....[108]....
        /*0604*/ 	.word	0x0000e970


	//   ....[109]....
        /*0608*/ 	.word	0x0000f090


	//   ....[110]....
        /*060c*/ 	.word	0x0000f0b0


	//   ....[111]....
        /*0610*/ 	.word	0x0000f1f0


	//   ....[112]....
        /*0614*/ 	.word	0x0000f210


	//   ....[113]....
        /*0618*/ 	.word	0x0000f350


	//   ....[114]....
        /*061c*/ 	.word	0x0000f370


	//   ....[115]....
        /*0620*/ 	.word	0x0000f4c0


	//   ....[116]....
        /*0624*/ 	.word	0x0000f4e0


	//   ....[117]....
        /*0628*/ 	.word	0x0000f6f0


	//   ....[118]....
        /*062c*/ 	.word	0x000110c0


	//   ....[119]....
        /*0630*/ 	.word	0x00011100


	//   ....[120]....
        /*0634*/ 	.word	0x00011140


	//   ....[121]....
        /*0638*/ 	.word	0x000111a0


	//   ....[122]....
        /*063c*/ 	.word	0x000111c0


	//   ....[123]....
        /*0640*/ 	.word	0x00011220


	//   ....[124]....
        /*0644*/ 	.word	0x00011240


	//   ....[125]....
        /*0648*/ 	.word	0x00011250


	//   ....[126]....
        /*064c*/ 	.word	0x000115d0


	//   ....[127]....
        /*0650*/ 	.word	0x000115f0


	//   ....[128]....
        /*0654*/ 	.word	0x00011600


	//   ....[129]....
        /*0658*/ 	.word	0x00011640


	//   ....[130]....
        /*065c*/ 	.word	0x000116a0


	//   ....[131]....
        /*0660*/ 	.word	0x000116c0


	//   ....[132]....
        /*0664*/ 	.word	0x00011730


	//   ....[133]....
        /*0668*/ 	.word	0x00011760


	//   ....[134]....
        /*066c*/ 	.word	0x00011da0


	//   ....[135]....
        /*0670*/ 	.word	0x00011dc0


	//   ....[136]....
        /*0674*/ 	.word	0x00011df0


	//   ....[137]....
        /*0678*/ 	.word	0x00011e30


	//   ....[138]....
        /*067c*/ 	.word	0x00011ea0


	//   ....[139]....
        /*0680*/ 	.word	0x00011ec0


	//   ....[140]....
        /*0684*/ 	.word	0x00011f40


	//   ....[141]....
        /*0688*/ 	.word	0x00011f60


	//   ....[142]....
        /*068c*/ 	.word	0x00011fe0


	//   ....[143]....
        /*0690*/ 	.word	0x00012000


	//   ....[144]....
        /*0694*/ 	.word	0x00012080


	//   ....[145]....
        /*0698*/ 	.word	0x000120a0


	//   ....[146]....
        /*069c*/ 	.word	0x00012120


	//   ....[147]....
        /*06a0*/ 	.word	0x00012140


	//   ....[148]....
        /*06a4*/ 	.word	0x000121c0


	//   ....[149]....
        /*06a8*/ 	.word	0x000121e0


	//   ....[150]....
        /*06ac*/ 	.word	0x000128f0


	//   ....[151]....
        /*06b0*/ 	.word	0x00012910


	//   ....[152]....
        /*06b4*/ 	.word	0x00012970


	//   ....[153]....
        /*06b8*/ 	.word	0x00012980


	//   ....[154]....
        /*06bc*/ 	.word	0x000129d0


	//   ....[155]....
        /*06c0*/ 	.word	0x000129e0


	//   ....[156]....
        /*06c4*/ 	.word	0x000129f0


	//   ....[157]....
        /*06c8*/ 	.word	0x00012a40


	//   ....[158]....
        /*06cc*/ 	.word	0x00012d50


	//   ....[159]....
        /*06d0*/ 	.word	0x00012d60


	//   ....[160]....
        /*06d4*/ 	.word	0x00012d70


	//   ....[161]....
        /*06d8*/ 	.word	0x00012d90


	//   ....[162]....
        /*06dc*/ 	.word	0x00012de0


	//   ....[163]....
        /*06e0*/ 	.word	0x00012df0


	//   ....[164]....
        /*06e4*/ 	.word	0x00012e10


	//   ....[165]....
        /*06e8*/ 	.word	0x00012e50


	//   ....[166]....
        /*06ec*/ 	.word	0x00013f00


	//   ....[167]....
        /*06f0*/ 	.word	0x000140a0


	//   ....[168]....
        /*06f4*/ 	.word	0x00014780


	//   ....[169]....
        /*06f8*/ 	.word	0x00014860


	//   ....[170]....
        /*06fc*/ 	.word	0x00014930


	//   ....[171]....
        /*0700*/ 	.word	0x00014990


	//   ....[172]....
        /*0704*/ 	.word	0x00014a60


	//   ....[173]....
        /*0708*/ 	.word	0x00014ac0


	//   ....[174]....
        /*070c*/ 	.word	0x00014b90


	//   ....[175]....
        /*0710*/ 	.word	0x00014bf0


	//   ....[176]....
        /*0714*/ 	.word	0x00014cc0


	//   ....[177]....
        /*0718*/ 	.word	0x00014de0


	//   ....[178]....
        /*071c*/ 	.word	0x00014e70


	//   ....[179]....
        /*0720*/ 	.word	0x00014f40


	//   ....[180]....
        /*0724*/ 	.word	0x00014fe0


	//   ....[181]....
        /*0728*/ 	.word	0x00015050


	//   ....[182]....
        /*072c*/ 	.word	0x00015110


	//   ....[183]....
        /*0730*/ 	.word	0x00015180


	//   ....[184]....
        /*0734*/ 	.word	0x00015240


	//   ....[185]....
        /*0738*/ 	.word	0x000152d0


	//   ....[186]....
        /*073c*/ 	.word	0x00015340


	//   ....[187]....
        /*0740*/ 	.word	0x000153c0


	//   ....[188]....
        /*0744*/ 	.word	0x00015470


	//   ....[189]....
        /*0748*/ 	.word	0x000154e0


	//   ....[190]....
        /*074c*/ 	.word	0x000155c0


	//   ....[191]....
        /*0750*/ 	.word	0x00015630


	//   ....[192]....
        /*0754*/ 	.word	0x00015710


	//   ....[193]....
        /*0758*/ 	.word	0x00015780


	//   ....[194]....
        /*075c*/ 	.word	0x00015860


	//   ....[195]....
        /*0760*/ 	.word	0x000158d0


	//   ....[196]....
        /*0764*/ 	.word	0x000159b0


	//   ....[197]....
        /*0768*/ 	.word	0x00015a20


	//   ....[198]....
        /*076c*/ 	.word	0x00015b00


	//   ....[199]....
        /*0770*/ 	.word	0x00015b70


	//   ....[200]....
        /*0774*/ 	.word	0x00015c30


	//   ....[201]....
        /*0778*/ 	.word	0x00015d60


	//   ....[202]....
        /*077c*/ 	.word	0x00015e00


	//   ....[203]....
        /*0780*/ 	.word	0x00015e60


	//   ....[204]....
        /*0784*/ 	.word	0x00015f20


	//   ....[205]....
        /*0788*/ 	.word	0x00015f80


	//   ....[206]....
        /*078c*/ 	.word	0x00016040


	//   ....[207]....
        /*0790*/ 	.word	0x000160a0


	//   ....[208]....
        /*0794*/ 	.word	0x00016160


	//   ....[209]....
        /*0798*/ 	.word	0x00016250


	//   ....[210]....
        /*079c*/ 	.word	0x000162e0


	//   ....[211]....
        /*07a0*/ 	.word	0x00016340


	//   ....[212]....
        /*07a4*/ 	.word	0x000163f0


	//   ....[213]....
        /*07a8*/ 	.word	0x00016450


	//   ....[214]....
        /*07ac*/ 	.word	0x00016500


	//   ....[215]....
        /*07b0*/ 	.word	0x00016560


	//   ....[216]....
        /*07b4*/ 	.word	0x00016610


	//   ....[217]....
        /*07b8*/ 	.word	0x00016860


	//----- nvinfo : EIATTR_REG_RECONFIG
	.align		4
.L_180:
        /*07bc*/ 	.byte	0x01, 0x54
	.zero		2


	//----- nvinfo : EIATTR_SYSCALL_OFFSETS
	.align		4
        /*07c0*/ 	.byte	0x04, 0x46
        /*07c2*/ 	.short	(.L_182 - .L_181)


	//   ....[0]....
.L_181:
        /*07c4*/ 	.word	0x00001b90


	//   ....[1]....
        /*07c8*/ 	.word	0x000106a0


	//   ....[2]....
        /*07cc*/ 	.word	0x00010810


	//   ....[3]....
        /*07d0*/ 	.word	0x00010960


	//   ....[4]....
        /*07d4*/ 	.word	0x00010aa0


	//   ....[5]....
        /*07d8*/ 	.word	0x00011a20


	//----- nvinfo : EIATTR_MBARRIER_INSTR_OFFSETS
	.align		4
.L_182:
        /*07dc*/ 	.byte	0x04, 0x39
        /*07de*/ 	.short	(.L_184 - .L_183)


	//   ....[0]....
.L_183:
        /*07e0*/ 	.word	0x00000180
        /*07e4*/ 	.word	0x000000ff
        /*07e8*/ 	.word	0x00028400
        /*07ec*/ 	.short	0x0100
        /*07ee*/ 	.byte	0x08
	.zero		1


	//   ....[1]....
        /*07f0*/ 	.word	0x00000190
        /*07f4*/ 	.word	0x000000ff
        /*07f8*/ 	.word	0x00028420
        /*07fc*/ 	.short	0x0100
        /*07fe*/ 	.byte	0x08
	.zero		1


	//   ....[2]....
        /*0800*/ 	.word	0x00000280
        /*0804*/ 	.word	0x000000ff
        /*0808*/ 	.word	0x00028430
        /*080c*/ 	.short	0x0100
        /*080e*/ 	.byte	0x08
	.zero		1


	//   ....[3]....
        /*0810*/ 	.word	0x00000290
        /*0814*/ 	.word	0x000000ff
        /*0818*/ 	.word	0x00028440
        /*081c*/ 	.short	0x0100
        /*081e*/ 	.byte	0x08
	.zero		1


	//   ....[4]....
        /*0820*/ 	.word	0x000002a0
        /*0824*/ 	.word	0x000000ff
        /*0828*/ 	.word	0x00028438
        /*082c*/ 	.short	0x0100
        /*082e*/ 	.byte	0x08
	.zero		1


	//   ....[5]....
        /*0830*/ 	.word	0x000002b0
        /*0834*/ 	.word	0x000000ff
        /*0838*/ 	.word	0x00028448
        /*083c*/ 	.short	0x0100
        /*083e*/ 	.byte	0x08
	.zero		1


	//   ....[6]....
        /*0840*/ 	.word	0x000003e0
        /*0844*/ 	.word	0x000000ff
        /*0848*/ 	.word	0x00028450
        /*084c*/ 	.short	0x0100
        /*084e*/ 	.byte	0x08
	.zero		1


	//   ....[7]....
        /*0850*/ 	.word	0x000003f0
        /*0854*/ 	.word	0x000000ff
        /*0858*/ 	.word	0x00028460
        /*085c*/ 	.short	0x0100
        /*085e*/ 	.byte	0x08
	.zero		1


	//   ....[8]....
        /*0860*/ 	.word	0x00000400
        /*0864*/ 	.word	0x000000ff
        /*0868*/ 	.word	0x00028458
        /*086c*/ 	.short	0x0100
        /*086e*/ 	.byte	0x08
	.zero		1


	//   ....[9]....
        /*0870*/ 	.word	0x00000410
        /*0874*/ 	.word	0x000000ff
        /*0878*/ 	.word	0x00028468
        /*087c*/ 	.short	0x0100
        /*087e*/ 	.byte	0x08
	.zero		1


	//   ....[10]....
        /*0880*/ 	.word	0x00000500
        /*0884*/ 	.word	0x000000ff
        /*0888*/ 	.word	0x00028470
        /*088c*/ 	.short	0x0100
        /*088e*/ 	.byte	0x06
	.zero		1


	//   ....[11]....
        /*0890*/ 	.word	0x00000510
        /*0894*/ 	.word	0x000000ff
        /*0898*/ 	.word	0x00028480
        /*089c*/ 	.short	0x0100
        /*089e*/ 	.byte	0x06
	.zero		1


	//   ....[12]....
        /*08a0*/ 	.word	0x00000520
        /*08a4*/ 	.word	0x000000ff
        /*08a8*/ 	.word	0x00028478
        /*08ac*/ 	.short	0x0100
        /*08ae*/ 	.byte	0x06
	.zero		1


	//   ....[13]....
        /*08b0*/ 	.word	0x00000530
        /*08b4*/ 	.word	0x000000ff
        /*08b8*/ 	.word	0x00028488
        /*08bc*/ 	.short	0x0100
        /*08be*/ 	.byte	0x06
	.zero		1


	//   ....[14]....
        /*08c0*/ 	.word	0x00000660
        /*08c4*/ 	.word	0x000000ff
        /*08c8*/ 	.word	0x00028490
        /*08cc*/ 	.short	0x0100
        /*08ce*/ 	.byte	0x08
	.zero		1


	//   ....[15]....
        /*08d0*/ 	.word	0x00000670
        /*08d4*/ 	.word	0x000000ff
        /*08d8*/ 	.word	0x000284a0
        /*08dc*/ 	.short	0x0100
        /*08de*/ 	.byte	0x08
	.zero		1


	//   ....[16]....
        /*08e0*/ 	.word	0x00000680
        /*08e4*/ 	.word	0x000000ff
        /*08e8*/ 	.word	0x00028498
        /*08ec*/ 	.short	0x0100
        /*08ee*/ 	.byte	0x08
	.zero		1


	//   ....[17]....
        /*08f0*/ 	.word	0x00000690
        /*08f4*/ 	.word	0x000000ff
        /*08f8*/ 	.word	0x000284a8
        /*08fc*/ 	.short	0x0100
        /*08fe*/ 	.byte	0x08
	.zero		1


	//   ....[18]....
        /*0900*/ 	.word	0x000007e0
        /*0904*/ 	.word	0x000000ff
        /*0908*/ 	.word	0x000284b0
        /*090c*/ 	.short	0x0100
        /*090e*/ 	.byte	0x08
	.zero		1


	//   ....[19]....
        /*0910*/ 	.word	0x000007f0
        /*0914*/ 	.word	0x000000ff
        /*0918*/ 	.word	0x000284c0
        /*091c*/ 	.short	0x0100
        /*091e*/ 	.byte	0x08
	.zero		1


	//   ....[20]....
        /*0920*/ 	.word	0x00000800
        /*0924*/ 	.word	0x000000ff
        /*0928*/ 	.word	0x000284b8
        /*092c*/ 	.short	0x0100
        /*092e*/ 	.byte	0x08
	.zero		1


	//   ....[21]....
        /*0930*/ 	.word	0x00000810
        /*0934*/ 	.word	0x000000ff
        /*0938*/ 	.word	0x000284c8
        /*093c*/ 	.short	0x0100
        /*093e*/ 	.byte	0x08
	.zero		1


	//   ....[22]....
        /*0940*/ 	.word	0x00001ed0
        /*0944*/ 	.word	0x000000ff
        /*0948*/ 	.word	0x00028400
        /*094c*/ 	.short	0x010a
        /*094e*/ 	.byte	0x31
	.zero		1


	//   ....[23]....
        /*0950*/ 	.word	0x00001fd0
        /*0954*/ 	.word	0x000000ff
        /*0958*/ 	.word	0x00028430
        /*095c*/ 	.short	0x010a
        /*095e*/ 	.byte	0x36
	.zero		1


	//   ....[24]....
        /*0960*/ 	.word	0x00002010
        /*0964*/ 	.word	0x000000ff
        /*0968*/ 	.word	0x00028430
        /*096c*/ 	.short	0x010a
        /*096e*/ 	.byte	0x36
	.zero		1


	//   ....[25]....
        /*0970*/ 	.word	0x00002770
        /*0974*/ 	.word	0x000000ff
        /*0978*/ 	.word	0x00000000
        /*097c*/ 	.short	0x0101
        /*097e*/ 	.byte	0x06
	.zero		1


	//   ....[26]....
        /*0980*/ 	.word	0x00004040
        /*0984*/ 	.word	0x000000ff
        /*0988*/ 	.word	0x00028450
        /*098c*/ 	.short	0x010a
        /*098e*/ 	.byte	0x36
	.zero		1


	//   ....[27]....
        /*0990*/ 	.word	0x00004080
        /*0994*/ 	.word	0x000000ff
        /*0998*/ 	.word	0x00028450
        /*099c*/ 	.short	0x010a
        /*099e*/ 	.byte	0x36
	.zero		1


	//   ....[28]....
        /*09a0*/ 	.word	0x00004280
        /*09a4*/ 	.word	0x000000ff
        /*09a8*/ 	.word	0x00000000
        /*09ac*/ 	.short	0x0101
        /*09ae*/ 	.byte	0x36
	.zero		1


	//   ....[29]....
        /*09b0*/ 	.word	0x000045b0
        /*09b4*/ 	.word	0x000000ff
        /*09b8*/ 	.word	0x00028430
        /*09bc*/ 	.short	0x010a
        /*09be*/ 	.byte	0x38
	.zero		1


	//   ....[30]....
        /*09c0*/ 	.word	0x000045f0
        /*09c4*/ 	.word	0x000000ff
        /*09c8*/ 	.word	0x00028430
        /*09cc*/ 	.short	0x010a
        /*09ce*/ 	.byte	0x38
	.zero		1


	//   ....[31]....
        /*09d0*/ 	.word	0x00004c50
        /*09d4*/ 	.word	0x000000ff
        /*09d8*/ 	.word	0x00000000
        /*09dc*/ 	.short	0x0101
        /*09de*/ 	.byte	0x06
	.zero		1


	//   ....[32]....
        /*09e0*/ 	.word	0x00006ae0
        /*09e4*/ 	.word	0x000000ff
        /*09e8*/ 	.word	0x00028450
        /*09ec*/ 	.short	0x010a
        /*09ee*/ 	.byte	0x38
	.zero		1


	//   ....[33]....
        /*09f0*/ 	.word	0x00006b30
        /*09f4*/ 	.word	0x000000ff
        /*09f8*/ 	.word	0x00028450
        /*09fc*/ 	.short	0x010a
        /*09fe*/ 	.byte	0x38
	.zero		1


	//   ....[34]....
        /*0a00*/ 	.word	0x00006ca0
        /*0a04*/ 	.word	0x000000ff
        /*0a08*/ 	.word	0x00000000
        /*0a0c*/ 	.short	0x0101
        /*0a0e*/ 	.byte	0x38
	.zero		1


	//   ....[35]....
        /*0a10*/ 	.word	0x00007050
        /*0a14*/ 	.word	0x000000ff
        /*0a18*/ 	.word	0x00028430
        /*0a1c*/ 	.short	0x010a
        /*0a1e*/ 	.byte	0x35
	.zero		1


	//   ....[36]....
        /*0a20*/ 	.word	0x00007090
        /*0a24*/ 	.word	0x000000ff
        /*0a28*/ 	.word	0x00028430
        /*0a2c*/ 	.short	0x010a
        /*0a2e*/ 	.byte	0x35
	.zero		1


	//   ....[37]....
        /*0a30*/ 	.word	0x000075f0
        /*0a34*/ 	.word	0x000000ff
        /*0a38*/ 	.word	0x00000000
        /*0a3c*/ 	.short	0x0101
        /*0a3e*/ 	.byte	0x06
	.zero		1


	//   ....[38]....
        /*0a40*/ 	.word	0x00008a40
        /*0a44*/ 	.word	0x000000ff
        /*0a48*/ 	.word	0x00028450
        /*0a4c*/ 	.short	0x010a
        /*0a4e*/ 	.byte	0x35
	.zero		1


	//   ....[39]....
        /*0a50*/ 	.word	0x00008a90
        /*0a54*/ 	.word	0x000000ff
        /*0a58*/ 	.word	0x00028450
        /*0a5c*/ 	.short	0x010a
        /*0a5e*/ 	.byte	0x35
	.zero		1


	//   ....[40]....
        /*0a60*/ 	.word	0x00008be0
        /*0a64*/ 	.word	0x000000ff
        /*0a68*/ 	.word	0x00000000
        /*0a6c*/ 	.short	0x0101
        /*0a6e*/ 	.byte	0x35
	.zero		1


	//   ....[41]....
        /*0a70*/ 	.word	0x00008d80
        /*0a74*/ 	.word	0x000000ff
        /*0a78*/ 	.word	0x00028430
        /*0a7c*/ 	.short	0x010a
        /*0a7e*/ 	.byte	0x39
	.zero		1


	//   ....[42]....
        /*0a80*/ 	.word	0x00008dc0
        /*0a84*/ 	.word	0x000000ff
        /*0a88*/ 	.word	0x00028430
        /*0a8c*/ 	.short	0x010a
        /*0a8e*/ 	.byte	0x39
	.zero		1


	//   ....[43]....
        /*0a90*/ 	.word	0x000093f0
        /*0a94*/ 	.word	0x000000ff
        /*0a98*/ 	.word	0x00000000
        /*0a9c*/ 	.short	0x0101
        /*0a9e*/ 	.byte	0x06
	.zero		1


	//   ....[44]....
        /*0aa0*/ 	.word	0x0000b290
        /*0aa4*/ 	.word	0x000000ff
        /*0aa8*/ 	.word	0x00028450
        /*0aac*/ 	.short	0x010a
        /*0aae*/ 	.byte	0x39
	.zero		1


	//   ....[45]....
        /*0ab0*/ 	.word	0x0000b2e0
        /*0ab4*/ 	.word	0x000000ff
        /*0ab8*/ 	.word	0x00028450
        /*0abc*/ 	.short	0x010a
        /*0abe*/ 	.byte	0x39
	.zero		1


	//   ....[46]....
        /*0ac0*/ 	.word	0x0000b450
        /*0ac4*/ 	.word	0x000000ff
        /*0ac8*/ 	.word	0x00000000
        /*0acc*/ 	.short	0x0101
        /*0ace*/ 	.byte	0x39
	.zero		1


	//   ....[47]....
        /*0ad0*/ 	.word	0x0000e510
        /*0ad4*/ 	.word	0x000000ff
        /*0ad8*/ 	.word	0x00000000
        /*0adc*/ 	.short	0x0101
        /*0ade*/ 	.byte	0x05
	.zero		1


	//   ....[48]....
        /*0ae0*/ 	.word	0x00010ee0
        /*0ae4*/ 	.word	0x00000000
        /*0ae8*/ 	.word	0x00028480
        /*0aec*/ 	.short	0x010a
        /*0aee*/ 	.byte	0x3f
	.zero		1


	//   ....[49]....
        /*0af0*/ 	.word	0x00011360
        /*0af4*/ 	.word	0x00000000
        /*0af8*/ 	.word	0x00028470
        /*0afc*/ 	.short	0x0107
        /*0afe*/ 	.byte	0x3f
	.zero		1


	//   ....[50]....
        /*0b00*/ 	.word	0x00011420
        /*0b04*/ 	.word	0x00000000
        /*0b08*/ 	.word	0x00028470
        /*0b0c*/ 	.short	0x0101
        /*0b0e*/ 	.byte	0x3f
	.zero		1


	//   ....[51]....
        /*0b10*/ 	.word	0x00011450
        /*0b14*/ 	.word	0x00000000
        /*0b18*/ 	.word	0x00028440
        /*0b1c*/ 	.short	0x010a
        /*0b1e*/ 	.byte	0x3f
	.zero		1


	//   ....[52]....
        /*0b20*/ 	.word	0x00011800
        /*0b24*/ 	.word	0x00000000
        /*0b28*/ 	.word	0x00028430
        /*0b2c*/ 	.short	0x0107
        /*0b2e*/ 	.byte	0x3f
	.zero		1


	//   ....[53]....
        /*0b30*/ 	.word	0x000118c0
        /*0b34*/ 	.word	0x00000000
        /*0b38*/ 	.word	0x00028430
        /*0b3c*/ 	.short	0x0101
        /*0b3e*/ 	.byte	0x3f
	.zero		1


	//   ....[54]....
        /*0b40*/ 	.word	0x000122b0
        /*0b44*/ 	.word	0x00000010
        /*0b48*/ 	.word	0x00028400
        /*0b4c*/ 	.short	0x0107
        /*0b4e*/ 	.byte	0x3f
	.zero		1


	//   ....[55]....
        /*0b50*/ 	.word	0x000123a0
        /*0b54*/ 	.word	0x00000010
        /*0b58*/ 	.word	0x00028400
        /*0b5c*/ 	.short	0x0101
        /*0b5e*/ 	.byte	0x3f
	.zero		1


	//   ....[56]....
        /*0b60*/ 	.word	0x000123c0
        /*0b64*/ 	.word	0x00000010
        /*0b68*/ 	.word	0x00028420
        /*0b6c*/ 	.short	0x010a
        /*0b6e*/ 	.byte	0x3f
	.zero		1


	//   ....[57]....
        /*0b70*/ 	.word	0x00012750
        /*0b74*/ 	.word	0x00000000
        /*0b78*/ 	.word	0x00028480
        /*0b7c*/ 	.short	0x010a
        /*0b7e*/ 	.byte	0x3f
	.zero		1


	//   ....[58]....
        /*0b80*/ 	.word	0x00012ad0
        /*0b84*/ 	.word	0x00000000
        /*0b88*/ 	.word	0x00028470
        /*0b8c*/ 	.short	0x0107
        /*0b8e*/ 	.byte	0x3f
	.zero		1


	//   ....[59]....
        /*0b90*/ 	.word	0x00012b90
        /*0b94*/ 	.word	0x00000000
        /*0b98*/ 	.word	0x00028470
        /*0b9c*/ 	.short	0x0101
        /*0b9e*/ 	.byte	0x3f
	.zero		1


	//   ....[60]....
        /*0ba0*/ 	.word	0x00012bc0
        /*0ba4*/ 	.word	0x00000000
        /*0ba8*/ 	.word	0x00028440
        /*0bac*/ 	.short	0x010a
        /*0bae*/ 	.byte	0x3f
	.zero		1


	//   ....[61]....
        /*0bb0*/ 	.word	0x00012f10
        /*0bb4*/ 	.word	0x00000000
        /*0bb8*/ 	.word	0x00028430
        /*0bbc*/ 	.short	0x0107
        /*0bbe*/ 	.byte	0x3f
	.zero		1


	//   ....[62]....
        /*0bc0*/ 	.word	0x00012fd0
        /*0bc4*/ 	.word	0x00000000
        /*0bc8*/ 	.word	0x00028430
        /*0bcc*/ 	.short	0x0101
        /*0bce*/ 	.byte	0x3f
	.zero		1


	//   ....[63]....
        /*0bd0*/ 	.word	0x00013060
        /*0bd4*/ 	.word	0x00000000
        /*0bd8*/ 	.word	0x00028470
        /*0bdc*/ 	.short	0x010a
        /*0bde*/ 	.byte	0x3f
	.zero		1


	//   ....[64]....
        /*0be0*/ 	.word	0x000130f0
        /*0be4*/ 	.word	0x00000000
        /*0be8*/ 	.word	0x00028460
        /*0bec*/ 	.short	0x010a
        /*0bee*/ 	.byte	0x3f
	.zero		1


	//   ....[65]....
        /*0bf0*/ 	.word	0x000135a0
        /*0bf4*/ 	.word	0x00000000
        /*0bf8*/ 	.word	0x00028450
        /*0bfc*/ 	.short	0x0101
        /*0bfe*/ 	.byte	0x3f
	.zero		1


	//   ....[66]....
        /*0c00*/ 	.word	0x00013620
        /*0c04*/ 	.word	0x00000000
        /*0c08*/ 	.word	0x00000000
        /*0c0c*/ 	.short	0x0101
        /*0c0e*/ 	.byte	0x3f
	.zero		1


	//   ....[67]....
        /*0c10*/ 	.word	0x000137f0
        /*0c14*/ 	.word	0x00000012
        /*0c18*/ 	.word	0x00028470
        /*0c1c*/ 	.short	0x010a
        /*0c1e*/ 	.byte	0x3f
	.zero		1


	//   ....[68]....
        /*0c20*/ 	.word	0x00013880
        /*0c24*/ 	.word	0x00000012
        /*0c28*/ 	.word	0x00028460
        /*0c2c*/ 	.short	0x010a
        /*0c2e*/ 	.byte	0x3f
	.zero		1


	//   ....[69]....
        /*0c30*/ 	.word	0x00013d30
        /*0c34*/ 	.word	0x00000012
        /*0c38*/ 	.word	0x00028450
        /*0c3c*/ 	.short	0x0101
        /*0c3e*/ 	.byte	0x3f
	.zero		1


	//   ....[70]....
        /*0c40*/ 	.word	0x00013db0
        /*0c44*/ 	.word	0x00000012
        /*0c48*/ 	.word	0x00000000
        /*0c4c*/ 	.short	0x0101
        /*0c4e*/ 	.byte	0x3f
	.zero		1


	//   ....[71]....
        /*0c50*/ 	.word	0x00014020
        /*0c54*/ 	.word	0x00000005
        /*0c58*/ 	.word	0x00028420
        /*0c5c*/ 	.short	0x010a
        /*0c5e*/ 	.byte	0x3f
	.zero		1


	//   ....[72]....
        /*0c60*/ 	.word	0x000141a0
        /*0c64*/ 	.word	0x00000003
        /*0c68*/ 	.word	0x00028440
        /*0c6c*/ 	.short	0x010a
        /*0c6e*/ 	.byte	0x3f
	.zero		1


	//   ....[73]....
        /*0c70*/ 	.word	0x00014240
        /*0c74*/ 	.word	0x00000013
        /*0c78*/ 	.word	0x00028440
        /*0c7c*/ 	.short	0x010a
        /*0c7e*/ 	.byte	0x3f
	.zero		1


	//   ....[74]....
        /*0c80*/ 	.word	0x00014280
        /*0c84*/ 	.word	0x00000003
        /*0c88*/ 	.word	0x00028460
        /*0c8c*/ 	.short	0x010a
        /*0c8e*/ 	.byte	0x3f
	.zero		1


	//   ....[75]....
        /*0c90*/ 	.word	0x000142c0
        /*0c94*/ 	.word	0x00000013
        /*0c98*/ 	.word	0x00028460
        /*0c9c*/ 	.short	0x010a
        /*0c9e*/ 	.byte	0x3f
	.zero		1


	//   ....[76]....
        /*0ca0*/ 	.word	0x00014300
        /*0ca4*/ 	.word	0x00000003
        /*0ca8*/ 	.word	0x00028480
        /*0cac*/ 	.short	0x010a
        /*0cae*/ 	.byte	0x3f
	.zero		1


	//   ....[77]....
        /*0cb0*/ 	.word	0x00014340
        /*0cb4*/ 	.word	0x00000013
        /*0cb8*/ 	.word	0x00028480
        /*0cbc*/ 	.short	0x010a
        /*0cbe*/ 	.byte	0x3f
	.zero		1


	//   ....[78]....
        /*0cc0*/ 	.word	0x000143b0
        /*0cc4*/ 	.word	0x00000003
        /*0cc8*/ 	.word	0x00028400
        /*0ccc*/ 	.short	0x010a
        /*0cce*/ 	.byte	0x3f
	.zero		1


	//   ....[79]....
        /*0cd0*/ 	.word	0x00014410
        /*0cd4*/ 	.word	0x00000003
        /*0cd8*/ 	.word	0x00028430
        /*0cdc*/ 	.short	0x010a
        /*0cde*/ 	.byte	0x3f
	.zero		1


	//   ....[80]....
        /*0ce0*/ 	.word	0x00014470
        /*0ce4*/ 	.word	0x00000009
        /*0ce8*/ 	.word	0x00028450
        /*0cec*/ 	.short	0x010a
        /*0cee*/ 	.byte	0x3f
	.zero		1


	//   ....[81]....
        /*0cf0*/ 	.word	0x000144d0
        /*0cf4*/ 	.word	0x00000005
        /*0cf8*/ 	.word	0x00028430
        /*0cfc*/ 	.short	0x010a
        /*0cfe*/ 	.byte	0x3f
	.zero		1


	//   ....[82]....
        /*0d00*/ 	.word	0x00014530
        /*0d04*/ 	.word	0x0000000b
        /*0d08*/ 	.word	0x00028450
        /*0d0c*/ 	.short	0x010a
        /*0d0e*/ 	.byte	0x3f
	.zero		1


	//   ....[83]....
        /*0d10*/ 	.word	0x00014590
        /*0d14*/ 	.word	0x00000005
        /*0d18*/ 	.word	0x00028430
        /*0d1c*/ 	.short	0x010a
        /*0d1e*/ 	.byte	0x3f
	.zero		1


	//   ....[84]....
        /*0d20*/ 	.word	0x000145f0
        /*0d24*/ 	.word	0x0000000b
        /*0d28*/ 	.word	0x00028450
        /*0d2c*/ 	.short	0x010a
        /*0d2e*/ 	.byte	0x3f
	.zero		1


	//   ....[85]....
        /*0d30*/ 	.word	0x00014650
        /*0d34*/ 	.word	0x00000005
        /*0d38*/ 	.word	0x00028430
        /*0d3c*/ 	.short	0x010a
        /*0d3e*/ 	.byte	0x3f
	.zero		1


	//   ....[86]....
        /*0d40*/ 	.word	0x000146b0
        /*0d44*/ 	.word	0x0000000b
        /*0d48*/ 	.word	0x00028450
        /*0d4c*/ 	.short	0x010a
        /*0d4e*/ 	.byte	0x3f
	.zero		1


	//   ....[87]....
        /*0d50*/ 	.word	0x000147b0
        /*0d54*/ 	.word	0x00000000
        /*0d58*/ 	.word	0x00028480
        /*0d5c*/ 	.short	0x010a
        /*0d5e*/ 	.byte	0x3f
	.zero		1


	//   ....[88]....
        /*0d60*/ 	.word	0x00014d30
        /*0d64*/ 	.word	0x00000000
        /*0d68*/ 	.word	0x00028440
        /*0d6c*/ 	.short	0x010a
        /*0d6e*/ 	.byte	0x3f
	.zero		1


	//   ....[89]....
        /*0d70*/ 	.word	0x00015c60
        /*0d74*/ 	.word	0x00000010
        /*0d78*/ 	.word	0x00028420
        /*0d7c*/ 	.short	0x010a
        /*0d7e*/ 	.byte	0x3f
	.zero		1


	//   ....[90]....
        /*0d80*/ 	.word	0x00015cb0
        /*0d84*/ 	.word	0x00000000
        /*0d88*/ 	.word	0x00028480
        /*0d8c*/ 	.short	0x010a
        /*0d8e*/ 	.byte	0x3f
	.zero		1


	//   ....[91]....
        /*0d90*/ 	.word	0x000161a0
        /*0d94*/ 	.word	0x00000000
        /*0d98*/ 	.word	0x00028440
        /*0d9c*/ 	.short	0x010a
        /*0d9e*/ 	.byte	0x3f
	.zero		1


	//   ....[92]....
        /*0da0*/ 	.word	0x00016640
        /*0da4*/ 	.word	0x00000000
        /*0da8*/ 	.word	0x00028470
        /*0dac*/ 	.short	0x010a
        /*0dae*/ 	.byte	0x3f
	.zero		1


	//   ....[93]....
        /*0db0*/ 	.word	0x00016690
        /*0db4*/ 	.word	0x00000000
        /*0db8*/ 	.word	0x00028460
        /*0dbc*/ 	.short	0x010a
        /*0dbe*/ 	.byte	0x3f
	.zero		1


	//   ....[94]....
        /*0dc0*/ 	.word	0x000166e0
        /*0dc4*/ 	.word	0x00000012
        /*0dc8*/ 	.word	0x00028470
        /*0dcc*/ 	.short	0x010a
        /*0dce*/ 	.byte	0x3f
	.zero		1


	//   ....[95]....
        /*0dd0*/ 	.word	0x00016730
        /*0dd4*/ 	.word	0x00000012
        /*0dd8*/ 	.word	0x00028460
        /*0ddc*/ 	.short	0x010a
        /*0dde*/ 	.byte	0x3f
	.zero		1


	//   ....[96]....
        /*0de0*/ 	.word	0x00016780
        /*0de4*/ 	.word	0x00000005
        /*0de8*/ 	.word	0x00028420
        /*0dec*/ 	.short	0x010a
        /*0dee*/ 	.byte	0x3f
	.zero		1


	//   ....[97]....
        /*0df0*/ 	.word	0x00016920
        /*0df4*/ 	.word	0x00000003
        /*0df8*/ 	.word	0x00028440
        /*0dfc*/ 	.short	0x010a
        /*0dfe*/ 	.byte	0x3f
	.zero		1


	//   ....[98]....
        /*0e00*/ 	.word	0x00016970
        /*0e04*/ 	.word	0x00000013
        /*0e08*/ 	.word	0x00028440
        /*0e0c*/ 	.short	0x010a
        /*0e0e*/ 	.byte	0x3f
	.zero		1


	//   ....[99]....
        /*0e10*/ 	.word	0x000169c0
        /*0e14*/ 	.word	0x00000003
        /*0e18*/ 	.word	0x00028460
        /*0e1c*/ 	.short	0x010a
        /*0e1e*/ 	.byte	0x3f
	.zero		1


	//   ....[100]....
        /*0e20*/ 	.word	0x00016a10
        /*0e24*/ 	.word	0x00000013
        /*0e28*/ 	.word	0x00028460
        /*0e2c*/ 	.short	0x010a
        /*0e2e*/ 	.byte	0x3f
	.zero		1


	//   ....[101]....
        /*0e30*/ 	.word	0x00016a60
        /*0e34*/ 	.word	0x00000003
        /*0e38*/ 	.word	0x00028480
        /*0e3c*/ 	.short	0x010a
        /*0e3e*/ 	.byte	0x3f
	.zero		1


	//----- nvinfo : EIATTR_NUM_MBARRIERS
	.align		4
.L_184:
        /*0e40*/ 	.byte	0x03, 0x38
        /*0e42*/ 	.short	0x0016


	//----- nvinfo : EIATTR_EXIT_INSTR_OFFSETS
	.align		4
        /*0e44*/ 	.byte	0x04, 0x1c
        /*0e46*/ 	.short	(.L_186 - .L_185)


	//   ....[0]....
.L_185:
        /*0e48*/ 	.word	0x00000990


	//   ....[1]....
        /*0e4c*/ 	.word	0x0000f660


	//   ....[2]....
        /*0e50*/ 	.word	0x00014390


	//----- nvinfo : EIATTR_MAX_THREADS
	.align		4
.L_186:
        /*0e54*/ 	.byte	0x04, 0x05
        /*0e56*/ 	.short	(.L_188 - .L_187)
.L_187:
        /*0e58*/ 	.word	0x00000180
        /*0e5c*/ 	.word	0x00000001
        /*0e60*/ 	.word	0x00000001


	//----- nvinfo : EIATTR_CRS_STACK_SIZE
	.align		4
.L_188:
        /*0e64*/ 	.byte	0x04, 0x1e
        /*0e66*/ 	.short	(.L_190 - .L_189)
.L_189:
        /*0e68*/ 	.word	0x00000000


	//----- nvinfo : EIATTR_CBANK_PARAM_SIZE
	.align		4
.L_190:
        /*0e6c*/ 	.byte	0x03, 0x19
        /*0e6e*/ 	.short	0x0af0


	//----- nvinfo : EIATTR_PARAM_CBANK
	.align		4
        /*0e70*/ 	.byte	0x04, 0x0a
        /*0e72*/ 	.short	(.L_192 - .L_191)
	.align		4
.L_191:
        /*0e74*/ 	.word	index@(.nv.constant0._ZN7cutlass13device_kernelIN5flash11enable_sm90INS1_16FlashAttnFwdSm90INS1_25CollectiveMainloopFwdSm90ILi2EN4cute5tupleIJNS5_1CILi1EEES8_S8_EEENS6_IJNS7_ILi128EEENS7_ILi64EEENS7_ILi256EEEEEELi256ENS_12float_e4m3_tEfNS_4arch4Sm90ELb0ELb1ELb1ELb0ELb1ELb0ELb0ELb1ELb0ELb1ELb0ELb0EEENS1_21CollectiveEpilogueFwdINS6_IJSA_SC_SB_EEES9_NS_10bfloat16_tESG_Li256ELb0ELb1ELb0ELb1EEENS1_30DynamicPersistentTileSchedulerILi256ELi128ELb0ELb1ELb1EEEEEEEEEvNT_6ParamsE)
        /*0e78*/ 	.short	0x0210
        /*0e7a*/ 	.short	0x0af0


	//----- nvinfo : EIATTR_SW_WAR
	.align		4
.L_192:
        /*0e7c*/ 	.byte	0x04, 0x36
        /*0e7e*/ 	.short	(.L_194 - .L_193)
.L_193:
        /*0e80*/ 	.word	0x00000008
.L_194:


//--------------------- .nv.info._ZN7cutlass13device_kernelIN5flash11enable_sm90INS1_16FlashAttnFwdSm90INS1_25CollectiveMainloopFwdSm90ILi2EN4cute5tupleIJNS5_1CILi1EEES8_S8_EEENS6_IJNS7_ILi128EEENS7_ILi64EEENS7_ILi256EEEEEELi256ENS_12float_e4m3_tEfNS_4arch4Sm90ELb0ELb1ELb1ELb1ELb1ELb0ELb0ELb1ELb0ELb1ELb0ELb0EEENS1_21CollectiveEpilogueFwdINS6_IJSA_SC_SB_EEES9_NS_10bfloat16_tESG_Li256ELb1ELb1ELb0ELb1EEENS1_36VarlenDynamicPersistentTileSchedulerILi128ELi64ELi256ELi128ELb0ELb1ELb1ELb1ELb0ELb1EEEEEEEEEvNT_6ParamsE --------------------------
	.section	.nv.info._ZN7cutlass13device_kernelIN5flash11enable_sm90INS1_16FlashAttnFwdSm90INS1_25CollectiveMainloopFwdSm90ILi2EN4cute5tupleIJNS5_1CILi1EEES8_S8_EEENS6_IJNS7_ILi128EEENS7_ILi64EEENS7_ILi256EEEEEELi256ENS_12float_e4m3_tEfNS_4arch4Sm90ELb0ELb1ELb1ELb1ELb1ELb0ELb0ELb1ELb0ELb1ELb0ELb0EEENS1_21CollectiveEpilogueFwdINS6_IJSA_SC_SB_EEES9_NS_10bfloat16_tESG_Li256ELb1ELb1ELb0ELb1EEENS1_36VarlenDynamicPersistentTileSchedulerILi128ELi64ELi256ELi128ELb0ELb1ELb1ELb1ELb0ELb1EEEEEEEEEvNT_6ParamsE,"",@"SHT_CUDA_INFO"
	.sectionflags	@""
	.align	4


	//----- nvinfo : EIATTR_CUDA_API_VERSION
	.align		4
        /*0000*/ 	.byte	0x04, 0x37
        /*0002*/ 	.short	(.L_196 - .L_195)
.L_195:
        /*0004*/ 	.word	0x00000082


	//----- nvinfo : EIATTR_KPARAM_INFO
	.align		4
.L_196:
        /*0008*/ 	.byte	0x04, 0x17
        /*000a*/ 	.short	(.L_198 - .L_197)
.L_197:
        /*000c*/ 	.word	0x00000000
        /*0010*/ 	.short	0x0000
        /*0012*/ 	.short	0x0070
        /*0014*/ 	.byte	0x00, 0xf0, 0x01, 0x2a


	//----- nvinfo : EIATTR_SPARSE_MMA_MASK
	.align		4
.L_198:
        /*0018*/ 	.byte	0x03, 0x50
        /*001a*/ 	.short	0x0000


	//----- nvinfo : EIATTR_MAXREG_COUNT
	.align		4
        /*001c*/ 	.byte	0x03, 0x1b
        /*001e*/ 	.short	0x00a8


	//----- nvinfo : EIATTR_NUM_BARRIERS
	.align		4
        /*0020*/ 	.byte	0x02, 0x4c
        /*0022*/ 	.byte	0x10
	.zero		1


	//----- nvinfo : EIATTR_EXTERNS
	.align		4
        /*0024*/ 	.byte	0x04, 0x0f
        /*0026*/ 	.short	(.L_200 - .L_199)


	//   ....[0]....
	.align		4
.L_199:
        /*0028*/ 	.word	index@(__assertfail)


	//----- nvinfo : EIATTR_ANNOTATIONS
	.align		4
.L_200:
        /*002c*/ 	.byte	0x04, 0x55
        /*002e*/ 	.short	(.L_202 - .L_201)


	//   ....[0]....
.L_201:
        /*0030*/ 	.word	0x00000001
        /*0034*/ 	.byte	0x20, 0x08, 0x01, 0x00, 0x01, 0x00, 0x00, 0x00, 0xc0, 0x08, 0x01, 0x00, 0x01, 0x00, 0x00, 0x00
        /*0044*/ 	.byte	0x40, 0x29, 0x01, 0x00, 0x01, 0x00, 0x00, 0x00, 0x80, 0x2a, 0x01, 0x00, 0x01, 0x00, 0x00, 0x00
        /*0054*/ 	.byte	0xc0, 0x33, 0x01, 0x00, 0x01, 0x00, 0x00, 0x00, 0xe0, 0x33, 0x01, 0x00, 0x01, 0x00, 0x00, 0x00
        /*0064*/ 	.byte	0xb0, 0x59, 0x01, 0x00


	//----- nvinfo : EIATTR_MERCURY_ISA_VERSION
	.align		4
.L_202:
        /*0068*/ 	.byte	0x03, 0x5f
        /*006a*/ 	.short	0x0101


	//----- nvinfo : EIATTR_UNUSED_LOAD_BYTE_OFFSET
	.align		4
        /*006c*/ 	.byte	0x04, 0x44
        /*006e*/ 	.short	(.L_204 - .L_203)


	//   ....[0]....
.L_203:
        /*0070*/ 	.word	0x00000980
        /*0074*/ 	.word	0x0000fff0


	//   ....[1]....
        /*0078*/ 	.word	0x0000c230
        /*007c*/ 	.word	0x0000fff0


	//----- nvinfo : EIATTR_INT_WARP_WIDE_INSTR_OFFSETS
	.align		4
.L_204:
        /*0080*/ 	.byte	0x04, 0x31
        /*0082*/ 	.short	(.L_206 - .L_205)


	//   ....[0]....
.L_205:
        /*0084*/ 	.word	0x000000c0


	//   ....[1]....
        /*0088*/ 	.word	0x000000d0


	//   ....[2]....
        /*008c*/ 	.word	0x00000170


	//   ....[3]....
        /*0090*/ 	.word	0x00011430


	//   ....[4]....
        /*0094*/ 	.word	0x000114c0


	//   ....[5]....
        /*0098*/ 	.word	0x00014710


	//   ....[6]....
        /*009c*/ 	.word	0x000147a0


	//----- nvinfo : EIATTR_COOP_GROUP_MASK_REGIDS
	.align		4
.L_206:
        /*00a0*/ 	.byte	0x04, 0x29
        /*00a2*/ 	.short	(.L_208 - .L_207)


	//   ....[0]....
.L_207:
        /*00a4*/ 	.word	0xffffffff


	//   ....[1]....
        /*00a8*/ 	.word	0xffffffff


	//   ....[2]....
        /*00ac*/ 	.word	0xffffffff


	//   ....[3]....
        /*00b0*/ 	.word	0xffffffff


	//   ....[4]....
        /*00b4*/ 	.word	0xffffffff


	//   ....[5]....
        /*00b8*/ 	.word	0xffffffff


	//   ....[6]....
        /*00bc*/ 	.word	0xffffffff


	//   ....[7]....
        /*00c0*/ 	.word	0xffffffff


	//   ....[8]....
        /*00c4*/ 	.word	0xffffffff


	//   ....[9]....
        /*00c8*/ 	.word	0xffffffff


	//   ....[10]....
        /*00cc*/ 	.word	0xffffffff


	//   ....[11]....
        /*00d0*/ 	.word	0xffffffff


	//   ....[12]....
        /*00d4*/ 	.word	0xffffffff


	//   ....[13]....
        /*00d8*/ 	.word	0xffffffff


	//   ....[14]....
        /*00dc*/ 	.word	0xffffffff


	//   ....[15]....
        /*00e0*/ 	.word	0xffffffff


	//   ....[16]....
        /*00e4*/ 	.word	0xffffffff


	//   ....[17]....
        /*00e8*/ 	.word	0xffffffff


	//   ....[18]....
        /*00ec*/ 	.word	0xffffffff


	//   ....[19]....
        /*00f0*/ 	.word	0xffffffff


	//   ....[20]....
        /*00f4*/ 	.word	0xffffffff


	//   ....[21]....
        /*00f8*/ 	.word	0xffffffff


	//   ....[22]....
        /*00fc*/ 	.word	0xffffffff


	//   ....[23]....
        /*0100*/ 	.word	0xffffffff


	//   ....[24]....
        /*0104*/ 	.word	0xffffffff


	//   ....[25]....
        /*0108*/ 	.word	0xffffffff


	//   ....[26]....
        /*010c*/ 	.word	0xffffffff


	//   ....[27]....
        /*0110*/ 	.word	0xffffffff


	//   ....[28]....
        /*0114*/ 	.word	0xffffffff


	//   ....[29]....
        /*0118*/ 	.word	0xffffffff


	//   ....[30]....
        /*011c*/ 	.word	0xffffffff


	//   ....[31]....
        /*0120*/ 	.word	0xffffffff


	//   ....[32]....
        /*0124*/ 	.word	0xffffffff


	//   ....[33]....
        /*0128*/ 	.word	0xffffffff


	//   ....[34]....
        /*012c*/ 	.word	0xffffffff


	//   ....[35]....
        /*0130*/ 	.word	0xffffffff


	//   ....[36]....
        /*0134*/ 	.word	0xffffffff


	//   ....[37]....
        /*0138*/ 	.word	0xffffffff


	//   ....[38]....
        /*013c*/ 	.word	0xffffffff


	//   ....[39]....
        /*0140*/ 	.word	0xffffffff


	//   ....[40]....
        /*0144*/ 	.word	0xffffffff


	//   ....[41]....
        /*0148*/ 	.word	0xffffffff


	//   ....[42]....
        /*014c*/ 	.word	0xffffffff


	//   ....[43]....
        /*0150*/ 	.word	0xffffffff


	//   ....[44]....
        /*0154*/ 	.word	0xffffffff


	//   ....[45]....
        /*0158*/ 	.word	0xffffffff


	//   ....[46]....
        /*015c*/ 	.word	0xffffffff


	//   ....[47]....
        /*0160*/ 	.word	0xffffffff


	//   ....[48]....
        /*0164*/ 	.word	0xffffffff


	//   ....[49]....
        /*0168*/ 	.word	0xffffffff


	//   ....[50]....
        /*016c*/ 	.word	0xffffffff


	//   ....[51]....
        /*0170*/ 	.word	0xffffffff


	//   ....[52]....
        /*0174*/ 	.word	0xffffffff


	//   ....[53]....
        /*0178*/ 	.word	0xffffffff


	//   ....[54]....
        /*017c*/ 	.word	0xffffffff


	//   ....[55]....
        /*0180*/ 	.word	0xffffffff


	//   ....[56]....
        /*0184*/ 	.word	0xffffffff


	//   ....[57]....
        /*0188*/ 	.word	0xffffffff


	//   ....[58]....
        /*018c*/ 	.word	0xffffffff


	//   ....[59]....
        /*0190*/ 	.word	0xffffffff


	//   ....[60]....
        /*0194*/ 	.word	0xffffffff


	//   ....[61]....
        /*0198*/ 	.word	0xffffffff


	//   ....[62]....
        /*019c*/ 	.word	0xffffffff


	//   ....[63]....
        /*01a0*/ 	.word	0xffffffff


	//   ....[64]....
        /*01a4*/ 	.word	0xffffffff


	//   ....[65]....
        /*01a8*/ 	.word	0xffffffff


	//   ....[66]....
        /*01ac*/ 	.word	0xffffffff


	//   ....[67]....
        /*01b0*/ 	.word	0xffffffff


	//   ....[68]....
        /*01b4*/ 	.word	0xffffffff


	//   ....[69]....
        /*01b8*/ 	.word	0xffffffff


	//   ....[70]....
        /*01bc*/ 	.word	0xffffffff


	//   ....[71]....
        /*01c0*/ 	.word	0xffffffff


	//   ....[72]....
        /*01c4*/ 	.word	0xffffffff


	//   ....[73]....
        /*01c8*/ 	.word	0xffffffff


	//   ....[74]....
        /*01cc*/ 	.word	0xffffffff


	//   ....[75]....
        /*01d0*/ 	.word	0xffffffff


	//   ....[76]....
        /*01d4*/ 	.word	0xffffffff


	//   ....[77]....
        /*01d8*/ 	.word	0xffffffff


	//   ....[78]....
        /*01dc*/ 	.word	0xffffffff


	//   ....[79]....
        /*01e0*/ 	.word	0xffffffff


	//   ....[80]....
        /*01e4*/ 	.word	0xffffffff


	//   ....[81]....
        /*01e8*/ 	.word	0xffffffff


	//   ....[82]....
        /*01ec*/ 	.word	0xffffffff


	//   ....[83]....
        /*01f0*/ 	.word	0xffffffff


	//   ....[84]....
        /*01f4*/ 	.word	0xffffffff


	//   ....[85]....
        /*01f8*/ 	.word	0xffffffff


	//   ....[86]....
        /*01fc*/ 	.word	0xffffffff


	//   ....[87]....
        /*0200*/ 	.word	0xffffffff


	//   ....[88]....
        /*0204*/ 	.word	0xffffffff


	//   ....[89]....
        /*0208*/ 	.word	0xffffffff


	//   ....[90]....
        /*020c*/ 	.word	0xffffffff


	//   ....[91]....
        /*0210*/ 	.word	0xffffffff


	//   ....[92]....
        /*0214*/ 	.word	0xffffffff


	//   ....[93]....
        /*0218*/ 	.word	0xffffffff


	//   ....[94]....
        /*021c*/ 	.word	0xffffffff


	//   ....[95]....
        /*0220*/ 	.word	0xffffffff


	//   ....[96]....
        /*0224*/ 	.word	0xffffffff


	//   ....[97]....
        /*0228*/ 	.word	0xffffffff


	//   ....[98]....
        /*022c*/ 	.word	0xffffffff


	//   ....[99]....
        /*0230*/ 	.word	0xffffffff


	//   ....[100]....
        /*0234*/ 	.word	0xffffffff


	//   ....[101]....
        /*0238*/ 	.word	0xffffffff


	//   ....[102]....
        /*023c*/ 	.word	0xffffffff


	//   ....[103]....
        /*0240*/ 	.word	0xffffffff


	//   ....[104]....
        /*0244*/ 	.word	0xffffffff


	//   ....[105]....
        /*0248*/ 	.word	0xffffffff


	//   ....[106]....
        /*024c*/ 	.word	0xffffffff


	//   ....[107]....
        /*0250*/ 	.word	0xffffffff


	//   ....[108]....
        /*0254*/ 	.word	0xffffffff


	//   ....[109]....
        /*0258*/ 	.word	0xffffffff


	//   ....[110]....
        /*025c*/ 	.word	0xffffffff


	//   ....[111]....
        /*0260*/ 	.word	0xffffffff


	//   ....[112]....
        /*0264*/ 	.word	0xffffffff


	//   ....[113]....
        /*0268*/ 	.word	0xffffffff


	//   ....[114]....
        /*026c*/ 	.word	0xffffffff


	//   ....[115]....
        /*0270*/ 	.word	0xffffffff


	//   ....[116]....
        /*0274*/ 	.word	0xffffffff


	//   ....[117]....
        /*0278*/ 	.word	0xffffffff


	//   ....[118]....
        /*027c*/ 	.word	0xffffffff


	//   ....[119]....
        /*0280*/ 	.word	0xffffffff


	//   ....[120]....
        /*0284*/ 	.word	0xffffffff


	//   ....[121]....
        /*0288*/ 	.word	0xffffffff


	//   ....[122]....
        /*028c*/ 	.word	0xffffffff


	//   ....[123]....
        /*0290*/ 	.word	0xffffffff


	//   ....[124]....
        /*0294*/ 	.word	0xffffffff


	//   ....[125]....
        /*0298*/ 	.word	0xffffffff


	//   ....[126]....
        /*029c*/ 	.word	0xffffffff


	//   ....[127]....
        /*02a0*/ 	.word	0xffffffff


	//   ....[128]....
        /*02a4*/ 	.word	0xffffffff


	//   ....[129]....
        /*02a8*/ 	.word	0xffffffff


	//   ....[130]....
        /*02ac*/ 	.word	0xffffffff


	//   ....[131]....
        /*02b0*/ 	.word	0xffffffff


	//   ....[132]....
        /*02b4*/ 	.word	0xffffffff


	//   ....[133]....
        /*02b8*/ 	.word	0xffffffff


	//   ....[134]....
        /*02bc*/ 	.word	0xffffffff


	//   ....[135]....
        /*02c0*/ 	.word	0xffffffff


	//   ....[136]....
        /*02c4*/ 	.word	0xffffffff


	//   ....[137]....
        /*02c8*/ 	.word	0xffffffff


	//   ....[138]....
        /*02cc*/ 	.word	0xffffffff


	//   ....[139]....
        /*02d0*/ 	.word	0xffffffff


	//   ....[140]....
        /*02d4*/ 	.word	0xffffffff


	//   ....[141]....
        /*02d8*/ 	.word	0xffffffff


	//   ....[142]....
        /*02dc*/ 	.word	0xffffffff


	//   ....[143]....
        /*02e0*/ 	.word	0xffffffff


	//   ....[144]....
        /*02e4*/ 	.word	0xffffffff


	//   ....[145]....
        /*02e8*/ 	.word	0xffffffff


	//   ....[146]....
        /*02ec*/ 	.word	0xffffffff


	//   ....[147]....
        /*02f0*/ 	.word	0xffffffff


	//   ....[148]....
        /*02f4*/ 	.word	0xffffffff


	//   ....[149]....
        /*02f8*/ 	.word	0xffffffff


	//   ....[150]....
        /*02fc*/ 	.word	0xffffffff


	//   ....[151]....
        /*0300*/ 	.word	0xffffffff


	//   ....[152]....
        /*0304*/ 	.word	0xffffffff


	//   ....[153]....
        /*0308*/ 	.word	0xffffffff


	//   ....[154]....
        /*030c*/ 	.word	0xffffffff


	//   ....[155]....
        /*0310*/ 	.word	0xffffffff


	//   ....[156]....
        /*0314*/ 	.word	0xffffffff


	//   ....[157]....
        /*0318*/ 	.word	0xffffffff


	//   ....[158]....
        /*031c*/ 	.word	0xffffffff


	//   ....[159]....
        /*0320*/ 	.word	0xffffffff


	//   ....[160]....
        /*0324*/ 	.word	0xffffffff


	//   ....[161]....
        /*0328*/ 	.word	0xffffffff


	//   ....[162]....
        /*032c*/ 	.word	0xffffffff


	//   ....[163]....
        /*0330*/ 	.word	0xffffffff


	//   ....[164]....
        /*0334*/ 	.word	0xffffffff


	//   ....[165]....
        /*0338*/ 	.word	0xffffffff


	//   ....[166]....
        /*033c*/ 	.word	0xffffffff


	//   ....[167]....
        /*0340*/ 	.word	0xffffffff


	//   ....[168]....
        /*0344*/ 	.word	0xffffffff


	//   ....[169]....
        /*0348*/ 	.word	0xffffffff


	//   ....[170]....
        /*034c*/ 	.word	0xffffffff


	//   ....[171]....
        /*0350*/ 	.word	0xffffffff


	//   ....[172]....
        /*0354*/ 	.word	0xffffffff


	//   ....[173]....
        /*0358*/ 	.word	0xffffffff


	//   ....[174]....
        /*035c*/ 	.word	0xffffffff


	//   ....[175]....
        /*0360*/ 	.word	0xffffffff


	//   ....[176]....
        /*0364*/ 	.word	0xffffffff


	//   ....[177]....
        /*0368*/ 	.word	0xffffffff


	//   ....[178]....
        /*036c*/ 	.word	0xffffffff


	//   ....[179]....
        /*0370*/ 	.word	0xffffffff


	//   ....[180]....
        /*0374*/ 	.word	0xffffffff


	//   ....[181]....
        /*0378*/ 	.word	0xffffffff


	//   ....[182]....
        /*037c*/ 	.word	0xffffffff


	//   ....[183]....
        /*0380*/ 	.word	0xffffffff


	//   ....[184]....
        /*0384*/ 	.word	0xffffffff


	//   ....[185]....
        /*0388*/ 	.word	0xffffffff


	//   ....[186]....
        /*038c*/ 	.word	0xffffffff


	//   ....[187]....
        /*0390*/ 	.word	0xffffffff


	//   ....[188]....
        /*0394*/ 	.word	0xffffffff


	//   ....[189]....
        /*0398*/ 	.word	0xffffffff


	//   ....[190]....
        /*039c*/ 	.word	0xffffffff


	//   ....[191]....
        /*03a0*/ 	.word	0xffffffff


	//   ....[192]....
        /*03a4*/ 	.word	0xffffffff


	//   ....[193]....
        /*03a8*/ 	.word	0xffffffff


	//   ....[194]....
        /*03ac*/ 	.word	0xffffffff


	//   ....[195]....
        /*03b0*/ 	.word	0xffffffff


	//   ....[196]....
        /*03b4*/ 	.word	0xffffffff


	//   ....[197]....
        /*03b8*/ 	.word	0xffffffff


	//   ....[198]....
        /*03bc*/ 	.word	0xffffffff


	//   ....[199]....
        /*03c0*/ 	.word	0x0500000f


	//   ....[200]....
        /*03c4*/ 	.word	0x0500000f


	//   ....[201]....
        /*03c8*/ 	.word	0x0500000f


	//   ....[202]....
        /*03cc*/ 	.word	0x0500000f


	//   ....[203]....
        /*03d0*/ 	.word	0x0500000f


	//   ....[204]....
        /*03d4*/ 	.word	0x0500000f


	//   ....[205]....
        /*03d8*/ 	.word	0x0500000f


	//   ....[206]....
        /*03dc*/ 	.word	0x0500000f


	//   ....[207]....
        /*03e0*/ 	.word	0x0500000f


	//   ....[208]....
        /*03e4*/ 	.word	0x0500000f


	//   ....[209]....
        /*03e8*/ 	.word	0x0500000f


	//   ....[210]....
        /*03ec*/ 	.word	0x0500000f


	//   ....[211]....
        /*03f0*/ 	.word	0x0500000f


	//   ....[212]....
        /*03f4*/ 	.word	0x0500000f


	//   ....[213]....
        /*03f8*/ 	.word	0x0500000f


	//   ....[214]....
        /*03fc*/ 	.word	0x0500000f


	//   ....[215]....
        /*0400*/ 	.word	0x0500000f


	//   ....[216]....
        /*0404*/ 	.word	0x0500000f


	//   ....[217]....
        /*0408*/ 	.word	0x0500000f


	//   ....[218]....
        /*040c*/ 	.word	0x0500000f


	//   ....[219]....
        /*0410*/ 	.word	0x0500000f


	//   ....[220]....
        /*0414*/ 	.word	0x0500000f


	//   ....[221]....
        /*0418*/ 	.word	0x0500000f


	//   ....[222]....
        /*041c*/ 	.word	0x0500000f


	//   ....[223]....
        /*0420*/ 	.word	0x0500000f


	//   ....[224]....
        /*0424*/ 	.word	0x0500000f


	//   ....[225]....
        /*0428*/ 	.word	0x0500000f


	//   ....[226]....
        /*042c*/ 	.word	0x0500000f


	//   ....[227]....
        /*0430*/ 	.word	0x0500000f


	//   ....[228]....
        /*0434*/ 	.word	0x0500000f


	//   ....[229]....
        /*0438*/ 	.word	0x0500000f


	//   ....[230]....
        /*043c*/ 	.word	0x0500000f


	//   ....[231]....
        /*0440*/ 	.word	0x0500000f


	//   ....[232]....
        /*0444*/ 	.word	0x0500000f


	//   ....[233]....
        /*0448*/ 	.word	0x0500000f


	//   ....[234]....
        /*044c*/ 	.word	0x0500000f


	//   ....[235]....
        /*0450*/ 	.word	0x0500000f


	//   ....[236]....
        /*0454*/ 	.word	0x0500000f


	//   ....[237]....
        /*0458*/ 	.word	0x0500000f


	//   ....[238]....
        /*045c*/ 	.word	0x0500000f


	//   ....[239]....
        /*0460*/ 	.word	0x0500000f


	//   ....[240]....
        /*0464*/ 	.word	0x0500000f


	//   ....[241]....
        /*0468*/ 	.word	0x0500000f


	//   ....[242]....
        /*046c*/ 	.word	0x0500000f


	//   ....[243]....
        /*0470*/ 	.word	0x0500000f


	//   ....[244]....
        /*0474*/ 	.word	0x0500000f


	//   ....[245]....
        /*0478*/ 	.word	0x0500000f


	//   ....[246]....
        /*047c*/ 	.word	0x0500000f


	//   ....[247]....
        /*0480*/ 	.word	0x0500000f


	//   ....[248]....
        /*0484*/ 	.word	0x0500000f


	//----- nvinfo : EIATTR_COOP_GROUP_INSTR_OFFSETS
	.align		4
.L_208:
        /*0488*/ 	.byte	0x04, 0x28
        /*048a*/ 	.short	(.L_210 - .L_209)


	//   ....[0]....
.L_209:
        /*048c*/ 	.word	0x00000080


	//   ....[1]....
        /*0490*/ 	.word	0x00000090


	//   ....[2]....
        /*0494*/ 	.word	0x000002d0


	//   ....[3]....
        /*0498*/ 	.word	0x00000430


	//   ....[4]....
        /*049c*/ 	.word	0x00000550


	//   ....[5]....
        /*04a0*/ 	.word	0x000006b0


	//   ....[6]....
        /*04a4*/ 	.word	0x00001b40


	//   ....[7]....
        /*04a8*/ 	.word	0x000027c0


	//   ....[8]....
        /*04ac*/ 	.word	0x00002d80


	//   ....[9]....
        /*04b0*/ 	.word	0x00003680


	//   ....[10]....
        /*04b4*/ 	.word	0x00003800


	//   ....[11]....
        /*04b8*/ 	.word	0x00003b00


	//   ....[12]....
        /*04bc*/ 	.word	0x00003b70


	//   ....[13]....
        /*04c0*/ 	.word	0x00004c50


	//   ....[14]....
        /*04c4*/ 	.word	0x000051a0


	//   ....[15]....
        /*04c8*/ 	.word	0x00005890


	//   ....[16]....
        /*04cc*/ 	.word	0x00005990


	//   ....[17]....
        /*04d0*/ 	.word	0x00005d30


	//   ....[18]....
        /*04d4*/ 	.word	0x00005e20


	//   ....[19]....
        /*04d8*/ 	.word	0x000079b0


	//   ....[20]....
        /*04dc*/ 	.word	0x00007a40


	//   ....[21]....
        /*04e0*/ 	.word	0x00007d40


	//   ....[22]....
        /*04e4*/ 	.word	0x00007f00


	//   ....[23]....
        /*04e8*/ 	.word	0x00009430


	//   ....[24]....
        /*04ec*/ 	.word	0x00009970


	//   ....[25]....
        /*04f0*/ 	.word	0x0000a060


	//   ....[26]....
        /*04f4*/ 	.word	0x0000a160


	//   ....[27]....
        /*04f8*/ 	.word	0x0000a500


	//   ....[28]....
        /*04fc*/ 	.word	0x0000a5f0


	//   ....[29]....
        /*0500*/ 	.word	0x0000b7a0


	//   ....[30]....
        /*0504*/ 	.word	0x0000b7d0


	//   ....[31]....
        /*0508*/ 	.word	0x0000b840


	//   ....[32]....
        /*050c*/ 	.word	0x0000b860


	//   ....[33]....
        /*0510*/ 	.word	0x0000cde0


	//   ....[34]....
        /*0514*/ 	.word	0x0000ce10


	//   ....[35]....
        /*0518*/ 	.word	0x0000ce40


	//   ....[36]....
        /*051c*/ 	.word	0x0000ce70


	//   ....[37]....
        /*0520*/ 	.word	0x0000cea0


	//   ....[38]....
        /*0524*/ 	.word	0x0000ced0


	//   ....[39]....
        /*0528*/ 	.word	0x0000cf00


	//   ....[40]....
        /*052c*/ 	.word	0x0000cf30


	//   ....[41]....
        /*0530*/ 	.word	0x0000cf60


	//   ....[42]....
        /*0534*/ 	.word	0x0000cf90


	//   ....[43]....
        /*0538*/ 	.word	0x0000cfc0


	//   ....[44]....
        /*053c*/ 	.word	0x0000cff0


	//   ....[45]....
        /*0540*/ 	.word	0x0000d030


	//   ....[46]....
        /*0544*/ 	.word	0x0000d060


	//   ....[47]....
        /*0548*/ 	.word	0x0000d090


	//   ....[48]....
        /*054c*/ 	.word	0x0000d0c0


	//   ....[49]....
        /*0550*/ 	.word	0x0000d0f0


	//   ....[50]....
        /*0554*/ 	.word	0x0000d120


	//   ....[51]....
        /*0558*/ 	.word	0x0000d150


	//   ....[52]....
        /*055c*/ 	.word	0x0000d180


	//   ....[53]....
        /*0560*/ 	.word	0x0000d1b0


	//   ....[54]....
        /*0564*/ 	.word	0x0000d1e0


	//   ....[55]....
        /*0568*/ 	.word	0x0000d210


	//   ....[56]....
        /*056c*/ 	.word	0x0000d240


	//   ....[57]....
        /*0570*/ 	.word	0x0000d270


	//   ....[58]....
        /*0574*/ 	.word	0x0000d2b0


	//   ....[59]....
        /*0578*/ 	.word	0x0000d2e0


	//   ....[60]....
        /*057c*/ 	.word	0x0000d310


	//   ....[61]....
        /*0580*/ 	.word	0x0000d340


	//   ....[62]....
        /*0584*/ 	.word	0x0000d370


	//   ....[63]....
        /*0588*/ 	.word	0x0000d3a0


	//   ....[64]....
        /*058c*/ 	.word	0x0000d3d0


	//   ....[65]....
        /*0590*/ 	.word	0x0000d400


	//   ....[66]....
        /*0594*/ 	.word	0x0000d430


	//   ....[67]....
        /*0598*/ 	.word	0x0000d460


	//   ....[68]....
        /*059c*/ 	.word	0x0000d490


	//   ....[69]....
        /*05a0*/ 	.word	0x0000d4c0


	//   ....[70]....
        /*05a4*/ 	.word	0x0000d4d0


	//   ....[71]....
        /*05a8*/ 	.word	0x0000d4e0


	//   ....[72]....
        /*05ac*/ 	.word	0x0000d4f0


	//   ....[73]....
        /*05b0*/ 	.word	0x0000d500


	//   ....[74]....
        /*05b4*/ 	.word	0x0000d510


	//   ....[75]....
        /*05b8*/ 	.word	0x0000d530


	//   ....[76]....
        /*05bc*/ 	.word	0x0000d550


	//   ....[77]....
        /*05c0*/ 	.word	0x0000d560


	//   ....[78]....
        /*05c4*/ 	.word	0x0000d580


	//   ....[79]....
        /*05c8*/ 	.word	0x0000d590


	//   ....[80]....
        /*05cc*/ 	.word	0x0000d5b0


	//   ....[81]....
        /*05d0*/ 	.word	0x0000d5c0


	//   ....[82]....
        /*05d4*/ 	.word	0x0000d5e0


	//   ....[83]....
        /*05d8*/ 	.word	0x0000d5f0


	//   ....[84]....
        /*05dc*/ 	.word	0x0000d610


	//   ....[85]....
        /*05e0*/ 	.word	0x0000d620


	//   ....[86]....
        /*05e4*/ 	.word	0x0000d640


	//   ....[87]....
        /*05e8*/ 	.word	0x0000d650


	//   ....[88]....
        /*05ec*/ 	.word	0x0000d670


	//   ....[89]....
        /*05f0*/ 	.word	0x0000d680


	//   ....[90]....
        /*05f4*/ 	.word	0x0000d6b0


	//   ....[91]....
        /*05f8*/ 	.word	0x0000d6e0


	//   ....[92]....
        /*05fc*/ 	.word	0x0000d6f0


	//   ....[93]....
        /*0600*/ 	.word	0x0000d710


	//   ....[94]....
        /*0604*/ 	.word	0x0000d720


	//   ....[95]....
        /*0608*/ 	.word	0x0000d740


	//   ....[96]....
        /*060c*/ 	.word	0x0000d750


	//   ....[97]....
        /*0610*/ 	.word	0x0000dfb0


	//   ....[98]....
        /*0614*/ 	.word	0x0000dff0


	//   ....[99]....
        /*0618*/ 	.word	0x0000e020


	//   ....[100]....
        /*061c*/ 	.word	0x0000e050


	//   ....[101]....
        /*0620*/ 	.word	0x0000e8d0


	//   ....[102]....
        /*0624*/ 	.word	0x0000e910


	//   ....[103]....
        /*0628*/ 	.word	0x0000ea50


	//   ....[104]....
        /*062c*/ 	.word	0x0000ea70


	//   ....[105]....
        /*0630*/ 	.word	0x0000ebb0


	//   ....[106]....
        /*0634*/ 	.word	0x0000ebd0


	//   ....[107]....
        /*0638*/ 	.word	0x0000ed20


	//   ....[108]....
        /*063c*/ 	.word	0x0000ed40


	//   ....[109]....
        /*0640*/ 	.word	0x0000f690


	//   ....[110]....
        /*0644*/ 	.word	0x0000f6b0


	//   ....[111]....
        /*0648*/ 	.word	0x0000f7f0


	//   ....[112]....
        /*064c*/ 	.word	0x0000f810


	//   ....[113]....
        /*0650*/ 	.word	0x0000f950


	//   ....[114]....
        /*0654*/ 	.word	0x0000f970


	//   ....[115]....
        /*0658*/ 	.word	0x0000fac0


	//   ....[116]....
        /*065c*/ 	.word	0x0000fae0


	//   ....[117]....
        /*0660*/ 	.word	0x0000fcb0


	//   ....[118]....
        /*0664*/ 	.word	0x0000fe50


	//   ....[119]....
        /*0668*/ 	.word	0x0000fe80


	//   ....[120]....
        /*066c*/ 	.word	0x0000feb0


	//   ....[121]....
        /*0670*/ 	.word	0x0000fee0


	//   ....[122]....
        /*0674*/ 	.word	0x0000ff10


	//   ....[123]....
        /*0678*/ 	.word	0x0000ff50


	//   ....[124]....
        /*067c*/ 	.word	0x000100a0


	//   ....[125]....
        /*0680*/ 	.word	0x000100d0


	//   ....[126]....
        /*0684*/ 	.word	0x00010100


	//   ....[127]....
        /*0688*/ 	.word	0x00010130


	//   ....[128]....
        /*068c*/ 	.word	0x00010160


	//   ....[129]....
        /*0690*/ 	.word	0x000101a0


	//   ....[130]....
        /*0694*/ 	.word	0x00010230


	//   ....[131]....
        /*0698*/ 	.word	0x00010290


	//   ....[132]....
        /*069c*/ 	.word	0x00010330


	//   ....[133]....
        /*06a0*/ 	.word	0x00012050


	//   ....[134]....
        /*06a4*/ 	.word	0x00012090


	//   ....[135]....
        /*06a8*/ 	.word	0x00012140


	//   ....[136]....
        /*06ac*/ 	.word	0x00012150


	//   ....[137]....
        /*06b0*/ 	.word	0x000121c0


	//   ....[138]....
        /*06b4*/ 	.word	0x000121d0


	//   ....[139]....
        /*06b8*/ 	.word	0x000121e0


	//   ....[140]....
        /*06bc*/ 	.word	0x00012260


	//   ....[141]....
        /*06c0*/ 	.word	0x000125a0


	//   ....[142]....
        /*06c4*/ 	.word	0x000125c0


	//   ....[143]....
        /*06c8*/ 	.word	0x00012600


	//   ....[144]....
        /*06cc*/ 	.word	0x00012630


	//   ....[145]....
        /*06d0*/ 	.word	0x00012680


	//   ....[146]....
        /*06d4*/ 	.word	0x000126b0


	//   ....[147]....
        /*06d8*/ 	.word	0x000126d0


	//   ....[148]....
        /*06dc*/ 	.word	0x00012710


	//   ....[149]....
        /*06e0*/ 	.word	0x00012e00


	//   ....[150]....
        /*06e4*/ 	.word	0x00012e30


	//   ....[151]....
        /*06e8*/ 	.word	0x00012e90


	//   ....[152]....
        /*06ec*/ 	.word	0x00012ee0


	//   ....[153]....
        /*06f0*/ 	.word	0x00012f30


	//   ....[154]....
        /*06f4*/ 	.word	0x00012f80


	//   ....[155]....
        /*06f8*/ 	.word	0x00012fd0


	//   ....[156]....
        /*06fc*/ 	.word	0x00013020


	//   ....[157]....
        /*0700*/ 	.word	0x00013070


	//   ....[158]....
        /*0704*/ 	.word	0x000130c0


	//   ....[159]....
        /*0708*/ 	.word	0x00013110


	//   ....[160]....
        /*070c*/ 	.word	0x00013160


	//   ....[161]....
        /*0710*/ 	.word	0x000131b0


	//   ....[162]....
        /*0714*/ 	.word	0x000131f0


	//   ....[163]....
        /*0718*/ 	.word	0x00013210


	//   ....[164]....
        /*071c*/ 	.word	0x00013250


	//   ....[165]....
        /*0720*/ 	.word	0x000139b0


	//   ....[166]....
        /*0724*/ 	.word	0x000139d0


	//   ....[167]....
        /*0728*/ 	.word	0x00013a30


	//   ....[168]....
        /*072c*/ 	.word	0x00013a40


	//   ....[169]....
        /*0730*/ 	.word	0x00013a90


	//   ....[170]....
        /*0734*/ 	.word	0x00013aa0


	//   ....[171]....
        /*0738*/ 	.word	0x00013ab0


	//   ....[172]....
        /*073c*/ 	.word	0x00013b00


	//   ....[173]....
        /*0740*/ 	.word	0x00013e30


	//   ....[174]....
        /*0744*/ 	.word	0x00013e40


	//   ....[175]....
        /*0748*/ 	.word	0x00013e60


	//   ....[176]....
        /*074c*/ 	.word	0x00013ea0


	//   ....[177]....
        /*0750*/ 	.word	0x00013ec0


	//   ....[178]....
        /*0754*/ 	.word	0x00013f00


	//   ....[179]....
        /*0758*/ 	.word	0x00013f20


	//   ....[180]....
        /*075c*/ 	.word	0x00013f30


	//   ....[181]....
        /*0760*/ 	.word	0x00014f60


	//   ....[182]....
        /*0764*/ 	.word	0x00014f90


	//   ....[183]....
        /*0768*/ 	.word	0x00014fc0


	//   ....[184]....
        /*076c*/ 	.word	0x00014fe0


	//   ....[185]....
        /*0770*/ 	.word	0x00015010


	//   ....[186]....
        /*0774*/ 	.word	0x00015040


	//   ....[187]....
        /*0778*/ 	.word	0x00015070


	//   ....[188]....
        /*077c*/ 	.word	0x00015080


	//   ....[189]....
        /*0780*/ 	.word	0x000151b0


	//   ....[190]....
        /*0784*/ 	.word	0x000151e0


	//   ....[191]....
        /*0788*/ 	.word	0x00015210


	//   ....[192]....
        /*078c*/ 	.word	0x00015240


	//   ....[193]....
        /*0790*/ 	.word	0x00015270


	//   ....[194]....
        /*0794*/ 	.word	0x000152b0


	//   ....[195]....
        /*0798*/ 	.word	0x00015360


	//   ....[196]....
        /*079c*/ 	.word	0x000153d0


	//   ....[197]....
        /*07a0*/ 	.word	0x00015470


	//   ....[198]....
        /*07a4*/ 	.word	0x00015ad0


	//   ....[199]....
        /*07a8*/ 	.word	0x000161b0


	//   ....[200]....
        /*07ac*/ 	.word	0x00016290


	//   ....[201]....
        /*07b0*/ 	.word	0x00016360


	//   ....[202]....
        /*07b4*/ 	.word	0x00016430


	//   ....[203]....
        /*07b8*/ 	.word	0x000164e0


	//   ....[204]....
        /*07bc*/ 	.word	0x00016540


	//   ....[205]....
        /*07c0*/ 	.word	0x00016620


	//   ....[206]....
        /*07c4*/ 	.word	0x00016680


	//   ....[207]....
        /*07c8*/ 	.word	0x00016750


	//   ....[208]....
        /*07cc*/ 	.word	0x00016890


	//   ....[209]....
        /*07d0*/ 	.word	0x00016920


	//   ....[210]....
        /*07d4*/ 	.word	0x000169f0


	//   ....[211]....
        /*07d8*/ 	.word	0x00016a90


	//   ....[212]....
        /*07dc*/ 	.word	0x00016b10


	//   ....[213]....
        /*07e0*/ 	.word	0x00016bc0


	//   ....[214]....
        /*07e4*/ 	.word	0x00016c40


	//   ....[215]....
        /*07e8*/ 	.word	0x00016cf0


	//   ....[216]....
        /*07ec*/ 	.word	0x00016d90


	//   ....[217]....
        /*07f0*/ 	.word	0x00016e00


	//   ....[218]....
        /*07f4*/ 	.word	0x00016e80


	//   ....[219]....
        /*07f8*/ 	.word	0x00016f40


	//   ....[220]....
        /*07fc*/ 	.word	0x00016fc0


	//   ....[221]....
        /*0800*/ 	.word	0x00017090


	//   ....[222]....
        /*0804*/ 	.word	0x00017110


	//   ....[223]....
        /*0808*/ 	.word	0x000171e0


	//   ....[224]....
        /*080c*/ 	.word	0x00017260


	//   ....[225]....
        /*0810*/ 	.word	0x00017330


	//   ....[226]....
        /*0814*/ 	.word	0x000173b0


	//   ....[227]....
        /*0818*/ 	.word	0x00017480


	//   ....[228]....
        /*081c*/ 	.word	0x00017500


	//   ....[229]....
        /*0820*/ 	.word	0x000175c0


	//   ....[230]....
        /*0824*/ 	.word	0x00017640


	//   ....[231]....
        /*0828*/ 	.word	0x000176f0


	//   ....[232]....
        /*082c*/ 	.word	0x00017820


	//   ....[233]....
        /*0830*/ 	.word	0x000178c0


	//   ....[234]....
        /*0834*/ 	.word	0x00017920


	//   ....[235]....
        /*0838*/ 	.word	0x000179e0


	//   ....[236]....
        /*083c*/ 	.word	0x00017a40


	//   ....[237]....
        /*0840*/ 	.word	0x00017b00


	//   ....[238]....
        /*0844*/ 	.word	0x00017b60


	//   ....[239]....
        /*0848*/ 	.word	0x00017c20


	//   ....[240]....
        /*084c*/ 	.word	0x00017d10


	//   ....[241]....
        /*0850*/ 	.word	0x00017da0


	//   ....[242]....
        /*0854*/ 	.word	0x00017e00


	//   ....[243]....
        /*0858*/ 	.word	0x00017eb0


	//   ....[244]....
        /*085c*/ 	.word	0x00017f10


	//   ....[245]....
        /*0860*/ 	.word	0x00017fc0


	//   ....[246]....
        /*0864*/ 	.word	0x00018020


	//   ....[247]....
        /*0868*/ 	.word	0x000180d0


	//   ....[248]....
        /*086c*/ 	.word	0x00018320


	//----- nvinfo : EIATTR_REG_RECONFIG
	.align		4
.L_210:
        /*0870*/ 	.byte	0x01, 0x54
	.zero		2


	//----- nvinfo : EIATTR_SYSCALL_OFFSETS
	.align		4
        /*0874*/ 	.byte	0x04, 0x46
        /*0876*/ 	.short	(.L_212 - .L_211)


	//   ....[0]....
.L_211:
        /*0878*/ 	.word	0x00001d20


	//   ....[1]....
        /*087c*/ 	.word	0x00011620


	//   ....[2]....
        /*0880*/ 	.word	0x00011790


	//   ....[3]....
        /*0884*/ 	.word	0x000118e0


	//   ....[4]....
        /*0888*/ 	.word	0x00011a20


	//   ....[5]....
        /*088c*/ 	.word	0x00012a60


	//----- nvinfo : EIATTR_MBARRIER_INSTR_OFFSETS
	.align		4
.L_212:
        /*0890*/ 	.byte	0x04, 0x39
        /*0892*/ 	.short	(.L_214 - .L_213)


	//   ....[0]....
.L_213:
        /*0894*/ 	.word	0x00000180
        /*0898*/ 	.word	0x000000ff
        /*089c*/ 	.word	0x00028400
        /*08a0*/ 	.short	0x0100
        /*08a2*/ 	.byte	0x08
	.zero		1


	//   ....[1]....
        /*08a4*/ 	.word	0x00000190
        /*08a8*/ 	.word	0x000000ff
        /*08ac*/ 	.word	0x00028420
        /*08b0*/ 	.short	0x0100
        /*08b2*/ 	.byte	0x08
	.zero		1


	//   ....[2]....
        /*08b4*/ 	.word	0x00000280
        /*08b8*/ 	.word	0x000000ff
        /*08bc*/ 	.word	0x00028430
        /*08c0*/ 	.short	0x0100
        /*08c2*/ 	.byte	0x08
	.zero		1


	//   ....[3]....
        /*08c4*/ 	.word	0x00000290
        /*08c8*/ 	.word	0x000000ff
        /*08cc*/ 	.word	0x00028440
        /*08d0*/ 	.short	0x0100
        /*08d2*/ 	.byte	0x08
	.zero		1


	//   ....[4]....
        /*08d4*/ 	.word	0x000002a0
        /*08d8*/ 	.word	0x000000ff
        /*08dc*/ 	.word	0x00028438
        /*08e0*/ 	.short	0x0100
        /*08e2*/ 	.byte	0x08
	.zero		1


	//   ....[5]....
        /*08e4*/ 	.word	0x000002b0
        /*08e8*/ 	.word	0x000000ff
        /*08ec*/ 	.word	0x00028448
        /*08f0*/ 	.short	0x0100
        /*08f2*/ 	.byte	0x08
	.zero		1


	//   ....[6]....
        /*08f4*/ 	.word	0x000003e0
        /*08f8*/ 	.word	0x000000ff
        /*08fc*/ 	.word	0x00028450
        /*0900*/ 	.short	0x0100
        /*0902*/ 	.byte	0x08
	.zero		1


	//   ....[7]....
        /*0904*/ 	.word	0x000003f0
        /*0908*/ 	.word	0x000000ff
        /*090c*/ 	.word	0x00028460
        /*0910*/ 	.short	0x0100
        /*0912*/ 	.byte	0x08
	.zero		1


	//   ....[8]....
        /*0914*/ 	.word	0x00000400
        /*0918*/ 	.word	0x000000ff
        /*091c*/ 	.word	0x00028458
        /*0920*/ 	.short	0x0100
        /*0922*/ 	.byte	0x08
	.zero		1


	//   ....[9]....
        /*0924*/ 	.word	0x00000410
        /*0928*/ 	.word	0x000000ff
        /*092c*/ 	.word	0x00028468
        /*0930*/ 	.short	0x0100
        /*0932*/ 	.byte	0x08
	.zero		1


	//   ....[10]....
        /*0934*/ 	.word	0x00000500
        /*0938*/ 	.word	0x000000ff
        /*093c*/ 	.word	0x00028470
        /*0940*/ 	.short	0x0100
        /*0942*/ 	.byte	0x06
	.zero		1


	//   ....[11]....
        /*0944*/ 	.word	0x00000510
        /*0948*/ 	.word	0x000000ff
        /*094c*/ 	.word	0x00028480
        /*0950*/ 	.short	0x0100
        /*0952*/ 	.byte	0x06
	.zero		1


	//   ....[12]....
        /*0954*/ 	.word	0x00000520
        /*0958*/ 	.word	0x000000ff
        /*095c*/ 	.word	0x00028478
        /*0960*/ 	.short	0x0100
        /*0962*/ 	.byte	0x06
	.zero		1


	//   ....[13]....
        /*0964*/ 	.word	0x00000530
        /*0968*/ 	.word	0x000000ff
        /*096c*/ 	.word	0x00028488
        /*0970*/ 	.short	0x0100
        /*0972*/ 	.byte	0x06
	.zero		1


	//   ....[14]....
        /*0974*/ 	.word	0x00000660
        /*0978*/ 	.word	0x000000ff
        /*097c*/ 	.word	0x00028490
        /*0980*/ 	.short	0x0100
        /*0982*/ 	.byte	0x08
	.zero		1


	//   ....[15]....
        /*0984*/ 	.word	0x00000670
        /*0988*/ 	.word	0x000000ff
        /*098c*/ 	.word	0x000284a0
        /*0990*/ 	.short	0x0100
        /*0992*/ 	.byte	0x08
	.zero		1


	//   ....[16]....
        /*0994*/ 	.word	0x00000680
        /*0998*/ 	.word	0x000000ff
        /*099c*/ 	.word	0x00028498
        /*09a0*/ 	.short	0x0100
        /*09a2*/ 	.byte	0x08
	.zero		1


	//   ....[17]....
        /*09a4*/ 	.word	0x00000690
        /*09a8*/ 	.word	0x000000ff
        /*09ac*/ 	.word	0x000284a8
        /*09b0*/ 	.short	0x0100
        /*09b2*/ 	.byte	0x08
	.zero		1


	//   ....[18]....
        /*09b4*/ 	.word	0x000007e0
        /*09b8*/ 	.word	0x000000ff
        /*09bc*/ 	.word	0x000284b0
        /*09c0*/ 	.short	0x0100
        /*09c2*/ 	.byte	0x08
	.zero		1


	//   ....[19]....
        /*09c4*/ 	.word	0x000007f0
        /*09c8*/ 	.word	0x000000ff
        /*09cc*/ 	.word	0x000284c0
        /*09d0*/ 	.short	0x0100
        /*09d2*/ 	.byte	0x08
	.zero		1


	//   ....[20]....
        /*09d4*/ 	.word	0x00000800
        /*09d8*/ 	.word	0x000000ff
        /*09dc*/ 	.word	0x000284b8
        /*09e0*/ 	.short	0x0100
        /*09e2*/ 	.byte	0x08
	.zero		1


	//   ....[21]....
        /*09e4*/ 	.word	0x00000810
        /*09e8*/ 	.word	0x000000ff
        /*09ec*/ 	.word	0x000284c8
        /*09f0*/ 	.short	0x0100
        /*09f2*/ 	.byte	0x08
	.zero		1


	//   ....[22]....
        /*09f4*/ 	.word	0x00002060
        /*09f8*/ 	.word	0x000000ff
        /*09fc*/ 	.word	0x00028400
        /*0a00*/ 	.short	0x010a
        /*0a02*/ 	.byte	0x34
	.zero		1


	//   ....[23]....
        /*0a04*/ 	.word	0x00002160
        /*0a08*/ 	.word	0x000000ff
        /*0a0c*/ 	.word	0x00028430
        /*0a10*/ 	.short	0x010a
        /*0a12*/ 	.byte	0x39
	.zero		1


	//   ....[24]....
        /*0a14*/ 	.word	0x000021a0
        /*0a18*/ 	.word	0x000000ff
        /*0a1c*/ 	.word	0x00028430
        /*0a20*/ 	.short	0x010a
        /*0a22*/ 	.byte	0x39
	.zero		1


	//   ....[25]....
        /*0a24*/ 	.word	0x00002900
        /*0a28*/ 	.word	0x000000ff
        /*0a2c*/ 	.word	0x00000000
        /*0a30*/ 	.short	0x0101
        /*0a32*/ 	.byte	0x06
	.zero		1


	//   ....[26]....
        /*0a34*/ 	.word	0x000041b0
        /*0a38*/ 	.word	0x000000ff
        /*0a3c*/ 	.word	0x00028450
        /*0a40*/ 	.short	0x010a
        /*0a42*/ 	.byte	0x39
	.zero		1


	//   ....[27]....
        /*0a44*/ 	.word	0x000041f0
        /*0a48*/ 	.word	0x000000ff
        /*0a4c*/ 	.word	0x00028450
        /*0a50*/ 	.short	0x010a
        /*0a52*/ 	.byte	0x39
	.zero		1


	//   ....[28]....
        /*0a54*/ 	.word	0x000043f0
        /*0a58*/ 	.word	0x000000ff
        /*0a5c*/ 	.word	0x00000000
        /*0a60*/ 	.short	0x0101
        /*0a62*/ 	.byte	0x39
	.zero		1


	//   ....[29]....
        /*0a64*/ 	.word	0x00004730
        /*0a68*/ 	.word	0x000000ff
        /*0a6c*/ 	.word	0x00028430
        /*0a70*/ 	.short	0x010a
        /*0a72*/ 	.byte	0x3b
	.zero		1


	//   ....[30]....
        /*0a74*/ 	.word	0x00004770
        /*0a78*/ 	.word	0x000000ff
        /*0a7c*/ 	.word	0x00028430
        /*0a80*/ 	.short	0x010a
        /*0a82*/ 	.byte	0x3b
	.zero		1


	//   ....[31]....
        /*0a84*/ 	.word	0x00004db0
        /*0a88*/ 	.word	0x000000ff
        /*0a8c*/ 	.word	0x00000000
        /*0a90*/ 	.short	0x0101
        /*0a92*/ 	.byte	0x06
	.zero		1


	//   ....[32]....
        /*0a94*/ 	.word	0x00006c40
        /*0a98*/ 	.word	0x000000ff
        /*0a9c*/ 	.word	0x00028450
        /*0aa0*/ 	.short	0x010a
        /*0aa2*/ 	.byte	0x3b
	.zero		1


	//   ....[33]....
        /*0aa4*/ 	.word	0x00006c90
        /*0aa8*/ 	.word	0x000000ff
        /*0aac*/ 	.word	0x00028450
        /*0ab0*/ 	.short	0x010a
        /*0ab2*/ 	.byte	0x3b
	.zero		1


	//   ....[34]....
        /*0ab4*/ 	.word	0x00006e10
        /*0ab8*/ 	.word	0x000000ff
        /*0abc*/ 	.word	0x00000000
        /*0ac0*/ 	.short	0x0101
        /*0ac2*/ 	.byte	0x3b
	.zero		1


	//   ....[35]....
        /*0ac4*/ 	.word	0x000071f0
        /*0ac8*/ 	.word	0x000000ff
        /*0acc*/ 	.word	0x00028430
        /*0ad0*/ 	.short	0x010a
        /*0ad2*/ 	.byte	0x38
	.zero		1


	//   ....[36]....
        /*0ad4*/ 	.word	0x00007230
        /*0ad8*/ 	.word	0x000000ff
        /*0adc*/ 	.word	0x00028430
        /*0ae0*/ 	.short	0x010a
        /*0ae2*/ 	.byte	0x38
	.zero		1


	//   ....[37]....
        /*0ae4*/ 	.word	0x00007790
        /*0ae8*/ 	.word	0x000000ff
        /*0aec*/ 	.word	0x00000000
        /*0af0*/ 	.short	0x0101
        /*0af2*/ 	.byte	0x06
	.zero		1


	//   ....[38]....
        /*0af4*/ 	.word	0x00008be0
        /*0af8*/ 	.word	0x000000ff
        /*0afc*/ 	.word	0x00028450
        /*0b00*/ 	.short	0x010a
        /*0b02*/ 	.byte	0x38
	.zero		1


	//   ....[39]....
        /*0b04*/ 	.word	0x00008c30
        /*0b08*/ 	.word	0x000000ff
        /*0b0c*/ 	.word	0x00028450
        /*0b10*/ 	.short	0x010a
        /*0b12*/ 	.byte	0x38
	.zero		1


	//   ....[40]....
        /*0b14*/ 	.word	0x00008d80
        /*0b18*/ 	.word	0x000000ff
        /*0b1c*/ 	.word	0x00000000
        /*0b20*/ 	.short	0x0101
        /*0b22*/ 	.byte	0x38
	.zero		1


	//   ....[41]....
        /*0b24*/ 	.word	0x00008f10
        /*0b28*/ 	.word	0x000000ff
        /*0b2c*/ 	.word	0x00028430
        /*0b30*/ 	.short	0x010a
        /*0b32*/ 	.byte	0x3b
	.zero		1


	//   ....[42]....
        /*0b34*/ 	.word	0x00008f50
        /*0b38*/ 	.word	0x000000ff
        /*0b3c*/ 	.word	0x00028430
        /*0b40*/ 	.short	0x010a
        /*0b42*/ 	.byte	0x3b
	.zero		1


	//   ....[43]....
        /*0b44*/ 	.word	0x00009580
        /*0b48*/ 	.word	0x000000ff
        /*0b4c*/ 	.word	0x00000000
        /*0b50*/ 	.short	0x0101
        /*0b52*/ 	.byte	0x06
	.zero		1


	//   ....[44]....
        /*0b54*/ 	.word	0x0000b410
        /*0b58*/ 	.word	0x000000ff
        /*0b5c*/ 	.word	0x00028450
        /*0b60*/ 	.short	0x010a
        /*0b62*/ 	.byte	0x3b
	.zero		1


	//   ....[45]....
        /*0b64*/ 	.word	0x0000b460
        /*0b68*/ 	.word	0x000000ff
        /*0b6c*/ 	.word	0x00028450
        /*0b70*/ 	.short	0x010a
        /*0b72*/ 	.byte	0x3b
	.zero		1


	//   ....[46]....
        /*0b74*/ 	.word	0x0000b5d0
        /*0b78*/ 	.word	0x000000ff
        /*0b7c*/ 	.word	0x00000000
        /*0b80*/ 	.short	0x0101
        /*0b82*/ 	.byte	0x3b
	.zero		1


	//   ....[47]....
        /*0b84*/ 	.word	0x0000e900
        /*0b88*/ 	.word	0x000000ff
        /*0b8c*/ 	.word	0x00000000
        /*0b90*/ 	.short	0x0101
        /*0b92*/ 	.byte	0x06
	.zero		1


	//   ....[48]....
        /*0b94*/ 	.word	0x00011e70
        /*0b98*/ 	.word	0x00000000
        /*0b9c*/ 	.word	0x00028480
        /*0ba0*/ 	.short	0x010a
        /*0ba2*/ 	.byte	0x3f
	.zero		1


	//   ....[49]....
        /*0ba4*/ 	.word	0x00012310
        /*0ba8*/ 	.word	0x00000000
        /*0bac*/ 	.word	0x00028470
        /*0bb0*/ 	.short	0x0107
        /*0bb2*/ 	.byte	0x3f
	.zero		1


	//   ....[50]....
        /*0bb4*/ 	.word	0x000123d0
        /*0bb8*/ 	.word	0x00000000
        /*0bbc*/ 	.word	0x00028470
        /*0bc0*/ 	.short	0x0101
        /*0bc2*/ 	.byte	0x3f
	.zero		1


	//   ....[51]....
        /*0bc4*/ 	.word	0x00012400
        /*0bc8*/ 	.word	0x00000000
        /*0bcc*/ 	.word	0x00028440
        /*0bd0*/ 	.short	0x010a
        /*0bd2*/ 	.byte	0x3f
	.zero		1


	//   ....[52]....
        /*0bd4*/ 	.word	0x000127d0
        /*0bd8*/ 	.word	0x00000000
        /*0bdc*/ 	.word	0x00028430
        /*0be0*/ 	.short	0x0107
        /*0be2*/ 	.byte	0x3f
	.zero		1


	//   ....[53]....
        /*0be4*/ 	.word	0x00012890
        /*0be8*/ 	.word	0x00000000
        /*0bec*/ 	.word	0x00028430
        /*0bf0*/ 	.short	0x0101
        /*0bf2*/ 	.byte	0x3f
	.zero		1


	//   ....[54]....
        /*0bf4*/ 	.word	0x00013340
        /*0bf8*/ 	.word	0x00000016
        /*0bfc*/ 	.word	0x00028400
        /*0c00*/ 	.short	0x0107
        /*0c02*/ 	.byte	0x3f
	.zero		1


	//   ....[55]....
        /*0c04*/ 	.word	0x00013440
        /*0c08*/ 	.word	0x00000016
        /*0c0c*/ 	.word	0x00028400
        /*0c10*/ 	.short	0x0101
        /*0c12*/ 	.byte	0x3f
	.zero		1


	//   ....[56]....
        /*0c14*/ 	.word	0x00013460
        /*0c18*/ 	.word	0x00000016
        /*0c1c*/ 	.word	0x00028420
        /*0c20*/ 	.short	0x010a
        /*0c22*/ 	.byte	0x3f
	.zero		1


	//   ....[57]....
        /*0c24*/ 	.word	0x000137f0
        /*0c28*/ 	.word	0x00000000
        /*0c2c*/ 	.word	0x00028480
        /*0c30*/ 	.short	0x010a
        /*0c32*/ 	.byte	0x3f
	.zero		1


	//   ....[58]....
        /*0c34*/ 	.word	0x00013b90
        /*0c38*/ 	.word	0x00000000
        /*0c3c*/ 	.word	0x00028470
        /*0c40*/ 	.short	0x0107
        /*0c42*/ 	.byte	0x3f
	.zero		1


	//   ....[59]....
        /*0c44*/ 	.word	0x00013c50
        /*0c48*/ 	.word	0x00000000
        /*0c4c*/ 	.word	0x00028470
        /*0c50*/ 	.short	0x0101
        /*0c52*/ 	.byte	0x3f
	.zero		1


	//   ....[60]....
        /*0c54*/ 	.word	0x00013c80
        /*0c58*/ 	.word	0x00000000
        /*0c5c*/ 	.word	0x00028440
        /*0c60*/ 	.short	0x010a
        /*0c62*/ 	.byte	0x3f
	.zero		1


	//   ....[61]....
        /*0c64*/ 	.word	0x00013ff0
        /*0c68*/ 	.word	0x00000000
        /*0c6c*/ 	.word	0x00028430
        /*0c70*/ 	.short	0x0107
        /*0c72*/ 	.byte	0x3f
	.zero		1


	//   ....[62]....
        /*0c74*/ 	.word	0x000140b0
        /*0c78*/ 	.word	0x00000000
        /*0c7c*/ 	.word	0x00028430
        /*0c80*/ 	.short	0x0101
        /*0c82*/ 	.byte	0x3f
	.zero		1


	//   ....[63]....
        /*0c84*/ 	.word	0x00014140
        /*0c88*/ 	.word	0x00000000
        /*0c8c*/ 	.word	0x00028470
        /*0c90*/ 	.short	0x010a
        /*0c92*/ 	.byte	0x3f
	.zero		1


	//   ....[64]....
        /*0c94*/ 	.word	0x000141d0
        /*0c98*/ 	.word	0x00000000
        /*0c9c*/ 	.word	0x00028460
        /*0ca0*/ 	.short	0x010a
        /*0ca2*/ 	.byte	0x3f
	.zero		1


	//   ....[65]....
        /*0ca4*/ 	.word	0x000145f0
        /*0ca8*/ 	.word	0x00000000
        /*0cac*/ 	.word	0x00028450
        /*0cb0*/ 	.short	0x0101
        /*0cb2*/ 	.byte	0x3f
	.zero		1


	//   ....[66]....
        /*0cb4*/ 	.word	0x00014670
        /*0cb8*/ 	.word	0x00000000
        /*0cbc*/ 	.word	0x00000000
        /*0cc0*/ 	.short	0x0101
        /*0cc2*/ 	.byte	0x3f
	.zero		1


	//   ....[67]....
        /*0cc4*/ 	.word	0x00014830
        /*0cc8*/ 	.word	0x00000011
        /*0ccc*/ 	.word	0x00028470
        /*0cd0*/ 	.short	0x010a
        /*0cd2*/ 	.byte	0x3f
	.zero		1


	//   ....[68]....
        /*0cd4*/ 	.word	0x000148b0
        /*0cd8*/ 	.word	0x00000011
        /*0cdc*/ 	.word	0x00028460
        /*0ce0*/ 	.short	0x010a
        /*0ce2*/ 	.byte	0x3f
	.zero		1


	//   ....[69]....
        /*0ce4*/ 	.word	0x00014ce0
        /*0ce8*/ 	.word	0x00000011
        /*0cec*/ 	.word	0x00028450
        /*0cf0*/ 	.short	0x0101
        /*0cf2*/ 	.byte	0x3f
	.zero		1


	//   ....[70]....
        /*0cf4*/ 	.word	0x00014d60
        /*0cf8*/ 	.word	0x00000000
        /*0cfc*/ 	.word	0x00000000
        /*0d00*/ 	.short	0x0101
        /*0d02*/ 	.byte	0x3f
	.zero		1


	//   ....[71]....
        /*0d04*/ 	.word	0x00015a50
        /*0d08*/ 	.word	0x00000004
        /*0d0c*/ 	.word	0x00028420
        /*0d10*/ 	.short	0x010a
        /*0d12*/ 	.byte	0x3f
	.zero		1


	//   ....[72]....
        /*0d14*/ 	.word	0x00015bd0
        /*0d18*/ 	.word	0x00000005
        /*0d1c*/ 	.word	0x00028440
        /*0d20*/ 	.short	0x010a
        /*0d22*/ 	.byte	0x3f
	.zero		1


	//   ....[73]....
        /*0d24*/ 	.word	0x00015c70
        /*0d28*/ 	.word	0x00000017
        /*0d2c*/ 	.word	0x00028440
        /*0d30*/ 	.short	0x010a
        /*0d32*/ 	.byte	0x3f
	.zero		1


	//   ....[74]....
        /*0d34*/ 	.word	0x00015cb0
        /*0d38*/ 	.word	0x00000005
        /*0d3c*/ 	.word	0x00028460
        /*0d40*/ 	.short	0x010a
        /*0d42*/ 	.byte	0x3f
	.zero		1


	//   ....[75]....
        /*0d44*/ 	.word	0x00015cf0
        /*0d48*/ 	.word	0x00000017
        /*0d4c*/ 	.word	0x00028460
        /*0d50*/ 	.short	0x010a
        /*0d52*/ 	.byte	0x3f
	.zero		1


	//   ....[76]....
        /*0d54*/ 	.word	0x00015d30
        /*0d58*/ 	.word	0x00000005
        /*0d5c*/ 	.word	0x00028480
        /*0d60*/ 	.short	0x010a
        /*0d62*/ 	.byte	0x3f
	.zero		1


	//   ....[77]....
        /*0d64*/ 	.word	0x00015d70
        /*0d68*/ 	.word	0x00000017
        /*0d6c*/ 	.word	0x00028480
        /*0d70*/ 	.short	0x010a
        /*0d72*/ 	.byte	0x3f
	.zero		1


	//   ....[78]....
        /*0d74*/ 	.word	0x00015de0
        /*0d78*/ 	.word	0x00000003
        /*0d7c*/ 	.word	0x00028400
        /*0d80*/ 	.short	0x010a
        /*0d82*/ 	.byte	0x3f
	.zero		1


	//   ....[79]....
        /*0d84*/ 	.word	0x00015e40
        /*0d88*/ 	.word	0x00000003
        /*0d8c*/ 	.word	0x00028430
        /*0d90*/ 	.short	0x010a
        /*0d92*/ 	.byte	0x3f
	.zero		1


	//   ....[80]....
        /*0d94*/ 	.word	0x00015ea0
        /*0d98*/ 	.word	0x00000009
        /*0d9c*/ 	.word	0x00028450
        /*0da0*/ 	.short	0x010a
        /*0da2*/ 	.byte	0x3f
	.zero		1


	//   ....[81]....
        /*0da4*/ 	.word	0x00015f00
        /*0da8*/ 	.word	0x00000005
        /*0dac*/ 	.word	0x00028430
        /*0db0*/ 	.short	0x010a
        /*0db2*/ 	.byte	0x3f
	.zero		1


	//   ....[82]....
        /*0db4*/ 	.word	0x00015f60
        /*0db8*/ 	.word	0x0000000b
        /*0dbc*/ 	.word	0x00028450
        /*0dc0*/ 	.short	0x010a
        /*0dc2*/ 	.byte	0x3f
	.zero		1


	//   ....[83]....
        /*0dc4*/ 	.word	0x00015fc0
        /*0dc8*/ 	.word	0x00000002
        /*0dcc*/ 	.word	0x00028430
        /*0dd0*/ 	.short	0x010a
        /*0dd2*/ 	.byte	0x3f
	.zero		1


	//   ....[84]....
        /*0dd4*/ 	.word	0x00016020
        /*0dd8*/ 	.word	0x0000000a
        /*0ddc*/ 	.word	0x00028450
        /*0de0*/ 	.short	0x010a
        /*0de2*/ 	.byte	0x3f
	.zero		1


	//   ....[85]....
        /*0de4*/ 	.word	0x00016080
        /*0de8*/ 	.word	0x00000002
        /*0dec*/ 	.word	0x00028430
        /*0df0*/ 	.short	0x010a
        /*0df2*/ 	.byte	0x3f
	.zero		1


	//   ....[86]....
        /*0df4*/ 	.word	0x000160e0
        /*0df8*/ 	.word	0x0000000a
        /*0dfc*/ 	.word	0x00028450
        /*0e00*/ 	.short	0x010a
        /*0e02*/ 	.byte	0x3f
	.zero		1


	//   ....[87]....
        /*0e04*/ 	.word	0x000161e0
        /*0e08*/ 	.word	0x00000000
        /*0e0c*/ 	.word	0x00028480
        /*0e10*/ 	.short	0x010a
        /*0e12*/ 	.byte	0x3f
	.zero		1


	//   ....[88]....
        /*0e14*/ 	.word	0x000167e0
        /*0e18*/ 	.word	0x00000000
        /*0e1c*/ 	.word	0x00028440
        /*0e20*/ 	.short	0x010a
        /*0e22*/ 	.byte	0x3f
	.zero		1


	//   ....[89]....
        /*0e24*/ 	.word	0x00017720
        /*0e28*/ 	.word	0x00000016
        /*0e2c*/ 	.word	0x00028420
        /*0e30*/ 	.short	0x010a
        /*0e32*/ 	.byte	0x3f
	.zero		1


	//   ....[90]....
        /*0e34*/ 	.word	0x00017770
        /*0e38*/ 	.word	0x00000000
        /*0e3c*/ 	.word	0x00028480
        /*0e40*/ 	.short	0x010a
        /*0e42*/ 	.byte	0x3f
	.zero		1


	//   ....[91]....
        /*0e44*/ 	.word	0x00017c60
        /*0e48*/ 	.word	0x00000000
        /*0e4c*/ 	.word	0x00028440
        /*0e50*/ 	.short	0x010a
        /*0e52*/ 	.byte	0x3f
	.zero		1


	//   ....[92]....
        /*0e54*/ 	.word	0x00018100
        /*0e58*/ 	.word	0x00000000
        /*0e5c*/ 	.word	0x00028470
        /*0e60*/ 	.short	0x010a
        /*0e62*/ 	.byte	0x3f
	.zero		1


	//   ....[93]....
        /*0e64*/ 	.word	0x00018150
        /*0e68*/ 	.word	0x00000000
        /*0e6c*/ 	.word	0x00028460
        /*0e70*/ 	.short	0x010a
        /*0e72*/ 	.byte	0x3f
	.zero		1


	//   ....[94]....
        /*0e74*/ 	.word	0x000181a0
        /*0e78*/ 	.word	0x00000011
        /*0e7c*/ 	.word	0x00028470
        /*0e80*/ 	.short	0x010a
        /*0e82*/ 	.byte	0x3f
	.zero		1


	//   ....[95]....
        /*0e84*/ 	.word	0x000181f0
        /*0e88*/ 	.word	0x00000011
        /*0e8c*/ 	.word	0x00028460
        /*0e90*/ 	.short	0x010a
        /*0e92*/ 	.byte	0x3f
	.zero		1


	//   ....[96]....
        /*0e94*/ 	.word	0x00018240
        /*0e98*/ 	.word	0x00000004
        /*0e9c*/ 	.word	0x00028420
        /*0ea0*/ 	.short	0x010a
        /*0ea2*/ 	.byte	0x3f
	.zero		1


	//   ....[97]....
        /*0ea4*/ 	.word	0x000183e0
        /*0ea8*/ 	.word	0x00000005
        /*0eac*/ 	.word	0x00028440
        /*0eb0*/ 	.short	0x010a
        /*0eb2*/ 	.byte	0x3f
	.zero		1


	//   ....[98]....
        /*0eb4*/ 	.word	0x00018430
        /*0eb8*/ 	.word	0x00000017
        /*0ebc*/ 	.word	0x00028440
        /*0ec0*/ 	.short	0x010a
        /*0ec2*/ 	.byte	0x3f
	.zero		1


	//   ....[99]....
        /*0ec4*/ 	.word	0x00018480
        /*0ec8*/ 	.word	0x00000005
        /*0ecc*/ 	.word	0x00028460
        /*0ed0*/ 	.short	0x010a
        /*0ed2*/ 	.byte	0x3f
	.zero		1


	//   ....[100]....
        /*0ed4*/ 	.word	0x000184d0
        /*0ed8*/ 	.word	0x00000017
        /*0edc*/ 	.word	0x00028460
        /*0ee0*/ 	.short	0x010a
        /*0ee2*/ 	.byte	0x3f
	.zero		1


	//   ....[101]....
        /*0ee4*/ 	.word	0x00018520
        /*0ee8*/ 	.word	0x00000005
        /*0eec*/ 	.word	0x00028480
        /*0ef0*/ 	.short	0x010a
        /*0ef2*/ 	.byte	0x3f
	.zero		1


	//----- nvinfo : EIATTR_NUM_MBARRIERS
	.align		4
.L_214:
        /*0ef4*/ 	.byte	0x03, 0x38
        /*0ef6*/ 	.short	0x0016


	//----- nvinfo : EIATTR_EXIT_INSTR_OFFSETS
	.align		4
        /*0ef8*/ 	.byte	0x04, 0x1c
        /*0efa*/ 	.short	(.L_216 - .L_215)


	//   ....[0]....
.L_215:
        /*0efc*/ 	.word	0x000009c0


	//   ....[1]....
        /*0f00*/ 	.word	0x0000fc60


	//   ....[2]....
        /*0f04*/ 	.word	0x00015dc0


	//----- nvinfo : EIATTR_MAX_THREADS
	.align		4
.L_216:
        /*0f08*/ 	.byte	0x04, 0x05
        /*0f0a*/ 	.short	(.L_218 - .L_217)
.L_217:
        /*0f0c*/ 	.word	0x00000180
        /*0f10*/ 	.word	0x00000001
        /*0f14*/ 	.word	0x00000001


	//----- nvinfo : EIATTR_CRS_STACK_SIZE
	.align		4
.L_218:
        /*0f18*/ 	.byte	0x04, 0x1e
        /*0f1a*/ 	.short	(.L_220 - .L_219)
.L_219:
        /*0f1c*/ 	.word	0x00000000


	//----- nvinfo : EIATTR_CBANK_PARAM_SIZE
	.align		4
.L_220:
        /*0f20*/ 	.byte	0x03, 0x19
        /*0f22*/ 	.short	0x0af0


	//----- nvinfo : EIATTR_PARAM_CBANK
	.align		4
        /*0f24*/ 	.byte	0x04, 0x0a
        /*0f26*/ 	.short	(.L_222 - .L_221)
	.align		4
.L_221:
        /*0f28*/ 	.word	index@(.nv.constant0._ZN7cutlass13device_kernelIN5flash11enable_sm90INS1_16FlashAttnFwdSm90INS1_25CollectiveMainloopFwdSm90ILi2EN4cute5tupleIJNS5_1CILi1EEES8_S8_EEENS6_IJNS7_ILi128EEENS7_ILi64EEENS7_ILi256EEEEEELi256ENS_12float_e4m3_tEfNS_4arch4Sm90ELb0ELb1ELb1ELb1ELb1ELb0ELb0ELb1ELb0ELb1ELb0ELb0EEENS1_21CollectiveEpilogueFwdINS6_IJSA_SC_SB_EEES9_NS_10bfloat16_tESG_Li256ELb1ELb1ELb0ELb1EEENS1_36VarlenDynamicPersistentTileSchedulerILi128ELi64ELi256ELi128ELb0ELb1ELb1ELb1ELb0ELb1EEEEEEEEEvNT_6ParamsE)
        /*0f2c*/ 	.short	0x0210
        /*0f2e*/ 	.short	0x0af0


	//----- nvinfo : EIATTR_SW_WAR
	.align		4
.L_222:
        /*0f30*/ 	.byte	0x04, 0x36
        /*0f32*/ 	.short	(.L_224 - .L_223)
.L_223:
        /*0f34*/ 	.word	0x00000008
.L_224:


//--------------------- .nv.info._ZN7cutlass13device_kernelIN5flash11enable_sm90INS1_16FlashAttnFwdSm90INS1_25CollectiveMainloopFwdSm90ILi2EN4cute5tupleIJNS5_1CILi1EEES8_S8_EEENS6_IJNS7_ILi128EEENS7_ILi64EEENS7_ILi256EEEEEELi256ENS_12float_e4m3_tEfNS_4arch4Sm90ELb0ELb1ELb1ELb1ELb1ELb1ELb0ELb1ELb0ELb1ELb0ELb0EEENS1_21CollectiveEpilogueFwdINS6_IJSA_SC_SB_EEES9_NS_10bfloat16_tESG_Li256ELb1ELb1ELb0ELb1EEENS1_36VarlenDynamicPersistentTileSchedulerILi128ELi64ELi256ELi128ELb0ELb1ELb1ELb1ELb0ELb1EEEEEEEEEvNT_6ParamsE --------------------------
	.section	.nv.info._ZN7cutlass13device_kernelIN5flash11enable_sm90INS1_16FlashAttnFwdSm90INS1_25CollectiveMainloopFwdSm90ILi2EN4cute5tupleIJNS5_1CILi1EEES8_S8_EEENS6_IJNS7_ILi128EEENS7_ILi64EEENS7_ILi256EEEEEELi256ENS_12float_e4m3_tEfNS_4arch4Sm90ELb0ELb1ELb1ELb1ELb1ELb1ELb0ELb1ELb0ELb1ELb0ELb0EEENS1_21CollectiveEpilogueFwdINS6_IJSA_SC_SB_EEES9_NS_10bfloat16_tESG_Li256ELb1ELb1ELb0ELb1EEENS1_36VarlenDynamicPersistentTileSchedulerILi128ELi64ELi256ELi128ELb0ELb1ELb1ELb1ELb0ELb1EEEEEEEEEvNT_6ParamsE,"",@"SHT_CUDA_INFO"
	.sectionflags	@""
	.align	4


	//----- nvinfo : EIATTR_CUDA_API_VERSION
	.align		4
        /*0000*/ 	.byte	0x04, 0x37
        /*0002*/ 	.short	(.L_226 - .L_225)
.L_225:
        /*0004*/ 	.word	0x00000082


	//----- nvinfo : EIATTR_KPARAM_INFO
	.align		4
.L_226:
        /*0008*/ 	.byte	0x04, 0x17
        /*000a*/ 	.short	(.L_228 - .L_227)
.L_227:
        /*000c*/ 	.word	0x00000000
        /*0010*/ 	.short	0x0000
        /*0012*/ 	.short	0x0070
        /*0014*/ 	.byte	0x00, 0xf0, 0x01, 0x2a


	//----- nvinfo : EIATTR_SPARSE_MMA_MASK
	.align		4
.L_228:
        /*0018*/ 	.byte	0x03, 0x50
        /*001a*/ 	.short	0x0000


	//----- nvinfo : EIATTR_MAXREG_COUNT
	.align		4
        /*001c*/ 	.byte	0x03, 0x1b
        /*001e*/ 	.short	0x00a8


	//----- nvinfo : EIATTR_NUM_BARRIERS
	.align		4
        /*0020*/ 	.byte	0x02, 0x4c
        /*0022*/ 	.byte	0x10
	.zero		1


	//----- nvinfo : EIATTR_EXTERNS
	.align		4
        /*0024*/ 	.byte	0x04, 0x0f
        /*0026*/ 	.short	(.L_230 - .L_229)


	//   ....[0]....
	.align		4
.L_229:
        /*0028*/ 	.word	index@(__assertfail)


	//----- nvinfo : EIATTR_ANNOTATIONS
	.align		4
.L_230:
        /*002c*/ 	.byte	0x04, 0x55
        /*002e*/ 	.short	(.L_232 - .L_231)


	//   ....[0]....
.L_231:
        /* <DEDUP_REMOVED lines=23> */


	//----- nvinfo : EIATTR_MERCURY_ISA_VERSION
	.align		4
.L_232:
        /*0190*/ 	.byte	0x03, 0x5f
        /*0192*/ 	.short	0x0101


	//----- nvinfo : EIATTR_UNUSED_LOAD_BYTE_OFFSET
	.align		4
        /*0194*/ 	.byte	0x04, 0x44
        /*0196*/ 	.short	(.L_234 - .L_233)


	//   ....[0]....
.L_233:
        /*0198*/ 	.word	0x00000aa0
        /*019c*/ 	.word	0x0000fff0


	//   ....[1]....
        /*01a0*/ 	.word	0x0001c210
        /*01a4*/ 	.word	0x0000fff0


	//----- nvinfo : EIATTR_INT_WARP_WIDE_INSTR_OFFSETS
	.align		4
.L_234:
        /*01a8*/ 	.byte	0x04, 0x31
        /*01aa*/ 	.short	(.L_236 - .L_235)


	//   ....[0]....
.L_235:
        /*01ac*/ 	.word	0x00000130


	//   ....[1]....
        /*01b0*/ 	.word	0x00000170


	//   ....[2]....
        /*01b4*/ 	.word	0x000001e0


	//   ....[3]....
        /*01b8*/ 	.word	0x000228e0


	//   ....[4]....
        /*01bc*/ 	.word	0x00022970


	//   ....[5]....
        /*01c0*/ 	.word	0x00025cf0


	//   ....[6]....
        /*01c4*/ 	.word	0x00025d80


	//----- nvinfo : EIATTR_COOP_GROUP_MASK_REGIDS
	.align		4
.L_236:
        /*01c8*/ 	.byte	0x04, 0x29
        /*01ca*/ 	.short	(.L_238 - .L_237)


	//   ....[0]....
.L_237:
        /*01cc*/ 	.word	0xffffffff


	//   ....[1]....
        /*01d0*/ 	.word	0xffffffff


	//   ....[2]....
        /*01d4*/ 	.word	0xffffffff


	//   ....[3]....
        /*01d8*/ 	.word	0xffffffff


	//   ....[4]....
        /*01dc*/ 	.word	0xffffffff


	//   ....[5]....
        /*01e0*/ 	.word	0xffffffff


	//   ....[6]....
        /*01e4*/ 	.word	0xffffffff


	//   ....[7]....
        /*01e8*/ 	.word	0xffffffff


	//   ....[8]....
        /*01ec*/ 	.word	0xffffffff


	//   ....[9]....
        /*01f0*/ 	.word	0xffffffff


	//   ....[10]....
        /*01f4*/ 	.word	0xffffffff


	//   ....[11]....
        /*01f8*/ 	.word	0xffffffff


	//   ....[12]....
        /*01fc*/ 	.word	0xffffffff


	//   ....[13]....
        /*0200*/ 	.word	0xffffffff


	//   ....[14]....
        /*0204*/ 	.word	0xffffffff


	//   ....[15]....
        /*0208*/ 	.word	0xffffffff


	//   ....[16]....
        /*020c*/ 	.word	0xffffffff


	//   ....[17]....
        /*0210*/ 	.word	0xffffffff


	//   ....[18]....
        /*0214*/ 	.word	0xffffffff


	//   ....[19]....
        /*0218*/ 	.word	0xffffffff


	//   ....[20]....
        /*021c*/ 	.word	0xffffffff


	//   ....[21]....
        /*0220*/ 	.word	0xffffffff


	//   ....[22]....
        /*0224*/ 	.word	0xffffffff


	//   ....[23]....
        /*0228*/ 	.word	0xffffffff


	//   ....[24]....
        /*022c*/ 	.word	0xffffffff


	//   ....[25]....
        /*0230*/ 	.word	0xffffffff


	//   ....[26]....
        /*0234*/ 	.word	0xffffffff


	//   ....[27]....
        /*0238*/ 	.word	0xffffffff


	//   ....[28]....
        /*023c*/ 	.word	0xffffffff


	//   ....[29]....
        /*0240*/ 	.word	0xffffffff


	//   ....[30]....
        /*0244*/ 	.word	0xffffffff


	//   ....[31]....
        /*0248*/ 	.word	0xffffffff


	//   ....[32]....
        /*024c*/ 	.word	0xffffffff


	//   ....[33]....
        /*0250*/ 	.word	0xffffffff


	//   ....[34]....
        /*0254*/ 	.word	0xffffffff


	//   ....[35]....
        /*0258*/ 	.word	0xffffffff


	//   ....[36]....
        /*025c*/ 	.word	0xffffffff


	//   ....[37]....
        /*0260*/ 	.word	0xffffffff


	//   ....[38]....
        /*0264*/ 	.word	0xffffffff


	//   ....[39]....
        /*0268*/ 	.word	0xffffffff


	//   ....[40]....
        /*026c*/ 	.word	0xffffffff


	//   ....[41]....
        /*0270*/ 	.word	0xffffffff


	//   ....[42]....
        /*0274*/ 	.word	0xffffffff


	//   ....[43]....
        /*0278*/ 	.word	0xffffffff


	//   ....[44]....
        /*027c*/ 	.word	0xffffffff


	//   ....[45]....
        /*0280*/ 	.word	0xffffffff


	//   ....[46]....
        /*0284*/ 	.word	0xffffffff


	//   ....[47]....
        /*0288*/ 	.word	0xffffffff


	//   ....[48]....
        /*028c*/ 	.word	0xffffffff


	//   ....[49]....
        /*0290*/ 	.word	0xffffffff


	//   ....[50]....
        /*0294*/ 	.word	0xffffffff


	//   ....[51]....
        /*0298*/ 	.word	0xffffffff


	//   ....[52]....
        /*029c*/ 	.word	0xffffffff


	//   ....[53]....
        /*02a0*/ 	.word	0xffffffff


	//   ....[54]....
        /*02a4*/ 	.word	0xffffffff


	//   ....[55]....
        /*02a8*/ 	.word	0xffffffff


	//   ....[56]....
        /*02ac*/ 	.word	0xffffffff


	//   ....[57]....
        /*02b0*/ 	.word	0xffffffff


	//   ....[58]....
        /*02b4*/ 	.word	0xffffffff


	//   ....[59]....
        /*02b8*/ 	.word	0xffffffff


	//   ....[60]....
        /*02bc*/ 	.word	0xffffffff


	//   ....[61]....
        /*02c0*/ 	.word	0xffffffff


	//   ....[62]....
        /*02c4*/ 	.word	0xffffffff


	//   ....[63]....
        /*02c8*/ 	.word	0xffffffff


	//   ....[64]....
        /*02cc*/ 	.word	0xffffffff


	//   ....[65]....
        /*02d0*/ 	.word	0xffffffff


	//   ....[66]....
        /*02d4*/ 	.word	0xffffffff


	//   ....[67]....
        /*02d8*/ 	.word	0xffffffff


	//   ....[68]....
        /*02dc*/ 	.word	0xffffffff


	//   ....[69]....
        /*02e0*/ 	.word	0xffffffff


	//   ....[70]....
        /*02e4*/ 	.word	0xffffffff


	//   ....[71]....
        /*02e8*/ 	.word	0xffffffff


	//   ....[72]....
        /*02ec*/ 	.word	0xffffffff


	//   ....[73]....
        /*02f0*/ 	.word	0xffffffff


	//   ....[74]....
        /*02f4*/ 	.word	0xffffffff


	//   ....[75]....
        /*02f8*/ 	.word	0xffffffff


	//   ....[76]....
        /*02fc*/ 	.word	0xffffffff


	//   ....[77]....
        /*0300*/ 	.word	0xffffffff


	//   ....[78]....
        /*0304*/ 	.word	0xffffffff


	//   ....[79]....
        /*0308*/ 	.word	0xffffffff


	//   ....[80]....
        /*030c*/ 	.word	0xffffffff


	//   ....[81]....
        /*0310*/ 	.word	0xffffffff


	//   ....[82]....
        /*0314*/ 	.word	0xffffffff


	//   ....[83]....
        /*0318*/ 	.word	0xffffffff


	//   ....[84]....
        /*031c*/ 	.word	0xffffffff


	//   ....[85]....
        /*0320*/ 	.word	0xffffffff


	//   ....[86]....
        /*0324*/ 	.word	0xffffffff


	//   ....[87]....
        /*0328*/ 	.word	0xffffffff


	//   ....[88]....
        /*032c*/ 	.word	0xffffffff


	//   ....[89]....
        /*0330*/ 	.word	0xffffffff


	//   ....[90]....
        /*0334*/ 	.word	0xffffffff


	//   ....[91]....
        /*0338*/ 	.word	0xffffffff


	//   ....[92]....
        /*033c*/ 	.word	0xffffffff


	//   ....[93]....
        /*0340*/ 	.word	0xffffffff


	//   ....[94]....
        /*0344*/ 	.word	0xffffffff


	//   ....[95]....
        /*0348*/ 	.word	0xffffffff


	//   ....[96]....
        /*034c*/ 	.word	0xffffffff


	//   ....[97]....
        /*0350*/ 	.word	0xffffffff


	//   ....[98]....
        /*0354*/ 	.word	0xffffffff


	//   ....[99]....
        /*0358*/ 	.word	0xffffffff


	//   ....[100]....
        /*035c*/ 	.word	0xffffffff


	//   ....[101]....
        /*0360*/ 	.word	0xffffffff


	//   ....[102]....
        /*0364*/ 	.word	0xffffffff


	//   ....[103]....
        /*0368*/ 	.word	0xffffffff


	//   ....[104]....
        /*036c*/ 	.word	0xffffffff


	//   ....[105]....
        /*0370*/ 	.word	0xffffffff


	//   ....[106]....
        /*0374*/ 	.word	0xffffffff


	//   ....[107]....
        /*0378*/ 	.word	0xffffffff


	//   ....[108]....
        /*037c*/ 	.word	0xffffffff


	//   ....[109]....
        /*0380*/ 	.word	0xffffffff


	//   ....[110]....
        /*0384*/ 	.word	0xffffffff


	//   ....[111]....
        /*0388*/ 	.word	0xffffffff


	//   ....[112]....
        /*038c*/ 	.word	0xffffffff


	//   ....[113]....
        /*0390*/ 	.word	0xffffffff


	//   ....[114]....
        /*0394*/ 	.word	0xffffffff


	//   ....[115]....
        /*0398*/ 	.word	0xffffffff


	//   ....[116]....
        /*039c*/ 	.word	0xffffffff


	//   ....[117]....
        /*03a0*/ 	.word	0xffffffff


	//   ....[118]....
        /*03a4*/ 	.word	0xffffffff


	//   ....[119]....
        /*03a8*/ 	.word	0xffffffff


	//   ....[120]....
        /*03ac*/ 	.word	0xffffffff


	//   ....[121]....
        /*03b0*/ 	.word	0xffffffff


	//   ....[122]....
        /*03b4*/ 	.word	0xffffffff


	//   ....[123]....
        /*03b8*/ 	.word	0xffffffff


	//   ....[124]....
        /*03bc*/ 	.word	0xffffffff


	//   ....[125]....
        /*03c0*/ 	.word	0xffffffff


	//   ....[126]....
        /*03c4*/ 	.word	0xffffffff


	//   ....[127]....
        /*03c8*/ 	.word	0xffffffff


	//   ....[128]....
        /*03cc*/ 	.word	0xffffffff


	//   ....[129]....
        /*03d0*/ 	.word	0xffffffff


	//   ....[130]....
        /*03d4*/ 	.word	0xffffffff


	//   ....[131]....
        /*03d8*/ 	.word	0xffffffff


	//   ....[132]....
        /*03dc*/ 	.word	0xffffffff


	//   ....[133]....
        /*03e0*/ 	.word	0xffffffff


	//   ....[134]....
        /*03e4*/ 	.word	0xffffffff


	//   ....[135]....
        /*03e8*/ 	.word	0xffffffff


	//   ....[136]....
        /*03ec*/ 	.word	0xffffffff


	//   ....[137]....
        /*03f0*/ 	.word	0xffffffff


	//   ....[138]....
        /*03f4*/ 	.word	0xffffffff


	//   ....[139]....
        /*03f8*/ 	.word	0xffffffff


	//   ....[140]....
        /*03fc*/ 	.word	0xffffffff


	//   ....[141]....
        /*0400*/ 	.word	0xffffffff


	//   ....[142]....
        /*0404*/ 	.word	0xffffffff


	//   ....[143]....
        /*0408*/ 	.word	0xffffffff


	//   ....[144]....
        /*040c*/ 	.word	0xffffffff


	//   ....[145]....
        /*0410*/ 	.word	0xffffffff


	//   ....[146]....
        /*0414*/ 	.word	0xffffffff


	//   ....[147]....
        /*0418*/ 	.word	0xffffffff


	//   ....[148]....
        /*041c*/ 	.word	0xffffffff


	//   ....[149]....
        /*0420*/ 	.word	0xffffffff


	//   ....[150]....
        /*0424*/ 	.word	0xffffffff


	//   ....[151]....
        /*0428*/ 	.word	0xffffffff


	//   ....[152]....
        /*042c*/ 	.word	0xffffffff


	//   ....[153]....
        /*0430*/ 	.word	0xffffffff


	//   ....[154]....
        /*0434*/ 	.word	0xffffffff


	//   ....[155]....
        /*0438*/ 	.word	0xffffffff


	//   ....[156]....
        /*043c*/ 	.word	0xffffffff


	//   ....[157]....
        /*0440*/ 	.word	0xffffffff


	//   ....[158]....
        /*0444*/ 	.word	0xffffffff


	//   ....[159]....
        /*0448*/ 	.word	0xffffffff


	//   ....[160]....
        /*044c*/ 	.word	0xffffffff


	//   ....[161]....
        /*0450*/ 	.word	0xffffffff


	//   ....[162]....
        /*0454*/ 	.word	0xffffffff


	//   ....[163]....
        /*0458*/ 	.word	0xffffffff


	//   ....[164]....
        /*045c*/ 	.word	0xffffffff


	//   ....[165]....
        /*0460*/ 	.word	0xffffffff


	//   ....[166]....
        /*0464*/ 	.word	0xffffffff


	//   ....[167]....
        /*0468*/ 	.word	0xffffffff


	//   ....[168]....
        /*046c*/ 	.word	0xffffffff


	//   ....[169]....
        /*0470*/ 	.word	0xffffffff


	//   ....[170]....
        /*0474*/ 	.word	0xffffffff


	//   ....[171]....
        /*0478*/ 	.word	0xffffffff


	//   ....[172]....
        /*047c*/ 	.word	0xffffffff


	//   ....[173]....
        /*0480*/ 	.word	0xffffffff


	//   ....[174]....
        /*0484*/ 	.word	0xffffffff


	//   ....[175]....
        /*0488*/ 	.word	0xffffffff


	//   ....[176]....
        /*048c*/ 	.word	0xffffffff


	//   ....[177]....
        /*0490*/ 	.word	0xffffffff


	//   ....[178]....
        /*0494*/ 	.word	0xffffffff


	//   ....[179]....
        /*0498*/ 	.word	0xffffffff


	//   ....[180]....
        /*049c*/ 	.word	0xffffffff


	//   ....[181]....
        /*04a0*/ 	.word	0xffffffff


	//   ....[182]....
        /*04a4*/ 	.word	0xffffffff


	//   ....[183]....
        /*04a8*/ 	.word	0xffffffff


	//   ....[184]....
        /*04ac*/ 	.word	0xffffffff


	//   ....[185]....
        /*04b0*/ 	.word	0xffffffff


	//   ....[186]....
        /*04b4*/ 	.word	0xffffffff


	//   ....[187]....
        /*04b8*/ 	.word	0xffffffff


	//   ....[188]....
        /*04bc*/ 	.word	0xffffffff


	//   ....[189]....
        /*04c0*/ 	.word	0xffffffff


	//   ....[190]....
        /*04c4*/ 	.word	0xffffffff


	//   ....[191]....
        /*04c8*/ 	.word	0xffffffff


	//   ....[192]....
        /*04cc*/ 	.word	0xffffffff


	//   ....[193]....
        /*04d0*/ 	.word	0xffffffff


	//   ....[194]....
        /*04d4*/ 	.word	0xffffffff


	//   ....[195]....
        /*04d8*/ 	.word	0xffffffff


	//   ....[196]....
        /*04dc*/ 	.word	0xffffffff


	//   ....[197]....
        /*04e0*/ 	.word	0xffffffff


	//   ....[198]....
        /*04e4*/ 	.word	0xffffffff


	//   ....[199]....
        /*04e8*/ 	.word	0xffffffff


	//   ....[200]....
        /*04ec*/ 	.word	0xffffffff


	//   ....[201]....
        /*04f0*/ 	.word	0xffffffff


	//   ....[202]....
        /*04f4*/ 	.word	0xffffffff


	//   ....[203]....
        /*04f8*/ 	.word	0xffffffff


	//   ....[204]....
        /*04fc*/ 	.word	0xffffffff


	//   ....[205]....
        /*0500*/ 	.word	0xffffffff


	//   ....[206]....
        /*0504*/ 	.word	0xffffffff


	//   ....[207]....
        /*0508*/ 	.word	0xffffffff


	//   ....[208]....
        /*050c*/ 	.word	0xffffffff


	//   ....[209]....
        /*0510*/ 	.word	0xffffffff


	//   ....[210]....
        /*0514*/ 	.word	0xffffffff


	//   ....[211]....
        /*0518*/ 	.word	0xffffffff


	//   ....[212]....
        /*051c*/ 	.word	0xffffffff


	//   ....[213]....
        /*0520*/ 	.word	0xffffffff


	//   ....[214]....
        /*0524*/ 	.word	0xffffffff


	//   ....[215]....
        /*0528*/ 	.word	0xffffffff


	//   ....[216]....
        /*052c*/ 	.word	0xffffffff


	//   ....[217]....
        /*0530*/ 	.word	0xffffffff


	//   ....[218]....
        /*0534*/ 	.word	0xffffffff


	//   ....[219]....
        /*0538*/ 	.word	0xffffffff


	//   ....[220]....
        /*053c*/ 	.word	0xffffffff


	//   ....[221]....
        /*0540*/ 	.word	0xffffffff


	//   ....[222]....
        /*0544*/ 	.word	0xffffffff


	//   ....[223]....
        /*0548*/ 	.word	0xffffffff


	//   ....[224]....
        /*054c*/ 	.word	0xffffffff


	//   ....[225]....
        /*0550*/ 	.word	0xffffffff


	//   ....[226]....
        /*0554*/ 	.word	0xffffffff


	//   ....[227]....
        /*0558*/ 	.word	0xffffffff


	//   ....[228]....
        /*055c*/ 	.word	0xffffffff


	//   ....[229]....
        /*0560*/ 	.word	0xffffffff


	//   ....[230]....
        /*0564*/ 	.word	0xffffffff


	//   ....[231]....
        /*0568*/ 	.word	0xffffffff


	//   ....[232]....
        /*056c*/ 	.word	0xffffffff


	//   ....[233]....
        /*0570*/ 	.word	0xffffffff


	//   ....[234]....
        /*0574*/ 	.word	0xffffffff


	//   ....[235]....
        /*0578*/ 	.word	0xffffffff


	//   ....[236]....
        /*057c*/ 	.word	0xffffffff


	//   ....[237]....
        /*0580*/ 	.word	0xffffffff


	//   ....[238]....
        /*0584*/ 	.word	0xffffffff


	//   ....[239]....
        /*0588*/ 	.word	0xffffffff


	//   ....[240]....
        /*058c*/ 	.word	0xffffffff


	//   ....[241]....
        /*0590*/ 	.word	0xffffffff


	//   ....[242]....
        /*0594*/ 	.word	0xffffffff


	//   ....[243]....
        /*0598*/ 	.word	0xffffffff


	//   ....[244]....
        /*059c*/ 	.word	0xffffffff


	//   ....[245]....
        /*05a0*/ 	.word	0xffffffff


	//   ....[246]....
        /*05a4*/ 	.word	0xffffffff


	//   ....[247]....
        /*05a8*/ 	.word	0xffffffff


	//   ....[248]....
        /*05ac*/ 	.word	0xffffffff


	//   ....[249]....
        /*05b0*/ 	.word	0x0500000f


	//   ....[250]....
        /*05b4*/ 	.word	0x0500000f


	//   ....[251]....
        /*05b8*/ 	.word	0x0500000f


	//   ....[252]....
        /*05bc*/ 	.word	0x0500000f


	//   ....[253]....
        /*05c0*/ 	.word	0x0500000f


	//   ....[254]....
        /*05c4*/ 	.word	0x0500000f


	//   ....[255]....
        /*05c8*/ 	.word	0x0500000f


	//   ....[0]....
        /*05cc*/ 	.word	0x0500000f


	//   ....[1]....
        /*05d0*/ 	.word	0x0500000f


	//   ....[2]....
        /*05d4*/ 	.word	0x0500000f


	//   ....[3]....
        /*05d8*/ 	.word	0x0500000f


	//   ....[4]....
        /*05dc*/ 	.word	0x0500000f


	//   ....[5]....
        /*05e0*/ 	.word	0x0500000f


	//   ....[6]....
        /*05e4*/ 	.word	0x0500000f


	//   ....[7]....
        /*05e8*/ 	.word	0x0500000f


	//   ....[8]....
        /*05ec*/ 	.word	0x0500000f


	//   ....[9]....
        /*05f0*/ 	.word	0x0500000f


	//   ....[10]....
        /*05f4*/ 	.word	0x0500000f


	//   ....[11]....
        /*05f8*/ 	.word	0x0500000f


	//   ....[12]....
        /*05fc*/ 	.word	0x0500000f


	//   ....[13]....
        /*0600*/ 	.word	0x0500000f


	//   ....[14]....
        /*0604*/ 	.word	0x0500000f


	//   ....[15]....
        /*0608*/ 	.word	0x0500000f


	//   ....[16]....
        /*060c*/ 	.word	0x0500000f


	//   ....[17]....
        /*0610*/ 	.word	0x0500000f


	//   ....[18]....
        /*0614*/ 	.word	0x0500000f


	//   ....[19]....
        /*0618*/ 	.word	0x0500000f


	//   ....[20]....
        /*061c*/ 	.word	0x0500000f


	//   ....[21]....
        /*0620*/ 	.word	0x0500000f


	//   ....[22]....
        /*0624*/ 	.word	0x0500000f


	//   ....[23]....
        /*0628*/ 	.word	0x0500000f


	//   ....[24]....
        /*062c*/ 	.word	0x0500000f


	//   ....[25]....
        /*0630*/ 	.word	0x0500000f


	//   ....[26]....
        /*0634*/ 	.word	0x0500000f


	//   ....[27]....
        /*0638*/ 	.word	0x0500000f


	//   ....[28]....
        /*063c*/ 	.word	0x0500000f


	//   ....[29]....
        /*0640*/ 	.word	0x0500000f


	//   ....[30]....
        /*0644*/ 	.word	0x0500000f


	//   ....[31]....
        /*0648*/ 	.word	0x0500000f


	//   ....[32]....
        /*064c*/ 	.word	0x0500000f


	//   ....[33]....
        /*0650*/ 	.word	0x0500000f


	//   ....[34]....
        /*0654*/ 	.word	0x0500000f


	//   ....[35]....
        /*0658*/ 	.word	0x0500000f


	//   ....[36]....
        /*065c*/ 	.word	0x0500000f


	//   ....[37]....
        /*0660*/ 	.word	0x0500000f


	//   ....[38]....
        /*0664*/ 	.word	0x0500000f


	//   ....[39]....
        /*0668*/ 	.word	0x0500000f


	//   ....[40]....
        /*066c*/ 	.word	0x0500000f


	//   ....[41]....
        /*0670*/ 	.word	0x0500000f


	//   ....[42]....
        /*0674*/ 	.word	0x0500000f


	//   ....[43]....
        /*0678*/ 	.word	0x0500000f


	//   ....[44]....
        /*067c*/ 	.word	0x0500000f


	//   ....[45]....
        /*0680*/ 	.word	0x0500000f


	//   ....[46]....
        /*0684*/ 	.word	0x0500000f


	//   ....[47]....
        /*0688*/ 	.word	0x0500000f


	//   ....[48]....
        /*068c*/ 	.word	0x0500000f


	//   ....[49]....
        /*0690*/ 	.word	0x0500000f


	//   ....[50]....
        /*0694*/ 	.word	0x0500000f


	//   ....[51]....
        /*0698*/ 	.word	0x0500000f


	//   ....[52]....
        /*069c*/ 	.word	0x0500000f


	//   ....[53]....
        /*06a0*/ 	.word	0x0500000f


	//   ....[54]....
        /*06a4*/ 	.word	0x0500000f


	//   ....[55]....
        /*06a8*/ 	.word	0x0500000f


	//   ....[56]....
        /*06ac*/ 	.word	0x0500000f


	//   ....[57]....
        /*06b0*/ 	.word	0x0500000f


	//   ....[58]....
        /*06b4*/ 	.word	0x0500000f


	//   ....[59]....
        /*06b8*/ 	.word	0x0500000f


	//   ....[60]....
        /*06bc*/ 	.word	0x0500000f


	//   ....[61]....
        /*06c0*/ 	.word	0x0500000f


	//   ....[62]....
        /*06c4*/ 	.word	0x0500000f


	//   ....[63]....
        /*06c8*/ 	.word	0x0500000f


	//   ....[64]....
        /*06cc*/ 	.word	0x0500000f


	//   ....[65]....
        /*06d0*/ 	.word	0x0500000f


	//   ....[66]....
        /*06d4*/ 	.word	0x0500000f


	//   ....[67]....
        /*06d8*/ 	.word	0x0500000f


	//   ....[68]....
        /*06dc*/ 	.word	0x0500000f


	//   ....[69]....
        /*06e0*/ 	.word	0x0500000f


	//   ....[70]....
        /*06e4*/ 	.word	0x0500000f


	//   ....[71]....
        /*06e8*/ 	.word	0x0500000f


	//   ....[72]....
        /*06ec*/ 	.word	0x0500000f


	//   ....[73]....
        /*06f0*/ 	.word	0x0500000f


	//   ....[74]....
        /*06f4*/ 	.word	0x0500000f


	//   ....[75]....
        /*06f8*/ 	.word	0x0500000f


	//   ....[76]....
        /*06fc*/ 	.word	0x0500000f


	//   ....[77]....
        /*0700*/ 	.word	0x0500000f


	//   ....[78]....
        /*0704*/ 	.word	0x0500000f


	//   ....[79]....
        /*0708*/ 	.word	0x0500000f


	//   ....[80]....
        /*070c*/ 	.word	0x0500000f


	//   ....[81]....
        /*0710*/ 	.word	0x0500000f


	//   ....[82]....
        /*0714*/ 	.word	0x0500000f


	//   ....[83]....
        /*0718*/ 	.word	0x0500000f


	//   ....[84]....
        /*071c*/ 	.word	0x0500000f


	//   ....[85]....
        /*0720*/ 	.word	0x0500000f


	//   ....[86]....
        /*0724*/ 	.word	0x0500000f


	//   ....[87]....
        /*0728*/ 	.word	0x0500000f


	//   ....[88]....
        /*072c*/ 	.word	0x0500000f


	//   ....[89]....
        /*0730*/ 	.word	0x0500000f


	//   ....[90]....
        /*0734*/ 	.word	0x0500000f


	//   ....[91]....
        /*0738*/ 	.word	0x0500000f


	//   ....[92]....
        /*073c*/ 	.word	0x0500000f


	//   ....[93]....
        /*0740*/ 	.word	0x0500000f


	//   ....[94]....
        /*0744*/ 	.word	0x0500000f


	//   ....[95]....
        /*0748*/ 	.word	0x0500000f


	//   ....[96]....
        /*074c*/ 	.word	0x0500000f


	//   ....[97]....
        /*0750*/ 	.word	0x0500000f


	//   ....[98]....
        /*0754*/ 	.word	0x0500000f


	//   ....[99]....
        /*0758*/ 	.word	0x0500000f


	//   ....[100]....
        /*075c*/ 	.word	0x0500000f


	//   ....[101]....
        /*0760*/ 	.word	0x0500000f


	//   ....[102]....
        /*0764*/ 	.word	0x0500000f


	//   ....[103]....
        /*0768*/ 	.word	0x0500000f


	//   ....[104]....
        /*076c*/ 	.word	0x0500000f


	//   ....[105]....
        /*0770*/ 	.word	0x0500000f


	//   ....[106]....
        /*0774*/ 	.word	0x0500000f


	//   ....[107]....
        /*0778*/ 	.word	0x0500000f


	//   ....[108]....
        /*077c*/ 	.word	0x0500000f


	//   ....[109]....
        /*0780*/ 	.word	0x0500000f


	//   ....[110]....
        /*0784*/ 	.word	0x0500000f


	//   ....[111]....
        /*0788*/ 	.word	0x0500000f


	//   ....[112]....
        /*078c*/ 	.word	0x0500000f


	//   ....[113]....
        /*0790*/ 	.word	0x0500000f


	//   ....[114]....
        /*0794*/ 	.word	0x0500000f


	//   ....[115]....
        /*0798*/ 	.word	0x0500000f


	//   ....[116]....
        /*079c*/ 	.word	0x0500000f


	//   ....[117]....
        /*07a0*/ 	.word	0x0500000f


	//   ....[118]....
        /*07a4*/ 	.word	0x0500000f


	//   ....[119]....
        /*07a8*/ 	.word	0x0500000f


	//   ....[120]....
        /*07ac*/ 	.word	0x0500000f


	//   ....[121]....
        /*07b0*/ 	.word	0x0500000f


	//   ....[122]....
        /*07b4*/ 	.word	0x0500000f


	//   ....[123]....
        /*07b8*/ 	.word	0x0500000f


	//   ....[124]....
        /*07bc*/ 	.word	0x0500000f


	//   ....[125]....
        /*07c0*/ 	.word	0x0500000f


	//   ....[126]....
        /*07c4*/ 	.word	0x0500000f


	//   ....[127]....
        /*07c8*/ 	.word	0x0500000f


	//   ....[128]....
        /*07cc*/ 	.word	0x0500000f


	//   ....[129]....
        /*07d0*/ 	.word	0x0500000f


	//   ....[130]....
        /*07d4*/ 	.word	0x0500000f


	//   ....[131]....
        /*07d8*/ 	.word	0x0500000f


	//   ....[132]....
        /*07dc*/ 	.word	0x0500000f


	//   ....[133]....
        /*07e0*/ 	.word	0x0500000f


	//   ....[134]....
        /*07e4*/ 	.word	0x0500000f


	//   ....[135]....
        /*07e8*/ 	.word	0x0500000f


	//   ....[136]....
        /*07ec*/ 	.word	0x0500000f


	//   ....[137]....
        /*07f0*/ 	.word	0x0500000f


	//   ....[138]....
        /*07f4*/ 	.word	0x0500000f


	//   ....[139]....
        /*07f8*/ 	.word	0x0500000f


	//   ....[140]....
        /*07fc*/ 	.word	0x0500000f


	//   ....[141]....
        /*0800*/ 	.word	0x0500000f


	//   ....[142]....
        /*0804*/ 	.word	0x0500000f


	//   ....[143]....
        /*0808*/ 	.word	0x0500000f


	//   ....[144]....
        /*080c*/ 	.word	0x0500000f


	//   ....[145]....
        /*0810*/ 	.word	0x0500000f


	//   ....[146]....
        /*0814*/ 	.word	0x0500000f


	//   ....[147]....
        /*0818*/ 	.word	0x0500000f


	//   ....[148]....
        /*081c*/ 	.word	0x0500000f


	//   ....[149]....
        /*0820*/ 	.word	0x0500000f


	//   ....[150]....
        /*0824*/ 	.word	0x0500000f


	//   ....[151]....
        /*0828*/ 	.word	0x0500000f


	//   ....[152]....
        /*082c*/ 	.word	0x0500000f


	//   ....[153]....
        /*0830*/ 	.word	0x0500000f


	//   ....[154]....
        /*0834*/ 	.word	0x0500000f


	//   ....[155]....
        /*0838*/ 	.word	0x0500000f


	//   ....[156]....
        /*083c*/ 	.word	0x0500000f


	//   ....[157]....
        /*0840*/ 	.word	0x0500000f


	//   ....[158]....
        /*0844*/ 	.word	0x0500000f


	//   ....[159]....
        /*0848*/ 	.word	0x0500000f


	//   ....[160]....
        /*084c*/ 	.word	0x0500000f


	//   ....[161]....
        /*0850*/ 	.word	0x0500000f


	//   ....[162]....
        /*0854*/ 	.word	0x0500000f


	//   ....[163]....
        /*0858*/ 	.word	0x0500000f


	//   ....[164]....
        /*085c*/ 	.word	0x0500000f


	//   ....[165]....
        /*0860*/ 	.word	0x0500000f


	//   ....[166]....
        /*0864*/ 	.word	0x0500000f


	//   ....[167]....
        /*0868*/ 	.word	0x0500000f


	//   ....[168]....
        /*086c*/ 	.word	0x0500000f


	//   ....[169]....
        /*0870*/ 	.word	0x0500000f


	//   ....[170]....
        /*0874*/ 	.word	0x0500000f


	//   ....[171]....
        /*0878*/ 	.word	0x0500000f


	//   ....[172]....
        /*087c*/ 	.word	0x0500000f


	//   ....[173]....
        /*0880*/ 	.word	0x0500000f


	//   ....[174]....
        /*0884*/ 	.word	0x0500000f


	//   ....[175]....
        /*0888*/ 	.word	0x0500000f


	//   ....[176]....
        /*088c*/ 	.word	0x0500000f


	//   ....[177]....
        /*0890*/ 	.word	0x0500000f


	//----- nvinfo : EIATTR_COOP_GROUP_INSTR_OFFSETS
	.align		4
.L_238:
        /*0894*/ 	.byte	0x04, 0x28
        /*0896*/ 	.short	(.L_240 - .L_239)


	//   ....[0]....
.L_239:
        /*0898*/ 	.word	0x00000070


	//   ....[1]....
        /*089c*/ 	.word	0x00000140


	//   ....[2]....
        /*08a0*/ 	.word	0x00000190


	//   ....[3]....
        /*08a4*/ 	.word	0x000003c0


	//   ....[4]....
        /*08a8*/ 	.word	0x00000520


	//   ....[5]....
        /*08ac*/ 	.word	0x00000640


	//   ....[6]....
        /*08b0*/ 	.word	0x000007a0


	//   ....[7]....
        /*08b4*/ 	.word	0x00002c70


	//   ....[8]....
        /*08b8*/ 	.word	0x00002c80


	//   ....[9]....
        /*08bc*/ 	.word	0x00003b30


	//   ....[10]....
        /*08c0*/ 	.word	0x00003b40


	//   ....[11]....
        /*08c4*/ 	.word	0x00004cf0


	//   ....[12]....
        /*08c8*/ 	.word	0x00004d00


	//   ....[13]....
        /*08cc*/ 	.word	0x00005c20


	//   ....[14]....
        /*08d0*/ 	.word	0x00005c30


	//   ....[15]....
        /*08d4*/ 	.word	0x00006dd0


	//   ....[16]....
        /*08d8*/ 	.word	0x00006de0


	//   ....[17]....
        /*08dc*/ 	.word	0x00006ef0


	//   ....[18]....
        /*08e0*/ 	.word	0x00006f00


	//   ....[19]....
        /*08e4*/ 	.word	0x00007270


	//   ....[20]....
        /*08e8*/ 	.word	0x00007290


	//   ....[21]....
        /*08ec*/ 	.word	0x00007380


	//   ....[22]....
        /*08f0*/ 	.word	0x000073a0


	//   ....[23]....
        /*08f4*/ 	.word	0x00007f10


	//   ....[24]....
        /*08f8*/ 	.word	0x00008890


	//   ....[25]....
        /*08fc*/ 	.word	0x000088a0


	//   ....[26]....
        /*0900*/ 	.word	0x000088b0


	//   ....[27]....
        /*0904*/ 	.word	0x000088c0


	//   ....[28]....
        /*0908*/ 	.word	0x00008ac0


	//   ....[29]....
        /*090c*/ 	.word	0x00008ad0


	//   ....[30]....
        /*0910*/ 	.word	0x00008ae0


	//   ....[31]....
        /*0914*/ 	.word	0x00008af0


	//   ....[32]....
        /*0918*/ 	.word	0x00008cd0


	//   ....[33]....
        /*091c*/ 	.word	0x00008ce0


	//   ....[34]....
        /*0920*/ 	.word	0x00008cf0


	//   ....[35]....
        /*0924*/ 	.word	0x00008d00


	//   ....[36]....
        /*0928*/ 	.word	0x00008f00


	//   ....[37]....
        /*092c*/ 	.word	0x00008f10


	//   ....[38]....
        /*0930*/ 	.word	0x00008f20


	//   ....[39]....
        /*0934*/ 	.word	0x00008f30


	//   ....[40]....
        /*0938*/ 	.word	0x0000d1f0


	//   ....[41]....
        /*093c*/ 	.word	0x0000d210


	//   ....[42]....
        /*0940*/ 	.word	0x0000d220


	//   ....[43]....
        /*0944*/ 	.word	0x0000d230


	//   ....[44]....
        /*0948*/ 	.word	0x0000d320


	//   ....[45]....
        /*094c*/ 	.word	0x0000d340


	//   ....[46]....
        /*0950*/ 	.word	0x0000d350


	//   ....[47]....
        /*0954*/ 	.word	0x0000d360


	//   ....[48]....
        /*0958*/ 	.word	0x0000d540


	//   ....[49]....
        /*095c*/ 	.word	0x0000d560


	//   ....[50]....
        /*0960*/ 	.word	0x0000d580


	//   ....[51]....
        /*0964*/ 	.word	0x0000d590


	//   ....[52]....
        /*0968*/ 	.word	0x0000d660


	//   ....[53]....
        /*096c*/ 	.word	0x0000d690


	//   ....[54]....
        /*0970*/ 	.word	0x0000d6a0


	//   ....[55]....
        /*0974*/ 	.word	0x0000d6b0


	//   ....[56]....
        /*0978*/ 	.word	0x000123e0


	//   ....[57]....
        /*097c*/ 	.word	0x000127d0


	//   ....[58]....
        /*0980*/ 	.word	0x000130c0


	//   ....[59]....
        /*0984*/ 	.word	0x000131d0


	//   ....[60]....
        /*0988*/ 	.word	0x000135f0


	//   ....[61]....
        /*098c*/ 	.word	0x00013650


	//   ....[62]....
        /*0990*/ 	.word	0x00014950


	//   ....[63]....
        /*0994*/ 	.word	0x00014db0


	//   ....[64]....
        /*0998*/ 	.word	0x00015490


	//   ....[65]....
        /*099c*/ 	.word	0x00015590


	//   ....[66]....
        /*09a0*/ 	.word	0x00015aa0


	//   ....[67]....
        /*09a4*/ 	.word	0x00015e50


	//   ....[68]....
        /*09a8*/ 	.word	0x00017670


	//   ....[69]....
        /*09ac*/ 	.word	0x00017690


	//   ....[70]....
        /*09b0*/ 	.word	0x00017ff0


	//   ....[71]....
        /*09b4*/ 	.word	0x000180a0


	//   ....[72]....
        /*09b8*/ 	.word	0x000194c0


	//   ....[73]....
        /*09bc*/ 	.word	0x00019910


	//   ....[74]....
        /*09c0*/ 	.word	0x00019ec0


	//   ....[75]....
        /*09c4*/ 	.word	0x00019ee0


	//   ....[76]....
        /*09c8*/ 	.word	0x0001a970


	//   ....[77]....
        /*09cc*/ 	.word	0x0001aae0


	//   ....[78]....
        /*09d0*/ 	.word	0x0001b750


	//   ....[79]....
        /*09d4*/ 	.word	0x0001b780


	//   ....[80]....
        /*09d8*/ 	.word	0x0001b7f0


	//   ....[81]....
        /*09dc*/ 	.word	0x0001b800


	//   ....[82]....
        /*09e0*/ 	.word	0x0001cd50


	//   ....[83]....
        /*09e4*/ 	.word	0x0001cd90


	//   ....[84]....
        /*09e8*/ 	.word	0x0001cdc0


	//   ....[85]....
        /*09ec*/ 	.word	0x0001cdf0


	//   ....[86]....
        /*09f0*/ 	.word	0x0001ce20


	//   ....[87]....
        /*09f4*/ 	.word	0x0001ce50


	//   ....[88]....
        /*09f8*/ 	.word	0x0001ce80


	//   ....[89]....
        /*09fc*/ 	.word	0x0001ceb0


	//   ....[90]....
        /*0a00*/ 	.word	0x0001cee0


	//   ....[91]....
        /*0a04*/ 	.word	0x0001cf10


	//   ....[92]....
        /*0a08*/ 	.word	0x0001cf40


	//   ....[93]....
        /*0a0c*/ 	.word	0x0001cf70


	//   ....[94]....
        /*0a10*/ 	.word	0x0001cfa0


	//   ....[95]....
        /*0a14*/ 	.word	0x0001cfd0


	//   ....[96]....
        /*0a18*/ 	.word	0x0001d000


	//   ....[97]....
        /*0a1c*/ 	.word	0x0001d030


	//   ....[98]....
        /*0a20*/ 	.word	0x0001d060


	//   ....[99]....
        /*0a24*/ 	.word	0x0001d090


	//   ....[100]....
        /*0a28*/ 	.word	0x0001d0c0


	//   ....[101]....
        /*0a2c*/ 	.word	0x0001d0f0


	//   ....[102]....
        /*0a30*/ 	.word	0x0001d120


	//   ....[103]....
        /*0a34*/ 	.word	0x0001d150


	//   ....[104]....
        /*0a38*/ 	.word	0x0001d180


	//   ....[105]....
        /*0a3c*/ 	.word	0x0001d1b0


	//   ....[106]....
        /*0a40*/ 	.word	0x0001d1e0


	//   ....[107]....
        /*0a44*/ 	.word	0x0001d210


	//   ....[108]....
        /*0a48*/ 	.word	0x0001d240


	//   ....[109]....
        /*0a4c*/ 	.word	0x0001d270


	//   ....[110]....
        /*0a50*/ 	.word	0x0001d2a0


	//   ....[111]....
        /*0a54*/ 	.word	0x0001d2d0


	//   ....[112]....
        /*0a58*/ 	.word	0x0001d300


	//   ....[113]....
        /*0a5c*/ 	.word	0x0001d330


	//   ....[114]....
        /*0a60*/ 	.word	0x0001d360


	//   ....[115]....
        /*0a64*/ 	.word	0x0001d390


	//   ....[116]....
        /*0a68*/ 	.word	0x0001d3c0


	//   ....[117]....
        /*0a6c*/ 	.word	0x0001d3f0


	//   ....[118]....
        /*0a70*/ 	.word	0x0001d420


	//   ....[119]....
        /*0a74*/ 	.word	0x0001d450


	//   ....[120]....
        /*0a78*/ 	.word	0x0001d480


	//   ....[121]....
        /*0a7c*/ 	.word	0x0001d4b0


	//   ....[122]....
        /*0a80*/ 	.word	0x0001d4e0


	//   ....[123]....
        /*0a84*/ 	.word	0x0001d500


	//   ....[124]....
        /*0a88*/ 	.word	0x0001d510


	//   ....[125]....
        /*0a8c*/ 	.word	0x0001d520


	//   ....[126]....
        /*0a90*/ 	.word	0x0001d530


	//   ....[127]....
        /*0a94*/ 	.word	0x0001d540


	//   ....[128]....
        /*0a98*/ 	.word	0x0001d570


	//   ....[129]....
        /*0a9c*/ 	.word	0x0001d590


	//   ....[130]....
        /*0aa0*/ 	.word	0x0001d5c0


	//   ....[131]....
        /*0aa4*/ 	.word	0x0001d5e0


	//   ....[132]....
        /*0aa8*/ 	.word	0x0001d5f0


	//   ....[133]....
        /*0aac*/ 	.word	0x0001d600


	//   ....[134]....
        /*0ab0*/ 	.word	0x0001d610


	//   ....[135]....
        /*0ab4*/ 	.word	0x0001d620


	//   ....[136]....
        /*0ab8*/ 	.word	0x0001d650


	//   ....[137]....
        /*0abc*/ 	.word	0x0001d680


	//   ....[138]....
        /*0ac0*/ 	.word	0x0001d690


	//   ....[139]....
        /*0ac4*/ 	.word	0x0001d6c0


	//   ....[140]....
        /*0ac8*/ 	.word	0x0001d6d0


	//   ....[141]....
        /*0acc*/ 	.word	0x0001d700


	//   ....[142]....
        /*0ad0*/ 	.word	0x0001d730


	//   ....[143]....
        /*0ad4*/ 	.word	0x0001d760


	//   ....[144]....
        /*0ad8*/ 	.word	0x0001d770


	//   ....[145]....
        /*0adc*/ 	.word	0x0001d7a0


	//   ....[146]....
        /*0ae0*/ 	.word	0x0001dec0


	//   ....[147]....
        /*0ae4*/ 	.word	0x0001df20


	//   ....[148]....
        /*0ae8*/ 	.word	0x0001df50


	//   ....[149]....
        /*0aec*/ 	.word	0x0001df80


	//   ....[150]....
        /*0af0*/ 	.word	0x0001e800


	//   ....[151]....
        /*0af4*/ 	.word	0x0001e840


	//   ....[152]....
        /*0af8*/ 	.word	0x0001e980


	//   ....[153]....
        /*0afc*/ 	.word	0x0001e9a0


	//   ....[154]....
        /*0b00*/ 	.word	0x0001eae0


	//   ....[155]....
        /*0b04*/ 	.word	0x0001eb00


	//   ....[156]....
        /*0b08*/ 	.word	0x0001ec50


	//   ....[157]....
        /*0b0c*/ 	.word	0x0001ec70


	//   ....[158]....
        /*0b10*/ 	.word	0x0001f4e0


	//   ....[159]....
        /*0b14*/ 	.word	0x0001f4f0


	//   ....[160]....
        /*0b18*/ 	.word	0x0001f680


	//   ....[161]....
        /*0b1c*/ 	.word	0x0001f690


	//   ....[162]....
        /*0b20*/ 	.word	0x0001f820


	//   ....[163]....
        /*0b24*/ 	.word	0x0001f830


	//   ....[164]....
        /*0b28*/ 	.word	0x0001f9c0


	//   ....[165]....
        /*0b2c*/ 	.word	0x0001f9d0


	//   ....[166]....
        /*0b30*/ 	.word	0x0001fbb0


	//   ....[167]....
        /*0b34*/ 	.word	0x0001fd60


	//   ....[168]....
        /*0b38*/ 	.word	0x0001fd90


	//   ....[169]....
        /*0b3c*/ 	.word	0x0001fdc0


	//   ....[170]....
        /*0b40*/ 	.word	0x0001fdf0


	//   ....[171]....
        /*0b44*/ 	.word	0x0001fe20


	//   ....[172]....
        /*0b48*/ 	.word	0x0001fe50


	//   ....[173]....
        /*0b4c*/ 	.word	0x0001ffc0


	//   ....[174]....
        /*0b50*/ 	.word	0x0001fff0


	//   ....[175]....
        /*0b54*/ 	.word	0x00020020


	//   ....[176]....
        /*0b58*/ 	.word	0x00020050


	//   ....[177]....
        /*0b5c*/ 	.word	0x00020080


	//   ....[178]....
        /*0b60*/ 	.word	0x000200b0


	//   ....[179]....
        /*0b64*/ 	.word	0x00020140


	//   ....[180]....
        /*0b68*/ 	.word	0x000201a0


	//   ....[181]....
        /*0b6c*/ 	.word	0x00020230


	//   ....[182]....
        /*0b70*/ 	.word	0x00021460


	//   ....[183]....
        /*0b74*/ 	.word	0x000234d0


	//   ....[184]....
        /*0b78*/ 	.word	0x00023500


	//   ....[185]....
        /*0b7c*/ 	.word	0x00023580


	//   ....[186]....
        /*0b80*/ 	.word	0x000235c0


	//   ....[187]....
        /*0b84*/ 	.word	0x00023600


	//   ....[188]....
        /*0b88*/ 	.word	0x00023610


	//   ....[189]....
        /*0b8c*/ 	.word	0x00023650


	//   ....[190]....
        /*0b90*/ 	.word	0x00023660


	//   ....[191]....
        /*0b94*/ 	.word	0x00023a00


	//   ....[192]....
        /*0b98*/ 	.word	0x00023a20


	//   ....[193]....
        /*0b9c*/ 	.word	0x00023ab0


	//   ....[194]....
        /*0ba0*/ 	.word	0x00023ac0


	//   ....[195]....
        /*0ba4*/ 	.word	0x00023b40


	//   ....[196]....
        /*0ba8*/ 	.word	0x00023b50


	//   ....[197]....
        /*0bac*/ 	.word	0x00023b60


	//   ....[198]....
        /*0bb0*/ 	.word	0x00023b70


	//   ....[199]....
        /*0bb4*/ 	.word	0x00024300


	//   ....[200]....
        /*0bb8*/ 	.word	0x00024330


	//   ....[201]....
        /*0bbc*/ 	.word	0x00024360


	//   ....[202]....
        /*0bc0*/ 	.word	0x00024400


	//   ....[203]....
        /*0bc4*/ 	.word	0x00024410


	//   ....[204]....
        /*0bc8*/ 	.word	0x000244b0


	//   ....[205]....
        /*0bcc*/ 	.word	0x000244c0


	//   ....[206]....
        /*0bd0*/ 	.word	0x00024560


	//   ....[207]....
        /*0bd4*/ 	.word	0x00024570


	//   ....[208]....
        /*0bd8*/ 	.word	0x00024610


	//   ....[209]....
        /*0bdc*/ 	.word	0x00024620


	//   ....[210]....
        /*0be0*/ 	.word	0x000246c0


	//   ....[211]....
        /*0be4*/ 	.word	0x000246d0


	//   ....[212]....
        /*0be8*/ 	.word	0x00024760


	//   ....[213]....
        /*0bec*/ 	.word	0x00024770


	//   ....[214]....
        /*0bf0*/ 	.word	0x00024780


	//   ....[215]....
        /*0bf4*/ 	.word	0x00024f00


	//   ....[216]....
        /*0bf8*/ 	.word	0x00024f20


	//   ....[217]....
        /*0bfc*/ 	.word	0x00024f80


	//   ....[218]....
        /*0c00*/ 	.word	0x00024f90


	//   ....[219]....
        /*0c04*/ 	.word	0x00024fe0


	//   ....[220]....
        /*0c08*/ 	.word	0x00024ff0


	//   ....[221]....
        /*0c0c*/ 	.word	0x00025000


	//   ....[222]....
        /*0c10*/ 	.word	0x00025050


	//   ....[223]....
        /*0c14*/ 	.word	0x00025370


	//   ....[224]....
        /*0c18*/ 	.word	0x00025380


	//   ....[225]....
        /*0c1c*/ 	.word	0x000253e0


	//   ....[226]....
        /*0c20*/ 	.word	0x000253f0


	//   ....[227]....
        /*0c24*/ 	.word	0x00025440


	//   ....[228]....
        /*0c28*/ 	.word	0x00025450


	//   ....[229]....
        /*0c2c*/ 	.word	0x00025460


	//   ....[230]....
        /*0c30*/ 	.word	0x000254b0


	//   ....[231]....
        /*0c34*/ 	.word	0x000265c0


	//   ....[232]....
        /*0c38*/ 	.word	0x00026610


	//   ....[233]....
        /*0c3c*/ 	.word	0x00026640


	//   ....[234]....
        /*0c40*/ 	.word	0x00026670


	//   ....[235]....
        /*0c44*/ 	.word	0x00026680


	//   ....[236]....
        /*0c48*/ 	.word	0x000266b0


	//   ....[237]....
        /*0c4c*/ 	.word	0x000266e0


	//   ....[238]....
        /*0c50*/ 	.word	0x00026710


	//   ....[239]....
        /*0c54*/ 	.word	0x00026890


	//   ....[240]....
        /*0c58*/ 	.word	0x000268c0


	//   ....[241]....
        /*0c5c*/ 	.word	0x000268f0


	//   ....[242]....
        /*0c60*/ 	.word	0x00026920


	//   ....[243]....
        /*0c64*/ 	.word	0x00026950


	//   ....[244]....
        /*0c68*/ 	.word	0x00026980


	//   ....[245]....
        /*0c6c*/ 	.word	0x00026a40


	//   ....[246]....
        /*0c70*/ 	.word	0x00026a60


	//   ....[247]....
        /*0c74*/ 	.word	0x00026ad0


	//   ....[248]....
        /*0c78*/ 	.word	0x00027190


	//   ....[249]....
        /*0c7c*/ 	.word	0x00027550


	//   ....[250]....
        /*0c80*/ 	.word	0x000275e0


	//   ....[251]....
        /*0c84*/ 	.word	0x00027670


	//   ....[252]....
        /*0c88*/ 	.word	0x00027700


	//   ....[253]....
        /*0c8c*/ 	.word	0x000277e0


	//   ....[254]....
        /*0c90*/ 	.word	0x00027870


	//   ....[255]....
        /*0c94*/ 	.word	0x00027910


	//   ....[0]....
        /*0c98*/ 	.word	0x000279a0


	//   ....[1]....
        /*0c9c*/ 	.word	0x00027a80


	//   ....[2]....
        /*0ca0*/ 	.word	0x00027b10


	//   ....[3]....
        /*0ca4*/ 	.word	0x00027ba0


	//   ....[4]....
        /*0ca8*/ 	.word	0x00027c30


	//   ....[5]....
        /*0cac*/ 	.word	0x00027d60


	//   ....[6]....
        /*0cb0*/ 	.word	0x00027e00


	//   ....[7]....
        /*0cb4*/ 	.word	0x00027e90


	//   ....[8]....
        /*0cb8*/ 	.word	0x00027ee0


	//   ....[9]....
        /*0cbc*/ 	.word	0x00027f30


	//   ....[10]....
        /*0cc0*/ 	.word	0x00027fc0


	//   ....[11]....
        /*0cc4*/ 	.word	0x00028050


	//   ....[12]....
        /*0cc8*/ 	.word	0x000280a0


	//   ....[13]....
        /*0ccc*/ 	.word	0x000280f0


	//   ....[14]....
        /*0cd0*/ 	.word	0x00028180


	//   ....[15]....
        /*0cd4*/ 	.word	0x00028210


	//   ....[16]....
        /*0cd8*/ 	.word	0x00028260


	//   ....[17]....
        /*0cdc*/ 	.word	0x000282b0


	//   ....[18]....
        /*0ce0*/ 	.word	0x00028340


	//   ....[19]....
        /*0ce4*/ 	.word	0x000283d0


	//   ....[20]....
        /*0ce8*/ 	.word	0x00028420


	//   ....[21]....
        /*0cec*/ 	.word	0x00028470


	//   ....[22]....
        /*0cf0*/ 	.word	0x00028560


	//   ....[23]....
        /*0cf4*/ 	.word	0x00028610


	//   ....[24]....
        /*0cf8*/ 	.word	0x00028670


	//   ....[25]....
        /*0cfc*/ 	.word	0x000286f0


	//   ....[26]....
        /*0d00*/ 	.word	0x000287e0


	//   ....[27]....
        /*0d04*/ 	.word	0x00028830


	//   ....[28]....
        /*0d08*/ 	.word	0x00028880


	//   ....[29]....
        /*0d0c*/ 	.word	0x000288d0


	//   ....[30]....
        /*0d10*/ 	.word	0x000289f0


	//   ....[31]....
        /*0d14*/ 	.word	0x00028a90


	//   ....[32]....
        /*0d18*/ 	.word	0x00028af0


	//   ....[33]....
        /*0d1c*/ 	.word	0x00028b70


	//   ....[34]....
        /*0d20*/ 	.word	0x00028c70


	//   ....[35]....
        /*0d24*/ 	.word	0x00028cc0


	//   ....[36]....
        /*0d28*/ 	.word	0x00028d10


	//   ....[37]....
        /*0d2c*/ 	.word	0x00028d60


	//   ....[38]....
        /*0d30*/ 	.word	0x000291b0


	//   ....[39]....
        /*0d34*/ 	.word	0x000292e0


	//   ....[40]....
        /*0d38*/ 	.word	0x00029400


	//   ....[41]....
        /*0d3c*/ 	.word	0x00029530


	//   ....[42]....
        /*0d40*/ 	.word	0x00029650


	//   ....[43]....
        /*0d44*/ 	.word	0x00029720


	//   ....[44]....
        /*0d48*/ 	.word	0x00029780


	//   ....[45]....
        /*0d4c*/ 	.word	0x000297e0


	//   ....[46]....
        /*0d50*/ 	.word	0x00029840


	//   ....[47]....
        /*0d54*/ 	.word	0x000298a0


	//   ....[48]....
        /*0d58*/ 	.word	0x00029900


	//   ....[49]....
        /*0d5c*/ 	.word	0x00029960


	//   ....[50]....
        /*0d60*/ 	.word	0x000299c0


	//   ....[51]....
        /*0d64*/ 	.word	0x00029a20


	//   ....[52]....
        /*0d68*/ 	.word	0x00029a80


	//   ....[53]....
        /*0d6c*/ 	.word	0x00029b00


	//   ....[54]....
        /*0d70*/ 	.word	0x00029b60


	//   ....[55]....
        /*0d74*/ 	.word	0x00029be0


	//   ....[56]....
        /*0d78*/ 	.word	0x00029c40


	//   ....[57]....
        /*0d7c*/ 	.word	0x00029cc0


	//   ....[58]....
        /*0d80*/ 	.word	0x00029d20


	//   ....[59]....
        /*0d84*/ 	.word	0x00029da0


	//   ....[60]....
        /*0d88*/ 	.word	0x00029e00


	//   ....[61]....
        /*0d8c*/ 	.word	0x00029e80


	//   ....[62]....
        /*0d90*/ 	.word	0x00029ee0


	//   ....[63]....
        /*0d94*/ 	.word	0x00029f60


	//   ....[64]....
        /*0d98*/ 	.word	0x00029fc0


	//   ....[65]....
        /*0d9c*/ 	.word	0x0002a020


	//   ....[66]....
        /*0da0*/ 	.word	0x0002a0a0


	//   ....[67]....
        /*0da4*/ 	.word	0x0002a100


	//   ....[68]....
        /*0da8*/ 	.word	0x0002a160


	//   ....[69]....
        /*0dac*/ 	.word	0x0002a1c0


	//   ....[70]....
        /*0db0*/ 	.word	0x0002a220


	//   ....[71]....
        /*0db4*/ 	.word	0x0002a280


	//   ....[72]....
        /*0db8*/ 	.word	0x0002a300


	//   ....[73]....
        /*0dbc*/ 	.word	0x0002a360


	//   ....[74]....
        /*0dc0*/ 	.word	0x0002a3e0


	//   ....[75]....
        /*0dc4*/ 	.word	0x0002a440


	//   ....[76]....
        /*0dc8*/ 	.word	0x0002a4c0


	//   ....[77]....
        /*0dcc*/ 	.word	0x0002a520


	//   ....[78]....
        /*0dd0*/ 	.word	0x0002a580


	//   ....[79]....
        /*0dd4*/ 	.word	0x0002a5e0


	//   ....[80]....
        /*0dd8*/ 	.word	0x0002a640


	//   ....[81]....
        /*0ddc*/ 	.word	0x0002a6c0


	//   ....[82]....
        /*0de0*/ 	.word	0x0002a720


	//   ....[83]....
        /*0de4*/ 	.word	0x0002a7a0


	//   ....[84]....
        /*0de8*/ 	.word	0x0002a800


	//   ....[85]....
        /*0dec*/ 	.word	0x0002a860


	//   ....[86]....
        /*0df0*/ 	.word	0x0002a8d0


	//   ....[87]....
        /*0df4*/ 	.word	0x0002a950


	//   ....[88]....
        /*0df8*/ 	.word	0x0002a9b0


	//   ....[89]....
        /*0dfc*/ 	.word	0x0002aa30


	//   ....[90]....
        /*0e00*/ 	.word	0x0002aa90


	//   ....[91]....
        /*0e04*/ 	.word	0x0002ab10


	//   ....[92]....
        /*0e08*/ 	.word	0x0002ab70


	//   ....[93]....
        /*0e0c*/ 	.word	0x0002abd0


	//   ....[94]....
        /*0e10*/ 	.word	0x0002ac30


	//   ....[95]....
        /*0e14*/ 	.word	0x0002acb0


	//   ....[96]....
        /*0e18*/ 	.word	0x0002ad10


	//   ....[97]....
        /*0e1c*/ 	.word	0x0002ad90


	//   ....[98]....
        /*0e20*/ 	.word	0x0002adf0


	//   ....[99]....
        /*0e24*/ 	.word	0x0002ae50


	//   ....[100]....
        /*0e28*/ 	.word	0x0002af00


	//   ....[101]....
        /*0e2c*/ 	.word	0x0002aff0


	//   ....[102]....
        /*0e30*/ 	.word	0x0002b140


	//   ....[103]....
        /*0e34*/ 	.word	0x0002b190


	//   ....[104]....
        /*0e38*/ 	.word	0x0002b220


	//   ....[105]....
        /*0e3c*/ 	.word	0x0002b2b0


	//   ....[106]....
        /*0e40*/ 	.word	0x0002b340


	//   ....[107]....
        /*0e44*/ 	.word	0x0002b3d0


	//   ....[108]....
        /*0e48*/ 	.word	0x0002b460


	//   ....[109]....
        /*0e4c*/ 	.word	0x0002b4f0


	//   ....[110]....
        /*0e50*/ 	.word	0x0002b5b0


	//   ....[111]....
        /*0e54*/ 	.word	0x0002b890


	//   ....[112]....
        /*0e58*/ 	.word	0x0002b980


	//   ....[113]....
        /*0e5c*/ 	.word	0x0002ba40


	//   ....[114]....
        /*0e60*/ 	.word	0x0002bb20


	//   ....[115]....
        /*0e64*/ 	.word	0x0002bbd0


	//   ....[116]....
        /*0e68*/ 	.word	0x0002bc30


	//   ....[117]....
        /*0e6c*/ 	.word	0x0002bd00


	//   ....[118]....
        /*0e70*/ 	.word	0x0002bda0


	//   ....[119]....
        /*0e74*/ 	.word	0x0002be70


	//   ....[120]....
        /*0e78*/ 	.word	0x0002bfb0


	//   ....[121]....
        /*0e7c*/ 	.word	0x0002c040


	//   ....[122]....
        /*0e80*/ 	.word	0x0002c140


	//   ....[123]....
        /*0e84*/ 	.word	0x0002c1e0


	//   ....[124]....
        /*0e88*/ 	.word	0x0002c240


	//   ....[125]....
        /*0e8c*/ 	.word	0x0002c330


	//   ....[126]....
        /*0e90*/ 	.word	0x0002c390


	//   ....[127]....
        /*0e94*/ 	.word	0x0002c470


	//   ....[128]....
        /*0e98*/ 	.word	0x0002c560


	//   ....[129]....
        /*0e9c*/ 	.word	0x0002c5d0


	//   ....[130]....
        /*0ea0*/ 	.word	0x0002c630


	//   ....[131]....
        /*0ea4*/ 	.word	0x0002c740


	//   ....[132]....
        /*0ea8*/ 	.word	0x0002c7a0


	//   ....[133]....
        /*0eac*/ 	.word	0x0002c8b0


	//   ....[134]....
        /*0eb0*/ 	.word	0x0002c910


	//   ....[135]....
        /*0eb4*/ 	.word	0x0002ca20


	//   ....[136]....
        /*0eb8*/ 	.word	0x0002ca80


	//   ....[137]....
        /*0ebc*/ 	.word	0x0002cb90


	//   ....[138]....
        /*0ec0*/ 	.word	0x0002cbf0


	//   ....[139]....
        /*0ec4*/ 	.word	0x0002cd00


	//   ....[140]....
        /*0ec8*/ 	.word	0x0002cd60


	//   ....[141]....
        /*0ecc*/ 	.word	0x0002ce60


	//   ....[142]....
        /*0ed0*/ 	.word	0x0002cec0


	//   ....[143]....
        /*0ed4*/ 	.word	0x0002cfb0


	//   ....[144]....
        /*0ed8*/ 	.word	0x0002d0e0


	//   ....[145]....
        /*0edc*/ 	.word	0x0002d180


	//   ....[146]....
        /*0ee0*/ 	.word	0x0002d1e0


	//   ....[147]....
        /*0ee4*/ 	.word	0x0002d2a0


	//   ....[148]....
        /*0ee8*/ 	.word	0x0002d300


	//   ....[149]....
        /*0eec*/ 	.word	0x0002d3c0


	//   ....[150]....
        /*0ef0*/ 	.word	0x0002d420


	//   ....[151]....
        /*0ef4*/ 	.word	0x0002d4e0


	//   ....[152]....
        /*0ef8*/ 	.word	0x0002d5d0


	//   ....[153]....
        /*0efc*/ 	.word	0x0002d660


	//   ....[154]....
        /*0f00*/ 	.word	0x0002d6c0


	//   ....[155]....
        /*0f04*/ 	.word	0x0002d780


	//   ....[156]....
        /*0f08*/ 	.word	0x0002d7e0


	//   ....[157]....
        /*0f0c*/ 	.word	0x0002d8a0


	//   ....[158]....
        /*0f10*/ 	.word	0x0002d900


	//   ....[159]....
        /*0f14*/ 	.word	0x0002d9c0


	//   ....[160]....
        /*0f18*/ 	.word	0x0002dba0


	//   ....[161]....
        /*0f1c*/ 	.word	0x0002dc40


	//   ....[162]....
        /*0f20*/ 	.word	0x0002dd60


	//   ....[163]....
        /*0f24*/ 	.word	0x0002ddd0


	//   ....[164]....
        /*0f28*/ 	.word	0x0002de40


	//   ....[165]....
        /*0f2c*/ 	.word	0x0002deb0


	//   ....[166]....
        /*0f30*/ 	.word	0x0002df20


	//   ....[167]....
        /*0f34*/ 	.word	0x0002dfa0


	//   ....[168]....
        /*0f38*/ 	.word	0x0002e030


	//   ....[169]....
        /*0f3c*/ 	.word	0x0002e0c0


	//   ....[170]....
        /*0f40*/ 	.word	0x0002e130


	//   ....[171]....
        /*0f44*/ 	.word	0x0002e1a0


	//   ....[172]....
        /*0f48*/ 	.word	0x0002e210


	//   ....[173]....
        /*0f4c*/ 	.word	0x0002e290


	//   ....[174]....
        /*0f50*/ 	.word	0x0002e300


	//   ....[175]....
        /*0f54*/ 	.word	0x0002e3a0


	//   ....[176]....
        /*0f58*/ 	.word	0x0002e430


	//   ....[177]....
        /*0f5c*/ 	.word	0x0002e550


	//----- nvinfo : EIATTR_REG_RECONFIG
	.align		4
.L_240:
        /*0f60*/ 	.byte	0x01, 0x54
	.zero		2


	//----- nvinfo : EIATTR_SYSCALL_OFFSETS
	.align		4
        /*0f64*/ 	.byte	0x04, 0x46
        /*0f66*/ 	.short	(.L_242 - .L_241)


	//   ....[0]....
.L_241:
        /*0f68*/ 	.word	0x00001d70


	//   ....[1]....
        /*0f6c*/ 	.word	0x00001ec0


	//   ....[2]....
        /*0f70*/ 	.word	0x000080c0


	//   ....[3]....
        /*0f74*/ 	.word	0x00008670


	//   ....[4]....
        /*0f78*/ 	.word	0x00022ad0


	//   ....[5]....
        /*0f7c*/ 	.word	0x00022c40


	//   ....[6]....
        /*0f80*/ 	.word	0x00022d90


	//   ....[7]....
        /*0f84*/ 	.word	0x00022ed0


	//   ....[8]....
        /*0f88*/ 	.word	0x00023f80


	//----- nvinfo : EIATTR_MBARRIER_INSTR_OFFSETS
	.align		4
.L_242:
        /*0f8c*/ 	.byte	0x04, 0x39
        /*0f8e*/ 	.short	(.L_244 - .L_243)


	//   ....[0]....
.L_243:
        /*0f90*/ 	.word	0x00000270
        /*0f94*/ 	.word	0x000000ff
        /*0f98*/ 	.word	0x00028400
        /*0f9c*/ 	.short	0x0100
        /*0f9e*/ 	.byte	0x08
	.zero		1


	//   ....[1]....
        /*0fa0*/ 	.word	0x00000280
        /*0fa4*/ 	.word	0x000000ff
        /*0fa8*/ 	.word	0x00028420
        /*0fac*/ 	.short	0x0100
        /*0fae*/ 	.byte	0x08
	.zero		1


	//   ....[2]....
        /*0fb0*/ 	.word	0x00000370
        /*0fb4*/ 	.word	0x000000ff
        /*0fb8*/ 	.word	0x00028430
        /*0fbc*/ 	.short	0x0100
        /*0fbe*/ 	.byte	0x08
	.zero		1


	//   ....[3]....
        /*0fc0*/ 	.word	0x00000380
        /*0fc4*/ 	.word	0x000000ff
        /*0fc8*/ 	.word	0x00028440
        /*0fcc*/ 	.short	0x0100
        /*0fce*/ 	.byte	0x08
	.zero		1


	//   ....[4]....
        /*0fd0*/ 	.word	0x00000390
        /*0fd4*/ 	.word	0x000000ff
        /*0fd8*/ 	.word	0x00028438
        /*0fdc*/ 	.short	0x0100
        /*0fde*/ 	.byte	0x08
	.zero		1


	//   ....[5]....
        /*0fe0*/ 	.word	0x000003a0
        /*0fe4*/ 	.word	0x000000ff
        /*0fe8*/ 	.word	0x00028448
        /*0fec*/ 	.short	0x0100
        /*0fee*/ 	.byte	0x08
	.zero		1


	//   ....[6]....
        /*0ff0*/ 	.word	0x000004d0
        /*0ff4*/ 	.word	0x000000ff
        /*0ff8*/ 	.word	0x00028450
        /*0ffc*/ 	.short	0x0100
        /*0ffe*/ 	.byte	0x08
	.zero		1


	//   ....[7]....
        /*1000*/ 	.word	0x000004e0
        /*1004*/ 	.word	0x000000ff
        /*1008*/ 	.word	0x00028460
        /*100c*/ 	.short	0x0100
        /*100e*/ 	.byte	0x08
	.zero		1


	//   ....[8]....
        /*1010*/ 	.word	0x000004f0
        /*1014*/ 	.word	0x000000ff
        /*1018*/ 	.word	0x00028458
        /*101c*/ 	.short	0x0100
        /*101e*/ 	.byte	0x08
	.zero		1


	//   ....[9]....
        /*1020*/ 	.word	0x00000500
        /*1024*/ 	.word	0x000000ff
        /*1028*/ 	.word	0x00028468
        /*102c*/ 	.short	0x0100
        /*102e*/ 	.byte	0x08
	.zero		1


	//   ....[10]....
        /*1030*/ 	.word	0x000005f0
        /*1034*/ 	.word	0x000000ff
        /*1038*/ 	.word	0x00028470
        /*103c*/ 	.short	0x0100
        /*103e*/ 	.byte	0x06
	.zero		1


	//   ....[11]....
        /*1040*/ 	.word	0x00000600
        /*1044*/ 	.word	0x000000ff
        /*1048*/ 	.word	0x00028480
        /*104c*/ 	.short	0x0100
        /*104e*/ 	.byte	0x06
	.zero		1


	//   ....[12]....
        /*1050*/ 	.word	0x00000610
        /*1054*/ 	.word	0x000000ff
        /*1058*/ 	.word	0x00028478
        /*105c*/ 	.short	0x0100
        /*105e*/ 	.byte	0x06
	.zero		1


	//   ....[13]....
        /*1060*/ 	.word	0x00000620
        /*1064*/ 	.word	0x000000ff
        /*1068*/ 	.word	0x00028488
        /*106c*/ 	.short	0x0100
        /*106e*/ 	.byte	0x06
	.zero		1


	//   ....[14]....
        /*1070*/ 	.word	0x00000750
        /*1074*/ 	.word	0x000000ff
        /*1078*/ 	.word	0x00028490
        /*107c*/ 	.short	0x0100
        /*107e*/ 	.byte	0x08
	.zero		1


	//   ....[15]....
        /*1080*/ 	.word	0x00000760
        /*1084*/ 	.word	0x000000ff
        /*1088*/ 	.word	0x000284a0
        /*108c*/ 	.short	0x0100
        /*108e*/ 	.byte	0x08
	.zero		1


	//   ....[16]....
        /*1090*/ 	.word	0x00000770
        /*1094*/ 	.word	0x000000ff
        /*1098*/ 	.word	0x00028498
        /*109c*/ 	.short	0x0100
        /*109e*/ 	.byte	0x08
	.zero		1


	//   ....[17]....
        /*10a0*/ 	.word	0x00000780
        /*10a4*/ 	.word	0x000000ff
        /*10a8*/ 	.word	0x000284a8
        /*10ac*/ 	.short	0x0100
        /*10ae*/ 	.byte	0x08
	.zero		1


	//   ....[18]....
        /*10b0*/ 	.word	0x000008c0
        /*10b4*/ 	.word	0x000000ff
        /*10b8*/ 	.word	0x000284b0
        /*10bc*/ 	.short	0x0100
        /*10be*/ 	.byte	0x08
	.zero		1


	//   ....[19]....
        /*10c0*/ 	.word	0x000008d0
        /*10c4*/ 	.word	0x000000ff
        /*10c8*/ 	.word	0x000284c0
        /*10cc*/ 	.short	0x0100
        /*10ce*/ 	.byte	0x08
	.zero		1


	//   ....[20]....
        /*10d0*/ 	.word	0x000008e0
        /*10d4*/ 	.word	0x000000ff
        /*10d8*/ 	.word	0x000284b8
        /*10dc*/ 	.short	0x0100
        /*10de*/ 	.byte	0x08
	.zero		1


	//   ....[21]....
        /*10e0*/ 	.word	0x000008f0
        /*10e4*/ 	.word	0x000000ff
        /*10e8*/ 	.word	0x000284c8
        /*10ec*/ 	.short	0x0100
        /*10ee*/ 	.byte	0x08
	.zero		1


	//   ....[22]....
        /*10f0*/ 	.word	0x00002c20
        /*10f4*/ 	.word	0x00000048
        /*10f8*/ 	.word	0x00028490
        /*10fc*/ 	.short	0x010a
        /*10fe*/ 	.byte	0x3f
	.zero		1


	//   ....[23]....
        /*1100*/ 	.word	0x00004c90
        /*1104*/ 	.word	0x00000048
        /*1108*/ 	.word	0x00028490
        /*110c*/ 	.short	0x010a
        /*110e*/ 	.byte	0x3f
	.zero		1


	//   ....[24]....
        /*1110*/ 	.word	0x00006c20
        /*1114*/ 	.word	0x00000048
        /*1118*/ 	.word	0x00028490
        /*111c*/ 	.short	0x010a
        /*111e*/ 	.byte	0x3f
	.zero		1


	//   ....[25]....
        /*1120*/ 	.word	0x000070c0
        /*1124*/ 	.word	0x00000000
        /*1128*/ 	.word	0x00000000
        /*112c*/ 	.short	0x0101
        /*112e*/ 	.byte	0x3f
	.zero		1


	//   ....[26]....
        /*1130*/ 	.word	0x00007100
        /*1134*/ 	.word	0x00000048
        /*1138*/ 	.word	0x000284b0
        /*113c*/ 	.short	0x010a
        /*113e*/ 	.byte	0x3f
	.zero		1


	//   ....[27]....
        /*1140*/ 	.word	0x00007530
        /*1144*/ 	.word	0x00000048
        /*1148*/ 	.word	0x00000000
        /*114c*/ 	.short	0x0101
        /*114e*/ 	.byte	0x3f
	.zero		1


	//   ....[28]....
        /*1150*/ 	.word	0x000083d0
        /*1154*/ 	.word	0x000000b8
        /*1158*/ 	.word	0x00028400
        /*115c*/ 	.short	0x010a
        /*115e*/ 	.byte	0x3f
	.zero		1


	//   ....[29]....
        /*1160*/ 	.word	0x00008420
        /*1164*/ 	.word	0x000000b8
        /*1168*/ 	.word	0x00028400
        /*116c*/ 	.short	0x010a
        /*116e*/ 	.byte	0x3f
	.zero		1


	//   ....[30]....
        /*1170*/ 	.word	0x00009130
        /*1174*/ 	.word	0x000000b8
        /*1178*/ 	.word	0x00028400
        /*117c*/ 	.short	0x010a
        /*117e*/ 	.byte	0x3f
	.zero		1


	//   ....[31]....
        /*1180*/ 	.word	0x0000d8a0
        /*1184*/ 	.word	0x000000b8
        /*1188*/ 	.word	0x00028400
        /*118c*/ 	.short	0x010a
        /*118e*/ 	.byte	0x3f
	.zero		1


	//   ....[32]....
        /*1190*/ 	.word	0x00011a10
        /*1194*/ 	.word	0x00000005
        /*1198*/ 	.word	0x00028430
        /*119c*/ 	.short	0x010a
        /*119e*/ 	.byte	0x3f
	.zero		1


	//   ....[33]....
        /*11a0*/ 	.word	0x00011a50
        /*11a4*/ 	.word	0x00000005
        /*11a8*/ 	.word	0x00028430
        /*11ac*/ 	.short	0x010a
        /*11ae*/ 	.byte	0x3f
	.zero		1


	//   ....[34]....
        /*11b0*/ 	.word	0x00012430
        /*11b4*/ 	.word	0x00000003
        /*11b8*/ 	.word	0x00000000
        /*11bc*/ 	.short	0x0101
        /*11be*/ 	.byte	0x3f
	.zero		1


	//   ....[35]....
        /*11c0*/ 	.word	0x00013c10
        /*11c4*/ 	.word	0x00000005
        /*11c8*/ 	.word	0x00028450
        /*11cc*/ 	.short	0x010a
        /*11ce*/ 	.byte	0x3f
	.zero		1


	//   ....[36]....
        /*11d0*/ 	.word	0x00013c60
        /*11d4*/ 	.word	0x00000005
        /*11d8*/ 	.word	0x00028450
        /*11dc*/ 	.short	0x010a
        /*11de*/ 	.byte	0x3f
	.zero		1


	//   ....[37]....
        /*11e0*/ 	.word	0x00013e90
        /*11e4*/ 	.word	0x00000005
        /*11e8*/ 	.word	0x00000000
        /*11ec*/ 	.short	0x0101
        /*11ee*/ 	.byte	0x3f
	.zero		1


	//   ....[38]....
        /*11f0*/ 	.word	0x000141c0
        /*11f4*/ 	.word	0x0000000a
        /*11f8*/ 	.word	0x00028430
        /*11fc*/ 	.short	0x010a
        /*11fe*/ 	.byte	0x3f
	.zero		1


	//   ....[39]....
        /*1200*/ 	.word	0x00014240
        /*1204*/ 	.word	0x0000000a
        /*1208*/ 	.word	0x00028430
        /*120c*/ 	.short	0x010a
        /*120e*/ 	.byte	0x3f
	.zero		1


	//   ....[40]....
        /*1210*/ 	.word	0x000149a0
        /*1214*/ 	.word	0x0000000c
        /*1218*/ 	.word	0x00000000
        /*121c*/ 	.short	0x0101
        /*121e*/ 	.byte	0x3f
	.zero		1


	//   ....[41]....
        /*1220*/ 	.word	0x00016820
        /*1224*/ 	.word	0x0000000a
        /*1228*/ 	.word	0x00028450
        /*122c*/ 	.short	0x010a
        /*122e*/ 	.byte	0x3f
	.zero		1


	//   ....[42]....
        /*1230*/ 	.word	0x00016890
        /*1234*/ 	.word	0x0000000a
        /*1238*/ 	.word	0x00028450
        /*123c*/ 	.short	0x010a
        /*123e*/ 	.byte	0x3f
	.zero		1


	//   ....[43]....
        /*1240*/ 	.word	0x00016a70
        /*1244*/ 	.word	0x0000000a
        /*1248*/ 	.word	0x00000000
        /*124c*/ 	.short	0x0101
        /*124e*/ 	.byte	0x3f
	.zero		1


	//   ....[44]....
        /*1250*/ 	.word	0x00016e30
        /*1254*/ 	.word	0x0000000c
        /*1258*/ 	.word	0x00028430
        /*125c*/ 	.short	0x010a
        /*125e*/ 	.byte	0x3f
	.zero		1


	//   ....[45]....
        /*1260*/ 	.word	0x00016eb0
        /*1264*/ 	.word	0x0000000c
        /*1268*/ 	.word	0x00028430
        /*126c*/ 	.short	0x010a
        /*126e*/ 	.byte	0x3f
	.zero		1


	//   ....[46]....
        /*1270*/ 	.word	0x00018580
        /*1274*/ 	.word	0x0000000e
        /*1278*/ 	.word	0x00000000
        /*127c*/ 	.short	0x0101
        /*127e*/ 	.byte	0x3f
	.zero		1


	//   ....[47]....
        /*1280*/ 	.word	0x000189f0
        /*1284*/ 	.word	0x0000000c
        /*1288*/ 	.word	0x00028450
        /*128c*/ 	.short	0x010a
        /*128e*/ 	.byte	0x3f
	.zero		1


	//   ....[48]....
        /*1290*/ 	.word	0x00018a60
        /*1294*/ 	.word	0x0000000c
        /*1298*/ 	.word	0x00028450
        /*129c*/ 	.short	0x010a
        /*129e*/ 	.byte	0x3f
	.zero		1


	//   ....[49]....
        /*12a0*/ 	.word	0x00018c20
        /*12a4*/ 	.word	0x0000000c
        /*12a8*/ 	.word	0x00000000
        /*12ac*/ 	.short	0x0101
        /*12ae*/ 	.byte	0x3f
	.zero		1


	//   ....[50]....
        /*12b0*/ 	.word	0x00018d40
        /*12b4*/ 	.word	0x0000000b
        /*12b8*/ 	.word	0x00028430
        /*12bc*/ 	.short	0x010a
        /*12be*/ 	.byte	0x3f
	.zero		1


	//   ....[51]....
        /*12c0*/ 	.word	0x00018dc0
        /*12c4*/ 	.word	0x0000000b
        /*12c8*/ 	.word	0x00028430
        /*12cc*/ 	.short	0x010a
        /*12ce*/ 	.byte	0x3f
	.zero		1


	//   ....[52]....
        /*12d0*/ 	.word	0x00019520
        /*12d4*/ 	.word	0x00000006
        /*12d8*/ 	.word	0x00000000
        /*12dc*/ 	.short	0x0101
        /*12de*/ 	.byte	0x3f
	.zero		1


	//   ....[53]....
        /*12e0*/ 	.word	0x0001b360
        /*12e4*/ 	.word	0x0000000b
        /*12e8*/ 	.word	0x00028450
        /*12ec*/ 	.short	0x010a
        /*12ee*/ 	.byte	0x3f
	.zero		1


	//   ....[54]....
        /*12f0*/ 	.word	0x0001b3d0
        /*12f4*/ 	.word	0x0000000b
        /*12f8*/ 	.word	0x00028450
        /*12fc*/ 	.short	0x010a
        /*12fe*/ 	.byte	0x3f
	.zero		1


	//   ....[55]....
        /*1300*/ 	.word	0x0001b5b0
        /*1304*/ 	.word	0x0000000b
        /*1308*/ 	.word	0x00000000
        /*130c*/ 	.short	0x0101
        /*130e*/ 	.byte	0x3f
	.zero		1


	//   ....[56]....
        /*1310*/ 	.word	0x0001e830
        /*1314*/ 	.word	0x00000000
        /*1318*/ 	.word	0x00000000
        /*131c*/ 	.short	0x0101
        /*131e*/ 	.byte	0x3f
	.zero		1


	//   ....[57]....
        /*1320*/ 	.word	0x00021540
        /*1324*/ 	.word	0x00000017
        /*1328*/ 	.word	0x00028420
        /*132c*/ 	.short	0x010a
        /*132e*/ 	.byte	0x3f
	.zero		1


	//   ....[58]....
        /*1330*/ 	.word	0x000215d0
        /*1334*/ 	.word	0x0000000c
        /*1338*/ 	.word	0x000284a0
        /*133c*/ 	.short	0x010a
        /*133e*/ 	.byte	0x3f
	.zero		1


	//   ....[59]....
        /*1340*/ 	.word	0x00021920
        /*1344*/ 	.word	0x0000000c
        /*1348*/ 	.word	0x000284c0
        /*134c*/ 	.short	0x010a
        /*134e*/ 	.byte	0x3f
	.zero		1


	//   ....[60]....
        /*1350*/ 	.word	0x00021d40
        /*1354*/ 	.word	0x0000000b
        /*1358*/ 	.word	0x000284a0
        /*135c*/ 	.short	0x010a
        /*135e*/ 	.byte	0x3f
	.zero		1


	//   ....[61]....
        /*1360*/ 	.word	0x00022080
        /*1364*/ 	.word	0x0000000b
        /*1368*/ 	.word	0x000284c0
        /*136c*/ 	.short	0x010a
        /*136e*/ 	.byte	0x3f
	.zero		1


	//   ....[62]....
        /*1370*/ 	.word	0x000232f0
        /*1374*/ 	.word	0x00000006
        /*1378*/ 	.word	0x00028480
        /*137c*/ 	.short	0x010a
        /*137e*/ 	.byte	0x3f
	.zero		1


	//   ....[63]....
        /*1380*/ 	.word	0x00023780
        /*1384*/ 	.word	0x00000006
        /*1388*/ 	.word	0x00028470
        /*138c*/ 	.short	0x0107
        /*138e*/ 	.byte	0x3f
	.zero		1


	//   ....[64]....
        /*1390*/ 	.word	0x00023830
        /*1394*/ 	.word	0x00000006
        /*1398*/ 	.word	0x00028470
        /*139c*/ 	.short	0x0101
        /*139e*/ 	.byte	0x3f
	.zero		1


	//   ....[65]....
        /*13a0*/ 	.word	0x00023860
        /*13a4*/ 	.word	0x00000006
        /*13a8*/ 	.word	0x00028440
        /*13ac*/ 	.short	0x010a
        /*13ae*/ 	.byte	0x3f
	.zero		1


	//   ....[66]....
        /*13b0*/ 	.word	0x00023c90
        /*13b4*/ 	.word	0x00000006
        /*13b8*/ 	.word	0x00028430
        /*13bc*/ 	.short	0x0107
        /*13be*/ 	.byte	0x3f
	.zero		1


	//   ....[67]....
        /*13c0*/ 	.word	0x00023d50
        /*13c4*/ 	.word	0x00000006
        /*13c8*/ 	.word	0x00028430
        /*13cc*/ 	.short	0x0101
        /*13ce*/ 	.byte	0x3f
	.zero		1


	//   ....[68]....
        /*13d0*/ 	.word	0x000248c0
        /*13d4*/ 	.word	0x00000017
        /*13d8*/ 	.word	0x00028400
        /*13dc*/ 	.short	0x0107
        /*13de*/ 	.byte	0x3f
	.zero		1


	//   ....[69]....
        /*13e0*/ 	.word	0x000249d0
        /*13e4*/ 	.word	0x00000017
        /*13e8*/ 	.word	0x00028400
        /*13ec*/ 	.short	0x0101
        /*13ee*/ 	.byte	0x3f
	.zero		1


	//   ....[70]....
        /*13f0*/ 	.word	0x000249f0
        /*13f4*/ 	.word	0x00000017
        /*13f8*/ 	.word	0x00028420
        /*13fc*/ 	.short	0x010a
        /*13fe*/ 	.byte	0x3f
	.zero		1


	//   ....[71]....
        /*1400*/ 	.word	0x00024d30
        /*1404*/ 	.word	0x00000000
        /*1408*/ 	.word	0x00028480
        /*140c*/ 	.short	0x010a
        /*140e*/ 	.byte	0x3f
	.zero		1


	//   ....[72]....
        /*1410*/ 	.word	0x000250e0
        /*1414*/ 	.word	0x00000000
        /*1418*/ 	.word	0x00028470
        /*141c*/ 	.short	0x0107
        /*141e*/ 	.byte	0x3f
	.zero		1


	//   ....[73]....
        /*1420*/ 	.word	0x00025190
        /*1424*/ 	.word	0x00000000
        /*1428*/ 	.word	0x00028470
        /*142c*/ 	.short	0x0101
        /*142e*/ 	.byte	0x3f
	.zero		1


	//   ....[74]....
        /*1430*/ 	.word	0x000251c0
        /*1434*/ 	.word	0x00000000
        /*1438*/ 	.word	0x00028440
        /*143c*/ 	.short	0x010a
        /*143e*/ 	.byte	0x3f
	.zero		1


	//   ....[75]....
        /*1440*/ 	.word	0x00025540
        /*1444*/ 	.word	0x00000000
        /*1448*/ 	.word	0x00028430
        /*144c*/ 	.short	0x0107
        /*144e*/ 	.byte	0x3f
	.zero		1


	//   ....[76]....
        /*1450*/ 	.word	0x000255f0
        /*1454*/ 	.word	0x00000000
        /*1458*/ 	.word	0x00028430
        /*145c*/ 	.short	0x0101
        /*145e*/ 	.byte	0x3f
	.zero		1


	//   ....[77]....
        /*1460*/ 	.word	0x00025680
        /*1464*/ 	.word	0x00000000
        /*1468*/ 	.word	0x00028470
        /*146c*/ 	.short	0x010a
        /*146e*/ 	.byte	0x3f
	.zero		1


	//   ....[78]....
        /*1470*/ 	.word	0x00025700
        /*1474*/ 	.word	0x00000000
        /*1478*/ 	.word	0x00028460
        /*147c*/ 	.short	0x010a
        /*147e*/ 	.byte	0x3f
	.zero		1


	//   ....[79]....
        /*1480*/ 	.word	0x00025bc0
        /*1484*/ 	.word	0x00000000
        /*1488*/ 	.word	0x00028450
        /*148c*/ 	.short	0x0101
        /*148e*/ 	.byte	0x3f
	.zero		1


	//   ....[80]....
        /*1490*/ 	.word	0x00025c50
        /*1494*/ 	.word	0x00000000
        /*1498*/ 	.word	0x00000000
        /*149c*/ 	.short	0x0101
        /*149e*/ 	.byte	0x3f
	.zero		1


	//   ....[81]....
        /*14a0*/ 	.word	0x00025e10
        /*14a4*/ 	.word	0x00000011
        /*14a8*/ 	.word	0x00028470
        /*14ac*/ 	.short	0x010a
        /*14ae*/ 	.byte	0x3f
	.zero		1


	//   ....[82]....
        /*14b0*/ 	.word	0x00025e80
        /*14b4*/ 	.word	0x00000011
        /*14b8*/ 	.word	0x00028460
        /*14bc*/ 	.short	0x010a
        /*14be*/ 	.byte	0x3f
	.zero		1


	//   ....[83]....
        /*14c0*/ 	.word	0x00026350
        /*14c4*/ 	.word	0x00000011
        /*14c8*/ 	.word	0x00028450
        /*14cc*/ 	.short	0x0101
        /*14ce*/ 	.byte	0x3f
	.zero		1


	//   ....[84]....
        /*14d0*/ 	.word	0x00026410
        /*14d4*/ 	.word	0x00000011
        /*14d8*/ 	.word	0x00000000
        /*14dc*/ 	.short	0x0101
        /*14de*/ 	.byte	0x3f
	.zero		1


	//   ....[85]....
        /*14e0*/ 	.word	0x00027110
        /*14e4*/ 	.word	0x00000007
        /*14e8*/ 	.word	0x00028420
        /*14ec*/ 	.short	0x010a
        /*14ee*/ 	.byte	0x3f
	.zero		1


	//   ....[86]....
        /*14f0*/ 	.word	0x000272a0
        /*14f4*/ 	.word	0x00000005
        /*14f8*/ 	.word	0x00028440
        /*14fc*/ 	.short	0x010a
        /*14fe*/ 	.byte	0x3f
	.zero		1


	//   ....[87]....
        /*1500*/ 	.word	0x00027340
        /*1504*/ 	.word	0x00000003
        /*1508*/ 	.word	0x00028440
        /*150c*/ 	.short	0x010a
        /*150e*/ 	.byte	0x3f
	.zero		1


	//   ....[88]....
        /*1510*/ 	.word	0x00027380
        /*1514*/ 	.word	0x00000005
        /*1518*/ 	.word	0x00028460
        /*151c*/ 	.short	0x010a
        /*151e*/ 	.byte	0x3f
	.zero		1


	//   ....[89]....
        /*1520*/ 	.word	0x000273c0
        /*1524*/ 	.word	0x00000003
        /*1528*/ 	.word	0x00028460
        /*152c*/ 	.short	0x010a
        /*152e*/ 	.byte	0x3f
	.zero		1


	//   ....[90]....
        /*1530*/ 	.word	0x00027400
        /*1534*/ 	.word	0x00000005
        /*1538*/ 	.word	0x00028480
        /*153c*/ 	.short	0x010a
        /*153e*/ 	.byte	0x3f
	.zero		1


	//   ....[91]....
        /*1540*/ 	.word	0x00027440
        /*1544*/ 	.word	0x00000003
        /*1548*/ 	.word	0x00028480
        /*154c*/ 	.short	0x010a
        /*154e*/ 	.byte	0x3f
	.zero		1


	//   ....[92]....
        /*1550*/ 	.word	0x000274a0
        /*1554*/ 	.word	0x00000048
        /*1558*/ 	.word	0x00028490
        /*155c*/ 	.short	0x010a
        /*155e*/ 	.byte	0x3f
	.zero		1


	//   ....[93]....
        /*1560*/ 	.word	0x00027730
        /*1564*/ 	.word	0x00000048
        /*1568*/ 	.word	0x00028490
        /*156c*/ 	.short	0x010a
        /*156e*/ 	.byte	0x3f
	.zero		1


	//   ....[94]....
        /*1570*/ 	.word	0x000279d0
        /*1574*/ 	.word	0x00000048
        /*1578*/ 	.word	0x00028490
        /*157c*/ 	.short	0x010a
        /*157e*/ 	.byte	0x3f
	.zero		1


	//   ....[95]....
        /*1580*/ 	.word	0x00027c60
        /*1584*/ 	.word	0x00000048
        /*1588*/ 	.word	0x000284b0
        /*158c*/ 	.short	0x010a
        /*158e*/ 	.byte	0x3f
	.zero		1


	//   ....[96]....
        /*1590*/ 	.word	0x000284a0
        /*1594*/ 	.word	0x000000b8
        /*1598*/ 	.word	0x00028400
        /*159c*/ 	.short	0x010a
        /*159e*/ 	.byte	0x3f
	.zero		1


	//   ....[97]....
        /*15a0*/ 	.word	0x00028e20
        /*15a4*/ 	.word	0x000000b8
        /*15a8*/ 	.word	0x00028400
        /*15ac*/ 	.short	0x010a
        /*15ae*/ 	.byte	0x3f
	.zero		1


	//   ....[98]....
        /*15b0*/ 	.word	0x00028e70
        /*15b4*/ 	.word	0x00000005
        /*15b8*/ 	.word	0x00028430
        /*15bc*/ 	.short	0x010a
        /*15be*/ 	.byte	0x3f
	.zero		1


	//   ....[99]....
        /*15c0*/ 	.word	0x00028ec0
        /*15c4*/ 	.word	0x00000005
        /*15c8*/ 	.word	0x00028450
        /*15cc*/ 	.short	0x010a
        /*15ce*/ 	.byte	0x3f
	.zero		1


	//   ....[100]....
        /*15d0*/ 	.word	0x00028f10
        /*15d4*/ 	.word	0x0000000a
        /*15d8*/ 	.word	0x00028430
        /*15dc*/ 	.short	0x010a
        /*15de*/ 	.byte	0x3f
	.zero		1


	//   ....[101]....
        /*15e0*/ 	.word	0x00028f60
        /*15e4*/ 	.word	0x0000000a
        /*15e8*/ 	.word	0x00028450
        /*15ec*/ 	.short	0x010a
        /*15ee*/ 	.byte	0x3f
	.zero		1


	//   ....[102]....
        /*15f0*/ 	.word	0x00028fb0
        /*15f4*/ 	.word	0x0000000c
        /*15f8*/ 	.word	0x00028430
        /*15fc*/ 	.short	0x010a
        /*15fe*/ 	.byte	0x3f
	.zero		1


	//   ....[103]....
        /*1600*/ 	.word	0x00029000
        /*1604*/ 	.word	0x0000000c
        /*1608*/ 	.word	0x00028450
        /*160c*/ 	.short	0x010a
        /*160e*/ 	.byte	0x3f
	.zero		1


	//   ....[104]....
        /*1610*/ 	.word	0x00029050
        /*1614*/ 	.word	0x0000000b
        /*1618*/ 	.word	0x00028430
        /*161c*/ 	.short	0x010a
        /*161e*/ 	.byte	0x3f
	.zero		1


	//   ....[105]....
        /*1620*/ 	.word	0x000290a0
        /*1624*/ 	.word	0x0000000b
        /*1628*/ 	.word	0x00028450
        /*162c*/ 	.short	0x010a
        /*162e*/ 	.byte	0x3f
	.zero		1


	//   ....[106]....
        /*1630*/ 	.word	0x0002b670
        /*1634*/ 	.word	0x00000017
        /*1638*/ 	.word	0x00028420
        /*163c*/ 	.short	0x010a
        /*163e*/ 	.byte	0x3f
	.zero		1


	//   ....[107]....
        /*1640*/ 	.word	0x0002b6c0
        /*1644*/ 	.word	0x0000000c
        /*1648*/ 	.word	0x000284a0
        /*164c*/ 	.short	0x010a
        /*164e*/ 	.byte	0x3f
	.zero		1


	//   ....[108]....
        /*1650*/ 	.word	0x0002b710
        /*1654*/ 	.word	0x0000000c
        /*1658*/ 	.word	0x000284c0
        /*165c*/ 	.short	0x010a
        /*165e*/ 	.byte	0x3f
	.zero		1


	//   ....[109]....
        /*1660*/ 	.word	0x0002b760
        /*1664*/ 	.word	0x0000000b
        /*1668*/ 	.word	0x000284a0
        /*166c*/ 	.short	0x010a
        /*166e*/ 	.byte	0x3f
	.zero		1


	//   ....[110]....
        /*1670*/ 	.word	0x0002b7b0
        /*1674*/ 	.word	0x0000000b
        /*1678*/ 	.word	0x000284c0
        /*167c*/ 	.short	0x010a
        /*167e*/ 	.byte	0x3f
	.zero		1


	//   ....[111]....
        /*1680*/ 	.word	0x0002b8d0
        /*1684*/ 	.word	0x00000006
        /*1688*/ 	.word	0x00028480
        /*168c*/ 	.short	0x010a
        /*168e*/ 	.byte	0x3f
	.zero		1


	//   ....[112]....
        /*1690*/ 	.word	0x0002bf00
        /*1694*/ 	.word	0x00000006
        /*1698*/ 	.word	0x00028440
        /*169c*/ 	.short	0x010a
        /*169e*/ 	.byte	0x3f
	.zero		1


	//   ....[113]....
        /*16a0*/ 	.word	0x0002cfe0
        /*16a4*/ 	.word	0x00000017
        /*16a8*/ 	.word	0x00028420
        /*16ac*/ 	.short	0x010a
        /*16ae*/ 	.byte	0x3f
	.zero		1


	//   ....[114]....
        /*16b0*/ 	.word	0x0002d030
        /*16b4*/ 	.word	0x00000000
        /*16b8*/ 	.word	0x00028480
        /*16bc*/ 	.short	0x010a
        /*16be*/ 	.byte	0x3f
	.zero		1


	//   ....[115]....
        /*16c0*/ 	.word	0x0002d520
        /*16c4*/ 	.word	0x00000000
        /*16c8*/ 	.word	0x00028440
        /*16cc*/ 	.short	0x010a
        /*16ce*/ 	.byte	0x3f
	.zero		1


	//   ....[116]....
        /*16d0*/ 	.word	0x0002da00
        /*16d4*/ 	.word	0x00000000
        /*16d8*/ 	.word	0x00028470
        /*16dc*/ 	.short	0x010a
        /*16de*/ 	.byte	0x3f
	.zero		1


	//   ....[117]....
        /*16e0*/ 	.word	0x0002da50
        /*16e4*/ 	.word	0x00000000
        /*16e8*/ 	.word	0x00028460
        /*16ec*/ 	.short	0x010a
        /*16ee*/ 	.byte	0x3f
	.zero		1


	//   ....[118]....
        /*16f0*/ 	.word	0x0002daa0
        /*16f4*/ 	.word	0x00000011
        /*16f8*/ 	.word	0x00028470
        /*16fc*/ 	.short	0x010a
        /*16fe*/ 	.byte	0x3f
	.zero		1


	//   ....[119]....
        /*1700*/ 	.word	0x0002daf0
        /*1704*/ 	.word	0x00000011
        /*1708*/ 	.word	0x00028460
        /*170c*/ 	.short	0x010a
        /*170e*/ 	.byte	0x3f
	.zero		1


	//   ....[120]....
        /*1710*/ 	.word	0x0002e470
        /*1714*/ 	.word	0x00000007
        /*1718*/ 	.word	0x00028420
        /*171c*/ 	.short	0x010a
        /*171e*/ 	.byte	0x3f
	.zero		1


	//   ....[121]....
        /*1720*/ 	.word	0x0002e610
        /*1724*/ 	.word	0x00000005
        /*1728*/ 	.word	0x00028440
        /*172c*/ 	.short	0x010a
        /*172e*/ 	.byte	0x3f
	.zero		1


	//   ....[122]....
        /*1730*/ 	.word	0x0002e660
        /*1734*/ 	.word	0x00000003
        /*1738*/ 	.word	0x00028440
        /*173c*/ 	.short	0x010a
        /*173e*/ 	.byte	0x3f
	.zero		1


	//   ....[123]....
        /*1740*/ 	.word	0x0002e6b0
        /*1744*/ 	.word	0x00000005
        /*1748*/ 	.word	0x00028460
        /*174c*/ 	.short	0x010a
        /*174e*/ 	.byte	0x3f
	.zero		1


	//   ....[124]....
        /*1750*/ 	.word	0x0002e700
        /*1754*/ 	.word	0x00000003
        /*1758*/ 	.word	0x00028460
        /*175c*/ 	.short	0x010a
        /*175e*/ 	.byte	0x3f
	.zero		1


	//   ....[125]....
        /*1760*/ 	.word	0x0002e750
        /*1764*/ 	.word	0x00000005
        /*1768*/ 	.word	0x00028480
        /*176c*/ 	.short	0x010a
        /*176e*/ 	.byte	0x3f
	.zero		1


	//----- nvinfo : EIATTR_NUM_MBARRIERS
	.align		4
.L_244:
        /*1770*/ 	.byte	0x03, 0x38
        /*1772*/ 	.short	0x0016


	//----- nvinfo : EIATTR_EXIT_INSTR_OFFSETS
	.align		4
        /*1774*/ 	.byte	0x04, 0x1c
        /*1776*/ 	.short	(.L_246 - .L_245)


	//   ....[0]....
.L_245:
        /*1778*/ 	.word	0x00027490


	//----- nvinfo : EIATTR_MAX_THREADS
	.align		4
.L_246:
        /*177c*/ 	.byte	0x04, 0x05
        /*177e*/ 	.short	(.L_248 - .L_247)
.L_247:
        /*1780*/ 	.word	0x00000180
        /*1784*/ 	.word	0x00000001
        /*1788*/ 	.word	0x00000001


	//----- nvinfo : EIATTR_CRS_STACK_SIZE
	.align		4
.L_248:
        /*178c*/ 	.byte	0x04, 0x1e
        /*178e*/ 	.short	(.L_250 - .L_249)
.L_249:
        /*1790*/ 	.word	0x00000000


	//----- nvinfo : EIATTR_CBANK_PARAM_SIZE
	.align		4
.L_250:
        /*1794*/ 	.byte	0x03, 0x19
        /*1796*/ 	.short	0x0af0


	//----- nvinfo : EIATTR_PARAM_CBANK
	.align		4
        /*1798*/ 	.byte	0x04, 0x0a
        /*179a*/ 	.short	(.L_252 - .L_251)
	.align		4
.L_251:
        /*179c*/ 	.word	index@(.nv.constant0._ZN7cutlass13device_kernelIN5flash11enable_sm90INS1_16FlashAttnFwdSm90INS1_25CollectiveMainloopFwdSm90ILi2EN4cute5tupleIJNS5_1CILi1EEES8_S8_EEENS6_IJNS7_ILi128EEENS7_ILi64EEENS7_ILi256EEEEEELi256ENS_12float_e4m3_tEfNS_4arch4Sm90ELb0ELb1ELb1ELb1ELb1ELb1ELb0ELb1ELb0ELb1ELb0ELb0EEENS1_21CollectiveEpilogueFwdINS6_IJSA_SC_SB_EEES9_NS_10bfloat16_tESG_Li256ELb1ELb1ELb0ELb1EEENS1_36VarlenDynamicPersistentTileSchedulerILi128ELi64ELi256ELi128ELb0ELb1ELb1ELb1ELb0ELb1EEEEEEEEEvNT_6ParamsE)
        /*17a0*/ 	.short	0x0210
        /*17a2*/ 	.short	0x0af0


	//----- nvinfo : EIATTR_SW_WAR
	.align		4
.L_252:
        /*17a4*/ 	.byte	0x04, 0x36
        /*17a6*/ 	.short	(.L_254 - .L_253)
.L_253:
        /*17a8*/ 	.word	0x00000008
.L_254:


//--------------------- .nv.info._ZN7cutlass13device_kernelIN5flash11enable_sm90INS1_16FlashAttnFwdSm90INS1_25CollectiveMainloopFwdSm90ILi2EN4cute5tupleIJNS5_1CILi1EEES8_S8_EEENS6_IJNS7_ILi128EEESA_NS7_ILi256EEEEEELi256ENS_12float_e4m3_tEfNS_4arch4Sm90ELb1ELb0ELb1ELb0ELb1ELb0ELb0ELb1ELb0ELb1ELb0ELb0EEENS1_21CollectiveEpilogueFwdINS6_IJSA_SB_SA_EEES9_NS_10bfloat16_tESF_Li256ELb0ELb1ELb0ELb1EEENS1_30DynamicPersistentTileSchedulerILi256ELi128ELb0ELb1ELb1EEEEEEEEEvNT_6ParamsE --------------------------
	.section	.nv.info._ZN7cutlass13device_kernelIN5flash11enable_sm90INS1_16FlashAttnFwdSm90INS1_25CollectiveMainloopFwdSm90ILi2EN4cute5tupleIJNS5_1CILi1EEES8_S8_EEENS6_IJNS7_ILi128EEESA_NS7_ILi256EEEEEELi256ENS_12float_e4m3_tEfNS_4arch4Sm90ELb1ELb0ELb1ELb0ELb1ELb0ELb0ELb1ELb0ELb1ELb0ELb0EEENS1_21CollectiveEpilogueFwdINS6_IJSA_SB_SA_EEES9_NS_10bfloat16_tESF_Li256ELb0ELb1ELb0ELb1EEENS1_30DynamicPersistentTileSchedulerILi256ELi128ELb0ELb1ELb1EEEEEEEEEvNT_6ParamsE,"",@"SHT_CUDA_INFO"
	.sectionflags	@""
	.align	4


	//----- nvinfo : EIATTR_CUDA_API_VERSION
	.align		4
        /*0000*/ 	.byte	0x04, 0x37
        /*0002*/ 	.short	(.L_256 - .L_255)
.L_255:
        /*0004*/ 	.word	0x00000082


	//----- nvinfo : EIATTR_KPARAM_INFO
	.align		4
.L_256:
        /*0008*/ 	.byte	0x04, 0x17
        /*000a*/ 	.short	(.L_258 - .L_257)
.L_257:
        /*000c*/ 	.word	0x00000000
        /*0010*/ 	.short	0x0000
        /*0012*/ 	.short	0x0070
        /*0014*/ 	.byte	0x00, 0xf0, 0x01, 0x2a


	//----- nvinfo : EIATTR_SPARSE_MMA_MASK
	.align		4
.L_258:
        /*0018*/ 	.byte	0x03, 0x50
        /*001a*/ 	.short	0x0000


	//----- nvinfo : EIATTR_MAXREG_COUNT
	.align		4
        /*001c*/ 	.byte	0x03, 0x1b
        /*001e*/ 	.short	0x00a8


	//----- nvinfo : EIATTR_NUM_BARRIERS
	.align		4
        /*0020*/ 	.byte	0x02, 0x4c
        /*0022*/ 	.byte	0x10
	.zero		1


	//----- nvinfo : EIATTR_EXTERNS
	.align		4
        /*0024*/ 	.byte	0x04, 0x0f
        /*0026*/ 	.short	(.L_260 - .L_259)


	//   ....[0]....
	.align		4
.L_259:
        /*0028*/ 	.word	index@(__assertfail)


	//----- nvinfo : EIATTR_ANNOTATIONS
	.align		4
.L_260:
        /*002c*/ 	.byte	0x04, 0x55
        /*002e*/ 	.short	(.L_262 - .L_261)


	//   ....[0]....
.L_261:
        /* <DEDUP_REMOVED lines=13> */


	//----- nvinfo : EIATTR_MERCURY_ISA_VERSION
	.align		4
.L_262:
        /*00f0*/ 	.byte	0x03, 0x5f
        /*00f2*/ 	.short	0x0101


	//----- nvinfo : EIATTR_INT_WARP_WIDE_INSTR_OFFSETS
	.align		4
        /*00f4*/ 	.byte	0x04, 0x31
        /*00f6*/ 	.short	(.L_264 - .L_263)


	//   ....[0]....
.L_263:
        /*00f8*/ 	.word	0x000000c0


	//   ....[1]....
        /*00fc*/ 	.word	0x000000d0


	//   ....[2]....
        /*0100*/ 	.word	0x00000170


	//   ....[3]....
        /*0104*/ 	.word	0x0000f430


	//   ....[4]....
        /*0108*/ 	.word	0x0000f4c0


	//   ....[5]....
        /*010c*/ 	.word	0x00013100


	//   ....[6]....
        /*0110*/ 	.word	0x00013190


	//----- nvinfo : EIATTR_COOP_GROUP_MASK_REGIDS
	.align		4
.L_264:
        /*0114*/ 	.byte	0x04, 0x29
        /*0116*/ 	.short	(.L_266 - .L_265)


	//   ....[0]....
.L_265:
        /*0118*/ 	.word	0xffffffff


	//   ....[1]....
        /*011c*/ 	.word	0xffffffff


	//   ....[2]....
        /*0120*/ 	.word	0xffffffff


	//   ....[3]....
        /*0124*/ 	.word	0xffffffff


	//   ....[4]....
        /*0128*/ 	.word	0xffffffff


	//   ....[5]....
        /*012c*/ 	.word	0xffffffff


	//   ....[6]....
        /*0130*/ 	.word	0xffffffff


	//   ....[7]....
        /*0134*/ 	.word	0xffffffff


	//   ....[8]....
        /*0138*/ 	.word	0xffffffff


	//   ....[9]....
        /*013c*/ 	.word	0xffffffff


	//   ....[10]....
        /*0140*/ 	.word	0xffffffff


	//   ....[11]....
        /*0144*/ 	.word	0xffffffff


	//   ....[12]....
        /*0148*/ 	.word	0xffffffff


	//   ....[13]....
        /*014c*/ 	.word	0xffffffff


	//   ....[14]....
        /*0150*/ 	.word	0xffffffff


	//   ....[15]....
        /*0154*/ 	.word	0xffffffff


	//   ....[16]....
        /*0158*/ 	.word	0xffffffff


	//   ....[17]....
        /*015c*/ 	.word	0xffffffff


	//   ....[18]....
        /*0160*/ 	.word	0xffffffff


	//   ....[19]....
        /*0164*/ 	.word	0xffffffff


	//   ....[20]....
        /*0168*/ 	.word	0xffffffff


	//   ....[21]....
        /*016c*/ 	.word	0xffffffff


	//   ....[22]....
        /*0170*/ 	.word	0xffffffff


	//   ....[23]....
        /*0174*/ 	.word	0xffffffff


	//   ....[24]....
        /*0178*/ 	.word	0xffffffff


	//   ....[25]....
        /*017c*/ 	.word	0xffffffff


	//   ....[26]....
        /*0180*/ 	.word	0xffffffff


	//   ....[27]....
        /*0184*/ 	.word	0xffffffff


	//   ....[28]....
        /*0188*/ 	.word	0xffffffff


	//   ....[29]....
        /*018c*/ 	.word	0xffffffff


	//   ....[30]....
        /*0190*/ 	.word	0xffffffff


	//   ....[31]....
        /*0194*/ 	.word	0xffffffff


	//   ....[32]....
        /*0198*/ 	.word	0xffffffff


	//   ....[33]....
        /*019c*/ 	.word	0xffffffff


	//   ....[34]....
        /*01a0*/ 	.word	0xffffffff


	//   ....[35]....
        /*01a4*/ 	.word	0xffffffff


	//   ....[36]....
        /*01a8*/ 	.word	0xffffffff


	//   ....[37]....
        /*01ac*/ 	.word	0xffffffff


	//   ....[38]....
        /*01b0*/ 	.word	0xffffffff


	//   ....[39]....
        /*01b4*/ 	.word	0xffffffff


	//   ....[40]....
        /*01b8*/ 	.word	0xffffffff


	//   ....[41]....
        /*01bc*/ 	.word	0xffffffff


	//   ....[42]....
        /*01c0*/ 	.word	0xffffffff


	//   ....[43]....
        /*01c4*/ 	.word	0xffffffff


	//   ....[44]....
        /*01c8*/ 	.word	0xffffffff


	//   ....[45]....
        /*01cc*/ 	.word	0xffffffff


	//   ....[46]....
        /*01d0*/ 	.word	0xffffffff


	//   ....[47]....
        /*01d4*/ 	.word	0xffffffff


	//   ....[48]....
        /*01d8*/ 	.word	0xffffffff


	//   ....[49]....
        /*01dc*/ 	.word	0xffffffff


	//   ....[50]....
        /*01e0*/ 	.word	0xffffffff


	//   ....[51]....
        /*01e4*/ 	.word	0xffffffff


	//   ....[52]....
        /*01e8*/ 	.word	0xffffffff


	//   ....[53]....
        /*01ec*/ 	.word	0xffffffff


	//   ....[54]....
        /*01f0*/ 	.word	0xffffffff


	//   ....[55]....
        /*01f4*/ 	.word	0xffffffff


	//   ....[56]....
        /*01f8*/ 	.word	0xffffffff


	//   ....[57]....
        /*01fc*/ 	.word	0xffffffff


	//   ....[58]....
        /*0200*/ 	.word	0xffffffff


	//   ....[59]....
        /*0204*/ 	.word	0xffffffff


	//   ....[60]....
        /*0208*/ 	.word	0xffffffff


	//   ....[61]....
        /*020c*/ 	.word	0xffffffff


	//   ....[62]....
        /*0210*/ 	.word	0xffffffff


	//   ....[63]....
        /*0214*/ 	.word	0xffffffff


	//   ....[64]....
        /*0218*/ 	.word	0xffffffff


	//   ....[65]....
        /*021c*/ 	.word	0xffffffff


	//   ....[66]....
        /*0220*/ 	.word	0xffffffff


	//   ....[67]....
        /*0224*/ 	.word	0xffffffff


	//   ....[68]....
        /*0228*/ 	.word	0xffffffff


	//   ....[69]....
        /*022c*/ 	.word	0xffffffff


	//   ....[70]....
        /*0230*/ 	.word	0xffffffff


	//   ....[71]....
        /*0234*/ 	.word	0xffffffff


	//   ....[72]....
        /*0238*/ 	.word	0xffffffff


	//   ....[73]....
        /*023c*/ 	.word	0xffffffff


	//   ....[74]....
        /*0240*/ 	.word	0xffffffff


	//   ....[75]....
        /*0244*/ 	.word	0xffffffff


	//   ....[76]....
        /*0248*/ 	.word	0xffffffff


	//   ....[77]....
        /*024c*/ 	.word	0xffffffff


	//   ....[78]....
        /*0250*/ 	.word	0xffffffff


	//   ....[79]....
        /*0254*/ 	.word	0xffffffff


	//   ....[80]....
        /*0258*/ 	.word	0xffffffff


	//   ....[81]....
        /*025c*/ 	.word	0xffffffff


	//   ....[82]....
        /*0260*/ 	.word	0xffffffff


	//   ....[83]....
        /*0264*/ 	.word	0xffffffff


	//   ....[84]....
        /*0268*/ 	.word	0xffffffff


	//   ....[85]....
        /*026c*/ 	.word	0xffffffff


	//   ....[86]....
        /*0270*/ 	.word	0xffffffff


	//   ....[87]....
        /*0274*/ 	.word	0xffffffff


	//   ....[88]....
        /*0278*/ 	.word	0xffffffff


	//   ....[89]....
        /*027c*/ 	.word	0xffffffff


	//   ....[90]....
        /*0280*/ 	.word	0xffffffff


	//   ....[91]....
        /*0284*/ 	.word	0xffffffff


	//   ....[92]....
        /*0288*/ 	.word	0xffffffff


	//   ....[93]....
        /*028c*/ 	.word	0xffffffff


	//   ....[94]....
        /*0290*/ 	.word	0xffffffff


	//   ....[95]....
        /*0294*/ 	.word	0xffffffff


	//   ....[96]....
        /*0298*/ 	.word	0xffffffff


	//   ....[97]....
        /*029c*/ 	.word	0xffffffff


	//   ....[98]....
        /*02a0*/ 	.word	0xffffffff


	//   ....[99]....
        /*02a4*/ 	.word	0xffffffff


	//   ....[100]....
        /*02a8*/ 	.word	0xffffffff


	//   ....[101]....
        /*02ac*/ 	.word	0xffffffff


	//   ....[102]....
        /*02b0*/ 	.word	0xffffffff


	//   ....[103]....
        /*02b4*/ 	.word	0xffffffff


	//   ....[104]....
        /*02b8*/ 	.word	0xffffffff


	//   ....[105]....
        /*02bc*/ 	.word	0xffffffff


	//   ....[106]....
        /*02c0*/ 	.word	0xffffffff


	//   ....[107]....
        /*02c4*/ 	.word	0xffffffff


	//   ....[108]....
        /*02c8*/ 	.word	0xffffffff


	//   ....[109]....
        /*02cc*/ 	.word	0xffffffff


	//   ....[110]....
        /*02d0*/ 	.word	0xffffffff


	//   ....[111]....
        /*02d4*/ 	.word	0xffffffff


	//   ....[112]....
        /*02d8*/ 	.word	0xffffffff


	//   ....[113]....
        /*02dc*/ 	.word	0xffffffff


	//   ....[114]....
        /*02e0*/ 	.word	0xffffffff


	//   ....[115]....
        /*02e4*/ 	.word	0xffffffff


	//   ....[116]....
        /*02e8*/ 	.word	0xffffffff


	//   ....[117]....
        /*02ec*/ 	.word	0xffffffff


	//   ....[118]....
        /*02f0*/ 	.word	0xffffffff


	//   ....[119]....
        /*02f4*/ 	.word	0xffffffff


	//   ....[120]....
        /*02f8*/ 	.word	0xffffffff


	//   ....[121]....
        /*02fc*/ 	.word	0xffffffff


	//   ....[122]....
        /*0300*/ 	.word	0xffffffff


	//   ....[123]....
        /*0304*/ 	.word	0xffffffff


	//   ....[124]....
        /*0308*/ 	.word	0xffffffff


	//   ....[125]....
        /*030c*/ 	.word	0xffffffff


	//   ....[126]....
        /*0310*/ 	.word	0xffffffff


	//   ....[127]....
        /*0314*/ 	.word	0xffffffff


	//   ....[128]....
        /*0318*/ 	.word	0xffffffff


	//   ....[129]....
        /*031c*/ 	.word	0xffffffff


	//   ....[130]....
        /*0320*/ 	.word	0xffffffff


	//   ....[131]....
        /*0324*/ 	.word	0xffffffff


	//   ....[132]....
        /*0328*/ 	.word	0xffffffff


	//   ....[133]....
        /*032c*/ 	.word	0xffffffff


	//   ....[134]....
        /*0330*/ 	.word	0xffffffff


	//   ....[135]....
        /*0334*/ 	.word	0xffffffff


	//   ....[136]....
        /*0338*/ 	.word	0xffffffff


	//   ....[137]....
        /*033c*/ 	.word	0xffffffff


	//   ....[138]....
        /*0340*/ 	.word	0xffffffff


	//   ....[139]....
        /*0344*/ 	.word	0xffffffff


	//   ....[140]....
        /*0348*/ 	.word	0xffffffff


	//   ....[141]....
        /*034c*/ 	.word	0xffffffff


	//   ....[142]....
        /*0350*/ 	.word	0xffffffff


	//   ....[143]....
        /*0354*/ 	.word	0xffffffff


	//   ....[144]....
        /*0358*/ 	.word	0xffffffff


	//   ....[145]....
        /*035c*/ 	.word	0xffffffff


	//   ....[146]....
        /*0360*/ 	.word	0xffffffff


	//   ....[147]....
        /*0364*/ 	.word	0xffffffff


	//   ....[148]....
        /*0368*/ 	.word	0xffffffff


	//   ....[149]....
        /*036c*/ 	.word	0xffffffff


	//   ....[150]....
        /*0370*/ 	.word	0xffffffff


	//   ....[151]....
        /*0374*/ 	.word	0xffffffff


	//   ....[152]....
        /*0378*/ 	.word	0xffffffff


	//   ....[153]....
        /*037c*/ 	.word	0xffffffff


	//   ....[154]....
        /*0380*/ 	.word	0xffffffff


	//   ....[155]....
        /*0384*/ 	.word	0xffffffff


	//   ....[156]....
        /*0388*/ 	.word	0xffffffff


	//   ....[157]....
        /*038c*/ 	.word	0xffffffff


	//   ....[158]....
        /*0390*/ 	.word	0xffffffff


	//   ....[159]....
        /*0394*/ 	.word	0xffffffff


	//   ....[160]....
        /*0398*/ 	.word	0xffffffff


	//   ....[161]....
        /*039c*/ 	.word	0xffffffff


	//   ....[162]....
        /*03a0*/ 	.word	0xffffffff


	//   ....[163]....
        /*03a4*/ 	.word	0xffffffff


	//   ....[164]....
        /*03a8*/ 	.word	0xffffffff


	//   ....[165]....
        /*03ac*/ 	.word	0xffffffff


	//   ....[166]....
        /*03b0*/ 	.word	0xffffffff


	//   ....[167]....
        /*03b4*/ 	.word	0xffffffff


	//   ....[168]....
        /*03b8*/ 	.word	0xffffffff


	//   ....[169]....
        /*03bc*/ 	.word	0xffffffff


	//   ....[170]....
        /*03c0*/ 	.word	0xffffffff


	//   ....[171]....
        /*03c4*/ 	.word	0xffffffff


	//   ....[172]....
        /*03c8*/ 	.word	0xffffffff


	//   ....[173]....
        /*03cc*/ 	.word	0xffffffff


	//   ....[174]....
        /*03d0*/ 	.word	0xffffffff


	//   ....[175]....
        /*03d4*/ 	.word	0xffffffff


	//   ....[176]....
        /*03d8*/ 	.word	0xffffffff


	//   ....[177]....
        /*03dc*/ 	.word	0xffffffff


	//   ....[178]....
        /*03e0*/ 	.word	0xffffffff


	//   ....[179]....
        /*03e4*/ 	.word	0xffffffff


	//   ....[180]....
        /*03e8*/ 	.word	0xffffffff


	//   ....[181]....
        /*03ec*/ 	.word	0xffffffff


	//   ....[182]....
        /*03f0*/ 	.word	0xffffffff


	//   ....[183]....
        /*03f4*/ 	.word	0xffffffff


	//   ....[184]....
        /*03f8*/ 	.word	0xffffffff


	//   ....[185]....
        /*03fc*/ 	.word	0xffffffff


	//   ....[186]....
        /*0400*/ 	.word	0xffffffff


	//   ....[187]....
        /*0404*/ 	.word	0xffffffff


	//   ....[188]....
        /*0408*/ 	.word	0xffffffff


	//   ....[189]....
        /*040c*/ 	.word	0xffffffff


	//   ....[190]....
        /*0410*/ 	.word	0xffffffff


	//   ....[191]....
        /*0414*/ 	.word	0xffffffff


	//   ....[192]....
        /*0418*/ 	.word	0xffffffff


	//   ....[193]....
        /*041c*/ 	.word	0xffffffff


	//   ....[194]....
        /*0420*/ 	.word	0x0500000f


	//   ....[195]....
        /*0424*/ 	.word	0x0500000f


	//   ....[196]....
        /*0428*/ 	.word	0x0500000f


	//   ....[197]....
        /*042c*/ 	.word	0x0500000f


	//   ....[198]....
        /*0430*/ 	.word	0x0500000f


	//   ....[199]....
        /*0434*/ 	.word	0x0500000f


	//   ....[200]....
        /*0438*/ 	.word	0x0500000f


	//   ....[201]....
        /*043c*/ 	.word	0x0500000f


	//   ....[202]....
        /*0440*/ 	.word	0x0500000f


	//   ....[203]....
        /*0444*/ 	.word	0x0500000f


	//   ....[204]....
        /*0448*/ 	.word	0x0500000f


	//   ....[205]....
        /*044c*/ 	.word	0x0500000f


	//   ....[206]....
        /*0450*/ 	.word	0x0500000f


	//   ....[207]....
        /*0454*/ 	.word	0x0500000f


	//   ....[208]....
        /*0458*/ 	.word	0x0500000f


	//   ....[209]....
        /*045c*/ 	.word	0x0500000f


	//   ....[210]....
        /*0460*/ 	.word	0x0500000f


	//   ....[211]....
        /*0464*/ 	.word	0x0500000f


	//   ....[212]....
        /*0468*/ 	.word	0x0500000f


	//   ....[213]....
        /*046c*/ 	.word	0x0500000f


	//   ....[214]....
        /*0470*/ 	.word	0x0500000f


	//   ....[215]....
        /*0474*/ 	.word	0x0500000f


	//   ....[216]....
        /*0478*/ 	.word	0x0500000f


	//   ....[217]....
        /*047c*/ 	.word	0x0500000f


	//   ....[218]....
        /*0480*/ 	.word	0x0500000f


	//   ....[219]....
        /*0484*/ 	.word	0x0500000f


	//   ....[220]....
        /*0488*/ 	.word	0x0500000f


	//   ....[221]....
        /*048c*/ 	.word	0x0500000f


	//   ....[222]....
        /*0490*/ 	.word	0x0500000f


	//   ....[223]....
        /*0494*/ 	.word	0x0500000f


	//   ....[224]....
        /*0498*/ 	.word	0x0500000f


	//   ....[225]....
        /*049c*/ 	.word	0x0500000f


	//   ....[226]....
        /*04a0*/ 	.word	0x0500000f


	//   ....[227]....
        /*04a4*/ 	.word	0x0500000f


	//   ....[228]....
        /*04a8*/ 	.word	0x0500000f


	//   ....[229]....
        /*04ac*/ 	.word	0x0500000f


	//   ....[230]....
        /*04b0*/ 	.word	0x0500000f


	//   ....[231]....
        /*04b4*/ 	.word	0x0500000f


	//   ....[232]....
        /*04b8*/ 	.word	0x0500000f


	//   ....[233]....
        /*04bc*/ 	.word	0x0500000f


	//   ....[234]....
        /*04c0*/ 	.word	0x0500000f


	//   ....[235]....
        /*04c4*/ 	.word	0x0500000f


	//   ....[236]....
        /*04c8*/ 	.word	0x0500000f


	//   ....[237]....
        /*04cc*/ 	.word	0x0500000f


	//   ....[238]....
        /*04d0*/ 	.word	0x0500000f


	//   ....[239]....
        /*04d4*/ 	.word	0x0500000f


	//   ....[240]....
        /*04d8*/ 	.word	0x0500000f


	//   ....[241]....
        /*04dc*/ 	.word	0x0500000f


	//   ....[242]....
        /*04e0*/ 	.word	0x0500000f


	//   ....[243]....
        /*04e4*/ 	.word	0x0500000f


	//   ....[244]....
        /*04e8*/ 	.word	0x0500000f


	//   ....[245]....
        /*04ec*/ 	.word	0x0500000f


	//   ....[246]....
        /*04f0*/ 	.word	0x0500000f


	//   ....[247]....
        /*04f4*/ 	.word	0x0500000f


	//   ....[248]....
        /*04f8*/ 	.word	0x0500000f


	//   ....[249]....
        /*04fc*/ 	.word	0x0500000f


	//   ....[250]....
        /*0500*/ 	.word	0x0500000f


	//   ....[251]....
        /*0504*/ 	.word	0x0500000f


	//   ....[252]....
        /*0508*/ 	.word	0x0500000f


	//   ....[253]....
        /*050c*/ 	.word	0x0500000f


	//   ....[254]....
        /*0510*/ 	.word	0x0500000f


	//   ....[255]....
        /*0514*/ 	.word	0x0500000f


	//   ....[0]....
        /*0518*/ 	.word	0x0500000f


	//   ....[1]....
        /*051c*/ 	.word	0x0500000f


	//   ....[2]....
        /*0520*/ 	.word	0x0500000f


	//   ....[3]....
        /*0524*/ 	.word	0x0500000f


	//   ....[4]....
        /*0528*/ 	.word	0x0500000f


	//   ....[5]....
        /*052c*/ 	.word	0x0500000f


	//   ....[6]....
        /*0530*/ 	.word	0x0500000f


	//   ....[7]....
        /*0534*/ 	.word	0x0500000f


	//   ....[8]....
        /*0538*/ 	.word	0x0500000f


	//   ....[9]....
        /*053c*/ 	.word	0x0500000f


	//   ....[10]....
        /*0540*/ 	.word	0x0500000f


	//   ....[11]....
        /*0544*/ 	.word	0x0500000f


	//   ....[12]....
        /*0548*/ 	.word	0x0500000f


	//   ....[13]....
        /*054c*/ 	.word	0x0500000f


	//   ....[14]....
        /*0550*/ 	.word	0x0500000f


	//   ....[15]....
        /*0554*/ 	.word	0x0500000f


	//   ....[16]....
        /*0558*/ 	.word	0x0500000f


	//   ....[17]....
        /*055c*/ 	.word	0x0500000f


	//   ....[18]....
        /*0560*/ 	.word	0x0500000f


	//   ....[19]....
        /*0564*/ 	.word	0x0500000f


	//----- nvinfo : EIATTR_COOP_GROUP_INSTR_OFFSETS
	.align		4
.L_266:
        /*0568*/ 	.byte	0x04, 0x28
        /*056a*/ 	.short	(.L_268 - .L_267)


	//   ....[0]....
.L_267:
        /*056c*/ 	.word	0x00000080


	//   ....[1]....
        /*0570*/ 	.word	0x00000090


	//   ....[2]....
        /*0574*/ 	.word	0x000002d0


	//   ....[3]....
        /*0578*/ 	.word	0x00000430


	//   ....[4]....
        /*057c*/ 	.word	0x00000550


	//   ....[5]....
        /*0580*/ 	.word	0x000006b0


	//   ....[6]....
        /*0584*/ 	.word	0x00001620


	//   ....[7]....
        /*0588*/ 	.word	0x00002280


	//   ....[8]....
        /*058c*/ 	.word	0x00002770


	//   ....[9]....
        /*0590*/ 	.word	0x00002ec0


	//   ....[10]....
        /*0594*/ 	.word	0x00002f20


	//   ....[11]....
        /*0598*/ 	.word	0x00003920


	//   ....[12]....
        /*059c*/ 	.word	0x000039a0


	//   ....[13]....
        /*05a0*/ 	.word	0x00004f40


	//   ....[14]....
        /*05a4*/ 	.word	0x000051b0


	//   ....[15]....
        /*05a8*/ 	.word	0x00005cc0


	//   ....[16]....
        /*05ac*/ 	.word	0x00005e00


	//   ....[17]....
        /*05b0*/ 	.word	0x00006600


	//   ....[18]....
        /*05b4*/ 	.word	0x00006670


	//   ....[19]....
        /*05b8*/ 	.word	0x000089e0


	//   ....[20]....
        /*05bc*/ 	.word	0x00008a70


	//   ....[21]....
        /*05c0*/ 	.word	0x00009060


	//   ....[22]....
        /*05c4*/ 	.word	0x000091b0


	//   ....[23]....
        /*05c8*/ 	.word	0x0000a960


	//   ....[24]....
        /*05cc*/ 	.word	0x0000a990


	//   ....[25]....
        /*05d0*/ 	.word	0x0000aa00


	//   ....[26]....
        /*05d4*/ 	.word	0x0000aa20


	//   ....[27]....
        /*05d8*/ 	.word	0x0000c480


	//   ....[28]....
        /*05dc*/ 	.word	0x0000c4b0


	//   ....[29]....
        /*05e0*/ 	.word	0x0000c4e0


	//   ....[30]....
        /*05e4*/ 	.word	0x0000c510


	//   ....[31]....
        /*05e8*/ 	.word	0x0000c540


	//   ....[32]....
        /*05ec*/ 	.word	0x0000c570


	//   ....[33]....
        /*05f0*/ 	.word	0x0000c5a0


	//   ....[34]....
        /*05f4*/ 	.word	0x0000c5d0


	//   ....[35]....
        /*05f8*/ 	.word	0x0000c600


	//   ....[36]....
        /*05fc*/ 	.word	0x0000c630


	//   ....[37]....
        /*0600*/ 	.word	0x0000c660


	//   ....[38]....
        /*0604*/ 	.word	0x0000c690


	//   ....[39]....
        /*0608*/ 	.word	0x0000c6c0


	//   ....[40]....
        /*060c*/ 	.word	0x0000c6f0


	//   ....[41]....
        /*0610*/ 	.word	0x0000c720


	//   ....[42]....
        /*0614*/ 	.word	0x0000c750


	//   ....[43]....
        /*0618*/ 	.word	0x0000c780


	//   ....[44]....
        /*061c*/ 	.word	0x0000c7b0


	//   ....[45]....
        /*0620*/ 	.word	0x0000c7e0


	//   ....[46]....
        /*0624*/ 	.word	0x0000c810


	//   ....[47]....
        /*0628*/ 	.word	0x0000c840


	//   ....[48]....
        /*062c*/ 	.word	0x0000c880


	//   ....[49]....
        /*0630*/ 	.word	0x0000c8b0


	//   ....[50]....
        /*0634*/ 	.word	0x0000c8e0


	//   ....[51]....
        /*0638*/ 	.word	0x0000c910


	//   ....[52]....
        /*063c*/ 	.word	0x0000c940


	//   ....[53]....
        /*0640*/ 	.word	0x0000c970


	//   ....[54]....
        /*0644*/ 	.word	0x0000c9a0


	//   ....[55]....
        /*0648*/ 	.word	0x0000c9d0


	//   ....[56]....
        /*064c*/ 	.word	0x0000ca00


	//   ....[57]....
        /*0650*/ 	.word	0x0000ca30


	//   ....[58]....
        /*0654*/ 	.word	0x0000ca70


	//   ....[59]....
        /*0658*/ 	.word	0x0000caa0


	//   ....[60]....
        /*065c*/ 	.word	0x0000cae0


	//   ....[61]....
        /*0660*/ 	.word	0x0000cb10


	//   ....[62]....
        /*0664*/ 	.word	0x0000cb40


	//   ....[63]....
        /*0668*/ 	.word	0x0000cb70


	//   ....[64]....
        /*066c*/ 	.word	0x0000cba0


	//   ....[65]....
        /*0670*/ 	.word	0x0000cbd0


	//   ....[66]....
        /*0674*/ 	.word	0x0000cc10


	//   ....[67]....
        /*0678*/ 	.word	0x0000cc40


	//   ....[68]....
        /*067c*/ 	.word	0x0000cc80


	//   ....[69]....
        /*0680*/ 	.word	0x0000ccb0


	//   ....[70]....
        /*0684*/ 	.word	0x0000cce0


	//   ....[71]....
        /*0688*/ 	.word	0x0000cd20


	//   ....[72]....
        /*068c*/ 	.word	0x0000cd30


	//   ....[73]....
        /*0690*/ 	.word	0x0000cd40


	//   ....[74]....
        /*0694*/ 	.word	0x0000cd50


	//   ....[75]....
        /*0698*/ 	.word	0x0000cd60


	//   ....[76]....
        /*069c*/ 	.word	0x0000cd70


	//   ....[77]....
        /*06a0*/ 	.word	0x0000cd80


	//   ....[78]....
        /*06a4*/ 	.word	0x0000cd90


	//   ....[79]....
        /*06a8*/ 	.word	0x0000cda0


	//   ....[80]....
        /*06ac*/ 	.word	0x0000cdb0


	//   ....[81]....
        /*06b0*/ 	.word	0x0000cdc0


	//   ....[82]....
        /*06b4*/ 	.word	0x0000cdd0


	//   ....[83]....
        /*06b8*/ 	.word	0x0000cde0


	//   ....[84]....
        /*06bc*/ 	.word	0x0000cdf0


	//   ....[85]....
        /*06c0*/ 	.word	0x0000ce00


	//   ....[86]....
        /*06c4*/ 	.word	0x0000ce10


	//   ....[87]....
        /*06c8*/ 	.word	0x0000ce20


	//   ....[88]....
        /*06cc*/ 	.word	0x0000ce30


	//   ....[89]....
        /*06d0*/ 	.word	0x0000ce40


	//   ....[90]....
        /*06d4*/ 	.word	0x0000ce50


	//   ....[91]....
        /*06d8*/ 	.word	0x0000d250


	//   ....[92]....
        /*06dc*/ 	.word	0x0000d280


	//   ....[93]....
        /*06e0*/ 	.word	0x0000d2b0


	//   ....[94]....
        /*06e4*/ 	.word	0x0000d350


	//   ....[95]....
        /*06e8*/ 	.word	0x0000d850


	//   ....[96]....
        /*06ec*/ 	.word	0x0000d880


	//   ....[97]....
        /*06f0*/ 	.word	0x0000d9d0


	//   ....[98]....
        /*06f4*/ 	.word	0x0000d9f0


	//   ....[99]....
        /*06f8*/ 	.word	0x0000db30


	//   ....[100]....
        /*06fc*/ 	.word	0x0000db50


	//   ....[101]....
        /*0700*/ 	.word	0x0000dca0


	//   ....[102]....
        /*0704*/ 	.word	0x0000dcc0


	//   ....[103]....
        /*0708*/ 	.word	0x0000e3e0


	//   ....[104]....
        /*070c*/ 	.word	0x0000e400


	//   ....[105]....
        /*0710*/ 	.word	0x0000e540


	//   ....[106]....
        /*0714*/ 	.word	0x0000e560


	//   ....[107]....
        /*0718*/ 	.word	0x0000e6a0


	//   ....[108]....
        /*071c*/ 	.word	0x0000e6c0


	//   ....[109]....
        /*0720*/ 	.word	0x0000e810


	//   ....[110]....
        /*0724*/ 	.word	0x0000e830


	//   ....[111]....
        /*0728*/ 	.word	0x0000ea40


	//   ....[112]....
        /*072c*/ 	.word	0x00010020


	//   ....[113]....
        /*0730*/ 	.word	0x00010050


	//   ....[114]....
        /*0734*/ 	.word	0x000100f0


	//   ....[115]....
        /*0738*/ 	.word	0x00010160


	//   ....[116]....
        /*073c*/ 	.word	0x00010180


	//   ....[117]....
        /*0740*/ 	.word	0x000101e0


	//   ....[118]....
        /*0744*/ 	.word	0x00010200


	//   ....[119]....
        /*0748*/ 	.word	0x00010260


	//   ....[120]....
        /*074c*/ 	.word	0x00010280


	//   ....[121]....
        /*0750*/ 	.word	0x000102e0


	//   ....[122]....
        /*0754*/ 	.word	0x00010300


	//   ....[123]....
        /*0758*/ 	.word	0x00010360


	//   ....[124]....
        /*075c*/ 	.word	0x00010380


	//   ....[125]....
        /*0760*/ 	.word	0x000103e0


	//   ....[126]....
        /*0764*/ 	.word	0x00010400


	//   ....[127]....
        /*0768*/ 	.word	0x00010410


	//   ....[128]....
        /*076c*/ 	.word	0x000107f0


	//   ....[129]....
        /*0770*/ 	.word	0x00010820


	//   ....[130]....
        /*0774*/ 	.word	0x000108b0


	//   ....[131]....
        /*0778*/ 	.word	0x000108f0


	//   ....[132]....
        /*077c*/ 	.word	0x00010920


	//   ....[133]....
        /*0780*/ 	.word	0x00010940


	//   ....[134]....
        /*0784*/ 	.word	0x000109b0


	//   ....[135]....
        /*0788*/ 	.word	0x000109d0


	//   ....[136]....
        /*078c*/ 	.word	0x00010a20


	//   ....[137]....
        /*0790*/ 	.word	0x00010a50


	//   ....[138]....
        /*0794*/ 	.word	0x00010ad0


	//   ....[139]....
        /*0798*/ 	.word	0x00010af0


	//   ....[140]....
        /*079c*/ 	.word	0x00010b50


	//   ....[141]....
        /*07a0*/ 	.word	0x00010b70


	//   ....[142]....
        /*07a4*/ 	.word	0x00010be0


	//   ....[143]....
        /*07a8*/ 	.word	0x00010c10


	//   ....[144]....
        /*07ac*/ 	.word	0x00011270


	//   ....[145]....
        /*07b0*/ 	.word	0x00011290


	//   ....[146]....
        /*07b4*/ 	.word	0x000112b0


	//   ....[147]....
        /*07b8*/ 	.word	0x00011310


	//   ....[148]....
        /*07bc*/ 	.word	0x00011380


	//   ....[149]....
        /*07c0*/ 	.word	0x000113a0


	//   ....[150]....
        /*07c4*/ 	.word	0x00011420


	//   ....[151]....
        /*07c8*/ 	.word	0x00011440


	//   ....[152]....
        /*07cc*/ 	.word	0x000114c0


	//   ....[153]....
        /*07d0*/ 	.word	0x000114e0


	//   ....[154]....
        /*07d4*/ 	.word	0x00011560


	//   ....[155]....
        /*07d8*/ 	.word	0x00011580


	//   ....[156]....
        /*07dc*/ 	.word	0x00011600


	//   ....[157]....
        /*07e0*/ 	.word	0x00011620


	//   ....[158]....
        /*07e4*/ 	.word	0x000116a0


	//   ....[159]....
        /*07e8*/ 	.word	0x000116c0


	//   ....[160]....
        /*07ec*/ 	.word	0x00011d90


	//   ....[161]....
        /*07f0*/ 	.word	0x00011db0


	//   ....[162]....
        /*07f4*/ 	.word	0x00011e10


	//   ....[163]....
        /*07f8*/ 	.word	0x00011e20


	//   ....[164]....
        /*07fc*/ 	.word	0x00011e70


	//   ....[165]....
        /*0800*/ 	.word	0x00011e80


	//   ....[166]....
        /*0804*/ 	.word	0x00011ed0


	//   ....[167]....
        /*0808*/ 	.word	0x00011ee0


	//   ....[168]....
        /*080c*/ 	.word	0x00011f30


	//   ....[169]....
        /*0810*/ 	.word	0x00011f40


	//   ....[170]....
        /*0814*/ 	.word	0x00011f90


	//   ....[171]....
        /*0818*/ 	.word	0x00011fa0


	//   ....[172]....
        /*081c*/ 	.word	0x00011ff0


	//   ....[173]....
        /*0820*/ 	.word	0x00012000


	//   ....[174]....
        /*0824*/ 	.word	0x00012010


	//   ....[175]....
        /*0828*/ 	.word	0x00012060


	//   ....[176]....
        /*082c*/ 	.word	0x00012370


	//   ....[177]....
        /*0830*/ 	.word	0x00012380


	//   ....[178]....
        /*0834*/ 	.word	0x00012390


	//   ....[179]....
        /*0838*/ 	.word	0x000123b0


	//   ....[180]....
        /*083c*/ 	.word	0x00012400


	//   ....[181]....
        /*0840*/ 	.word	0x00012410


	//   ....[182]....
        /*0844*/ 	.word	0x00012450


	//   ....[183]....
        /*0848*/ 	.word	0x00012470


	//   ....[184]....
        /*084c*/ 	.word	0x000124c0


	//   ....[185]....
        /*0850*/ 	.word	0x000124d0


	//   ....[186]....
        /*0854*/ 	.word	0x00012510


	//   ....[187]....
        /*0858*/ 	.word	0x00012530


	//   ....[188]....
        /*085c*/ 	.word	0x00012580


	//   ....[189]....
        /*0860*/ 	.word	0x00012590


	//   ....[190]....
        /*0864*/ 	.word	0x000125b0


	//   ....[191]....
        /*0868*/ 	.word	0x000125f0


	//   ....[192]....
        /*086c*/ 	.word	0x00013c00


	//   ....[193]....
        /*0870*/ 	.word	0x00013da0


	//   ....[194]....
        /*0874*/ 	.word	0x000143e0


	//   ....[195]....
        /*0878*/ 	.word	0x000144c0


	//   ....[196]....
        /*087c*/ 	.word	0x000145a0


	//   ....[197]....
        /*0880*/ 	.word	0x00014610


	//   ....[198]....
        /*0884*/ 	.word	0x000146f0


	//   ....[199]....
        /*0888*/ 	.word	0x00014750


	//   ....[200]....
        /*088c*/ 	.word	0x00014820


	//   ....[201]....
        /*0890*/ 	.word	0x00014880


	//   ....[202]....
        /*0894*/ 	.word	0x00014950


	//   ....[203]....
        /*0898*/ 	.word	0x000149b0


	//   ....[204]....
        /*089c*/ 	.word	0x00014a80


	//   ....[205]....
        /*08a0*/ 	.word	0x00014ae0


	//   ....[206]....
        /*08a4*/ 	.word	0x00014bb0


	//   ....[207]....
        /*08a8*/ 	.word	0x00014c10


	//   ....[208]....
        /*08ac*/ 	.word	0x00014ce0


	//   ....[209]....
        /*08b0*/ 	.word	0x00014d40


	//   ....[210]....
        /*08b4*/ 	.word	0x00014e10


	//   ....[211]....
        /*08b8*/ 	.word	0x00014fb0


	//   ....[212]....
        /*08bc*/ 	.word	0x00015060


	//   ....[213]....
        /*08c0*/ 	.word	0x00015140


	//   ....[214]....
        /*08c4*/ 	.word	0x00015190


	//   ....[215]....
        /*08c8*/ 	.word	0x00015280


	//   ....[216]....
        /*08cc*/ 	.word	0x000152d0


	//   ....[217]....
        /*08d0*/ 	.word	0x000153c0


	//   ....[218]....
        /*08d4*/ 	.word	0x00015410


	//   ....[219]....
        /*08d8*/ 	.word	0x00015480


	//   ....[220]....
        /*08dc*/ 	.word	0x00015560


	//   ....[221]....
        /*08e0*/ 	.word	0x000155d0


	//   ....[222]....
        /*08e4*/ 	.word	0x00015690


	//   ....[223]....
        /*08e8*/ 	.word	0x00015700


	//   ....[224]....
        /*08ec*/ 	.word	0x000157c0


	//   ....[225]....
        /*08f0*/ 	.word	0x00015830


	//   ....[226]....
        /*08f4*/ 	.word	0x000158f0


	//   ....[227]....
        /*08f8*/ 	.word	0x00015980


	//   ....[228]....
        /*08fc*/ 	.word	0x00015a00


	//   ....[229]....
        /*0900*/ 	.word	0x00015a80


	//   ....[230]....
        /*0904*/ 	.word	0x00015b30


	//   ....[231]....
        /*0908*/ 	.word	0x00015ba0


	//   ....[232]....
        /*090c*/ 	.word	0x00015c80


	//   ....[233]....
        /*0910*/ 	.word	0x00015cf0


	//   ....[234]....
        /*0914*/ 	.word	0x00015dd0


	//   ....[235]....
        /*0918*/ 	.word	0x00015e40


	//   ....[236]....
        /*091c*/ 	.word	0x00015f20


	//   ....[237]....
        /*0920*/ 	.word	0x00015f90


	//   ....[238]....
        /*0924*/ 	.word	0x00016070


	//   ....[239]....
        /*0928*/ 	.word	0x000160e0


	//   ....[240]....
        /*092c*/ 	.word	0x000161c0


	//   ....[241]....
        /*0930*/ 	.word	0x00016230


	//   ....[242]....
        /*0934*/ 	.word	0x000162f0


	//   ....[243]....
        /*0938*/ 	.word	0x00016420


	//   ....[244]....
        /*093c*/ 	.word	0x000164c0


	//   ....[245]....
        /*0940*/ 	.word	0x00016520


	//   ....[246]....
        /*0944*/ 	.word	0x000165e0


	//   ....[247]....
        /*0948*/ 	.word	0x00016640


	//   ....[248]....
        /*094c*/ 	.word	0x00016700


	//   ....[249]....
        /*0950*/ 	.word	0x00016760


	//   ....[250]....
        /*0954*/ 	.word	0x00016820


	//   ....[251]....
        /*0958*/ 	.word	0x00016880


	//   ....[252]....
        /*095c*/ 	.word	0x00016940


	//   ....[253]....
        /*0960*/ 	.word	0x000169a0


	//   ....[254]....
        /*0964*/ 	.word	0x00016a60


	//   ....[255]....
        /*0968*/ 	.word	0x00016ac0


	//   ....[0]....
        /*096c*/ 	.word	0x00016b80


	//   ....[1]....
        /*0970*/ 	.word	0x00016be0


	//   ....[2]....
        /*0974*/ 	.word	0x00016ca0


	//   ....[3]....
        /*0978*/ 	.word	0x00016d90


	//   ....[4]....
        /*097c*/ 	.word	0x00016e20


	//   ....[5]....
        /*0980*/ 	.word	0x00016e80


	//   ....[6]....
        /*0984*/ 	.word	0x00016f30


	//   ....[7]....
        /*0988*/ 	.word	0x00016f90


	//   ....[8]....
        /*098c*/ 	.word	0x00017040


	//   ....[9]....
        /*0990*/ 	.word	0x000170a0


	//   ....[10]....
        /*0994*/ 	.word	0x00017150


	//   ....[11]....
        /*0998*/ 	.word	0x000171b0


	//   ....[12]....
        /*099c*/ 	.word	0x00017260


	//   ....[13]....
        /*09a0*/ 	.word	0x000172c0


	//   ....[14]....
        /*09a4*/ 	.word	0x00017370


	//   ....[15]....
        /*09a8*/ 	.word	0x000173d0


	//   ....[16]....
        /*09ac*/ 	.word	0x00017480


	//   ....[17]....
        /*09b0*/ 	.word	0x000174e0


	//   ....[18]....
        /*09b4*/ 	.word	0x00017590


	//   ....[19]....
        /*09b8*/ 	.word	0x000177e0


	//----- nvinfo : EIATTR_REG_RECONFIG
	.align		4
.L_268:
        /*09bc*/ 	.byte	0x01, 0x54
	.zero		2


	//----- nvinfo : EIATTR_SYSCALL_OFFSETS
	.align		4
        /*09c0*/ 	.byte	0x04, 0x46
        /*09c2*/ 	.short	(.L_270 - .L_269)


	//   ....[0]....
.L_269:
        /*09c4*/ 	.word	0x00001800


	//   ....[1]....
        /*09c8*/ 	.word	0x0000f630


	//   ....[2]....
        /*09cc*/ 	.word	0x0000f7a0


	//   ....[3]....
        /*09d0*/ 	.word	0x0000f8f0


	//   ....[4]....
        /*09d4*/ 	.word	0x0000fa30


	//   ....[5]....
        /*09d8*/ 	.word	0x00010ee0


	//----- nvinfo : EIATTR_MBARRIER_INSTR_OFFSETS
	.align		4
.L_270:
        /*09dc*/ 	.byte	0x04, 0x39
        /*09de*/ 	.short	(.L_272 - .L_271)


	//   ....[0]....
.L_271:
        /*09e0*/ 	.word	0x00000180
        /*09e4*/ 	.word	0x000000ff
        /*09e8*/ 	.word	0x00038800
        /*09ec*/ 	.short	0x0100
        /*09ee*/ 	.byte	0x08
	.zero		1


	//   ....[1]....
        /*09f0*/ 	.word	0x00000190
        /*09f4*/ 	.word	0x000000ff
        /*09f8*/ 	.word	0x00038820
        /*09fc*/ 	.short	0x0100
        /*09fe*/ 	.byte	0x08
	.zero		1


	//   ....[2]....
        /*0a00*/ 	.word	0x00000280
        /*0a04*/ 	.word	0x000000ff
        /*0a08*/ 	.word	0x00038830
        /*0a0c*/ 	.short	0x0100
        /*0a0e*/ 	.byte	0x08
	.zero		1


	//   ....[3]....
        /*0a10*/ 	.word	0x00000290
        /*0a14*/ 	.word	0x000000ff
        /*0a18*/ 	.word	0x00038840
        /*0a1c*/ 	.short	0x0100
        /*0a1e*/ 	.byte	0x08
	.zero		1


	//   ....[4]....
        /*0a20*/ 	.word	0x000002a0
        /*0a24*/ 	.word	0x000000ff
        /*0a28*/ 	.word	0x00038838
        /*0a2c*/ 	.short	0x0100
        /*0a2e*/ 	.byte	0x08
	.zero		1


	//   ....[5]....
        /*0a30*/ 	.word	0x000002b0
        /*0a34*/ 	.word	0x000000ff
        /*0a38*/ 	.word	0x00038848
        /*0a3c*/ 	.short	0x0100
        /*0a3e*/ 	.byte	0x08
	.zero		1


	//   ....[6]....
        /*0a40*/ 	.word	0x000003e0
        /*0a44*/ 	.word	0x000000ff
        /*0a48*/ 	.word	0x00038850
        /*0a4c*/ 	.short	0x0100
        /*0a4e*/ 	.byte	0x08
	.zero		1


	//   ....[7]....
        /*0a50*/ 	.word	0x000003f0
        /*0a54*/ 	.word	0x000000ff
        /*0a58*/ 	.word	0x00038860
        /*0a5c*/ 	.short	0x0100
        /*0a5e*/ 	.byte	0x08
	.zero		1


	//   ....[8]....
        /*0a60*/ 	.word	0x00000400
        /*0a64*/ 	.word	0x000000ff
        /*0a68*/ 	.word	0x00038858
        /*0a6c*/ 	.short	0x0100
        /*0a6e*/ 	.byte	0x08
	.zero		1


	//   ....[9]....
        /*0a70*/ 	.word	0x00000410
        /*0a74*/ 	.word	0x000000ff
        /*0a78*/ 	.word	0x00038868
        /*0a7c*/ 	.short	0x0100
        /*0a7e*/ 	.byte	0x08
	.zero		1


	//   ....[10]....
        /*0a80*/ 	.word	0x00000500
        /*0a84*/ 	.word	0x000000ff
        /*0a88*/ 	.word	0x00038870
        /*0a8c*/ 	.short	0x0100
        /*0a8e*/ 	.byte	0x06
	.zero		1


	//   ....[11]....
        /*0a90*/ 	.word	0x00000510
        /*0a94*/ 	.word	0x000000ff
        /*0a98*/ 	.word	0x00038880
        /*0a9c*/ 	.short	0x0100
        /*0a9e*/ 	.byte	0x06
	.zero		1


	//   ....[12]....
        /*0aa0*/ 	.word	0x00000520
        /*0aa4*/ 	.word	0x000000ff
        /*0aa8*/ 	.word	0x00038878
        /*0aac*/ 	.short	0x0100
        /*0aae*/ 	.byte	0x06
	.zero		1


	//   ....[13]....
        /*0ab0*/ 	.word	0x00000530
        /*0ab4*/ 	.word	0x000000ff
        /*0ab8*/ 	.word	0x00038888
        /*0abc*/ 	.short	0x0100
        /*0abe*/ 	.byte	0x06
	.zero		1


	//   ....[14]....
        /*0ac0*/ 	.word	0x00000660
        /*0ac4*/ 	.word	0x000000ff
        /*0ac8*/ 	.word	0x00038890
        /*0acc*/ 	.short	0x0100
        /*0ace*/ 	.byte	0x08
	.zero		1


	//   ....[15]....
        /*0ad0*/ 	.word	0x00000670
        /*0ad4*/ 	.word	0x000000ff
        /*0ad8*/ 	.word	0x000388a0
        /*0adc*/ 	.short	0x0100
        /*0ade*/ 	.byte	0x08
	.zero		1


	//   ....[16]....
        /*0ae0*/ 	.word	0x00000680
        /*0ae4*/ 	.word	0x000000ff
        /*0ae8*/ 	.word	0x00038898
        /*0aec*/ 	.short	0x0100
        /*0aee*/ 	.byte	0x08
	.zero		1


	//   ....[17]....
        /*0af0*/ 	.word	0x00000690
        /*0af4*/ 	.word	0x000000ff
        /*0af8*/ 	.word	0x000388a8
        /*0afc*/ 	.short	0x0100
        /*0afe*/ 	.byte	0x08
	.zero		1


	//   ....[18]....
        /*0b00*/ 	.word	0x000007e0
        /*0b04*/ 	.word	0x000000ff
        /*0b08*/ 	.word	0x000388b0
        /*0b0c*/ 	.short	0x0100
        /*0b0e*/ 	.byte	0x08
	.zero		1


	//   ....[19]....
        /*0b10*/ 	.word	0x000007f0
        /*0b14*/ 	.word	0x000000ff
        /*0b18*/ 	.word	0x000388c0
        /*0b1c*/ 	.short	0x0100
        /*0b1e*/ 	.byte	0x08
	.zero		1


	//   ....[20]....
        /*0b20*/ 	.word	0x00000800
        /*0b24*/ 	.word	0x000000ff
        /*0b28*/ 	.word	0x000388b8
        /*0b2c*/ 	.short	0x0100
        /*0b2e*/ 	.byte	0x08
	.zero		1


	//   ....[21]....
        /*0b30*/ 	.word	0x00000810
        /*0b34*/ 	.word	0x000000ff
        /*0b38*/ 	.word	0x000388c8
        /*0b3c*/ 	.short	0x0100
        /*0b3e*/ 	.byte	0x08
	.zero		1


	//   ....[22]....
        /*0b40*/ 	.word	0x00001b40
        /*0b44*/ 	.word	0x000000ff
        /*0b48*/ 	.word	0x00038800
        /*0b4c*/ 	.short	0x010a
        /*0b4e*/ 	.byte	0x2f
	.zero		1


	//   ....[23]....
        /*0b50*/ 	.word	0x00001c30
        /*0b54*/ 	.word	0x000000ff
        /*0b58*/ 	.word	0x00038830
        /*0b5c*/ 	.short	0x010a
        /*0b5e*/ 	.byte	0x34
	.zero		1


	//   ....[24]....
        /*0b60*/ 	.word	0x00001c70
        /*0b64*/ 	.word	0x000000ff
        /*0b68*/ 	.word	0x00038830
        /*0b6c*/ 	.short	0x010a
        /*0b6e*/ 	.byte	0x34
	.zero		1


	//   ....[25]....
        /*0b70*/ 	.word	0x00002930
        /*0b74*/ 	.word	0x000000ff
        /*0b78*/ 	.word	0x00000000
        /*0b7c*/ 	.short	0x0101
        /*0b7e*/ 	.byte	0x06
	.zero		1


	//   ....[26]....
        /*0b80*/ 	.word	0x00004560
        /*0b84*/ 	.word	0x000000ff
        /*0b88*/ 	.word	0x00038850
        /*0b8c*/ 	.short	0x010a
        /*0b8e*/ 	.byte	0x34
	.zero		1


	//   ....[27]....
        /*0b90*/ 	.word	0x000045a0
        /*0b94*/ 	.word	0x000000ff
        /*0b98*/ 	.word	0x00038850
        /*0b9c*/ 	.short	0x010a
        /*0b9e*/ 	.byte	0x34
	.zero		1


	//   ....[28]....
        /*0ba0*/ 	.word	0x00004860
        /*0ba4*/ 	.word	0x000000ff
        /*0ba8*/ 	.word	0x00000000
        /*0bac*/ 	.short	0x0101
        /*0bae*/ 	.byte	0x34
	.zero		1


	//   ....[29]....
        /*0bb0*/ 	.word	0x00004a20
        /*0bb4*/ 	.word	0x000000ff
        /*0bb8*/ 	.word	0x00038830
        /*0bbc*/ 	.short	0x010a
        /*0bbe*/ 	.byte	0x34
	.zero		1


	//   ....[30]....
        /*0bc0*/ 	.word	0x00004a70
        /*0bc4*/ 	.word	0x000000ff
        /*0bc8*/ 	.word	0x00038830
        /*0bcc*/ 	.short	0x010a
        /*0bce*/ 	.byte	0x34
	.zero		1


	//   ....[31]....
        /*0bd0*/ 	.word	0x00005490
        /*0bd4*/ 	.word	0x000000ff
        /*0bd8*/ 	.word	0x00000000
        /*0bdc*/ 	.short	0x0101
        /*0bde*/ 	.byte	0x06
	.zero		1


	//   ....[32]....
        /*0be0*/ 	.word	0x00007a80
        /*0be4*/ 	.word	0x000000ff
        /*0be8*/ 	.word	0x00038850
        /*0bec*/ 	.short	0x010a
        /*0bee*/ 	.byte	0x34
	.zero		1


	//   ....[33]....
        /*0bf0*/ 	.word	0x00007ae0
        /*0bf4*/ 	.word	0x000000ff
        /*0bf8*/ 	.word	0x00038850
        /*0bfc*/ 	.short	0x010a
        /*0bfe*/ 	.byte	0x34
	.zero		1


	//   ....[34]....
        /*0c00*/ 	.word	0x00007d20
        /*0c04*/ 	.word	0x000000ff
        /*0c08*/ 	.word	0x00000000
        /*0c0c*/ 	.short	0x0101
        /*0c0e*/ 	.byte	0x34
	.zero		1


	//   ....[35]....
        /*0c10*/ 	.word	0x00007e60
        /*0c14*/ 	.word	0x000000ff
        /*0c18*/ 	.word	0x00038830
        /*0c1c*/ 	.short	0x010a
        /*0c1e*/ 	.byte	0x2e
	.zero		1


	//   ....[36]....
        /*0c20*/ 	.word	0x00007ea0
        /*0c24*/ 	.word	0x000000ff
        /*0c28*/ 	.word	0x00038830
        /*0c2c*/ 	.short	0x010a
        /*0c2e*/ 	.byte	0x2e
	.zero		1


	//   ....[37]....
        /*0c30*/ 	.word	0x00008660
        /*0c34*/ 	.word	0x000000ff
        /*0c38*/ 	.word	0x00000000
        /*0c3c*/ 	.short	0x0101
        /*0c3e*/ 	.byte	0x06
	.zero		1


	//   ....[38]....
        /*0c40*/ 	.word	0x0000a520
        /*0c44*/ 	.word	0x000000ff
        /*0c48*/ 	.word	0x00038850
        /*0c4c*/ 	.short	0x010a
        /*0c4e*/ 	.byte	0x2e
	.zero		1


	//   ....[39]....
        /*0c50*/ 	.word	0x0000a570
        /*0c54*/ 	.word	0x000000ff
        /*0c58*/ 	.word	0x00038850
        /*0c5c*/ 	.short	0x010a
        /*0c5e*/ 	.byte	0x2e
	.zero		1


	//   ....[40]....
        /*0c60*/ 	.word	0x0000a7a0
        /*0c64*/ 	.word	0x000000ff
        /*0c68*/ 	.word	0x00000000
        /*0c6c*/ 	.short	0x0101
        /*0c6e*/ 	.byte	0x2e
	.zero		1


	//   ....[41]....
        /*0c70*/ 	.word	0x0000d860
        /*0c74*/ 	.word	0x000000ff
        /*0c78*/ 	.word	0x00000000
        /*0c7c*/ 	.short	0x0101
        /*0c7e*/ 	.byte	0x05
	.zero		1


	//   ....[42]....
        /*0c80*/ 	.word	0x0000fe20
        /*0c84*/ 	.word	0x00000006
        /*0c88*/ 	.word	0x00038880
        /*0c8c*/ 	.short	0x010a
        /*0c8e*/ 	.byte	0x3f
	.zero		1


	//   ....[43]....
        /*0c90*/ 	.word	0x00010580
        /*0c94*/ 	.word	0x00000006
        /*0c98*/ 	.word	0x00038870
        /*0c9c*/ 	.short	0x0107
        /*0c9e*/ 	.byte	0x3f
	.zero		1


	//   ....[44]....
        /*0ca0*/ 	.word	0x00010640
        /*0ca4*/ 	.word	0x00000006
        /*0ca8*/ 	.word	0x00038870
        /*0cac*/ 	.short	0x0101
        /*0cae*/ 	.byte	0x3f
	.zero		1


	//   ....[45]....
        /*0cb0*/ 	.word	0x00010670
        /*0cb4*/ 	.word	0x00000006
        /*0cb8*/ 	.word	0x00038840
        /*0cbc*/ 	.short	0x010a
        /*0cbe*/ 	.byte	0x3f
	.zero		1


	//   ....[46]....
        /*0cc0*/ 	.word	0x00010cc0
        /*0cc4*/ 	.word	0x00000006
        /*0cc8*/ 	.word	0x00038830
        /*0ccc*/ 	.short	0x0107
        /*0cce*/ 	.byte	0x3f
	.zero		1


	//   ....[47]....
        /*0cd0*/ 	.word	0x00010d90
        /*0cd4*/ 	.word	0x00000006
        /*0cd8*/ 	.word	0x00038830
        /*0cdc*/ 	.short	0x0101
        /*0cde*/ 	.byte	0x3f
	.zero		1


	//   ....[48]....
        /*0ce0*/ 	.word	0x00011790
        /*0ce4*/ 	.word	0x00000011
        /*0ce8*/ 	.word	0x00038800
        /*0cec*/ 	.short	0x0107
        /*0cee*/ 	.byte	0x3f
	.zero		1


	//   ....[49]....
        /*0cf0*/ 	.word	0x00011880
        /*0cf4*/ 	.word	0x00000011
        /*0cf8*/ 	.word	0x00038800
        /*0cfc*/ 	.short	0x0101
        /*0cfe*/ 	.byte	0x3f
	.zero		1


	//   ....[50]....
        /*0d00*/ 	.word	0x000118a0
        /*0d04*/ 	.word	0x00000011
        /*0d08*/ 	.word	0x00038820
        /*0d0c*/ 	.short	0x010a
        /*0d0e*/ 	.byte	0x3f
	.zero		1


	//   ....[51]....
        /*0d10*/ 	.word	0x00011bf0
        /*0d14*/ 	.word	0x00000000
        /*0d18*/ 	.word	0x00038880
        /*0d1c*/ 	.short	0x010a
        /*0d1e*/ 	.byte	0x3f
	.zero		1


	//   ....[52]....
        /*0d20*/ 	.word	0x000120f0
        /*0d24*/ 	.word	0x00000000
        /*0d28*/ 	.word	0x00038870
        /*0d2c*/ 	.short	0x0107
        /*0d2e*/ 	.byte	0x3f
	.zero		1


	//   ....[53]....
        /*0d30*/ 	.word	0x000121b0
        /*0d34*/ 	.word	0x00000000
        /*0d38*/ 	.word	0x00038870
        /*0d3c*/ 	.short	0x0101
        /*0d3e*/ 	.byte	0x3f
	.zero		1


	//   ....[54]....
        /*0d40*/ 	.word	0x000121e0
        /*0d44*/ 	.word	0x00000000
        /*0d48*/ 	.word	0x00038840
        /*0d4c*/ 	.short	0x010a
        /*0d4e*/ 	.byte	0x3f
	.zero		1


	//   ....[55]....
        /*0d50*/ 	.word	0x000126b0
        /*0d54*/ 	.word	0x00000000
        /*0d58*/ 	.word	0x00038830
        /*0d5c*/ 	.short	0x0107
        /*0d5e*/ 	.byte	0x3f
	.zero		1


	//   ....[56]....
        /*0d60*/ 	.word	0x00012770
        /*0d64*/ 	.word	0x00000000
        /*0d68*/ 	.word	0x00038830
        /*0d6c*/ 	.short	0x0101
        /*0d6e*/ 	.byte	0x3f
	.zero		1


	//   ....[57]....
        /*0d70*/ 	.word	0x00012800
        /*0d74*/ 	.word	0x00000012
        /*0d78*/ 	.word	0x00038870
        /*0d7c*/ 	.short	0x010a
        /*0d7e*/ 	.byte	0x3f
	.zero		1


	//   ....[58]....
        /*0d80*/ 	.word	0x00012890
        /*0d84*/ 	.word	0x00000012
        /*0d88*/ 	.word	0x00038860
        /*0d8c*/ 	.short	0x010a
        /*0d8e*/ 	.byte	0x3f
	.zero		1


	//   ....[59]....
        /*0d90*/ 	.word	0x00012ff0
        /*0d94*/ 	.word	0x00000012
        /*0d98*/ 	.word	0x00038850
        /*0d9c*/ 	.short	0x0101
        /*0d9e*/ 	.byte	0x3f
	.zero		1


	//   ....[60]....
        /*0da0*/ 	.word	0x00013070
        /*0da4*/ 	.word	0x00000012
        /*0da8*/ 	.word	0x00000000
        /*0dac*/ 	.short	0x0101
        /*0dae*/ 	.byte	0x3f
	.zero		1


	//   ....[61]....
        /*0db0*/ 	.word	0x00013240
        /*0db4*/ 	.word	0x00000013
        /*0db8*/ 	.word	0x00038870
        /*0dbc*/ 	.short	0x010a
        /*0dbe*/ 	.byte	0x3f
	.zero		1


	//   ....[62]....
        /*0dc0*/ 	.word	0x000132d0
        /*0dc4*/ 	.word	0x00000013
        /*0dc8*/ 	.word	0x00038860
        /*0dcc*/ 	.short	0x010a
        /*0dce*/ 	.byte	0x3f
	.zero		1


	//   ....[63]....
        /*0dd0*/ 	.word	0x00013a30
        /*0dd4*/ 	.word	0x00000013
        /*0dd8*/ 	.word	0x00038850
        /*0ddc*/ 	.short	0x0101
        /*0dde*/ 	.byte	0x3f
	.zero		1


	//   ....[64]....
        /*0de0*/ 	.word	0x00013ab0
        /*0de4*/ 	.word	0x00000000
        /*0de8*/ 	.word	0x00000000
        /*0dec*/ 	.short	0x0101
        /*0dee*/ 	.byte	0x3f
	.zero		1


	//   ....[65]....
        /*0df0*/ 	.word	0x00013d20
        /*0df4*/ 	.word	0x00000005
        /*0df8*/ 	.word	0x00038820
        /*0dfc*/ 	.short	0x010a
        /*0dfe*/ 	.byte	0x3f
	.zero		1


	//   ....[66]....
        /*0e00*/ 	.word	0x00013ea0
        /*0e04*/ 	.word	0x00000003
        /*0e08*/ 	.word	0x00038840
        /*0e0c*/ 	.short	0x010a
        /*0e0e*/ 	.byte	0x3f
	.zero		1


	//   ....[67]....
        /*0e10*/ 	.word	0x00013f40
        /*0e14*/ 	.word	0x00000019
        /*0e18*/ 	.word	0x00038840
        /*0e1c*/ 	.short	0x010a
        /*0e1e*/ 	.byte	0x3f
	.zero		1


	//   ....[68]....
        /*0e20*/ 	.word	0x00013f80
        /*0e24*/ 	.word	0x00000003
        /*0e28*/ 	.word	0x00038860
        /*0e2c*/ 	.short	0x010a
        /*0e2e*/ 	.byte	0x3f
	.zero		1


	//   ....[69]....
        /*0e30*/ 	.word	0x00013fc0
        /*0e34*/ 	.word	0x00000019
        /*0e38*/ 	.word	0x00038860
        /*0e3c*/ 	.short	0x010a
        /*0e3e*/ 	.byte	0x3f
	.zero		1


	//   ....[70]....
        /*0e40*/ 	.word	0x00014000
        /*0e44*/ 	.word	0x00000003
        /*0e48*/ 	.word	0x00038880
        /*0e4c*/ 	.short	0x010a
        /*0e4e*/ 	.byte	0x3f
	.zero		1


	//   ....[71]....
        /*0e50*/ 	.word	0x00014040
        /*0e54*/ 	.word	0x00000019
        /*0e58*/ 	.word	0x00038880
        /*0e5c*/ 	.short	0x010a
        /*0e5e*/ 	.byte	0x3f
	.zero		1


	//   ....[72]....
        /*0e60*/ 	.word	0x000140b0
        /*0e64*/ 	.word	0x00000003
        /*0e68*/ 	.word	0x00038800
        /*0e6c*/ 	.short	0x010a
        /*0e6e*/ 	.byte	0x3f
	.zero		1


	//   ....[73]....
        /*0e70*/ 	.word	0x00014110
        /*0e74*/ 	.word	0x00000003
        /*0e78*/ 	.word	0x00038830
        /*0e7c*/ 	.short	0x010a
        /*0e7e*/ 	.byte	0x3f
	.zero		1


	//   ....[74]....
        /*0e80*/ 	.word	0x00014170
        /*0e84*/ 	.word	0x00000007
        /*0e88*/ 	.word	0x00038850
        /*0e8c*/ 	.short	0x010a
        /*0e8e*/ 	.byte	0x3f
	.zero		1


	//   ....[75]....
        /*0e90*/ 	.word	0x000141e0
        /*0e94*/ 	.word	0x00000004
        /*0e98*/ 	.word	0x00038830
        /*0e9c*/ 	.short	0x010a
        /*0e9e*/ 	.byte	0x3f
	.zero		1


	//   ....[76]....
        /*0ea0*/ 	.word	0x00014250
        /*0ea4*/ 	.word	0x00000006
        /*0ea8*/ 	.word	0x00038850
        /*0eac*/ 	.short	0x010a
        /*0eae*/ 	.byte	0x3f
	.zero		1


	//   ....[77]....
        /*0eb0*/ 	.word	0x000142b0
        /*0eb4*/ 	.word	0x00000004
        /*0eb8*/ 	.word	0x00038830
        /*0ebc*/ 	.short	0x010a
        /*0ebe*/ 	.byte	0x3f
	.zero		1


	//   ....[78]....
        /*0ec0*/ 	.word	0x00014310
        /*0ec4*/ 	.word	0x00000008
        /*0ec8*/ 	.word	0x00038850
        /*0ecc*/ 	.short	0x010a
        /*0ece*/ 	.byte	0x3f
	.zero		1


	//   ....[79]....
        /*0ed0*/ 	.word	0x00014410
        /*0ed4*/ 	.word	0x00000006
        /*0ed8*/ 	.word	0x00038880
        /*0edc*/ 	.short	0x010a
        /*0ede*/ 	.byte	0x3f
	.zero		1


	//   ....[80]....
        /*0ee0*/ 	.word	0x00014f00
        /*0ee4*/ 	.word	0x00000006
        /*0ee8*/ 	.word	0x00038840
        /*0eec*/ 	.short	0x010a
        /*0eee*/ 	.byte	0x3f
	.zero		1


	//   ....[81]....
        /*0ef0*/ 	.word	0x00016320
        /*0ef4*/ 	.word	0x00000011
        /*0ef8*/ 	.word	0x00038820
        /*0efc*/ 	.short	0x010a
        /*0efe*/ 	.byte	0x3f
	.zero		1


	//   ....[82]....
        /*0f00*/ 	.word	0x00016370
        /*0f04*/ 	.word	0x00000000
        /*0f08*/ 	.word	0x00038880
        /*0f0c*/ 	.short	0x010a
        /*0f0e*/ 	.byte	0x3f
	.zero		1


	//   ....[83]....
        /*0f10*/ 	.word	0x00016ce0
        /*0f14*/ 	.word	0x00000000
        /*0f18*/ 	.word	0x00038840
        /*0f1c*/ 	.short	0x010a
        /*0f1e*/ 	.byte	0x3f
	.zero		1


	//   ....[84]....
        /*0f20*/ 	.word	0x000175c0
        /*0f24*/ 	.word	0x00000012
        /*0f28*/ 	.word	0x00038870
        /*0f2c*/ 	.short	0x010a
        /*0f2e*/ 	.byte	0x3f
	.zero		1


	//   ....[85]....
        /*0f30*/ 	.word	0x00017610
        /*0f34*/ 	.word	0x00000012
        /*0f38*/ 	.word	0x00038860
        /*0f3c*/ 	.short	0x010a
        /*0f3e*/ 	.byte	0x3f
	.zero		1


	//   ....[86]....
        /*0f40*/ 	.word	0x00017660
        /*0f44*/ 	.word	0x00000013
        /*0f48*/ 	.word	0x00038870
        /*0f4c*/ 	.short	0x010a
        /*0f4e*/ 	.byte	0x3f
	.zero		1


	//   ....[87]....
        /*0f50*/ 	.word	0x000176b0
        /*0f54*/ 	.word	0x00000013
        /*0f58*/ 	.word	0x00038860
        /*0f5c*/ 	.short	0x010a
        /*0f5e*/ 	.byte	0x3f
	.zero		1


	//   ....[88]....
        /*0f60*/ 	.word	0x00017700
        /*0f64*/ 	.word	0x00000005
        /*0f68*/ 	.word	0x00038820
        /*0f6c*/ 	.short	0x010a
        /*0f6e*/ 	.byte	0x3f
	.zero		1


	//   ....[89]....
        /*0f70*/ 	.word	0x000178a0
        /*0f74*/ 	.word	0x00000003
        /*0f78*/ 	.word	0x00038840
        /*0f7c*/ 	.short	0x010a
        /*0f7e*/ 	.byte	0x3f
	.zero		1


	//   ....[90]....
        /*0f80*/ 	.word	0x000178f0
        /*0f84*/ 	.word	0x00000019
        /*0f88*/ 	.word	0x00038840
        /*0f8c*/ 	.short	0x010a
        /*0f8e*/ 	.byte	0x3f
	.zero		1


	//   ....[91]....
        /*0f90*/ 	.word	0x00017940
        /*0f94*/ 	.word	0x00000003
        /*0f98*/ 	.word	0x00038860
        /*0f9c*/ 	.short	0x010a
        /*0f9e*/ 	.byte	0x3f
	.zero		1


	//   ....[92]....
        /*0fa0*/ 	.word	0x00017990
        /*0fa4*/ 	.word	0x00000019
        /*0fa8*/ 	.word	0x00038860
        /*0fac*/ 	.short	0x010a
        /*0fae*/ 	.byte	0x3f
	.zero		1


	//   ....[93]....
        /*0fb0*/ 	.word	0x000179e0
        /*0fb4*/ 	.word	0x00000003
        /*0fb8*/ 	.word	0x00038880
        /*0fbc*/ 	.short	0x010a
        /*0fbe*/ 	.byte	0x3f
	.zero		1


	//----- nvinfo : EIATTR_NUM_MBARRIERS
	.align		4
.L_272:
        /*0fc0*/ 	.byte	0x03, 0x38
        /*0fc2*/ 	.short	0x0016


	//----- nvinfo : EIATTR_EXIT_INSTR_OFFSETS
	.align		4
        /*0fc4*/ 	.byte	0x04, 0x1c
        /*0fc6*/ 	.short	(.L_274 - .L_273)


	//   ....[0]....
.L_273:
        /*0fc8*/ 	.word	0x00000990


	//   ....[1]....
        /*0fcc*/ 	.word	0x0000e9b0


	//   ....[2]....
        /*0fd0*/ 	.word	0x00014090


	//----- nvinfo : EIATTR_MAX_THREADS
	.align		4
.L_274:
        /*0fd4*/ 	.byte	0x04, 0x05
        /*0fd6*/ 	.short	(.L_276 - .L_275)
.L_275:
        /*0fd8*/ 	.word	0x00000180
        /*0fdc*/ 	.word	0x00000001
        /*0fe0*/ 	.word	0x00000001


	//----- nvinfo : EIATTR_CRS_STACK_SIZE
	.align		4
.L_276:
        /*0fe4*/ 	.byte	0x04, 0x1e
        /*0fe6*/ 	.short	(.L_278 - .L_277)
.L_277:
        /*0fe8*/ 	.word	0x00000000


	//----- nvinfo : EIATTR_CBANK_PARAM_SIZE
	.align		4
.L_278:
        /*0fec*/ 	.byte	0x03, 0x19
        /*0fee*/ 	.short	0x0af0


	//----- nvinfo : EIATTR_PARAM_CBANK
	.align		4
        /*0ff0*/ 	.byte	0x04, 0x0a
        /*0ff2*/ 	.short	(.L_280 - .L_279)
	.align		4
.L_279:
        /*0ff4*/ 	.word	index@(.nv.constant0._ZN7cutlass13device_kernelIN5flash11enable_sm90INS1_16FlashAttnFwdSm90INS1_25CollectiveMainloopFwdSm90ILi2EN4cute5tupleIJNS5_1CILi1EEES8_S8_EEENS6_IJNS7_ILi128EEESA_NS7_ILi256EEEEEELi256ENS_12float_e4m3_tEfNS_4arch4Sm90ELb1ELb0ELb1ELb0ELb1ELb0ELb0ELb1ELb0ELb1ELb0ELb0EEENS1_21CollectiveEpilogueFwdINS6_IJSA_SB_SA_EEES9_NS_10bfloat16_tESF_Li256ELb0ELb1ELb0ELb1EEENS1_30DynamicPersistentTileSchedulerILi256ELi128ELb0ELb1ELb1EEEEEEEEEvNT_6ParamsE)
        /*0ff8*/ 	.short	0x0210
        /*0ffa*/ 	.short	0x0af0


	//----- nvinfo : EIATTR_SW_WAR
	.align		4
.L_280:
        /*0ffc*/ 	.byte	0x04, 0x36
        /*0ffe*/ 	.short	(.L_282 - .L_281)
.L_281:
        /*1000*/ 	.word	0x00000008
.L_282:


//--------------------- .nv.info._ZN7cutlass13device_kernelIN5flash11enable_sm90INS1_16FlashAttnFwdSm90INS1_25CollectiveMainloopFwdSm90ILi2EN4cute5tupleIJNS5_1CILi1EEES8_S8_EEENS6_IJNS7_ILi128EEESA_NS7_ILi256EEEEEELi256ENS_12float_e4m3_tEfNS_4arch4Sm90ELb1ELb0ELb1ELb1ELb1ELb0ELb0ELb1ELb0ELb1ELb0ELb0EEENS1_21CollectiveEpilogueFwdINS6_IJSA_SB_SA_EEES9_NS_10bfloat16_tESF_Li256ELb1ELb1ELb0ELb1EEENS1_36VarlenDynamicPersistentTileSchedulerILi128ELi128ELi256ELi128ELb0ELb1ELb1ELb1ELb1ELb1EEEEEEEEEvNT_6ParamsE --------------------------
	.section	.nv.info._ZN7cutlass13device_kernelIN5flash11enable_sm90INS1_16FlashAttnFwdSm90INS1_25CollectiveMainloopFwdSm90ILi2EN4cute5tupleIJNS5_1CILi1EEES8_S8_EEENS6_IJNS7_ILi128EEESA_NS7_ILi256EEEEEELi256ENS_12float_e4m3_tEfNS_4arch4Sm90ELb1ELb0ELb1ELb1ELb1ELb0ELb0ELb1ELb0ELb1ELb0ELb0EEENS1_21CollectiveEpilogueFwdINS6_IJSA_SB_SA_EEES9_NS_10bfloat16_tESF_Li256ELb1ELb1ELb0ELb1EEENS1_36VarlenDynamicPersistentTileSchedulerILi128ELi128ELi256ELi128ELb0ELb1ELb1ELb1ELb1ELb1EEEEEEEEEvNT_6ParamsE,"",@"SHT_CUDA_INFO"
	.sectionflags	@""
	.align	4


	//----- nvinfo : EIATTR_CUDA_API_VERSION
	.align		4
        /*0000*/ 	.byte	0x04, 0x37
        /*0002*/ 	.short	(.L_284 - .L_283)
.L_283:
        /*0004*/ 	.word	0x00000082


	//----- nvinfo : EIATTR_KPARAM_INFO
	.align		4
.L_284:
        /*0008*/ 	.byte	0x04, 0x17
        /*000a*/ 	.short	(.L_286 - .L_285)
.L_285:
        /*000c*/ 	.word	0x00000000
        /*0010*/ 	.short	0x0000
        /*0012*/ 	.short	0x0070
        /*0014*/ 	.byte	0x00, 0xf0, 0x01, 0x2a


	//----- nvinfo : EIATTR_SPARSE_MMA_MASK
	.align		4
.L_286:
        /*0018*/ 	.byte	0x03, 0x50
        /*001a*/ 	.short	0x0000


	//----- nvinfo : EIATTR_MAXREG_COUNT
	.align		4
        /*001c*/ 	.byte	0x03, 0x1b
        /*001e*/ 	.short	0x00a8


	//----- nvinfo : EIATTR_NUM_BARRIERS
	.align		4
        /*0020*/ 	.byte	0x02, 0x4c
        /*0022*/ 	.byte	0x10
	.zero		1


	//----- nvinfo : EIATTR_EXTERNS
	.align		4
        /*0024*/ 	.byte	0x04, 0x0f
        /*0026*/ 	.short	(.L_288 - .L_287)


	//   ....[0]....
	.align		4
.L_287:
        /*0028*/ 	.word	index@(__assertfail)


	//----- nvinfo : EIATTR_ANNOTATIONS
	.align		4
.L_288:
        /*002c*/ 	.byte	0x04, 0x55
        /*002e*/ 	.short	(.L_290 - .L_289)


	//   ....[0]....
.L_289:
        /* <DEDUP_REMOVED lines=8> */


	//----- nvinfo : EIATTR_MERCURY_ISA_VERSION
	.align		4
.L_290:
        /*0098*/ 	.byte	0x03, 0x5f
        /*009a*/ 	.short	0x0101


	//----- nvinfo : EIATTR_UNUSED_LOAD_BYTE_OFFSET
	.align		4
        /*009c*/ 	.byte	0x04, 0x44
        /*009e*/ 	.short	(.L_292 - .L_291)


	//   ....[0]....
.L_291:
        /*00a0*/ 	.word	0x00000980
        /*00a4*/ 	.word	0x0000fff0


	//   ....[1]....
        /*00a8*/ 	.word	0x0000b530
        /*00ac*/ 	.word	0x0000fff0


	//----- nvinfo : EIATTR_INT_WARP_WIDE_INSTR_OFFSETS
	.align		4
.L_292:
        /*00b0*/ 	.byte	0x04, 0x31
        /*00b2*/ 	.short	(.L_294 - .L_293)


	//   ....[0]....
.L_293:
        /*00b4*/ 	.word	0x000000c0


	//   ....[1]....
        /*00b8*/ 	.word	0x000000d0


	//   ....[2]....
        /*00bc*/ 	.word	0x00000170


	//   ....[3]....
        /*00c0*/ 	.word	0x000104c0


	//   ....[4]....
        /*00c4*/ 	.word	0x00010550


	//   ....[5]....
        /*00c8*/ 	.word	0x00014330


	//   ....[6]....
        /*00cc*/ 	.word	0x000143c0


	//----- nvinfo : EIATTR_COOP_GROUP_MASK_REGIDS
	.align		4
.L_294:
        /*00d0*/ 	.byte	0x04, 0x29
        /*00d2*/ 	.short	(.L_296 - .L_295)


	//   ....[0]....
.L_295:
        /*00d4*/ 	.word	0xffffffff


	//   ....[1]....
        /*00d8*/ 	.word	0xffffffff


	//   ....[2]....
        /*00dc*/ 	.word	0xffffffff


	//   ....[3]....
        /*00e0*/ 	.word	0xffffffff


	//   ....[4]....
        /*00e4*/ 	.word	0xffffffff


	//   ....[5]....
        /*00e8*/ 	.word	0xffffffff


	//   ....[6]....
        /*00ec*/ 	.word	0xffffffff


	//   ....[7]....
        /*00f0*/ 	.word	0xffffffff


	//   ....[8]....
        /*00f4*/ 	.word	0xffffffff


	//   ....[9]....
        /*00f8*/ 	.word	0xffffffff


	//   ....[10]....
        /*00fc*/ 	.word	0xffffffff


	//   ....[11]....
        /*0100*/ 	.word	0xffffffff


	//   ....[12]....
        /*0104*/ 	.word	0xffffffff


	//   ....[13]....
        /*0108*/ 	.word	0xffffffff


	//   ....[14]....
        /*010c*/ 	.word	0xffffffff


	//   ....[15]....
        /*0110*/ 	.word	0xffffffff


	//   ....[16]....
        /*0114*/ 	.word	0xffffffff


	//   ....[17]....
        /*0118*/ 	.word	0xffffffff


	//   ....[18]....
        /*011c*/ 	.word	0xffffffff


	//   ....[19]....
        /*0120*/ 	.word	0xffffffff


	//   ....[20]....
        /*0124*/ 	.word	0xffffffff


	//   ....[21]....
        /*0128*/ 	.word	0xffffffff


	//   ....[22]....
        /*012c*/ 	.word	0xffffffff


	//   ....[23]....
        /*0130*/ 	.word	0xffffffff


	//   ....[24]....
        /*0134*/ 	.word	0xffffffff


	//   ....[25]....
        /*0138*/ 	.word	0xffffffff


	//   ....[26]....
        /*013c*/ 	.word	0xffffffff


	//   ....[27]....
        /*0140*/ 	.word	0xffffffff


	//   ....[28]....
        /*0144*/ 	.word	0xffffffff


	//   ....[29]....
        /*0148*/ 	.word	0xffffffff


	//   ....[30]....
        /*014c*/ 	.word	0xffffffff


	//   ....[31]....
        /*0150*/ 	.word	0xffffffff


	//   ....[32]....
        /*0154*/ 	.word	0xffffffff


	//   ....[33]....
        /*0158*/ 	.word	0xffffffff


	//   ....[34]....
        /*015c*/ 	.word	0xffffffff


	//   ....[35]....
        /*0160*/ 	.word	0xffffffff


	//   ....[36]....
        /*0164*/ 	.word	0xffffffff


	//   ....[37]....
        /*0168*/ 	.word	0xffffffff


	//   ....[38]....
        /*016c*/ 	.word	0xffffffff


	//   ....[39]....
        /*0170*/ 	.word	0xffffffff


	//   ....[40]....
        /*0174*/ 	.word	0xffffffff


	//   ....[41]....
        /*0178*/ 	.word	0xffffffff


	//   ....[42]....
        /*017c*/ 	.word	0xffffffff


	//   ....[43]....
        /*0180*/ 	.word	0xffffffff


	//   ....[44]....
        /*0184*/ 	.word	0xffffffff


	//   ....[45]....
        /*0188*/ 	.word	0xffffffff


	//   ....[46]....
        /*018c*/ 	.word	0xffffffff


	//   ....[47]....
        /*0190*/ 	.word	0xffffffff


	//   ....[48]....
        /*0194*/ 	.word	0xffffffff


	//   ....[49]....
        /*0198*/ 	.word	0xffffffff


	//   ....[50]....
        /*019c*/ 	.word	0xffffffff


	//   ....[51]....
        /*01a0*/ 	.word	0xffffffff


	//   ....[52]....
        /*01a4*/ 	.word	0xffffffff


	//   ....[53]....
        /*01a8*/ 	.word	0xffffffff


	//   ....[54]....
        /*01ac*/ 	.word	0xffffffff


	//   ....[55]....
        /*01b0*/ 	.word	0xffffffff


	//   ....[56]....
        /*01b4*/ 	.word	0xffffffff


	//   ....[57]....
        /*01b8*/ 	.word	0xffffffff


	//   ....[58]....
        /*01bc*/ 	.word	0xffffffff


	//   ....[59]....
        /*01c0*/ 	.word	0xffffffff


	//   ....[60]....
        /*01c4*/ 	.word	0xffffffff


	//   ....[61]....
        /*01c8*/ 	.word	0xffffffff


	//   ....[62]....
        /*01cc*/ 	.word	0xffffffff


	//   ....[63]....
        /*01d0*/ 	.word	0xffffffff


	//   ....[64]....
        /*01d4*/ 	.word	0xffffffff


	//   ....[65]....
        /*01d8*/ 	.word	0xffffffff


	//   ....[66]....
        /*01dc*/ 	.word	0xffffffff


	//   ....[67]....
        /*01e0*/ 	.word	0xffffffff


	//   ....[68]....
        /*01e4*/ 	.word	0xffffffff


	//   ....[69]....
        /*01e8*/ 	.word	0xffffffff


	//   ....[70]....
        /*01ec*/ 	.word	0xffffffff


	//   ....[71]....
        /*01f0*/ 	.word	0xffffffff


	//   ....[72]....
        /*01f4*/ 	.word	0xffffffff


	//   ....[73]....
        /*01f8*/ 	.word	0xffffffff


	//   ....[74]....
        /*01fc*/ 	.word	0xffffffff


	//   ....[75]....
        /*0200*/ 	.word	0xffffffff


	//   ....[76]....
        /*0204*/ 	.word	0xffffffff


	//   ....[77]....
        /*0208*/ 	.word	0xffffffff


	//   ....[78]....
        /*020c*/ 	.word	0xffffffff


	//   ....[79]....
        /*0210*/ 	.word	0xffffffff


	//   ....[80]....
        /*0214*/ 	.word	0xffffffff


	//   ....[81]....
        /*0218*/ 	.word	0xffffffff


	//   ....[82]....
        /*021c*/ 	.word	0xffffffff


	//   ....[83]....
        /*0220*/ 	.word	0xffffffff


	//   ....[84]....
        /*0224*/ 	.word	0xffffffff


	//   ....[85]....
        /*0228*/ 	.word	0xffffffff


	//   ....[86]....
        /*022c*/ 	.word	0xffffffff


	//   ....[87]....
        /*0230*/ 	.word	0xffffffff


	//   ....[88]....
        /*0234*/ 	.word	0xffffffff


	//   ....[89]....
        /*0238*/ 	.word	0xffffffff


	//   ....[90]....
        /*023c*/ 	.word	0xffffffff


	//   ....[91]....
        /*0240*/ 	.word	0xffffffff


	//   ....[92]....
        /*0244*/ 	.word	0xffffffff


	//   ....[93]....
        /*0248*/ 	.word	0xffffffff


	//   ....[94]....
        /*024c*/ 	.word	0xffffffff


	//   ....[95]....
        /*0250*/ 	.word	0xffffffff


	//   ....[96]....
        /*0254*/ 	.word	0xffffffff


	//   ....[97]....
        /*0258*/ 	.word	0xffffffff


	//   ....[98]....
        /*025c*/ 	.word	0xffffffff


	//   ....[99]....
        /*0260*/ 	.word	0xffffffff


	//   ....[100]....
        /*0264*/ 	.word	0xffffffff


	//   ....[101]....
        /*0268*/ 	.word	0xffffffff


	//   ....[102]....
        /*026c*/ 	.word	0xffffffff


	//   ....[103]....
        /*0270*/ 	.word	0xffffffff


	//   ....[104]....
        /*0274*/ 	.word	0xffffffff


	//   ....[105]....
        /*0278*/ 	.word	0xffffffff


	//   ....[106]....
        /*027c*/ 	.word	0xffffffff


	//   ....[107]....
        /*0280*/ 	.word	0xffffffff


	//   ....[108]....
        /*0284*/ 	.word	0xffffffff


	//   ....[109]....
        /*0288*/ 	.word	0xffffffff


	//   ....[110]....
        /*028c*/ 	.word	0xffffffff


	//   ....[111]....
        /*0290*/ 	.word	0xffffffff


	//   ....[112]....
        /*0294*/ 	.word	0xffffffff


	//   ....[113]....
        /*0298*/ 	.word	0xffffffff


	//   ....[114]....
        /*029c*/ 	.word	0xffffffff


	//   ....[115]....
        /*02a0*/ 	.word	0xffffffff


	//   ....[116]....
        /*02a4*/ 	.word	0xffffffff


	//   ....[117]....
        /*02a8*/ 	.word	0xffffffff


	//   ....[118]....
        /*02ac*/ 	.word	0xffffffff


	//   ....[119]....
        /*02b0*/ 	.word	0xffffffff


	//   ....[120]....
        /*02b4*/ 	.word	0xffffffff


	//   ....[121]....
        /*02b8*/ 	.word	0xffffffff


	//   ....[122]....
        /*02bc*/ 	.word	0xffffffff


	//   ....[123]....
        /*02c0*/ 	.word	0xffffffff


	//   ....[124]....
        /*02c4*/ 	.word	0xffffffff


	//   ....[125]....
        /*02c8*/ 	.word	0xffffffff


	//   ....[126]....
        /*02cc*/ 	.word	0xffffffff


	//   ....[127]....
        /*02d0*/ 	.word	0xffffffff


	//   ....[128]....
        /*02d4*/ 	.word	0xffffffff


	//   ....[129]....
        /*02d8*/ 	.word	0xffffffff


	//   ....[130]....
        /*02dc*/ 	.word	0xffffffff


	//   ....[131]....
        /*02e0*/ 	.word	0xffffffff


	//   ....[132]....
        /*02e4*/ 	.word	0xffffffff


	//   ....[133]....
        /*02e8*/ 	.word	0xffffffff


	//   ....[134]....
        /*02ec*/ 	.word	0xffffffff


	//   ....[135]....
        /*02f0*/ 	.word	0xffffffff


	//   ....[136]....
        /*02f4*/ 	.word	0xffffffff


	//   ....[137]....
        /*02f8*/ 	.word	0xffffffff


	//   ....[138]....
        /*02fc*/ 	.word	0xffffffff


	//   ....[139]....
        /*0300*/ 	.word	0xffffffff


	//   ....[140]....
        /*0304*/ 	.word	0xffffffff


	//   ....[141]....
        /*0308*/ 	.word	0xffffffff


	//   ....[142]....
        /*030c*/ 	.word	0xffffffff


	//   ....[143]....
        /*0310*/ 	.word	0xffffffff


	//   ....[144]....
        /*0314*/ 	.word	0xffffffff


	//   ....[145]....
        /*0318*/ 	.word	0xffffffff


	//   ....[146]....
        /*031c*/ 	.word	0xffffffff


	//   ....[147]....
        /*0320*/ 	.word	0xffffffff


	//   ....[148]....
        /*0324*/ 	.word	0xffffffff


	//   ....[149]....
        /*0328*/ 	.word	0xffffffff


	//   ....[150]....
        /*032c*/ 	.word	0xffffffff


	//   ....[151]....
        /*0330*/ 	.word	0xffffffff


	//   ....[152]....
        /*0334*/ 	.word	0xffffffff


	//   ....[153]....
        /*0338*/ 	.word	0xffffffff


	//   ....[154]....
        /*033c*/ 	.word	0xffffffff


	//   ....[155]....
        /*0340*/ 	.word	0xffffffff


	//   ....[156]....
        /*0344*/ 	.word	0xffffffff


	//   ....[157]....
        /*0348*/ 	.word	0xffffffff


	//   ....[158]....
        /*034c*/ 	.word	0xffffffff


	//   ....[159]....
        /*0350*/ 	.word	0xffffffff


	//   ....[160]....
        /*0354*/ 	.word	0xffffffff


	//   ....[161]....
        /*0358*/ 	.word	0xffffffff


	//   ....[162]....
        /*035c*/ 	.word	0xffffffff


	//   ....[163]....
        /*0360*/ 	.word	0xffffffff


	//   ....[164]....
        /*0364*/ 	.word	0xffffffff


	//   ....[165]....
        /*0368*/ 	.word	0xffffffff


	//   ....[166]....
        /*036c*/ 	.word	0xffffffff


	//   ....[167]....
        /*0370*/ 	.word	0xffffffff


	//   ....[168]....
        /*0374*/ 	.word	0xffffffff


	//   ....[169]....
        /*0378*/ 	.word	0xffffffff


	//   ....[170]....
        /*037c*/ 	.word	0xffffffff


	//   ....[171]....
        /*0380*/ 	.word	0xffffffff


	//   ....[172]....
        /*0384*/ 	.word	0xffffffff


	//   ....[173]....
        /*0388*/ 	.word	0xffffffff


	//   ....[174]....
        /*038c*/ 	.word	0xffffffff


	//   ....[175]....
        /*0390*/ 	.word	0xffffffff


	//   ....[176]....
        /*0394*/ 	.word	0xffffffff


	//   ....[177]....
        /*0398*/ 	.word	0xffffffff


	//   ....[178]....
        /*039c*/ 	.word	0xffffffff


	//   ....[179]....
        /*03a0*/ 	.word	0xffffffff


	//   ....[180]....
        /*03a4*/ 	.word	0xffffffff


	//   ....[181]....
        /*03a8*/ 	.word	0xffffffff


	//   ....[182]....
        /*03ac*/ 	.word	0xffffffff


	//   ....[183]....
        /*03b0*/ 	.word	0xffffffff


	//   ....[184]....
        /*03b4*/ 	.word	0xffffffff


	//   ....[185]....
        /*03b8*/ 	.word	0xffffffff


	//   ....[186]....
        /*03bc*/ 	.word	0xffffffff


	//   ....[187]....
        /*03c0*/ 	.word	0xffffffff


	//   ....[188]....
        /*03c4*/ 	.word	0xffffffff


	//   ....[189]....
        /*03c8*/ 	.word	0xffffffff


	//   ....[190]....
        /*03cc*/ 	.word	0xffffffff


	//   ....[191]....
        /*03d0*/ 	.word	0xffffffff


	//   ....[192]....
        /*03d4*/ 	.word	0xffffffff


	//   ....[193]....
        /*03d8*/ 	.word	0xffffffff


	//   ....[194]....
        /*03dc*/ 	.word	0xffffffff


	//   ....[195]....
        /*03e0*/ 	.word	0xffffffff


	//   ....[196]....
        /*03e4*/ 	.word	0xffffffff


	//   ....[197]....
        /*03e8*/ 	.word	0xffffffff


	//   ....[198]....
        /*03ec*/ 	.word	0xffffffff


	//   ....[199]....
        /*03f0*/ 	.word	0xffffffff


	//   ....[200]....
        /*03f4*/ 	.word	0xffffffff


	//   ....[201]....
        /*03f8*/ 	.word	0xffffffff


	//   ....[202]....
        /*03fc*/ 	.word	0xffffffff


	//   ....[203]....
        /*0400*/ 	.word	0xffffffff


	//   ....[204]....
        /*0404*/ 	.word	0xffffffff


	//   ....[205]....
        /*0408*/ 	.word	0xffffffff


	//   ....[206]....
        /*040c*/ 	.word	0xffffffff


	//   ....[207]....
        /*0410*/ 	.word	0xffffffff


	//   ....[208]....
        /*0414*/ 	.word	0xffffffff


	//   ....[209]....
        /*0418*/ 	.word	0xffffffff


	//   ....[210]....
        /*041c*/ 	.word	0xffffffff


	//   ....[211]....
        /*0420*/ 	.word	0xffffffff


	//   ....[212]....
        /*0424*/ 	.word	0xffffffff


	//   ....[213]....
        /*0428*/ 	.word	0xffffffff


	//   ....[214]....
        /*042c*/ 	.word	0xffffffff


	//   ....[215]....
        /*0430*/ 	.word	0xffffffff


	//   ....[216]....
        /*0434*/ 	.word	0xffffffff


	//   ....[217]....
        /*0438*/ 	.word	0xffffffff


	//   ....[218]....
        /*043c*/ 	.word	0xffffffff


	//   ....[219]....
        /*0440*/ 	.word	0xffffffff


	//   ....[220]....
        /*0444*/ 	.word	0xffffffff


	//   ....[221]....
        /*0448*/ 	.word	0xffffffff


	//   ....[222]....
        /*044c*/ 	.word	0xffffffff


	//   ....[223]....
        /*0450*/ 	.word	0xffffffff


	//   ....[224]....
        /*0454*/ 	.word	0xffffffff


	//   ....[225]....
        /*0458*/ 	.word	0x0500000f


	//   ....[226]....
        /*045c*/ 	.word	0x0500000f


	//   ....[227]....
        /*0460*/ 	.word	0x0500000f


	//   ....[228]....
        /*0464*/ 	.word	0x0500000f


	//   ....[229]....
        /*0468*/ 	.word	0x0500000f


	//   ....[230]....
        /*046c*/ 	.word	0x0500000f


	//   ....[231]....
        /*0470*/ 	.word	0x0500000f


	//   ....[232]....
        /*0474*/ 	.word	0x0500000f


	//   ....[233]....
        /*0478*/ 	.word	0x0500000f


	//   ....[234]....
        /*047c*/ 	.word	0x0500000f


	//   ....[235]....
        /*0480*/ 	.word	0x0500000f


	//   ....[236]....
        /*0484*/ 	.word	0x0500000f


	//   ....[237]....
        /*0488*/ 	.word	0x0500000f


	//   ....[238]....
        /*048c*/ 	.word	0x0500000f


	//   ....[239]....
        /*0490*/ 	.word	0x0500000f


	//   ....[240]....
        /*0494*/ 	.word	0x0500000f


	//   ....[241]....
        /*0498*/ 	.word	0x0500000f


	//   ....[242]....
        /*049c*/ 	.word	0x0500000f


	//   ....[243]....
        /*04a0*/ 	.word	0x0500000f


	//   ....[244]....
        /*04a4*/ 	.word	0x0500000f


	//   ....[245]....
        /*04a8*/ 	.word	0x0500000f


	//   ....[246]....
        /*04ac*/ 	.word	0x0500000f


	//   ....[247]....
        /*04b0*/ 	.word	0x0500000f


	//   ....[248]....
        /*04b4*/ 	.word	0x0500000f


	//   ....[249]....
        /*04b8*/ 	.word	0x0500000f


	//   ....[250]....
        /*04bc*/ 	.word	0x0500000f


	//   ....[251]....
        /*04c0*/ 	.word	0x0500000f


	//   ....[252]....
        /*04c4*/ 	.word	0x0500000f


	//   ....[253]....
        /*04c8*/ 	.word	0x0500000f


	//   ....[254]....
        /*04cc*/ 	.word	0x0500000f


	//   ....[255]....
        /*04d0*/ 	.word	0x0500000f


	//   ....[0]....
        /*04d4*/ 	.word	0x0500000f


	//   ....[1]....
        /*04d8*/ 	.word	0x0500000f


	//   ....[2]....
        /*04dc*/ 	.word	0x0500000f


	//   ....[3]....
        /*04e0*/ 	.word	0x0500000f


	//   ....[4]....
        /*04e4*/ 	.word	0x0500000f


	//   ....[5]....
        /*04e8*/ 	.word	0x0500000f


	//   ....[6]....
        /*04ec*/ 	.word	0x0500000f


	//   ....[7]....
        /*04f0*/ 	.word	0x0500000f


	//   ....[8]....
        /*04f4*/ 	.word	0x0500000f


	//   ....[9]....
        /*04f8*/ 	.word	0x0500000f


	//   ....[10]....
        /*04fc*/ 	.word	0x0500000f


	//   ....[11]....
        /*0500*/ 	.word	0x0500000f


	//   ....[12]....
        /*0504*/ 	.word	0x0500000f


	//   ....[13]....
        /*0508*/ 	.word	0x0500000f


	//   ....[14]....
        /*050c*/ 	.word	0x0500000f


	//   ....[15]....
        /*0510*/ 	.word	0x0500000f


	//   ....[16]....
        /*0514*/ 	.word	0x0500000f


	//   ....[17]....
        /*0518*/ 	.word	0x0500000f


	//   ....[18]....
        /*051c*/ 	.word	0x0500000f


	//   ....[19]....
        /*0520*/ 	.word	0x0500000f


	//   ....[20]....
        /*0524*/ 	.word	0x0500000f


	//   ....[21]....
        /*0528*/ 	.word	0x0500000f


	//   ....[22]....
        /*052c*/ 	.word	0x0500000f


	//   ....[23]....
        /*0530*/ 	.word	0x0500000f


	//   ....[24]....
        /*0534*/ 	.word	0x0500000f


	//   ....[25]....
        /*0538*/ 	.word	0x0500000f


	//   ....[26]....
        /*053c*/ 	.word	0x0500000f


	//   ....[27]....
        /*0540*/ 	.word	0x0500000f


	//   ....[28]....
        /*0544*/ 	.word	0x0500000f


	//   ....[29]....
        /*0548*/ 	.word	0x0500000f


	//   ....[30]....
        /*054c*/ 	.word	0x0500000f


	//   ....[31]....
        /*0550*/ 	.word	0x0500000f


	//   ....[32]....
        /*0554*/ 	.word	0x0500000f


	//   ....[33]....
        /*0558*/ 	.word	0x0500000f


	//   ....[34]....
        /*055c*/ 	.word	0x0500000f


	//   ....[35]....
        /*0560*/ 	.word	0x0500000f


	//   ....[36]....
        /*0564*/ 	.word	0x0500000f


	//   ....[37]....
        /*0568*/ 	.word	0x0500000f


	//   ....[38]....
        /*056c*/ 	.word	0x0500000f


	//   ....[39]....
        /*0570*/ 	.word	0x0500000f


	//   ....[40]....
        /*0574*/ 	.word	0x0500000f


	//   ....[41]....
        /*0578*/ 	.word	0x0500000f


	//   ....[42]....
        /*057c*/ 	.word	0x0500000f


	//   ....[43]....
        /*0580*/ 	.word	0x0500000f


	//   ....[44]....
        /*0584*/ 	.word	0x0500000f


	//   ....[45]....
        /*0588*/ 	.word	0x0500000f


	//   ....[46]....
        /*058c*/ 	.word	0x0500000f


	//   ....[47]....
        /*0590*/ 	.word	0x0500000f


	//   ....[48]....
        /*0594*/ 	.word	0x0500000f


	//   ....[49]....
        /*0598*/ 	.word	0x0500000f


	//   ....[50]....
        /*059c*/ 	.word	0x0500000f


	//----- nvinfo : EIATTR_COOP_GROUP_INSTR_OFFSETS
	.align		4
.L_296:
        /*05a0*/ 	.byte	0x04, 0x28
        /*05a2*/ 	.short	(.L_298 - .L_297)


	//   ....[0]....
.L_297:
        /*05a4*/ 	.word	0x00000080


	//   ....[1]....
        /*05a8*/ 	.word	0x00000090


	//   ....[2]....
        /*05ac*/ 	.word	0x000002d0


	//   ....[3]....
        /*05b0*/ 	.word	0x00000430


	//   ....[4]....
        /*05b4*/ 	.word	0x00000550


	//   ....[5]....
        /*05b8*/ 	.word	0x000006b0


	//   ....[6]....
        /*05bc*/ 	.word	0x00001800


	//   ....[7]....
        /*05c0*/ 	.word	0x00002440


	//   ....[8]....
        /*05c4*/ 	.word	0x00002880


	//   ....[9]....
        /*05c8*/ 	.word	0x00003020


	//   ....[10]....
        /*05cc*/ 	.word	0x00003080


	//   ....[11]....
        /*05d0*/ 	.word	0x00003a90


	//   ....[12]....
        /*05d4*/ 	.word	0x00003b10


	//   ....[13]....
        /*05d8*/ 	.word	0x00005090


	//   ....[14]....
        /*05dc*/ 	.word	0x00005ca0


	//   ....[15]....
        /*05e0*/ 	.word	0x00005d00


	//   ....[16]....
        /*05e4*/ 	.word	0x00005d10


	//   ....[17]....
        /*05e8*/ 	.word	0x00006780


	//   ....[18]....
        /*05ec*/ 	.word	0x000067f0


	//   ....[19]....
        /*05f0*/ 	.word	0x00008b20


	//   ....[20]....
        /*05f4*/ 	.word	0x00008bb0


	//   ....[21]....
        /*05f8*/ 	.word	0x000091a0


	//   ....[22]....
        /*05fc*/ 	.word	0x000092f0


	//   ....[23]....
        /*0600*/ 	.word	0x0000aa90


	//   ....[24]....
        /*0604*/ 	.word	0x0000aac0


	//   ....[25]....
        /*0608*/ 	.word	0x0000ab30


	//   ....[26]....
        /*060c*/ 	.word	0x0000ab50


	//   ....[27]....
        /*0610*/ 	.word	0x0000c0e0


	//   ....[28]....
        /*0614*/ 	.word	0x0000c110


	//   ....[29]....
        /*0618*/ 	.word	0x0000c140


	//   ....[30]....
        /*061c*/ 	.word	0x0000c170


	//   ....[31]....
        /*0620*/ 	.word	0x0000c1a0


	//   ....[32]....
        /*0624*/ 	.word	0x0000c1d0


	//   ....[33]....
        /*0628*/ 	.word	0x0000c200


	//   ....[34]....
        /*062c*/ 	.word	0x0000c230


	//   ....[35]....
        /*0630*/ 	.word	0x0000c260


	//   ....[36]....
        /*0634*/ 	.word	0x0000c290


	//   ....[37]....
        /*0638*/ 	.word	0x0000c2c0


	//   ....[38]....
        /*063c*/ 	.word	0x0000c2f0


	//   ....[39]....
        /*0640*/ 	.word	0x0000c330


	//   ....[40]....
        /*0644*/ 	.word	0x0000c360


	//   ....[41]....
        /*0648*/ 	.word	0x0000c390


	//   ....[42]....
        /*064c*/ 	.word	0x0000c3c0


	//   ....[43]....
        /*0650*/ 	.word	0x0000c3f0


	//   ....[44]....
        /*0654*/ 	.word	0x0000c420


	//   ....[45]....
        /*0658*/ 	.word	0x0000c450


	//   ....[46]....
        /*065c*/ 	.word	0x0000c480


	//   ....[47]....
        /*0660*/ 	.word	0x0000c4b0


	//   ....[48]....
        /*0664*/ 	.word	0x0000c4e0


	//   ....[49]....
        /*0668*/ 	.word	0x0000c510


	//   ....[50]....
        /*066c*/ 	.word	0x0000c540


	//   ....[51]....
        /*0670*/ 	.word	0x0000c570


	//   ....[52]....
        /*0674*/ 	.word	0x0000c5b0


	//   ....[53]....
        /*0678*/ 	.word	0x0000c5e0


	//   ....[54]....
        /*067c*/ 	.word	0x0000c610


	//   ....[55]....
        /*0680*/ 	.word	0x0000c640


	//   ....[56]....
        /*0684*/ 	.word	0x0000c670


	//   ....[57]....
        /*0688*/ 	.word	0x0000c6a0


	//   ....[58]....
        /*068c*/ 	.word	0x0000c6d0


	//   ....[59]....
        /*0690*/ 	.word	0x0000c700


	//   ....[60]....
        /*0694*/ 	.word	0x0000c730


	//   ....[61]....
        /*0698*/ 	.word	0x0000c760


	//   ....[62]....
        /*069c*/ 	.word	0x0000c790


	//   ....[63]....
        /*06a0*/ 	.word	0x0000c7c0


	//   ....[64]....
        /*06a4*/ 	.word	0x0000c7d0


	//   ....[65]....
        /*06a8*/ 	.word	0x0000c7e0


	//   ....[66]....
        /*06ac*/ 	.word	0x0000c7f0


	//   ....[67]....
        /*06b0*/ 	.word	0x0000c800


	//   ....[68]....
        /*06b4*/ 	.word	0x0000c810


	//   ....[69]....
        /*06b8*/ 	.word	0x0000c830


	//   ....[70]....
        /*06bc*/ 	.word	0x0000c850


	//   ....[71]....
        /*06c0*/ 	.word	0x0000c860


	//   ....[72]....
        /*06c4*/ 	.word	0x0000c880


	//   ....[73]....
        /*06c8*/ 	.word	0x0000c890


	//   ....[74]....
        /*06cc*/ 	.word	0x0000c8b0


	//   ....[75]....
        /*06d0*/ 	.word	0x0000c8c0


	//   ....[76]....
        /*06d4*/ 	.word	0x0000c8e0


	//   ....[77]....
        /*06d8*/ 	.word	0x0000c8f0


	//   ....[78]....
        /*06dc*/ 	.word	0x0000c910


	//   ....[79]....
        /*06e0*/ 	.word	0x0000c920


	//   ....[80]....
        /*06e4*/ 	.word	0x0000c940


	//   ....[81]....
        /*06e8*/ 	.word	0x0000c950


	//   ....[82]....
        /*06ec*/ 	.word	0x0000c970


	//   ....[83]....
        /*06f0*/ 	.word	0x0000c980


	//   ....[84]....
        /*06f4*/ 	.word	0x0000c9b0


	//   ....[85]....
        /*06f8*/ 	.word	0x0000c9e0


	//   ....[86]....
        /*06fc*/ 	.word	0x0000c9f0


	//   ....[87]....
        /*0700*/ 	.word	0x0000ca10


	//   ....[88]....
        /*0704*/ 	.word	0x0000ca20


	//   ....[89]....
        /*0708*/ 	.word	0x0000ca40


	//   ....[90]....
        /*070c*/ 	.word	0x0000ca50


	//   ....[91]....
        /*0710*/ 	.word	0x0000d2a0


	//   ....[92]....
        /*0714*/ 	.word	0x0000d2e0


	//   ....[93]....
        /*0718*/ 	.word	0x0000d310


	//   ....[94]....
        /*071c*/ 	.word	0x0000d340


	//   ....[95]....
        /*0720*/ 	.word	0x0000dbc0


	//   ....[96]....
        /*0724*/ 	.word	0x0000dc00


	//   ....[97]....
        /*0728*/ 	.word	0x0000dd40


	//   ....[98]....
        /*072c*/ 	.word	0x0000dd60


	//   ....[99]....
        /*0730*/ 	.word	0x0000dea0


	//   ....[100]....
        /*0734*/ 	.word	0x0000dec0


	//   ....[101]....
        /*0738*/ 	.word	0x0000e010


	//   ....[102]....
        /*073c*/ 	.word	0x0000e030


	//   ....[103]....
        /*0740*/ 	.word	0x0000e970


	//   ....[104]....
        /*0744*/ 	.word	0x0000e990


	//   ....[105]....
        /*0748*/ 	.word	0x0000ead0


	//   ....[106]....
        /*074c*/ 	.word	0x0000eaf0


	//   ....[107]....
        /*0750*/ 	.word	0x0000ec30


	//   ....[108]....
        /*0754*/ 	.word	0x0000ec50


	//   ....[109]....
        /*0758*/ 	.word	0x0000eda0


	//   ....[110]....
        /*075c*/ 	.word	0x0000edc0


	//   ....[111]....
        /*0760*/ 	.word	0x0000ef90


	//   ....[112]....
        /*0764*/ 	.word	0x0000f140


	//   ....[113]....
        /*0768*/ 	.word	0x0000f170


	//   ....[114]....
        /*076c*/ 	.word	0x0000f1a0


	//   ....[115]....
        /*0770*/ 	.word	0x0000f1d0


	//   ....[116]....
        /*0774*/ 	.word	0x0000f200


	//   ....[117]....
        /*0778*/ 	.word	0x0000f240


	//   ....[118]....
        /*077c*/ 	.word	0x0000f390


	//   ....[119]....
        /*0780*/ 	.word	0x0000f3c0


	//   ....[120]....
        /*0784*/ 	.word	0x0000f3f0


	//   ....[121]....
        /*0788*/ 	.word	0x0000f420


	//   ....[122]....
        /*078c*/ 	.word	0x0000f450


	//   ....[123]....
        /*0790*/ 	.word	0x0000f490


	//   ....[124]....
        /*0794*/ 	.word	0x0000f510


	//   ....[125]....
        /*0798*/ 	.word	0x0000f5b0


	//   ....[126]....
        /*079c*/ 	.word	0x0000f650


	//   ....[127]....
        /*07a0*/ 	.word	0x000110d0


	//   ....[128]....
        /*07a4*/ 	.word	0x00011100


	//   ....[129]....
        /*07a8*/ 	.word	0x00011220


	//   ....[130]....
        /*07ac*/ 	.word	0x00011230


	//   ....[131]....
        /*07b0*/ 	.word	0x000112a0


	//   ....[132]....
        /*07b4*/ 	.word	0x000112b0


	//   ....[133]....
        /*07b8*/ 	.word	0x00011320


	//   ....[134]....
        /*07bc*/ 	.word	0x00011330


	//   ....[135]....
        /*07c0*/ 	.word	0x000113a0


	//   ....[136]....
        /*07c4*/ 	.word	0x000113b0


	//   ....[137]....
        /*07c8*/ 	.word	0x00011420


	//   ....[138]....
        /*07cc*/ 	.word	0x00011430


	//   ....[139]....
        /*07d0*/ 	.word	0x000114a0


	//   ....[140]....
        /*07d4*/ 	.word	0x000114b0


	//   ....[141]....
        /*07d8*/ 	.word	0x000114c0


	//   ....[142]....
        /*07dc*/ 	.word	0x00011540


	//   ....[143]....
        /*07e0*/ 	.word	0x000118c0


	//   ....[144]....
        /*07e4*/ 	.word	0x000118f0


	//   ....[145]....
        /*07e8*/ 	.word	0x00011920


	//   ....[146]....
        /*07ec*/ 	.word	0x000119f0


	//   ....[147]....
        /*07f0*/ 	.word	0x00011a00


	//   ....[148]....
        /*07f4*/ 	.word	0x00011a80


	//   ....[149]....
        /*07f8*/ 	.word	0x00011ac0


	//   ....[150]....
        /*07fc*/ 	.word	0x00011b00


	//   ....[151]....
        /*0800*/ 	.word	0x00011b50


	//   ....[152]....
        /*0804*/ 	.word	0x00011b80


	//   ....[153]....
        /*0808*/ 	.word	0x00011bd0


	//   ....[154]....
        /*080c*/ 	.word	0x00011c00


	//   ....[155]....
        /*0810*/ 	.word	0x00011c50


	//   ....[156]....
        /*0814*/ 	.word	0x00011c80


	//   ....[157]....
        /*0818*/ 	.word	0x00011ca0


	//   ....[158]....
        /*081c*/ 	.word	0x00011ce0


	//   ....[159]....
        /*0820*/ 	.word	0x00012430


	//   ....[160]....
        /*0824*/ 	.word	0x00012460


	//   ....[161]....
        /*0828*/ 	.word	0x00012490


	//   ....[162]....
        /*082c*/ 	.word	0x000124d0


	//   ....[163]....
        /*0830*/ 	.word	0x00012540


	//   ....[164]....
        /*0834*/ 	.word	0x00012560


	//   ....[165]....
        /*0838*/ 	.word	0x000125e0


	//   ....[166]....
        /*083c*/ 	.word	0x00012600


	//   ....[167]....
        /*0840*/ 	.word	0x00012680


	//   ....[168]....
        /*0844*/ 	.word	0x000126a0


	//   ....[169]....
        /*0848*/ 	.word	0x00012720


	//   ....[170]....
        /*084c*/ 	.word	0x00012740


	//   ....[171]....
        /*0850*/ 	.word	0x000127c0


	//   ....[172]....
        /*0854*/ 	.word	0x000127e0


	//   ....[173]....
        /*0858*/ 	.word	0x00012830


	//   ....[174]....
        /*085c*/ 	.word	0x00012880


	//   ....[175]....
        /*0860*/ 	.word	0x00012f90


	//   ....[176]....
        /*0864*/ 	.word	0x00012fb0


	//   ....[177]....
        /*0868*/ 	.word	0x00013010


	//   ....[178]....
        /*086c*/ 	.word	0x00013020


	//   ....[179]....
        /*0870*/ 	.word	0x00013070


	//   ....[180]....
        /*0874*/ 	.word	0x00013080


	//   ....[181]....
        /*0878*/ 	.word	0x000130d0


	//   ....[182]....
        /*087c*/ 	.word	0x000130e0


	//   ....[183]....
        /*0880*/ 	.word	0x00013130


	//   ....[184]....
        /*0884*/ 	.word	0x00013140


	//   ....[185]....
        /*0888*/ 	.word	0x00013190


	//   ....[186]....
        /*088c*/ 	.word	0x000131a0


	//   ....[187]....
        /*0890*/ 	.word	0x000131f0


	//   ....[188]....
        /*0894*/ 	.word	0x00013200


	//   ....[189]....
        /*0898*/ 	.word	0x00013210


	//   ....[190]....
        /*089c*/ 	.word	0x00013260


	//   ....[191]....
        /*08a0*/ 	.word	0x00013590


	//   ....[192]....
        /*08a4*/ 	.word	0x000135a0


	//   ....[193]....
        /*08a8*/ 	.word	0x000135b0


	//   ....[194]....
        /*08ac*/ 	.word	0x000135c0


	//   ....[195]....
        /*08b0*/ 	.word	0x000135d0


	//   ....[196]....
        /*08b4*/ 	.word	0x000135f0


	//   ....[197]....
        /*08b8*/ 	.word	0x00013610


	//   ....[198]....
        /*08bc*/ 	.word	0x00013650


	//   ....[199]....
        /*08c0*/ 	.word	0x00013660


	//   ....[200]....
        /*08c4*/ 	.word	0x000136b0


	//   ....[201]....
        /*08c8*/ 	.word	0x000136d0


	//   ....[202]....
        /*08cc*/ 	.word	0x00013780


	//   ....[203]....
        /*08d0*/ 	.word	0x00013790


	//   ....[204]....
        /*08d4*/ 	.word	0x000137a0


	//   ....[205]....
        /*08d8*/ 	.word	0x000137b0


	//   ....[206]....
        /*08dc*/ 	.word	0x000137c0


	//   ....[207]....
        /*08e0*/ 	.word	0x00014ec0


	//   ....[208]....
        /*08e4*/ 	.word	0x00014ef0


	//   ....[209]....
        /*08e8*/ 	.word	0x00014f20


	//   ....[210]....
        /*08ec*/ 	.word	0x00014f50


	//   ....[211]....
        /*08f0*/ 	.word	0x00014f60


	//   ....[212]....
        /*08f4*/ 	.word	0x00014f80


	//   ....[213]....
        /*08f8*/ 	.word	0x00014fa0


	//   ....[214]....
        /*08fc*/ 	.word	0x00014fe0


	//   ....[215]....
        /*0900*/ 	.word	0x00015120


	//   ....[216]....
        /*0904*/ 	.word	0x00015150


	//   ....[217]....
        /*0908*/ 	.word	0x00015190


	//   ....[218]....
        /*090c*/ 	.word	0x000151c0


	//   ....[219]....
        /*0910*/ 	.word	0x000151f0


	//   ....[220]....
        /*0914*/ 	.word	0x00015220


	//   ....[221]....
        /*0918*/ 	.word	0x000152c0


	//   ....[222]....
        /*091c*/ 	.word	0x00015360


	//   ....[223]....
        /*0920*/ 	.word	0x00015410


	//   ....[224]....
        /*0924*/ 	.word	0x000159e0


	//   ....[225]....
        /*0928*/ 	.word	0x00016020


	//   ....[226]....
        /*092c*/ 	.word	0x00016100


	//   ....[227]....
        /*0930*/ 	.word	0x000161e0


	//   ....[228]....
        /*0934*/ 	.word	0x000162a0


	//   ....[229]....
        /*0938*/ 	.word	0x00016390


	//   ....[230]....
        /*093c*/ 	.word	0x000163f0


	//   ....[231]....
        /*0940*/ 	.word	0x000164d0


	//   ....[232]....
        /*0944*/ 	.word	0x00016530


	//   ....[233]....
        /*0948*/ 	.word	0x00016610


	//   ....[234]....
        /*094c*/ 	.word	0x00016670


	//   ....[235]....
        /*0950*/ 	.word	0x00016750


	//   ....[236]....
        /*0954*/ 	.word	0x000167b0


	//   ....[237]....
        /*0958*/ 	.word	0x00016890


	//   ....[238]....
        /*095c*/ 	.word	0x000168f0


	//   ....[239]....
        /*0960*/ 	.word	0x000169d0


	//   ....[240]....
        /*0964*/ 	.word	0x00016a30


	//   ....[241]....
        /*0968*/ 	.word	0x00016b00


	//   ....[242]....
        /*096c*/ 	.word	0x00016c90


	//   ....[243]....
        /*0970*/ 	.word	0x00016d20


	//   ....[244]....
        /*0974*/ 	.word	0x00016e40


	//   ....[245]....
        /*0978*/ 	.word	0x00016e90


	//   ....[246]....
        /*097c*/ 	.word	0x00016f90


	//   ....[247]....
        /*0980*/ 	.word	0x00016fe0


	//   ....[248]....
        /*0984*/ 	.word	0x000170e0


	//   ....[249]....
        /*0988*/ 	.word	0x00017130


	//   ....[250]....
        /*098c*/ 	.word	0x00017210


	//   ....[251]....
        /*0990*/ 	.word	0x000172b0


	//   ....[252]....
        /*0994*/ 	.word	0x00017330


	//   ....[253]....
        /*0998*/ 	.word	0x000173e0


	//   ....[254]....
        /*099c*/ 	.word	0x00017460


	//   ....[255]....
        /*09a0*/ 	.word	0x00017510


	//   ....[0]....
        /*09a4*/ 	.word	0x00017590


	//   ....[1]....
        /*09a8*/ 	.word	0x00017640


	//   ....[2]....
        /*09ac*/ 	.word	0x000176e0


	//   ....[3]....
        /*09b0*/ 	.word	0x00017750


	//   ....[4]....
        /*09b4*/ 	.word	0x000177d0


	//   ....[5]....
        /*09b8*/ 	.word	0x00017880


	//   ....[6]....
        /*09bc*/ 	.word	0x000178f0


	//   ....[7]....
        /*09c0*/ 	.word	0x000179d0


	//   ....[8]....
        /*09c4*/ 	.word	0x00017a40


	//   ....[9]....
        /*09c8*/ 	.word	0x00017b20


	//   ....[10]....
        /*09cc*/ 	.word	0x00017b90


	//   ....[11]....
        /*09d0*/ 	.word	0x00017c70


	//   ....[12]....
        /*09d4*/ 	.word	0x00017ce0


	//   ....[13]....
        /*09d8*/ 	.word	0x00017dc0


	//   ....[14]....
        /*09dc*/ 	.word	0x00017e30


	//   ....[15]....
        /*09e0*/ 	.word	0x00017f10


	//   ....[16]....
        /*09e4*/ 	.word	0x00017f80


	//   ....[17]....
        /*09e8*/ 	.word	0x00018040


	//   ....[18]....
        /*09ec*/ 	.word	0x00018170


	//   ....[19]....
        /*09f0*/ 	.word	0x00018210


	//   ....[20]....
        /*09f4*/ 	.word	0x00018270


	//   ....[21]....
        /*09f8*/ 	.word	0x00018330


	//   ....[22]....
        /*09fc*/ 	.word	0x00018390


	//   ....[23]....
        /*0a00*/ 	.word	0x00018450


	//   ....[24]....
        /*0a04*/ 	.word	0x000184b0


	//   ....[25]....
        /*0a08*/ 	.word	0x00018570


	//   ....[26]....
        /*0a0c*/ 	.word	0x000185d0


	//   ....[27]....
        /*0a10*/ 	.word	0x00018690


	//   ....[28]....
        /*0a14*/ 	.word	0x000186f0


	//   ....[29]....
        /*0a18*/ 	.word	0x000187b0


	//   ....[30]....
        /*0a1c*/ 	.word	0x00018810


	//   ....[31]....
        /*0a20*/ 	.word	0x000188d0


	//   ....[32]....
        /*0a24*/ 	.word	0x00018930


	//   ....[33]....
        /*0a28*/ 	.word	0x000189f0


	//   ....[34]....
        /*0a2c*/ 	.word	0x00018ae0


	//   ....[35]....
        /*0a30*/ 	.word	0x00018b70


	//   ....[36]....
        /*0a34*/ 	.word	0x00018bd0


	//   ....[37]....
        /*0a38*/ 	.word	0x00018c80


	//   ....[38]....
        /*0a3c*/ 	.word	0x00018ce0


	//   ....[39]....
        /*0a40*/ 	.word	0x00018da0


	//   ....[40]....
        /*0a44*/ 	.word	0x00018e00


	//   ....[41]....
        /*0a48*/ 	.word	0x00018ec0


	//   ....[42]....
        /*0a4c*/ 	.word	0x00018f50


	//   ....[43]....
        /*0a50*/ 	.word	0x00018ff0


	//   ....[44]....
        /*0a54*/ 	.word	0x00019070


	//   ....[45]....
        /*0a58*/ 	.word	0x00019110


	//   ....[46]....
        /*0a5c*/ 	.word	0x00019170


	//   ....[47]....
        /*0a60*/ 	.word	0x00019230


	//   ....[48]....
        /*0a64*/ 	.word	0x00019290


	//   ....[49]....
        /*0a68*/ 	.word	0x00019350


	//   ....[50]....
        /*0a6c*/ 	.word	0x000195a0


	//----- nvinfo : EIATTR_REG_RECONFIG
	.align		4
.L_298:
        /*0a70*/ 	.byte	0x01, 0x54
	.zero		2


	//----- nvinfo : EIATTR_SYSCALL_OFFSETS
	.align		4
        /*0a74*/ 	.byte	0x04, 0x46
        /*0a76*/ 	.short	(.L_300 - .L_299)


	//   ....[0]....
.L_299:
        /*0a78*/ 	.word	0x000019e0


	//   ....[1]....
        /*0a7c*/ 	.word	0x000106b0


	//   ....[2]....
        /*0a80*/ 	.word	0x00010820


	//   ....[3]....
        /*0a84*/ 	.word	0x00010970


	//   ....[4]....
        /*0a88*/ 	.word	0x00010ab0


	//   ....[5]....
        /*0a8c*/ 	.word	0x00012080


	//----- nvinfo : EIATTR_MBARRIER_INSTR_OFFSETS
	.align		4
.L_300:
        /*0a90*/ 	.byte	0x04, 0x39
        /*0a92*/ 	.short	(.L_302 - .L_301)


	//   ....[0]....
.L_301:
        /*0a94*/ 	.word	0x00000180
        /*0a98*/ 	.word	0x000000ff
        /*0a9c*/ 	.word	0x00038800
        /*0aa0*/ 	.short	0x0100
        /*0aa2*/ 	.byte	0x08
	.zero		1


	//   ....[1]....
        /*0aa4*/ 	.word	0x00000190
        /*0aa8*/ 	.word	0x000000ff
        /*0aac*/ 	.word	0x00038820
        /*0ab0*/ 	.short	0x0100
        /*0ab2*/ 	.byte	0x08
	.zero		1


	//   ....[2]....
        /*0ab4*/ 	.word	0x00000280
        /*0ab8*/ 	.word	0x000000ff
        /*0abc*/ 	.word	0x00038830
        /*0ac0*/ 	.short	0x0100
        /*0ac2*/ 	.byte	0x08
	.zero		1


	//   ....[3]....
        /*0ac4*/ 	.word	0x00000290
        /*0ac8*/ 	.word	0x000000ff
        /*0acc*/ 	.word	0x00038840
        /*0ad0*/ 	.short	0x0100
        /*0ad2*/ 	.byte	0x08
	.zero		1


	//   ....[4]....
        /*0ad4*/ 	.word	0x000002a0
        /*0ad8*/ 	.word	0x000000ff
        /*0adc*/ 	.word	0x00038838
        /*0ae0*/ 	.short	0x0100
        /*0ae2*/ 	.byte	0x08
	.zero		1


	//   ....[5]....
        /*0ae4*/ 	.word	0x000002b0
        /*0ae8*/ 	.word	0x000000ff
        /*0aec*/ 	.word	0x00038848
        /*0af0*/ 	.short	0x0100
        /*0af2*/ 	.byte	0x08
	.zero		1


	//   ....[6]....
        /*0af4*/ 	.word	0x000003e0
        /*0af8*/ 	.word	0x000000ff
        /*0afc*/ 	.word	0x00038850
        /*0b00*/ 	.short	0x0100
        /*0b02*/ 	.byte	0x08
	.zero		1


	//   ....[7]....
        /*0b04*/ 	.word	0x000003f0
        /*0b08*/ 	.word	0x000000ff
        /*0b0c*/ 	.word	0x00038860
        /*0b10*/ 	.short	0x0100
        /*0b12*/ 	.byte	0x08
	.zero		1


	//   ....[8]....
        /*0b14*/ 	.word	0x00000400
        /*0b18*/ 	.word	0x000000ff
        /*0b1c*/ 	.word	0x00038858
        /*0b20*/ 	.short	0x0100
        /*0b22*/ 	.byte	0x08
	.zero		1


	//   ....[9]....
        /*0b24*/ 	.word	0x00000410
        /*0b28*/ 	.word	0x000000ff
        /*0b2c*/ 	.word	0x00038868
        /*0b30*/ 	.short	0x0100
        /*0b32*/ 	.byte	0x08
	.zero		1


	//   ....[10]....
        /*0b34*/ 	.word	0x00000500
        /*0b38*/ 	.word	0x000000ff
        /*0b3c*/ 	.word	0x00038870
        /*0b40*/ 	.short	0x0100
        /*0b42*/ 	.byte	0x06
	.zero		1


	//   ....[11]....
        /*0b44*/ 	.word	0x00000510
        /*0b48*/ 	.word	0x000000ff
        /*0b4c*/ 	.word	0x00038880
        /*0b50*/ 	.short	0x0100
        /*0b52*/ 	.byte	0x06
	.zero		1


	//   ....[12]....
        /*0b54*/ 	.word	0x00000520
        /*0b58*/ 	.word	0x000000ff
        /*0b5c*/ 	.word	0x00038878
        /*0b60*/ 	.short	0x0100
        /*0b62*/ 	.byte	0x06
	.zero		1


	//   ....[13]....
        /*0b64*/ 	.word	0x00000530
        /*0b68*/ 	.word	0x000000ff
        /*0b6c*/ 	.word	0x00038888
        /*0b70*/ 	.short	0x0100
        /*0b72*/ 	.byte	0x06
	.zero		1


	//   ....[14]....
        /*0b74*/ 	.word	0x00000660
        /*0b78*/ 	.word	0x000000ff
        /*0b7c*/ 	.word	0x00038890
        /*0b80*/ 	.short	0x0100
        /*0b82*/ 	.byte	0x08
	.zero		1


	//   ....[15]....
        /*0b84*/ 	.word	0x00000670
        /*0b88*/ 	.word	0x000000ff
        /*0b8c*/ 	.word	0x000388a0
        /*0b90*/ 	.short	0x0100
        /*0b92*/ 	.byte	0x08
	.zero		1


	//   ....[16]....
        /*0b94*/ 	.word	0x00000680
        /*0b98*/ 	.word	0x000000ff
        /*0b9c*/ 	.word	0x00038898
        /*0ba0*/ 	.short	0x0100
        /*0ba2*/ 	.byte	0x08
	.zero		1


	//   ....[17]....
        /*0ba4*/ 	.word	0x00000690
        /*0ba8*/ 	.word	0x000000ff
        /*0bac*/ 	.word	0x000388a8
        /*0bb0*/ 	.short	0x0100
        /*0bb2*/ 	.byte	0x08
	.zero		1


	//   ....[18]....
        /*0bb4*/ 	.word	0x000007e0
        /*0bb8*/ 	.word	0x000000ff
        /*0bbc*/ 	.word	0x000388b0
        /*0bc0*/ 	.short	0x0100
        /*0bc2*/ 	.byte	0x08
	.zero		1


	//   ....[19]....
        /*0bc4*/ 	.word	0x000007f0
        /*0bc8*/ 	.word	0x000000ff
        /*0bcc*/ 	.word	0x000388c0
        /*0bd0*/ 	.short	0x0100
        /*0bd2*/ 	.byte	0x08
	.zero		1


	//   ....[20]....
        /*0bd4*/ 	.word	0x00000800
        /*0bd8*/ 	.word	0x000000ff
        /*0bdc*/ 	.word	0x000388b8
        /*0be0*/ 	.short	0x0100
        /*0be2*/ 	.byte	0x08
	.zero		1


	//   ....[21]....
        /*0be4*/ 	.word	0x00000810
        /*0be8*/ 	.word	0x000000ff
        /*0bec*/ 	.word	0x000388c8
        /*0bf0*/ 	.short	0x0100
        /*0bf2*/ 	.byte	0x08
	.zero		1


	//   ....[22]....
        /*0bf4*/ 	.word	0x00001d00
        /*0bf8*/ 	.word	0x000000ff
        /*0bfc*/ 	.word	0x00038800
        /*0c00*/ 	.short	0x010a
        /*0c02*/ 	.byte	0x32
	.zero		1


	//   ....[23]....
        /*0c04*/ 	.word	0x00001df0
        /*0c08*/ 	.word	0x000000ff
        /*0c0c*/ 	.word	0x00038830
        /*0c10*/ 	.short	0x010a
        /*0c12*/ 	.byte	0x37
	.zero		1


	//   ....[24]....
        /*0c14*/ 	.word	0x00001e30
        /*0c18*/ 	.word	0x000000ff
        /*0c1c*/ 	.word	0x00038830
        /*0c20*/ 	.short	0x010a
        /*0c22*/ 	.byte	0x37
	.zero		1


	//   ....[25]....
        /*0c24*/ 	.word	0x00002a50
        /*0c28*/ 	.word	0x000000ff
        /*0c2c*/ 	.word	0x00000000
        /*0c30*/ 	.short	0x0101
        /*0c32*/ 	.byte	0x06
	.zero		1


	//   ....[26]....
        /*0c34*/ 	.word	0x000046c0
        /*0c38*/ 	.word	0x000000ff
        /*0c3c*/ 	.word	0x00038850
        /*0c40*/ 	.short	0x010a
        /*0c42*/ 	.byte	0x37
	.zero		1


	//   ....[27]....
        /*0c44*/ 	.word	0x00004700
        /*0c48*/ 	.word	0x000000ff
        /*0c4c*/ 	.word	0x00038850
        /*0c50*/ 	.short	0x010a
        /*0c52*/ 	.byte	0x37
	.zero		1


	//   ....[28]....
        /*0c54*/ 	.word	0x000049a0
        /*0c58*/ 	.word	0x000000ff
        /*0c5c*/ 	.word	0x00000000
        /*0c60*/ 	.short	0x0101
        /*0c62*/ 	.byte	0x37
	.zero		1


	//   ....[29]....
        /*0c64*/ 	.word	0x00004b60
        /*0c68*/ 	.word	0x000000ff
        /*0c6c*/ 	.word	0x00038830
        /*0c70*/ 	.short	0x010a
        /*0c72*/ 	.byte	0x36
	.zero		1


	//   ....[30]....
        /*0c74*/ 	.word	0x00004bb0
        /*0c78*/ 	.word	0x000000ff
        /*0c7c*/ 	.word	0x00038830
        /*0c80*/ 	.short	0x010a
        /*0c82*/ 	.byte	0x36
	.zero		1


	//   ....[31]....
        /*0c84*/ 	.word	0x00005540
        /*0c88*/ 	.word	0x000000ff
        /*0c8c*/ 	.word	0x00000000
        /*0c90*/ 	.short	0x0101
        /*0c92*/ 	.byte	0x06
	.zero		1


	//   ....[32]....
        /*0c94*/ 	.word	0x00007bc0
        /*0c98*/ 	.word	0x000000ff
        /*0c9c*/ 	.word	0x00038850
        /*0ca0*/ 	.short	0x010a
        /*0ca2*/ 	.byte	0x36
	.zero		1


	//   ....[33]....
        /*0ca4*/ 	.word	0x00007c20
        /*0ca8*/ 	.word	0x000000ff
        /*0cac*/ 	.word	0x00038850
        /*0cb0*/ 	.short	0x010a
        /*0cb2*/ 	.byte	0x36
	.zero		1


	//   ....[34]....
        /*0cb4*/ 	.word	0x00007e60
        /*0cb8*/ 	.word	0x000000ff
        /*0cbc*/ 	.word	0x00000000
        /*0cc0*/ 	.short	0x0101
        /*0cc2*/ 	.byte	0x36
	.zero		1


	//   ....[35]....
        /*0cc4*/ 	.word	0x00007fa0
        /*0cc8*/ 	.word	0x000000ff
        /*0ccc*/ 	.word	0x00038830
        /*0cd0*/ 	.short	0x010a
        /*0cd2*/ 	.byte	0x30
	.zero		1


	//   ....[36]....
        /*0cd4*/ 	.word	0x00007fe0
        /*0cd8*/ 	.word	0x000000ff
        /*0cdc*/ 	.word	0x00038830
        /*0ce0*/ 	.short	0x010a
        /*0ce2*/ 	.byte	0x30
	.zero		1


	//   ....[37]....
        /*0ce4*/ 	.word	0x000087a0
        /*0ce8*/ 	.word	0x000000ff
        /*0cec*/ 	.word	0x00000000
        /*0cf0*/ 	.short	0x0101
        /*0cf2*/ 	.byte	0x06
	.zero		1


	//   ....[38]....
        /*0cf4*/ 	.word	0x0000a660
        /*0cf8*/ 	.word	0x000000ff
        /*0cfc*/ 	.word	0x00038850
        /*0d00*/ 	.short	0x010a
        /*0d02*/ 	.byte	0x30
	.zero		1


	//   ....[39]....
        /*0d04*/ 	.word	0x0000a6b0
        /*0d08*/ 	.word	0x000000ff
        /*0d0c*/ 	.word	0x00038850
        /*0d10*/ 	.short	0x010a
        /*0d12*/ 	.byte	0x30
	.zero		1


	//   ....[40]....
        /*0d14*/ 	.word	0x0000a8e0
        /*0d18*/ 	.word	0x000000ff
        /*0d1c*/ 	.word	0x00000000
        /*0d20*/ 	.short	0x0101
        /*0d22*/ 	.byte	0x30
	.zero		1


	//   ....[41]....
        /*0d24*/ 	.word	0x0000dbf0
        /*0d28*/ 	.word	0x000000ff
        /*0d2c*/ 	.word	0x00000000
        /*0d30*/ 	.short	0x0101
        /*0d32*/ 	.byte	0x07
	.zero		1


	//   ....[42]....
        /*0d34*/ 	.word	0x00010ed0
        /*0d38*/ 	.word	0x00000006
        /*0d3c*/ 	.word	0x00038880
        /*0d40*/ 	.short	0x010a
        /*0d42*/ 	.byte	0x3f
	.zero		1


	//   ....[43]....
        /*0d44*/ 	.word	0x00011630
        /*0d48*/ 	.word	0x00000006
        /*0d4c*/ 	.word	0x00038870
        /*0d50*/ 	.short	0x0107
        /*0d52*/ 	.byte	0x3f
	.zero		1


	//   ....[44]....
        /*0d54*/ 	.word	0x000116f0
        /*0d58*/ 	.word	0x00000006
        /*0d5c*/ 	.word	0x00038870
        /*0d60*/ 	.short	0x0101
        /*0d62*/ 	.byte	0x3f
	.zero		1


	//   ....[45]....
        /*0d64*/ 	.word	0x00011720
        /*0d68*/ 	.word	0x00000006
        /*0d6c*/ 	.word	0x00038840
        /*0d70*/ 	.short	0x010a
        /*0d72*/ 	.byte	0x3f
	.zero		1


	//   ....[46]....
        /*0d74*/ 	.word	0x00011db0
        /*0d78*/ 	.word	0x00000006
        /*0d7c*/ 	.word	0x00038830
        /*0d80*/ 	.short	0x0107
        /*0d82*/ 	.byte	0x3f
	.zero		1


	//   ....[47]....
        /*0d84*/ 	.word	0x00011e70
        /*0d88*/ 	.word	0x00000006
        /*0d8c*/ 	.word	0x00038830
        /*0d90*/ 	.short	0x0101
        /*0d92*/ 	.byte	0x3f
	.zero		1


	//   ....[48]....
        /*0d94*/ 	.word	0x00012970
        /*0d98*/ 	.word	0x00000016
        /*0d9c*/ 	.word	0x00038800
        /*0da0*/ 	.short	0x0107
        /*0da2*/ 	.byte	0x3f
	.zero		1


	//   ....[49]....
        /*0da4*/ 	.word	0x00012a70
        /*0da8*/ 	.word	0x00000016
        /*0dac*/ 	.word	0x00038800
        /*0db0*/ 	.short	0x0101
        /*0db2*/ 	.byte	0x3f
	.zero		1


	//   ....[50]....
        /*0db4*/ 	.word	0x00012a90
        /*0db8*/ 	.word	0x00000016
        /*0dbc*/ 	.word	0x00038820
        /*0dc0*/ 	.short	0x010a
        /*0dc2*/ 	.byte	0x3f
	.zero		1


	//   ....[51]....
        /*0dc4*/ 	.word	0x00012de0
        /*0dc8*/ 	.word	0x00000000
        /*0dcc*/ 	.word	0x00038880
        /*0dd0*/ 	.short	0x010a
        /*0dd2*/ 	.byte	0x3f
	.zero		1


	//   ....[52]....
        /*0dd4*/ 	.word	0x000132f0
        /*0dd8*/ 	.word	0x00000000
        /*0ddc*/ 	.word	0x00038870
        /*0de0*/ 	.short	0x0107
        /*0de2*/ 	.byte	0x3f
	.zero		1


	//   ....[53]....
        /*0de4*/ 	.word	0x000133b0
        /*0de8*/ 	.word	0x00000000
        /*0dec*/ 	.word	0x00038870
        /*0df0*/ 	.short	0x0101
        /*0df2*/ 	.byte	0x3f
	.zero		1


	//   ....[54]....
        /*0df4*/ 	.word	0x000133e0
        /*0df8*/ 	.word	0x00000000
        /*0dfc*/ 	.word	0x00038840
        /*0e00*/ 	.short	0x010a
        /*0e02*/ 	.byte	0x3f
	.zero		1


	//   ....[55]....
        /*0e04*/ 	.word	0x000138d0
        /*0e08*/ 	.word	0x00000000
        /*0e0c*/ 	.word	0x00038830
        /*0e10*/ 	.short	0x0107
        /*0e12*/ 	.byte	0x3f
	.zero		1


	//   ....[56]....
        /*0e14*/ 	.word	0x00013990
        /*0e18*/ 	.word	0x00000000
        /*0e1c*/ 	.word	0x00038830
        /*0e20*/ 	.short	0x0101
        /*0e22*/ 	.byte	0x3f
	.zero		1


	//   ....[57]....
        /*0e24*/ 	.word	0x00013a20
        /*0e28*/ 	.word	0x00000011
        /*0e2c*/ 	.word	0x00038870
        /*0e30*/ 	.short	0x010a
        /*0e32*/ 	.byte	0x3f
	.zero		1


	//   ....[58]....
        /*0e34*/ 	.word	0x00013ab0
        /*0e38*/ 	.word	0x00000011
        /*0e3c*/ 	.word	0x00038860
        /*0e40*/ 	.short	0x010a
        /*0e42*/ 	.byte	0x3f
	.zero		1


	//   ....[59]....
        /*0e44*/ 	.word	0x00014210
        /*0e48*/ 	.word	0x00000011
        /*0e4c*/ 	.word	0x00038850
        /*0e50*/ 	.short	0x0101
        /*0e52*/ 	.byte	0x3f
	.zero		1


	//   ....[60]....
        /*0e54*/ 	.word	0x00014290
        /*0e58*/ 	.word	0x00000011
        /*0e5c*/ 	.word	0x00000000
        /*0e60*/ 	.short	0x0101
        /*0e62*/ 	.byte	0x3f
	.zero		1


	//   ....[61]....
        /*0e64*/ 	.word	0x00014450
        /*0e68*/ 	.word	0x00000012
        /*0e6c*/ 	.word	0x00038870
        /*0e70*/ 	.short	0x010a
        /*0e72*/ 	.byte	0x3f
	.zero		1


	//   ....[62]....
        /*0e74*/ 	.word	0x000144d0
        /*0e78*/ 	.word	0x00000012
        /*0e7c*/ 	.word	0x00038860
        /*0e80*/ 	.short	0x010a
        /*0e82*/ 	.byte	0x3f
	.zero		1


	//   ....[63]....
        /*0e84*/ 	.word	0x00014c40
        /*0e88*/ 	.word	0x00000012
        /*0e8c*/ 	.word	0x00038850
        /*0e90*/ 	.short	0x0101
        /*0e92*/ 	.byte	0x3f
	.zero		1


	//   ....[64]....
        /*0e94*/ 	.word	0x00014cc0
        /*0e98*/ 	.word	0x00000003
        /*0e9c*/ 	.word	0x00000000
        /*0ea0*/ 	.short	0x0101
        /*0ea2*/ 	.byte	0x3f
	.zero		1


	//   ....[65]....
        /*0ea4*/ 	.word	0x00015960
        /*0ea8*/ 	.word	0x00000004
        /*0eac*/ 	.word	0x00038820
        /*0eb0*/ 	.short	0x010a
        /*0eb2*/ 	.byte	0x3f
	.zero		1


	//   ....[66]....
        /*0eb4*/ 	.word	0x00015ae0
        /*0eb8*/ 	.word	0x00000005
        /*0ebc*/ 	.word	0x00038840
        /*0ec0*/ 	.short	0x010a
        /*0ec2*/ 	.byte	0x3f
	.zero		1


	//   ....[67]....
        /*0ec4*/ 	.word	0x00015b80
        /*0ec8*/ 	.word	0x00000017
        /*0ecc*/ 	.word	0x00038840
        /*0ed0*/ 	.short	0x010a
        /*0ed2*/ 	.byte	0x3f
	.zero		1


	//   ....[68]....
        /*0ed4*/ 	.word	0x00015bc0
        /*0ed8*/ 	.word	0x00000005
        /*0edc*/ 	.word	0x00038860
        /*0ee0*/ 	.short	0x010a
        /*0ee2*/ 	.byte	0x3f
	.zero		1


	//   ....[69]....
        /*0ee4*/ 	.word	0x00015c00
        /*0ee8*/ 	.word	0x00000017
        /*0eec*/ 	.word	0x00038860
        /*0ef0*/ 	.short	0x010a
        /*0ef2*/ 	.byte	0x3f
	.zero		1


	//   ....[70]....
        /*0ef4*/ 	.word	0x00015c40
        /*0ef8*/ 	.word	0x00000005
        /*0efc*/ 	.word	0x00038880
        /*0f00*/ 	.short	0x010a
        /*0f02*/ 	.byte	0x3f
	.zero		1


	//   ....[71]....
        /*0f04*/ 	.word	0x00015c80
        /*0f08*/ 	.word	0x00000017
        /*0f0c*/ 	.word	0x00038880
        /*0f10*/ 	.short	0x010a
        /*0f12*/ 	.byte	0x3f
	.zero		1


	//   ....[72]....
        /*0f14*/ 	.word	0x00015cf0
        /*0f18*/ 	.word	0x00000003
        /*0f1c*/ 	.word	0x00038800
        /*0f20*/ 	.short	0x010a
        /*0f22*/ 	.byte	0x3f
	.zero		1


	//   ....[73]....
        /*0f24*/ 	.word	0x00015d50
        /*0f28*/ 	.word	0x00000003
        /*0f2c*/ 	.word	0x00038830
        /*0f30*/ 	.short	0x010a
        /*0f32*/ 	.byte	0x3f
	.zero		1


	//   ....[74]....
        /*0f34*/ 	.word	0x00015db0
        /*0f38*/ 	.word	0x00000007
        /*0f3c*/ 	.word	0x00038850
        /*0f40*/ 	.short	0x010a
        /*0f42*/ 	.byte	0x3f
	.zero		1


	//   ....[75]....
        /*0f44*/ 	.word	0x00015e20
        /*0f48*/ 	.word	0x00000004
        /*0f4c*/ 	.word	0x00038830
        /*0f50*/ 	.short	0x010a
        /*0f52*/ 	.byte	0x3f
	.zero		1


	//   ....[76]....
        /*0f54*/ 	.word	0x00015e90
        /*0f58*/ 	.word	0x00000006
        /*0f5c*/ 	.word	0x00038850
        /*0f60*/ 	.short	0x010a
        /*0f62*/ 	.byte	0x3f
	.zero		1


	//   ....[77]....
        /*0f64*/ 	.word	0x00015ef0
        /*0f68*/ 	.word	0x00000004
        /*0f6c*/ 	.word	0x00038830
        /*0f70*/ 	.short	0x010a
        /*0f72*/ 	.byte	0x3f
	.zero		1


	//   ....[78]....
        /*0f74*/ 	.word	0x00015f50
        /*0f78*/ 	.word	0x00000008
        /*0f7c*/ 	.word	0x00038850
        /*0f80*/ 	.short	0x010a
        /*0f82*/ 	.byte	0x3f
	.zero		1


	//   ....[79]....
        /*0f84*/ 	.word	0x00016050
        /*0f88*/ 	.word	0x00000006
        /*0f8c*/ 	.word	0x00038880
        /*0f90*/ 	.short	0x010a
        /*0f92*/ 	.byte	0x3f
	.zero		1


	//   ....[80]....
        /*0f94*/ 	.word	0x00016be0
        /*0f98*/ 	.word	0x00000006
        /*0f9c*/ 	.word	0x00038840
        /*0fa0*/ 	.short	0x010a
        /*0fa2*/ 	.byte	0x3f
	.zero		1


	//   ....[81]....
        /*0fa4*/ 	.word	0x00018070
        /*0fa8*/ 	.word	0x00000016
        /*0fac*/ 	.word	0x00038820
        /*0fb0*/ 	.short	0x010a
        /*0fb2*/ 	.byte	0x3f
	.zero		1


	//   ....[82]....
        /*0fb4*/ 	.word	0x000180c0
        /*0fb8*/ 	.word	0x00000000
        /*0fbc*/ 	.word	0x00038880
        /*0fc0*/ 	.short	0x010a
        /*0fc2*/ 	.byte	0x3f
	.zero		1


	//   ....[83]....
        /*0fc4*/ 	.word	0x00018a30
        /*0fc8*/ 	.word	0x00000000
        /*0fcc*/ 	.word	0x00038840
        /*0fd0*/ 	.short	0x010a
        /*0fd2*/ 	.byte	0x3f
	.zero		1


	//   ....[84]....
        /*0fd4*/ 	.word	0x00019380
        /*0fd8*/ 	.word	0x00000011
        /*0fdc*/ 	.word	0x00038870
        /*0fe0*/ 	.short	0x010a
        /*0fe2*/ 	.byte	0x3f
	.zero		1


	//   ....[85]....
        /*0fe4*/ 	.word	0x000193d0
        /*0fe8*/ 	.word	0x00000011
        /*0fec*/ 	.word	0x00038860
        /*0ff0*/ 	.short	0x010a
        /*0ff2*/ 	.byte	0x3f
	.zero		1


	//   ....[86]....
        /*0ff4*/ 	.word	0x00019420
        /*0ff8*/ 	.word	0x00000012
        /*0ffc*/ 	.word	0x00038870
        /*1000*/ 	.short	0x010a
        /*1002*/ 	.byte	0x3f
	.zero		1


	//   ....[87]....
        /*1004*/ 	.word	0x00019470
        /*1008*/ 	.word	0x00000012
        /*100c*/ 	.word	0x00038860
        /*1010*/ 	.short	0x010a
        /*1012*/ 	.byte	0x3f
	.zero		1


	//   ....[88]....
        /*1014*/ 	.word	0x000194c0
        /*1018*/ 	.word	0x00000004
        /*101c*/ 	.word	0x00038820
        /*1020*/ 	.short	0x010a
        /*1022*/ 	.byte	0x3f
	.zero		1


	//   ....[89]....
        /*1024*/ 	.word	0x00019660
        /*1028*/ 	.word	0x00000005
        /*102c*/ 	.word	0x00038840
        /*1030*/ 	.short	0x010a
        /*1032*/ 	.byte	0x3f
	.zero		1


	//   ....[90]....
        /*1034*/ 	.word	0x000196b0
        /*1038*/ 	.word	0x00000017
        /*103c*/ 	.word	0x00038840
        /*1040*/ 	.short	0x010a
        /*1042*/ 	.byte	0x3f
	.zero		1


	//   ....[91]....
        /*1044*/ 	.word	0x00019700
        /*1048*/ 	.word	0x00000005
        /*104c*/ 	.word	0x00038860
        /*1050*/ 	.short	0x010a
        /*1052*/ 	.byte	0x3f
	.zero		1


	//   ....[92]....
        /*1054*/ 	.word	0x00019750
        /*1058*/ 	.word	0x00000017
        /*105c*/ 	.word	0x00038860
        /*1060*/ 	.short	0x010a
        /*1062*/ 	.byte	0x3f
	.zero		1


	//   ....[93]....
        /*1064*/ 	.word	0x000197a0
        /*1068*/ 	.word	0x00000005
        /*106c*/ 	.word	0x00038880
        /*1070*/ 	.short	0x010a
        /*1072*/ 	.byte	0x3f
	.zero		1


	//----- nvinfo : EIATTR_NUM_MBARRIERS
	.align		4
.L_302:
        /*1074*/ 	.byte	0x03, 0x38
        /*1076*/ 	.short	0x0016


	//----- nvinfo : EIATTR_EXIT_INSTR_OFFSETS
	.align		4
        /*1078*/ 	.byte	0x04, 0x1c
        /*107a*/ 	.short	(.L_304 - .L_303)


	//   ....[0]....
.L_303:
        /*107c*/ 	.word	0x000009c0


	//   ....[1]....
        /*1080*/ 	.word	0x0000ef40


	//   ....[2]....
        /*1084*/ 	.word	0x00015cd0


	//----- nvinfo : EIATTR_MAX_THREADS
	.align		4
.L_304:
        /*1088*/ 	.byte	0x04, 0x05
        /*108a*/ 	.short	(.L_306 - .L_305)
.L_305:
        /*108c*/ 	.word	0x00000180
        /*1090*/ 	.word	0x00000001
        /*1094*/ 	.word	0x00000001


	//----- nvinfo : EIATTR_CRS_STACK_SIZE
	.align		4
.L_306:
        /*1098*/ 	.byte	0x04, 0x1e
        /*109a*/ 	.short	(.L_308 - .L_307)
.L_307:
        /*109c*/ 	.word	0x00000000


	//----- nvinfo : EIATTR_CBANK_PARAM_SIZE
	.align		4
.L_308:
        /*10a0*/ 	.byte	0x03, 0x19
        /*10a2*/ 	.short	0x0af0


	//----- nvinfo : EIATTR_PARAM_CBANK
	.align		4
        /*10a4*/ 	.byte	0x04, 0x0a
        /*10a6*/ 	.short	(.L_310 - .L_309)
	.align		4
.L_309:
        /*10a8*/ 	.word	index@(.nv.constant0._ZN7cutlass13device_kernelIN5flash11enable_sm90INS1_16FlashAttnFwdSm90INS1_25CollectiveMainloopFwdSm90ILi2EN4cute5tupleIJNS5_1CILi1EEES8_S8_EEENS6_IJNS7_ILi128EEESA_NS7_ILi256EEEEEELi256ENS_12float_e4m3_tEfNS_4arch4Sm90ELb1ELb0ELb1ELb1ELb1ELb0ELb0ELb1ELb0ELb1ELb0ELb0EEENS1_21CollectiveEpilogueFwdINS6_IJSA_SB_SA_EEES9_NS_10bfloat16_tESF_Li256ELb1ELb1ELb0ELb1EEENS1_36VarlenDynamicPersistentTileSchedulerILi128ELi128ELi256ELi128ELb0ELb1ELb1ELb1ELb1ELb1EEEEEEEEEvNT_6ParamsE)
        /*10ac*/ 	.short	0x0210
        /*10ae*/ 	.short	0x0af0


	//----- nvinfo : EIATTR_SW_WAR
	.align		4
.L_310:
        /*10b0*/ 	.byte	0x04, 0x36
        /*10b2*/ 	.short	(.L_312 - .L_311)
.L_311:
        /*10b4*/ 	.word	0x00000008
.L_312:


//--------------------- .nv.info._ZN7cutlass13device_kernelIN5flash11enable_sm90INS1_16FlashAttnFwdSm90INS1_25CollectiveMainloopFwdSm90ILi2EN4cute5tupleIJNS5_1CILi1EEES8_S8_EEENS6_IJNS7_ILi128EEESA_NS7_ILi256EEEEEELi256ENS_12float_e4m3_tEfNS_4arch4Sm90ELb1ELb0ELb1ELb1ELb1ELb1ELb0ELb1ELb0ELb1ELb0ELb0EEENS1_21CollectiveEpilogueFwdINS6_IJSA_SB_SA_EEES9_NS_10bfloat16_tESF_Li256ELb1ELb1ELb0ELb1EEENS1_36VarlenDynamicPersistentTileSchedulerILi128ELi128ELi256ELi128ELb0ELb1ELb1ELb1ELb1ELb1EEEEEEEEEvNT_6ParamsE --------------------------
	.section	.nv.info._ZN7cutlass13device_kernelIN5flash11enable_sm90INS1_16FlashAttnFwdSm90INS1_25CollectiveMainloopFwdSm90ILi2EN4cute5tupleIJNS5_1CILi1EEES8_S8_EEENS6_IJNS7_ILi128EEESA_NS7_ILi256EEEEEELi256ENS_12float_e4m3_tEfNS_4arch4Sm90ELb1ELb0ELb1ELb1ELb1ELb1ELb0ELb1ELb0ELb1ELb0ELb0EEENS1_21CollectiveEpilogueFwdINS6_IJSA_SB_SA_EEES9_NS_10bfloat16_tESF_Li256ELb1ELb1ELb0ELb1EEENS1_36VarlenDynamicPersistentTileSchedulerILi128ELi128ELi256ELi128ELb0ELb1ELb1ELb1ELb1ELb1EEEEEEEEEvNT_6ParamsE,"",@"SHT_CUDA_INFO"
	.sectionflags	@""
	.align	4


	//----- nvinfo : EIATTR_CUDA_API_VERSION
	.align		4
        /*0000*/ 	.byte	0x04, 0x37
        /*0002*/ 	.short	(.L_314 - .L_313)
.L_313:
        /*0004*/ 	.word	0x00000082


	//----- nvinfo : EIATTR_KPARAM_INFO
	.align		4
.L_314:
        /*0008*/ 	.byte	0x04, 0x17
        /*000a*/ 	.short	(.L_316 - .L_315)
.L_315:
        /*000c*/ 	.word	0x00000000
        /*0010*/ 	.short	0x0000
        /*0012*/ 	.short	0x0070
        /*0014*/ 	.byte	0x00, 0xf0, 0x01, 0x2a


	//----- nvinfo : EIATTR_SPARSE_MMA_MASK
	.align		4
.L_316:
        /*0018*/ 	.byte	0x03, 0x50
        /*001a*/ 	.short	0x0000


	//----- nvinfo : EIATTR_MAXREG_COUNT
	.align		4
        /*001c*/ 	.byte	0x03, 0x1b
        /*001e*/ 	.short	0x00a8


	//----- nvinfo : EIATTR_NUM_BARRIERS
	.align		4
        /*0020*/ 	.byte	0x02, 0x4c
        /*0022*/ 	.byte	0x10
	.zero		1


	//----- nvinfo : EIATTR_EXTERNS
	.align		4
        /*0024*/ 	.byte	0x04, 0x0f
        /*0026*/ 	.short	(.L_318 - .L_317)


	//   ....[0]....
	.align		4
.L_317:
        /*0028*/ 	.word	index@(__assertfail)


	//----- nvinfo : EIATTR_ANNOTATIONS
	.align		4
.L_318:
        /*002c*/ 	.byte	0x04, 0x55
        /*002e*/ 	.short	(.L_320 - .L_319)


	//   ....[0]....
.L_319:
        /* <DEDUP_REMOVED lines=64> */


	//----- nvinfo : EIATTR_MERCURY_ISA_VERSION
	.align		4
.L_320:
        /*0418*/ 	.byte	0x03, 0x5f
        /*041a*/ 	.short	0x0101


	//----- nvinfo : EIATTR_UNUSED_LOAD_BYTE_OFFSET
	.align		4
        /*041c*/ 	.byte	0x04, 0x44
        /*041e*/ 	.short	(.L_322 - .L_321)


	//   ....[0]....
.L_321:
        /*0420*/ 	.word	0x00000ab0
        /*0424*/ 	.word	0x0000fff0


	//   ....[1]....
        /*0428*/ 	.word	0x00020270
        /*042c*/ 	.word	0x0000fff0


	//----- nvinfo : EIATTR_INT_WARP_WIDE_INSTR_OFFSETS
	.align		4
.L_322:
        /*0430*/ 	.byte	0x04, 0x31
        /*0432*/ 	.short	(.L_324 - .L_323)


	//   ....[0]....
.L_323:
        /*0434*/ 	.word	0x00000130


	//   ....[1]....
        /*0438*/ 	.word	0x00000170


	//   ....[2]....
        /*043c*/ 	.word	0x000001e0


	//   ....[3]....
        /*0440*/ 	.word	0x00026650


	//   ....[4]....
        /*0444*/ 	.word	0x000266e0


	//   ....[5]....
        /*0448*/ 	.word	0x0002a5b0


	//   ....[6]....
        /*044c*/ 	.word	0x0002a640


	//----- nvinfo : EIATTR_COOP_GROUP_MASK_REGIDS
	.align		4
.L_324:
        /*0450*/ 	.byte	0x04, 0x29
        /*0452*/ 	.short	(.L_326 - .L_325)


	//   ....[0]....
.L_325:
        /*0454*/ 	.word	0xffffffff


	//   ....[1]....
        /*0458*/ 	.word	0xffffffff


	//   ....[2]....
        /*045c*/ 	.word	0xffffffff


	//   ....[3]....
        /*0460*/ 	.word	0xffffffff


	//   ....[4]....
        /*0464*/ 	.word	0xffffffff


	//   ....[5]....
        /*0468*/ 	.word	0xffffffff


	//   ....[6]....
        /*046c*/ 	.word	0xffffffff


	//   ....[7]....
        /*0470*/ 	.word	0xffffffff


	//   ....[8]....
        /*0474*/ 	.word	0xffffffff


	//   ....[9]....
        /*0478*/ 	.word	0xffffffff


	//   ....[10]....
        /*047c*/ 	.word	0xffffffff


	//   ....[11]....
        /*0480*/ 	.word	0xffffffff


	//   ....[12]....
        /*0484*/ 	.word	0xffffffff


	//   ....[13]....
        /*0488*/ 	.word	0xffffffff


	//   ....[14]....
        /*048c*/ 	.word	0xffffffff


	//   ....[15]....
        /*0490*/ 	.word	0xffffffff


	//   ....[16]....
        /*0494*/ 	.word	0xffffffff


	//   ....[17]....
        /*0498*/ 	.word	0xffffffff


	//   ....[18]....
        /*049c*/ 	.word	0xffffffff


	//   ....[19]....
        /*04a0*/ 	.word	0xffffffff


	//   ....[20]....
        /*04a4*/ 	.word	0xffffffff


	//   ....[21]....
        /*04a8*/ 	.word	0xffffffff


	//   ....[22]....
        /*04ac*/ 	.word	0xffffffff


	//   ....[23]....
        /*04b0*/ 	.word	0xffffffff


	//   ....[24]....
        /*04b4*/ 	.word	0xffffffff


	//   ....[25]....
        /*04b8*/ 	.word	0xffffffff


	//   ....[26]....
        /*04bc*/ 	.word	0xffffffff


	//   ....[27]....
        /*04c0*/ 	.word	0xffffffff


	//   ....[28]....
        /*04c4*/ 	.word	0xffffffff


	//   ....[29]....
        /*04c8*/ 	.word	0xffffffff


	//   ....[30]....
        /*04cc*/ 	.word	0xffffffff


	//   ....[31]....
        /*04d0*/ 	.word	0xffffffff


	//   ....[32]....
        /*04d4*/ 	.word	0xffffffff


	//   ....[33]....
        /*04d8*/ 	.word	0xffffffff


	//   ....[34]....
        /*04dc*/ 	.word	0xffffffff


	//   ....[35]....
        /*04e0*/ 	.word	0xffffffff


	//   ....[36]....
        /*04e4*/ 	.word	0xffffffff


	//   ....[37]....
        /*04e8*/ 	.word	0xffffffff


	//   ....[38]....
        /*04ec*/ 	.word	0xffffffff


	//   ....[39]....
        /*04f0*/ 	.word	0xffffffff


	//   ....[40]....
        /*04f4*/ 	.word	0xffffffff


	//   ....[41]....
        /*04f8*/ 	.word	0xffffffff


	//   ....[42]....
        /*04fc*/ 	.word	0xffffffff


	//   ....[43]....
        /*0500*/ 	.word	0xffffffff


	//   ....[44]....
        /*0504*/ 	.word	0xffffffff


	//   ....[45]....
        /*0508*/ 	.word	0xffffffff


	//   ....[46]....
        /*050c*/ 	.word	0xffffffff


	//   ....[47]....
        /*0510*/ 	.word	0xffffffff


	//   ....[48]....
        /*0514*/ 	.word	0xffffffff


	//   ....[49]....
        /*0518*/ 	.word	0xffffffff


	//   ....[50]....
        /*051c*/ 	.word	0xffffffff


	//   ....[51]....
        /*0520*/ 	.word	0xffffffff


	//   ....[52]....
        /*0524*/ 	.word	0xffffffff


	//   ....[53]....
        /*0528*/ 	.word	0xffffffff


	//   ....[54]....
        /*052c*/ 	.word	0xffffffff


	//   ....[55]....
        /*0530*/ 	.word	0xffffffff


	//   ....[56]....
        /*0534*/ 	.word	0xffffffff


	//   ....[57]....
        /*0538*/ 	.word	0xffffffff


	//   ....[58]....
        /*053c*/ 	.word	0xffffffff


	//   ....[59]....
        /*0540*/ 	.word	0xffffffff


	//   ....[60]....
        /*0544*/ 	.word	0xffffffff


	//   ....[61]....
        /*0548*/ 	.word	0xffffffff


	//   ....[62]....
        /*054c*/ 	.word	0xffffffff


	//   ....[63]....
        /*0550*/ 	.word	0xffffffff


	//   ....[64]....
        /*0554*/ 	.word	0xffffffff


	//   ....[65]....
        /*0558*/ 	.word	0xffffffff


	//   ....[66]....
        /*055c*/ 	.word	0xffffffff


	//   ....[67]....
        /*0560*/ 	.word	0xffffffff


	//   ....[68]....
        /*0564*/ 	.word	0xffffffff


	//   ....[69]....
        /*0568*/ 	.word	0xffffffff


	//   ....[70]....
        /*056c*/ 	.word	0xffffffff


	//   ....[71]....
        /*0570*/ 	.word	0xffffffff


	//   ....[72]....
        /*0574*/ 	.word	0xffffffff


	//   ....[73]....
        /*0578*/ 	.word	0xffffffff


	//   ....[74]....
        /*057c*/ 	.word	0xffffffff


	//   ....[75]....
        /*0580*/ 	.word	0xffffffff


	//   ....[76]....
        /*0584*/ 	.word	0xffffffff


	//   ....[77]....
        /*0588*/ 	.word	0xffffffff


	//   ....[78]....
        /*058c*/ 	.word	0xffffffff


	//   ....[79]....
        /*0590*/ 	.word	0xffffffff


	//   ....[80]....
        /*0594*/ 	.word	0xffffffff


	//   ....[81]....
        /*0598*/ 	.word	0xffffffff


	//   ....[82]....
        /*059c*/ 	.word	0xffffffff


	//   ....[83]....
        /*05a0*/ 	.word	0xffffffff


	//   ....[84]....
        /*05a4*/ 	.word	0xffffffff


	//   ....[85]....
        /*05a8*/ 	.word	0xffffffff


	//   ....[86]....
        /*05ac*/ 	.word	0xffffffff


	//   ....[87]....
        /*05b0*/ 	.word	0xffffffff


	//   ....[88]....
        /*05b4*/ 	.word	0xffffffff


	//   ....[89]....
        /*05b8*/ 	.word	0xffffffff


	//   ....[90]....
        /*05bc*/ 	.word	0xffffffff


	//   ....[91]....
        /*05c0*/ 	.word	0xffffffff


	//   ....[92]....
        /*05c4*/ 	.word	0xffffffff


	//   ....[93]....
        /*05c8*/ 	.word	0xffffffff


	//   ....[94]....
        /*05cc*/ 	.word	0xffffffff


	//   ....[95]....
        /*05d0*/ 	.word	0xffffffff


	//   ....[96]....
        /*05d4*/ 	.word	0xffffffff


	//   ....[97]....
        /*05d8*/ 	.word	0xffffffff


	//   ....[98]....
        /*05dc*/ 	.word	0xffffffff


	//   ....[99]....
        /*05e0*/ 	.word	0xffffffff


	//   ....[100]....
        /*05e4*/ 	.word	0xffffffff


	//   ....[101]....
        /*05e8*/ 	.word	0xffffffff


	//   ....[102]....
        /*05ec*/ 	.word	0xffffffff


	//   ....[103]....
        /*05f0*/ 	.word	0xffffffff


	//   ....[104]....
        /*05f4*/ 	.word	0xffffffff


	//   ....[105]....
        /*05f8*/ 	.word	0xffffffff


	//   ....[106]....
        /*05fc*/ 	.word	0xffffffff


	//   ....[107]....
        /*0600*/ 	.word	0xffffffff


	//   ....[108]....
        /*0604*/ 	.word	0xffffffff


	//   ....[109]....
        /*0608*/ 	.word	0xffffffff


	//   ....[110]....
        /*060c*/ 	.word	0xffffffff


	//   ....[111]....
        /*0610*/ 	.word	0xffffffff


	//   ....[112]....
        /*0614*/ 	.word	0xffffffff


	//   ....[113]....
        /*0618*/ 	.word	0xffffffff


	//   ....[114]....
        /*061c*/ 	.word	0xffffffff


	//   ....[115]....
        /*0620*/ 	.word	0xffffffff


	//   ....[116]....
        /*0624*/ 	.word	0xffffffff


	//   ....[117]....
        /*0628*/ 	.word	0xffffffff


	//   ....[118]....
        /*062c*/ 	.word	0xffffffff


	//   ....[119]....
        /*0630*/ 	.word	0xffffffff


	//   ....[120]....
        /*0634*/ 	.word	0xffffffff


	//   ....[121]....
        /*0638*/ 	.word	0xffffffff


	//   ....[122]....
        /*063c*/ 	.word	0xffffffff


	//   ....[123]....
        /*0640*/ 	.word	0xffffffff


	//   ....[124]....
        /*0644*/ 	.word	0xffffffff


	//   ....[125]....
        /*0648*/ 	.word	0xffffffff


	//   ....[126]....
        /*064c*/ 	.word	0xffffffff


	//   ....[127]....
        /*0650*/ 	.word	0xffffffff


	//   ....[128]....
        /*0654*/ 	.word	0xffffffff


	//   ....[129]....
        /*0658*/ 	.word	0xffffffff


	//   ....[130]....
        /*065c*/ 	.word	0xffffffff


	//   ....[131]....
        /*0660*/ 	.word	0xffffffff


	//   ....[132]....
        /*0664*/ 	.word	0xffffffff


	//   ....[133]....
        /*0668*/ 	.word	0xffffffff


	//   ....[134]....
        /*066c*/ 	.word	0xffffffff


	//   ....[135]....
        /*0670*/ 	.word	0xffffffff


	//   ....[136]....
        /*0674*/ 	.word	0xffffffff


	//   ....[137]....
        /*0678*/ 	.word	0xffffffff


	//   ....[138]....
        /*067c*/ 	.word	0xffffffff


	//   ....[139]....
        /*0680*/ 	.word	0xffffffff


	//   ....[140]....
        /*0684*/ 	.word	0xffffffff


	//   ....[141]....
        /*0688*/ 	.word	0xffffffff


	//   ....[142]....
        /*068c*/ 	.word	0xffffffff


	//   ....[143]....
        /*0690*/ 	.word	0xffffffff


	//   ....[144]....
        /*0694*/ 	.word	0xffffffff


	//   ....[145]....
        /*0698*/ 	.word	0xffffffff


	//   ....[146]....
        /*069c*/ 	.word	0xffffffff


	//   ....[147]....
        /*06a0*/ 	.word	0xffffffff


	//   ....[148]....
        /*06a4*/ 	.word	0xffffffff


	//   ....[149]....
        /*06a8*/ 	.word	0xffffffff


	//   ....[150]....
        /*06ac*/ 	.word	0xffffffff


	//   ....[151]....
        /*06b0*/ 	.word	0xffffffff


	//   ....[152]....
        /*06b4*/ 	.word	0xffffffff


	//   ....[153]....
        /*06b8*/ 	.word	0xffffffff


	//   ....[154]....
        /*06bc*/ 	.word	0xffffffff


	//   ....[155]....
        /*06c0*/ 	.word	0xffffffff


	//   ....[156]....
        /*06c4*/ 	.word	0xffffffff


	//   ....[157]....
        /*06c8*/ 	.word	0xffffffff


	//   ....[158]....
        /*06cc*/ 	.word	0xffffffff


	//   ....[159]....
        /*06d0*/ 	.word	0xffffffff


	//   ....[160]....
        /*06d4*/ 	.word	0xffffffff


	//   ....[161]....
        /*06d8*/ 	.word	0xffffffff


	//   ....[162]....
        /*06dc*/ 	.word	0xffffffff


	//   ....[163]....
        /*06e0*/ 	.word	0xffffffff


	//   ....[164]....
        /*06e4*/ 	.word	0xffffffff


	//   ....[165]....
        /*06e8*/ 	.word	0xffffffff


	//   ....[166]....
        /*06ec*/ 	.word	0xffffffff


	//   ....[167]....
        /*06f0*/ 	.word	0xffffffff


	//   ....[168]....
        /*06f4*/ 	.word	0xffffffff


	//   ....[169]....
        /*06f8*/ 	.word	0xffffffff


	//   ....[170]....
        /*06fc*/ 	.word	0xffffffff


	//   ....[171]....
        /*0700*/ 	.word	0xffffffff


	//   ....[172]....
        /*0704*/ 	.word	0xffffffff


	//   ....[173]....
        /*0708*/ 	.word	0xffffffff


	//   ....[174]....
        /*070c*/ 	.word	0xffffffff


	//   ....[175]....
        /*0710*/ 	.word	0xffffffff


	//   ....[176]....
        /*0714*/ 	.word	0xffffffff


	//   ....[177]....
        /*0718*/ 	.word	0xffffffff


	//   ....[178]....
        /*071c*/ 	.word	0xffffffff


	//   ....[179]....
        /*0720*/ 	.word	0xffffffff


	//   ....[180]....
        /*0724*/ 	.word	0xffffffff


	//   ....[181]....
        /*0728*/ 	.word	0xffffffff


	//   ....[182]....
        /*072c*/ 	.word	0xffffffff


	//   ....[183]....
        /*0730*/ 	.word	0xffffffff


	//   ....[184]....
        /*0734*/ 	.word	0xffffffff


	//   ....[185]....
        /*0738*/ 	.word	0xffffffff


	//   ....[186]....
        /*073c*/ 	.word	0xffffffff


	//   ....[187]....
        /*0740*/ 	.word	0xffffffff


	//   ....[188]....
        /*0744*/ 	.word	0xffffffff


	//   ....[189]....
        /*0748*/ 	.word	0xffffffff


	//   ....[190]....
        /*074c*/ 	.word	0xffffffff


	//   ....[191]....
        /*0750*/ 	.word	0xffffffff


	//   ....[192]....
        /*0754*/ 	.word	0xffffffff


	//   ....[193]....
        /*0758*/ 	.word	0xffffffff


	//   ....[194]....
        /*075c*/ 	.word	0xffffffff


	//   ....[195]....
        /*0760*/ 	.word	0xffffffff


	//   ....[196]....
        /*0764*/ 	.word	0xffffffff


	//   ....[197]....
        /*0768*/ 	.word	0xffffffff


	//   ....[198]....
        /*076c*/ 	.word	0xffffffff


	//   ....[199]....
        /*0770*/ 	.word	0xffffffff


	//   ....[200]....
        /*0774*/ 	.word	0xffffffff


	//   ....[201]....
        /*0778*/ 	.word	0xffffffff


	//   ....[202]....
        /*077c*/ 	.word	0xffffffff


	//   ....[203]....
        /*0780*/ 	.word	0xffffffff


	//   ....[204]....
        /*0784*/ 	.word	0xffffffff


	//   ....[205]....
        /*0788*/ 	.word	0xffffffff


	//   ....[206]....
        /*078c*/ 	.word	0xffffffff


	//   ....[207]....
        /*0790*/ 	.word	0xffffffff


	//   ....[208]....
        /*0794*/ 	.word	0xffffffff


	//   ....[209]....
        /*0798*/ 	.word	0xffffffff


	//   ....[210]....
        /*079c*/ 	.word	0xffffffff


	//   ....[211]....
        /*07a0*/ 	.word	0xffffffff


	//   ....[212]....
        /*07a4*/ 	.word	0xffffffff


	//   ....[213]....
        /*07a8*/ 	.word	0xffffffff


	//   ....[214]....
        /*07ac*/ 	.word	0xffffffff


	//   ....[215]....
        /*07b0*/ 	.word	0xffffffff


	//   ....[216]....
        /*07b4*/ 	.word	0xffffffff


	//   ....[217]....
        /*07b8*/ 	.word	0xffffffff


	//   ....[218]....
        /*07bc*/ 	.word	0xffffffff


	//   ....[219]....
        /*07c0*/ 	.word	0xffffffff


	//   ....[220]....
        /*07c4*/ 	.word	0xffffffff


	//   ....[221]....
        /*07c8*/ 	.word	0xffffffff


	//   ....[222]....
        /*07cc*/ 	.word	0xffffffff


	//   ....[223]....
        /*07d0*/ 	.word	0xffffffff


	//   ....[224]....
        /*07d4*/ 	.word	0xffffffff


	//   ....[225]....
        /*07d8*/ 	.word	0xffffffff


	//   ....[226]....
        /*07dc*/ 	.word	0xffffffff


	//   ....[227]....
        /*07e0*/ 	.word	0xffffffff


	//   ....[228]....
        /*07e4*/ 	.word	0xffffffff


	//   ....[229]....
        /*07e8*/ 	.word	0xffffffff


	//   ....[230]....
        /*07ec*/ 	.word	0xffffffff


	//   ....[231]....
        /*07f0*/ 	.word	0xffffffff


	//   ....[232]....
        /*07f4*/ 	.word	0xffffffff


	//   ....[233]....
        /*07f8*/ 	.word	0xffffffff


	//   ....[234]....
        /*07fc*/ 	.word	0xffffffff


	//   ....[235]....
        /*0800*/ 	.word	0xffffffff


	//   ....[236]....
        /*0804*/ 	.word	0xffffffff


	//   ....[237]....
        /*0808*/ 	.word	0xffffffff


	//   ....[238]....
        /*080c*/ 	.word	0xffffffff


	//   ....[239]....
        /*0810*/ 	.word	0xffffffff


	//   ....[240]....
        /*0814*/ 	.word	0xffffffff


	//   ....[241]....
        /*0818*/ 	.word	0xffffffff


	//   ....[242]....
        /*081c*/ 	.word	0xffffffff


	//   ....[243]....
        /*0820*/ 	.word	0xffffffff


	//   ....[244]....
        /*0824*/ 	.word	0xffffffff


	//   ....[245]....
        /*0828*/ 	.word	0xffffffff


	//   ....[246]....
        /*082c*/ 	.word	0xffffffff


	//   ....[247]....
        /*0830*/ 	.word	0xffffffff


	//   ....[248]....
        /*0834*/ 	.word	0xffffffff


	//   ....[249]....
        /*0838*/ 	.word	0xffffffff


	//   ....[250]....
        /*083c*/ 	.word	0xffffffff


	//   ....[251]....
        /*0840*/ 	.word	0xffffffff


	//   ....[252]....
        /*0844*/ 	.word	0xffffffff


	//   ....[253]....
        /*0848*/ 	.word	0xffffffff


	//   ....[254]....
        /*084c*/ 	.word	0xffffffff


	//   ....[255]....
        /*0850*/ 	.word	0xffffffff


	//   ....[0]....
        /*0854*/ 	.word	0xffffffff


	//   ....[1]....
        /*0858*/ 	.word	0xffffffff


	//   ....[2]....
        /*085c*/ 	.word	0xffffffff


	//   ....[3]....
        /*0860*/ 	.word	0xffffffff


	//   ....[4]....
        /*0864*/ 	.word	0xffffffff


	//   ....[5]....
        /*0868*/ 	.word	0xffffffff


	//   ....[6]....
        /*086c*/ 	.word	0xffffffff


	//   ....[7]....
        /*0870*/ 	.word	0xffffffff


	//   ....[8]....
        /*0874*/ 	.word	0xffffffff


	//   ....[9]....
        /*0878*/ 	.word	0xffffffff


	//   ....[10]....
        /*087c*/ 	.word	0xffffffff


	//   ....[11]....
        /*0880*/ 	.word	0xffffffff


	//   ....[12]....
        /*0884*/ 	.word	0xffffffff


	//   ....[13]....
        /*0888*/ 	.word	0xffffffff


	//   ....[14]....
        /*088c*/ 	.word	0xffffffff


	//   ....[15]....
        /*0890*/ 	.word	0xffffffff


	//   ....[16]....
        /*0894*/ 	.word	0xffffffff


	//   ....[17]....
        /*0898*/ 	.word	0xffffffff


	//   ....[18]....
        /*089c*/ 	.word	0xffffffff


	//   ....[19]....
        /*08a0*/ 	.word	0xffffffff


	//   ....[20]....
        /*08a4*/ 	.word	0xffffffff


	//   ....[21]....
        /*08a8*/ 	.word	0xffffffff


	//   ....[22]....
        /*08ac*/ 	.word	0xffffffff


	//   ....[23]....
        /*08b0*/ 	.word	0xffffffff


	//   ....[24]....
        /*08b4*/ 	.word	0xffffffff


	//   ....[25]....
        /*08b8*/ 	.word	0xffffffff


	//   ....[26]....
        /*08bc*/ 	.word	0xffffffff


	//   ....[27]....
        /*08c0*/ 	.word	0xffffffff


	//   ....[28]....
        /*08c4*/ 	.word	0xffffffff


	//   ....[29]....
        /*08c8*/ 	.word	0xffffffff


	//   ....[30]....
        /*08cc*/ 	.word	0xffffffff


	//   ....[31]....
        /*08d0*/ 	.word	0xffffffff


	//   ....[32]....
        /*08d4*/ 	.word	0xffffffff


	//   ....[33]....
        /*08d8*/ 	.word	0xffffffff


	//   ....[34]....
        /*08dc*/ 	.word	0xffffffff


	//   ....[35]....
        /*08e0*/ 	.word	0x0500000f


	//   ....[36]....
        /*08e4*/ 	.word	0x0500000f


	//   ....[37]....
        /*08e8*/ 	.word	0x0500000f


	//   ....[38]....
        /*08ec*/ 	.word	0x0500000f


	//   ....[39]....
        /*08f0*/ 	.word	0x0500000f


	//   ....[40]....
        /*08f4*/ 	.word	0x0500000f


	//   ....[41]....
        /*08f8*/ 	.word	0x0500000f


	//   ....[42]....
        /*08fc*/ 	.word	0x0500000f


	//   ....[43]....
        /*0900*/ 	.word	0x0500000f


	//   ....[44]....
        /*0904*/ 	.word	0x0500000f


	//   ....[45]....
        /*0908*/ 	.word	0x0500000f


	//   ....[46]....
        /*090c*/ 	.word	0x0500000f


	//   ....[47]....
        /*0910*/ 	.word	0x0500000f


	//   ....[48]....
        /*0914*/ 	.word	0x0500000f


	//   ....[49]....
        /*0918*/ 	.word	0x0500000f


	//   ....[50]....
        /*091c*/ 	.word	0x0500000f


	//   ....[51]....
        /*0920*/ 	.word	0x0500000f


	//   ....[52]....
        /*0924*/ 	.word	0x0500000f


	//   ....[53]....
        /*0928*/ 	.word	0x0500000f


	//   ....[54]....
        /*092c*/ 	.word	0x0500000f


	//   ....[55]....
        /*0930*/ 	.word	0x0500000f


	//   ....[56]....
        /*0934*/ 	.word	0x0500000f


	//   ....[57]....
        /*0938*/ 	.word	0x0500000f


	//   ....[58]....
        /*093c*/ 	.word	0x0500000f


	//   ....[59]....
        /*0940*/ 	.word	0x0500000f


	//   ....[60]....
        /*0944*/ 	.word	0x0500000f


	//   ....[61]....
        /*0948*/ 	.word	0x0500000f


	//   ....[62]....
        /*094c*/ 	.word	0x0500000f


	//   ....[63]....
        /*0950*/ 	.word	0x0500000f


	//   ....[64]....
        /*0954*/ 	.word	0x0500000f


	//   ....[65]....
        /*0958*/ 	.word	0x0500000f


	//   ....[66]....
        /*095c*/ 	.word	0x0500000f


	//   ....[67]....
        /*0960*/ 	.word	0x0500000f


	//   ....[68]....
        /*0964*/ 	.word	0x0500000f


	//   ....[69]....
        /*0968*/ 	.word	0x0500000f


	//   ....[70]....
        /*096c*/ 	.word	0x0500000f


	//   ....[71]....
        /*0970*/ 	.word	0x0500000f


	//   ....[72]....
        /*0974*/ 	.word	0x0500000f


	//   ....[73]....
        /*0978*/ 	.word	0x0500000f


	//   ....[74]....
        /*097c*/ 	.word	0x0500000f


	//   ....[75]....
        /*0980*/ 	.word	0x0500000f


	//   ....[76]....
        /*0984*/ 	.word	0x0500000f


	//   ....[77]....
        /*0988*/ 	.word	0x0500000f


	//   ....[78]....
        /*098c*/ 	.word	0x0500000f


	//   ....[79]....
        /*0990*/ 	.word	0x0500000f


	//   ....[80]....
        /*0994*/ 	.word	0x0500000f


	//   ....[81]....
        /*0998*/ 	.word	0x0500000f


	//   ....[82]....
        /*099c*/ 	.word	0x0500000f


	//   ....[83]....
        /*09a0*/ 	.word	0x0500000f


	//   ....[84]....
        /*09a4*/ 	.word	0x0500000f


	//   ....[85]....
        /*09a8*/ 	.word	0x0500000f


	//   ....[86]....
        /*09ac*/ 	.word	0x0500000f


	//   ....[87]....
        /*09b0*/ 	.word	0x0500000f


	//   ....[88]....
        /*09b4*/ 	.word	0x0500000f


	//   ....[89]....
        /*09b8*/ 	.word	0x0500000f


	//   ....[90]....
        /*09bc*/ 	.word	0x0500000f


	//   ....[91]....
        /*09c0*/ 	.word	0x0500000f


	//   ....[92]....
        /*09c4*/ 	.word	0x0500000f


	//   ....[93]....
        /*09c8*/ 	.word	0x0500000f


	//   ....[94]....
        /*09cc*/ 	.word	0x0500000f


	//   ....[95]....
        /*09d0*/ 	.word	0x0500000f


	//   ....[96]....
        /*09d4*/ 	.word	0x0500000f


	//   ....[97]....
        /*09d8*/ 	.word	0x0500000f


	//   ....[98]....
        /*09dc*/ 	.word	0x0500000f


	//   ....[99]....
        /*09e0*/ 	.word	0x0500000f


	//   ....[100]....
        /*09e4*/ 	.word	0x0500000f


	//   ....[101]....
        /*09e8*/ 	.word	0x0500000f


	//   ....[102]....
        /*09ec*/ 	.word	0x0500000f


	//   ....[103]....
        /*09f0*/ 	.word	0x0500000f


	//   ....[104]....
        /*09f4*/ 	.word	0x0500000f


	//   ....[105]....
        /*09f8*/ 	.word	0x0500000f


	//   ....[106]....
        /*09fc*/ 	.word	0x0500000f


	//   ....[107]....
        /*0a00*/ 	.word	0x0500000f


	//   ....[108]....
        /*0a04*/ 	.word	0x0500000f


	//   ....[109]....
        /*0a08*/ 	.word	0x0500000f


	//   ....[110]....
        /*0a0c*/ 	.word	0x0500000f


	//   ....[111]....
        /*0a10*/ 	.word	0x0500000f


	//   ....[112]....
        /*0a14*/ 	.word	0x0500000f


	//   ....[113]....
        /*0a18*/ 	.word	0x0500000f


	//   ....[114]....
        /*0a1c*/ 	.word	0x0500000f


	//   ....[115]....
        /*0a20*/ 	.word	0x0500000f


	//   ....[116]....
        /*0a24*/ 	.word	0x0500000f


	//   ....[117]....
        /*0a28*/ 	.word	0x0500000f


	//   ....[118]....
        /*0a2c*/ 	.word	0x0500000f


	//   ....[119]....
        /*0a30*/ 	.word	0x0500000f


	//   ....[120]....
        /*0a34*/ 	.word	0x0500000f


	//   ....[121]....
        /*0a38*/ 	.word	0x0500000f


	//   ....[122]....
        /*0a3c*/ 	.word	0x0500000f


	//   ....[123]....
        /*0a40*/ 	.word	0x0500000f


	//   ....[124]....
        /*0a44*/ 	.word	0x0500000f


	//   ....[125]....
        /*0a48*/ 	.word	0x0500000f


	//   ....[126]....
        /*0a4c*/ 	.word	0x0500000f


	//   ....[127]....
        /*0a50*/ 	.word	0x0500000f


	//   ....[128]....
        /*0a54*/ 	.word	0x0500000f


	//   ....[129]....
        /*0a58*/ 	.word	0x0500000f


	//   ....[130]....
        /*0a5c*/ 	.word	0x0500000f


	//   ....[131]....
        /*0a60*/ 	.word	0x0500000f


	//   ....[132]....
        /*0a64*/ 	.word	0x0500000f


	//   ....[133]....
        /*0a68*/ 	.word	0x0500000f


	//   ....[134]....
        /*0a6c*/ 	.word	0x0500000f


	//   ....[135]....
        /*0a70*/ 	.word	0x0500000f


	//   ....[136]....
        /*0a74*/ 	.word	0x0500000f


	//   ....[137]....
        /*0a78*/ 	.word	0x0500000f


	//   ....[138]....
        /*0a7c*/ 	.word	0x0500000f


	//   ....[139]....
        /*0a80*/ 	.word	0x0500000f


	//   ....[140]....
        /*0a84*/ 	.word	0x0500000f


	//   ....[141]....
        /*0a88*/ 	.word	0x0500000f


	//   ....[142]....
        /*0a8c*/ 	.word	0x0500000f


	//   ....[143]....
        /*0a90*/ 	.word	0x0500000f


	//   ....[144]....
        /*0a94*/ 	.word	0x0500000f


	//   ....[145]....
        /*0a98*/ 	.word	0x0500000f


	//   ....[146]....
        /*0a9c*/ 	.word	0x0500000f


	//   ....[147]....
        /*0aa0*/ 	.word	0x0500000f


	//   ....[148]....
        /*0aa4*/ 	.word	0x0500000f


	//   ....[149]....
        /*0aa8*/ 	.word	0x0500000f


	//   ....[150]....
        /*0aac*/ 	.word	0x0500000f


	//   ....[151]....
        /*0ab0*/ 	.word	0x0500000f


	//   ....[152]....
        /*0ab4*/ 	.word	0x0500000f


	//   ....[153]....
        /*0ab8*/ 	.word	0x0500000f


	//   ....[154]....
        /*0abc*/ 	.word	0x0500000f


	//   ....[155]....
        /*0ac0*/ 	.word	0x0500000f


	//   ....[156]....
        /*0ac4*/ 	.word	0x0500000f


	//   ....[157]....
        /*0ac8*/ 	.word	0x0500000f


	//   ....[158]....
        /*0acc*/ 	.word	0x0500000f


	//   ....[159]....
        /*0ad0*/ 	.word	0x0500000f


	//   ....[160]....
        /*0ad4*/ 	.word	0x0500000f


	//   ....[161]....
        /*0ad8*/ 	.word	0x0500000f


	//   ....[162]....
        /*0adc*/ 	.word	0x0500000f


	//   ....[163]....
        /*0ae0*/ 	.word	0x0500000f


	//   ....[164]....
        /*0ae4*/ 	.word	0x0500000f


	//   ....[165]....
        /*0ae8*/ 	.word	0x0500000f


	//   ....[166]....
        /*0aec*/ 	.word	0x0500000f


	//   ....[167]....
        /*0af0*/ 	.word	0x0500000f


	//   ....[168]....
        /*0af4*/ 	.word	0x0500000f


	//   ....[169]....
        /*0af8*/ 	.word	0x0500000f


	//   ....[170]....
        /*0afc*/ 	.word	0x0500000f


	//   ....[171]....
        /*0b00*/ 	.word	0x0500000f


	//   ....[172]....
        /*0b04*/ 	.word	0x0500000f


	//   ....[173]....
        /*0b08*/ 	.word	0x0500000f


	//   ....[174]....
        /*0b0c*/ 	.word	0x0500000f


	//   ....[175]....
        /*0b10*/ 	.word	0x0500000f


	//   ....[176]....
        /*0b14*/ 	.word	0x0500000f


	//   ....[177]....
        /*0b18*/ 	.word	0x0500000f


	//   ....[178]....
        /*0b1c*/ 	.word	0x0500000f


	//   ....[179]....
        /*0b20*/ 	.word	0x0500000f


	//   ....[180]....
        /*0b24*/ 	.word	0x0500000f


	//   ....[181]....
        /*0b28*/ 	.word	0x0500000f


	//   ....[182]....
        /*0b2c*/ 	.word	0x0500000f


	//   ....[183]....
        /*0b30*/ 	.word	0x0500000f


	//   ....[184]....
        /*0b34*/ 	.word	0x0500000f


	//   ....[185]....
        /*0b38*/ 	.word	0x0500000f


	//   ....[186]....
        /*0b3c*/ 	.word	0x0500000f


	//   ....[187]....
        /*0b40*/ 	.word	0x0500000f


	//   ....[188]....
        /*0b44*/ 	.word	0x0500000f


	//   ....[189]....
        /*0b48*/ 	.word	0x0500000f


	//   ....[190]....
        /*0b4c*/ 	.word	0x0500000f


	//   ....[191]....
        /*0b50*/ 	.word	0x0500000f


	//   ....[192]....
        /*0b54*/ 	.word	0x0500000f


	//   ....[193]....
        /*0b58*/ 	.word	0x0500000f


	//   ....[194]....
        /*0b5c*/ 	.word	0x0500000f


	//   ....[195]....
        /*0b60*/ 	.word	0x0500000f


	//   ....[196]....
        /*0b64*/ 	.word	0x0500000f


	//   ....[197]....
        /*0b68*/ 	.word	0x0500000f


	//   ....[198]....
        /*0b6c*/ 	.word	0x0500000f


	//   ....[199]....
        /*0b70*/ 	.word	0x0500000f


	//   ....[200]....
        /*0b74*/ 	.word	0x0500000f


	//   ....[201]....
        /*0b78*/ 	.word	0x0500000f


	//   ....[202]....
        /*0b7c*/ 	.word	0x0500000f


	//   ....[203]....
        /*0b80*/ 	.word	0x0500000f


	//   ....[204]....
        /*0b84*/ 	.word	0x0500000f


	//   ....[205]....
        /*0b88*/ 	.word	0x0500000f


	//   ....[206]....
        /*0b8c*/ 	.word	0x0500000f


	//   ....[207]....
        /*0b90*/ 	.word	0x0500000f


	//   ....[208]....
        /*0b94*/ 	.word	0x0500000f


	//   ....[209]....
        /*0b98*/ 	.word	0x0500000f


	//   ....[210]....
        /*0b9c*/ 	.word	0x0500000f


	//   ....[211]....
        /*0ba0*/ 	.word	0x0500000f


	//   ....[212]....
        /*0ba4*/ 	.word	0x0500000f


	//   ....[213]....
        /*0ba8*/ 	.word	0x0500000f


	//   ....[214]....
        /*0bac*/ 	.word	0x0500000f


	//   ....[215]....
        /*0bb0*/ 	.word	0x0500000f


	//   ....[216]....
        /*0bb4*/ 	.word	0x0500000f


	//   ....[217]....
        /*0bb8*/ 	.word	0x0500000f


	//   ....[218]....
        /*0bbc*/ 	.word	0x0500000f


	//   ....[219]....
        /*0bc0*/ 	.word	0x0500000f


	//   ....[220]....
        /*0bc4*/ 	.word	0x0500000f


	//   ....[221]....
        /*0bc8*/ 	.word	0x0500000f


	//   ....[222]....
        /*0bcc*/ 	.word	0x0500000f


	//   ....[223]....
        /*0bd0*/ 	.word	0x0500000f


	//   ....[224]....
        /*0bd4*/ 	.word	0x0500000f


	//   ....[225]....
        /*0bd8*/ 	.word	0x0500000f


	//   ....[226]....
        /*0bdc*/ 	.word	0x0500000f


	//   ....[227]....
        /*0be0*/ 	.word	0x0500000f


	//   ....[228]....
        /*0be4*/ 	.word	0x0500000f


	//   ....[229]....
        /*0be8*/ 	.word	0x0500000f


	//   ....[230]....
        /*0bec*/ 	.word	0x0500000f


	//   ....[231]....
        /*0bf0*/ 	.word	0x0500000f


	//   ....[232]....
        /*0bf4*/ 	.word	0x0500000f


	//   ....[233]....
        /*0bf8*/ 	.word	0x0500000f


	//   ....[234]....
        /*0bfc*/ 	.word	0x0500000f


	//   ....[235]....
        /*0c00*/ 	.word	0x0500000f


	//   ....[236]....
        /*0c04*/ 	.word	0x0500000f


	//   ....[237]....
        /*0c08*/ 	.word	0x0500000f


	//   ....[238]....
        /*0c0c*/ 	.word	0x0500000f


	//   ....[239]....
        /*0c10*/ 	.word	0x0500000f


	//   ....[240]....
        /*0c14*/ 	.word	0x0500000f


	//   ....[241]....
        /*0c18*/ 	.word	0x0500000f


	//   ....[242]....
        /*0c1c*/ 	.word	0x0500000f


	//   ....[243]....
        /*0c20*/ 	.word	0x0500000f


	//   ....[244]....
        /*0c24*/ 	.word	0x0500000f


	//   ....[245]....
        /*0c28*/ 	.word	0x0500000f


	//   ....[246]....
        /*0c2c*/ 	.word	0x0500000f


	//   ....[247]....
        /*0c30*/ 	.word	0x0500000f


	//   ....[248]....
        /*0c34*/ 	.word	0x0500000f


	//   ....[249]....
        /*0c38*/ 	.word	0x0500000f


	//   ....[250]....
        /*0c3c*/ 	.word	0x0500000f


	//   ....[251]....
        /*0c40*/ 	.word	0x0500000f


	//   ....[252]....
        /*0c44*/ 	.word	0x0500000f


	//   ....[253]....
        /*0c48*/ 	.word	0x0500000f


	//   ....[254]....
        /*0c4c*/ 	.word	0x0500000f


	//   ....[255]....
        /*0c50*/ 	.word	0x0500000f


	//   ....[0]....
        /*0c54*/ 	.word	0x0500000f


	//   ....[1]....
        /*0c58*/ 	.word	0x0500000f


	//   ....[2]....
        /*0c5c*/ 	.word	0x0500000f


	//   ....[3]....
        /*0c60*/ 	.word	0x0500000f


	//   ....[4]....
        /*0c64*/ 	.word	0x0500000f


	//   ....[5]....
        /*0c68*/ 	.word	0x0500000f


	//   ....[6]....
        /*0c6c*/ 	.word	0x0500000f


	//   ....[7]....
        /*0c70*/ 	.word	0x0500000f


	//----- nvinfo : EIATTR_COOP_GROUP_INSTR_OFFSETS
	.align		4
.L_326:
        /*0c74*/ 	.byte	0x04, 0x28
        /*0c76*/ 	.short	(.L_328 - .L_327)


	//   ....[0]....
.L_327:
        /*0c78*/ 	.word	0x00000070


	//   ....[1]....
        /*0c7c*/ 	.word	0x00000140


	//   ....[2]....
        /*0c80*/ 	.word	0x00000190


	//   ....[3]....
        /*0c84*/ 	.word	0x000003c0


	//   ....[4]....
        /*0c88*/ 	.word	0x00000520


	//   ....[5]....
        /*0c8c*/ 	.word	0x00000640


	//   ....[6]....
        /*0c90*/ 	.word	0x000007a0


	//   ....[7]....
        /*0c94*/ 	.word	0x00003130


	//   ....[8]....
        /*0c98*/ 	.word	0x00003140


	//   ....[9]....
        /*0c9c*/ 	.word	0x00003fe0


	//   ....[10]....
        /*0ca0*/ 	.word	0x00003ff0


	//   ....[11]....
        /*0ca4*/ 	.word	0x00004e90


	//   ....[12]....
        /*0ca8*/ 	.word	0x00004ea0


	//   ....[13]....
        /*0cac*/ 	.word	0x00005d70


	//   ....[14]....
        /*0cb0*/ 	.word	0x00005d80


	//   ....[15]....
        /*0cb4*/ 	.word	0x000072d0


	//   ....[16]....
        /*0cb8*/ 	.word	0x000072e0


	//   ....[17]....
        /*0cbc*/ 	.word	0x00008290


	//   ....[18]....
        /*0cc0*/ 	.word	0x000082a0


	//   ....[19]....
        /*0cc4*/ 	.word	0x00009220


	//   ....[20]....
        /*0cc8*/ 	.word	0x00009230


	//   ....[21]....
        /*0ccc*/ 	.word	0x0000a1b0


	//   ....[22]....
        /*0cd0*/ 	.word	0x0000a1c0


	//   ....[23]....
        /*0cd4*/ 	.word	0x0000b350


	//   ....[24]....
        /*0cd8*/ 	.word	0x0000b360


	//   ....[25]....
        /*0cdc*/ 	.word	0x0000b470


	//   ....[26]....
        /*0ce0*/ 	.word	0x0000b480


	//   ....[27]....
        /*0ce4*/ 	.word	0x0000b5a0


	//   ....[28]....
        /*0ce8*/ 	.word	0x0000b5b0


	//   ....[29]....
        /*0cec*/ 	.word	0x0000b6d0


	//   ....[30]....
        /*0cf0*/ 	.word	0x0000b6e0


	//   ....[31]....
        /*0cf4*/ 	.word	0x0000ba60


	//   ....[32]....
        /*0cf8*/ 	.word	0x0000ba80


	//   ....[33]....
        /*0cfc*/ 	.word	0x0000bb60


	//   ....[34]....
        /*0d00*/ 	.word	0x0000bb80


	//   ....[35]....
        /*0d04*/ 	.word	0x0000bc60


	//   ....[36]....
        /*0d08*/ 	.word	0x0000bc80


	//   ....[37]....
        /*0d0c*/ 	.word	0x0000bd60


	//   ....[38]....
        /*0d10*/ 	.word	0x0000bd80


	//   ....[39]....
        /*0d14*/ 	.word	0x0000c5d0


	//   ....[40]....
        /*0d18*/ 	.word	0x0000cff0


	//   ....[41]....
        /*0d1c*/ 	.word	0x0000d000


	//   ....[42]....
        /*0d20*/ 	.word	0x0000d010


	//   ....[43]....
        /*0d24*/ 	.word	0x0000d020


	//   ....[44]....
        /*0d28*/ 	.word	0x0000d220


	//   ....[45]....
        /*0d2c*/ 	.word	0x0000d230


	//   ....[46]....
        /*0d30*/ 	.word	0x0000d240


	//   ....[47]....
        /*0d34*/ 	.word	0x0000d250


	//   ....[48]....
        /*0d38*/ 	.word	0x0000d430


	//   ....[49]....
        /*0d3c*/ 	.word	0x0000d440


	//   ....[50]....
        /*0d40*/ 	.word	0x0000d450


	//   ....[51]....
        /*0d44*/ 	.word	0x0000d460


	//   ....[52]....
        /*0d48*/ 	.word	0x0000d660


	//   ....[53]....
        /*0d4c*/ 	.word	0x0000d670


	//   ....[54]....
        /*0d50*/ 	.word	0x0000d680


	//   ....[55]....
        /*0d54*/ 	.word	0x0000d690


	//   ....[56]....
        /*0d58*/ 	.word	0x00011980


	//   ....[57]....
        /*0d5c*/ 	.word	0x000119a0


	//   ....[58]....
        /*0d60*/ 	.word	0x000119b0


	//   ....[59]....
        /*0d64*/ 	.word	0x000119c0


	//   ....[60]....
        /*0d68*/ 	.word	0x00011ab0


	//   ....[61]....
        /*0d6c*/ 	.word	0x00011ad0


	//   ....[62]....
        /*0d70*/ 	.word	0x00011ae0


	//   ....[63]....
        /*0d74*/ 	.word	0x00011af0


	//   ....[64]....
        /*0d78*/ 	.word	0x00011cd0


	//   ....[65]....
        /*0d7c*/ 	.word	0x00011cf0


	//   ....[66]....
        /*0d80*/ 	.word	0x00011d10


	//   ....[67]....
        /*0d84*/ 	.word	0x00011d20


	//   ....[68]....
        /*0d88*/ 	.word	0x00011df0


	//   ....[69]....
        /*0d8c*/ 	.word	0x00011e10


	//   ....[70]....
        /*0d90*/ 	.word	0x00011e30


	//   ....[71]....
        /*0d94*/ 	.word	0x00011e40


	//   ....[72]....
        /*0d98*/ 	.word	0x00016f00


	//   ....[73]....
        /*0d9c*/ 	.word	0x00017680


	//   ....[74]....
        /*0da0*/ 	.word	0x000176b0


	//   ....[75]....
        /*0da4*/ 	.word	0x000176d0


	//   ....[76]....
        /*0da8*/ 	.word	0x00017fc0


	//   ....[77]....
        /*0dac*/ 	.word	0x00017fe0


	//   ....[78]....
        /*0db0*/ 	.word	0x00019be0


	//   ....[79]....
        /*0db4*/ 	.word	0x00019c70


	//   ....[80]....
        /*0db8*/ 	.word	0x0001aa60


	//   ....[81]....
        /*0dbc*/ 	.word	0x0001aa80


	//   ....[82]....
        /*0dc0*/ 	.word	0x0001b0c0


	//   ....[83]....
        /*0dc4*/ 	.word	0x0001b0e0


	//   ....[84]....
        /*0dc8*/ 	.word	0x0001d520


	//   ....[85]....
        /*0dcc*/ 	.word	0x0001d540


	//   ....[86]....
        /*0dd0*/ 	.word	0x0001e290


	//   ....[87]....
        /*0dd4*/ 	.word	0x0001e310


	//   ....[88]....
        /*0dd8*/ 	.word	0x0001f780


	//   ....[89]....
        /*0ddc*/ 	.word	0x0001f790


	//   ....[90]....
        /*0de0*/ 	.word	0x0001f7c0


	//   ....[91]....
        /*0de4*/ 	.word	0x0001f7d0


	//   ....[92]....
        /*0de8*/ 	.word	0x00020e40


	//   ....[93]....
        /*0dec*/ 	.word	0x00020e90


	//   ....[94]....
        /*0df0*/ 	.word	0x00020ec0


	//   ....[95]....
        /*0df4*/ 	.word	0x00020ef0


	//   ....[96]....
        /*0df8*/ 	.word	0x00020f70


	//   ....[97]....
        /*0dfc*/ 	.word	0x00020ff0


	//   ....[98]....
        /*0e00*/ 	.word	0x00021020


	//   ....[99]....
        /*0e04*/ 	.word	0x00021050


	//   ....[100]....
        /*0e08*/ 	.word	0x00021080


	//   ....[101]....
        /*0e0c*/ 	.word	0x000210b0


	//   ....[102]....
        /*0e10*/ 	.word	0x000210e0


	//   ....[103]....
        /*0e14*/ 	.word	0x00021110


	//   ....[104]....
        /*0e18*/ 	.word	0x00021140


	//   ....[105]....
        /*0e1c*/ 	.word	0x00021170


	//   ....[106]....
        /*0e20*/ 	.word	0x000211a0


	//   ....[107]....
        /*0e24*/ 	.word	0x000211d0


	//   ....[108]....
        /*0e28*/ 	.word	0x00021200


	//   ....[109]....
        /*0e2c*/ 	.word	0x00021230


	//   ....[110]....
        /*0e30*/ 	.word	0x00021260


	//   ....[111]....
        /*0e34*/ 	.word	0x00021290


	//   ....[112]....
        /*0e38*/ 	.word	0x000212c0


	//   ....[113]....
        /*0e3c*/ 	.word	0x000212f0


	//   ....[114]....
        /*0e40*/ 	.word	0x00021320


	//   ....[115]....
        /*0e44*/ 	.word	0x00021350


	//   ....[116]....
        /*0e48*/ 	.word	0x00021380


	//   ....[117]....
        /*0e4c*/ 	.word	0x000213b0


	//   ....[118]....
        /*0e50*/ 	.word	0x000213e0


	//   ....[119]....
        /*0e54*/ 	.word	0x00021410


	//   ....[120]....
        /*0e58*/ 	.word	0x00021440


	//   ....[121]....
        /*0e5c*/ 	.word	0x00021470


	//   ....[122]....
        /*0e60*/ 	.word	0x000214a0


	//   ....[123]....
        /*0e64*/ 	.word	0x000214d0


	//   ....[124]....
        /*0e68*/ 	.word	0x00021500


	//   ....[125]....
        /*0e6c*/ 	.word	0x00021530


	//   ....[126]....
        /*0e70*/ 	.word	0x00021560


	//   ....[127]....
        /*0e74*/ 	.word	0x00021590


	//   ....[128]....
        /*0e78*/ 	.word	0x000215c0


	//   ....[129]....
        /*0e7c*/ 	.word	0x000215f0


	//   ....[130]....
        /*0e80*/ 	.word	0x00021620


	//   ....[131]....
        /*0e84*/ 	.word	0x00021640


	//   ....[132]....
        /*0e88*/ 	.word	0x00021650


	//   ....[133]....
        /*0e8c*/ 	.word	0x00021680


	//   ....[134]....
        /*0e90*/ 	.word	0x000216b0


	//   ....[135]....
        /*0e94*/ 	.word	0x000216c0


	//   ....[136]....
        /*0e98*/ 	.word	0x000216d0


	//   ....[137]....
        /*0e9c*/ 	.word	0x000216e0


	//   ....[138]....
        /*0ea0*/ 	.word	0x000216f0


	//   ....[139]....
        /*0ea4*/ 	.word	0x00021700


	//   ....[140]....
        /*0ea8*/ 	.word	0x00021710


	//   ....[141]....
        /*0eac*/ 	.word	0x00021720


	//   ....[142]....
        /*0eb0*/ 	.word	0x00021730


	//   ....[143]....
        /*0eb4*/ 	.word	0x00021740


	//   ....[144]....
        /*0eb8*/ 	.word	0x00021760


	//   ....[145]....
        /*0ebc*/ 	.word	0x00021790


	//   ....[146]....
        /*0ec0*/ 	.word	0x000217c0


	//   ....[147]....
        /*0ec4*/ 	.word	0x000217f0


	//   ....[148]....
        /*0ec8*/ 	.word	0x00021820


	//   ....[149]....
        /*0ecc*/ 	.word	0x00021850


	//   ....[150]....
        /*0ed0*/ 	.word	0x00021880


	//   ....[151]....
        /*0ed4*/ 	.word	0x000218b0


	//   ....[152]....
        /*0ed8*/ 	.word	0x000218c0


	//   ....[153]....
        /*0edc*/ 	.word	0x000218d0


	//   ....[154]....
        /*0ee0*/ 	.word	0x000218e0


	//   ....[155]....
        /*0ee4*/ 	.word	0x000218f0


	//   ....[156]....
        /*0ee8*/ 	.word	0x000221d0


	//   ....[157]....
        /*0eec*/ 	.word	0x00022250


	//   ....[158]....
        /*0ef0*/ 	.word	0x000222d0


	//   ....[159]....
        /*0ef4*/ 	.word	0x00022300


	//   ....[160]....
        /*0ef8*/ 	.word	0x00022a90


	//   ....[161]....
        /*0efc*/ 	.word	0x00022ab0


	//   ....[162]....
        /*0f00*/ 	.word	0x00022c20


	//   ....[163]....
        /*0f04*/ 	.word	0x00022c40


	//   ....[164]....
        /*0f08*/ 	.word	0x00022d80


	//   ....[165]....
        /*0f0c*/ 	.word	0x00022da0


	//   ....[166]....
        /*0f10*/ 	.word	0x00022ef0


	//   ....[167]....
        /*0f14*/ 	.word	0x00022f10


	//   ....[168]....
        /*0f18*/ 	.word	0x00023860


	//   ....[169]....
        /*0f1c*/ 	.word	0x00023870


	//   ....[170]....
        /*0f20*/ 	.word	0x00023a00


	//   ....[171]....
        /*0f24*/ 	.word	0x00023a10


	//   ....[172]....
        /*0f28*/ 	.word	0x00023ba0


	//   ....[173]....
        /*0f2c*/ 	.word	0x00023bb0


	//   ....[174]....
        /*0f30*/ 	.word	0x00023d40


	//   ....[175]....
        /*0f34*/ 	.word	0x00023d50


	//   ....[176]....
        /*0f38*/ 	.word	0x00023f30


	//   ....[177]....
        /*0f3c*/ 	.word	0x00024100


	//   ....[178]....
        /*0f40*/ 	.word	0x00024130


	//   ....[179]....
        /*0f44*/ 	.word	0x00024160


	//   ....[180]....
        /*0f48*/ 	.word	0x00024190


	//   ....[181]....
        /*0f4c*/ 	.word	0x000241c0


	//   ....[182]....
        /*0f50*/ 	.word	0x000241f0


	//   ....[183]....
        /*0f54*/ 	.word	0x00024360


	//   ....[184]....
        /*0f58*/ 	.word	0x00024390


	//   ....[185]....
        /*0f5c*/ 	.word	0x000243c0


	//   ....[186]....
        /*0f60*/ 	.word	0x000243f0


	//   ....[187]....
        /*0f64*/ 	.word	0x00024420


	//   ....[188]....
        /*0f68*/ 	.word	0x00024450


	//   ....[189]....
        /*0f6c*/ 	.word	0x000244e0


	//   ....[190]....
        /*0f70*/ 	.word	0x00024540


	//   ....[191]....
        /*0f74*/ 	.word	0x000245d0


	//   ....[192]....
        /*0f78*/ 	.word	0x00025520


	//   ....[193]....
        /*0f7c*/ 	.word	0x00027270


	//   ....[194]....
        /*0f80*/ 	.word	0x00027290


	//   ....[195]....
        /*0f84*/ 	.word	0x00027390


	//   ....[196]....
        /*0f88*/ 	.word	0x000273a0


	//   ....[197]....
        /*0f8c*/ 	.word	0x00027410


	//   ....[198]....
        /*0f90*/ 	.word	0x00027420


	//   ....[199]....
        /*0f94*/ 	.word	0x00027490


	//   ....[200]....
        /*0f98*/ 	.word	0x000274a0


	//   ....[201]....
        /*0f9c*/ 	.word	0x00027510


	//   ....[202]....
        /*0fa0*/ 	.word	0x00027520


	//   ....[203]....
        /*0fa4*/ 	.word	0x000275d0


	//   ....[204]....
        /*0fa8*/ 	.word	0x000275e0


	//   ....[205]....
        /*0fac*/ 	.word	0x00027650


	//   ....[206]....
        /*0fb0*/ 	.word	0x00027660


	//   ....[207]....
        /*0fb4*/ 	.word	0x00027670


	//   ....[208]....
        /*0fb8*/ 	.word	0x000276f0


	//   ....[209]....
        /*0fbc*/ 	.word	0x00027a90


	//   ....[210]....
        /*0fc0*/ 	.word	0x00027ac0


	//   ....[211]....
        /*0fc4*/ 	.word	0x00027bf0


	//   ....[212]....
        /*0fc8*/ 	.word	0x00027c00


	//   ....[213]....
        /*0fcc*/ 	.word	0x00027c90


	//   ....[214]....
        /*0fd0*/ 	.word	0x00027ca0


	//   ....[215]....
        /*0fd4*/ 	.word	0x00027d30


	//   ....[216]....
        /*0fd8*/ 	.word	0x00027d40


	//   ....[217]....
        /*0fdc*/ 	.word	0x00027dc0


	//   ....[218]....
        /*0fe0*/ 	.word	0x00027dd0


	//   ....[219]....
        /*0fe4*/ 	.word	0x00027e50


	//   ....[220]....
        /*0fe8*/ 	.word	0x00027e60


	//   ....[221]....
        /*0fec*/ 	.word	0x00027ee0


	//   ....[222]....
        /*0ff0*/ 	.word	0x00027ef0


	//   ....[223]....
        /*0ff4*/ 	.word	0x00027f00


	//   ....[224]....
        /*0ff8*/ 	.word	0x00027f10


	//   ....[225]....
        /*0ffc*/ 	.word	0x00028680


	//   ....[226]....
        /*1000*/ 	.word	0x000286b0


	//   ....[227]....
        /*1004*/ 	.word	0x000286d0


	//   ....[228]....
        /*1008*/ 	.word	0x00028750


	//   ....[229]....
        /*100c*/ 	.word	0x00028770


	//   ....[230]....
        /*1010*/ 	.word	0x000287f0


	//   ....[231]....
        /*1014*/ 	.word	0x00028810


	//   ....[232]....
        /*1018*/ 	.word	0x00028890


	//   ....[233]....
        /*101c*/ 	.word	0x000288b0


	//   ....[234]....
        /*1020*/ 	.word	0x00028930


	//   ....[235]....
        /*1024*/ 	.word	0x00028950


	//   ....[236]....
        /*1028*/ 	.word	0x000289d0


	//   ....[237]....
        /*102c*/ 	.word	0x000289f0


	//   ....[238]....
        /*1030*/ 	.word	0x00028a70


	//   ....[239]....
        /*1034*/ 	.word	0x00028a80


	//   ....[240]....
        /*1038*/ 	.word	0x00028a90


	//   ....[241]....
        /*103c*/ 	.word	0x000291e0


	//   ....[242]....
        /*1040*/ 	.word	0x00029200


	//   ....[243]....
        /*1044*/ 	.word	0x00029260


	//   ....[244]....
        /*1048*/ 	.word	0x00029270


	//   ....[245]....
        /*104c*/ 	.word	0x000292c0


	//   ....[246]....
        /*1050*/ 	.word	0x000292d0


	//   ....[247]....
        /*1054*/ 	.word	0x00029320


	//   ....[248]....
        /*1058*/ 	.word	0x00029330


	//   ....[249]....
        /*105c*/ 	.word	0x00029380


	//   ....[250]....
        /*1060*/ 	.word	0x00029390


	//   ....[251]....
        /*1064*/ 	.word	0x000293e0


	//   ....[252]....
        /*1068*/ 	.word	0x000293f0


	//   ....[253]....
        /*106c*/ 	.word	0x00029440


	//   ....[254]....
        /*1070*/ 	.word	0x00029450


	//   ....[255]....
        /*1074*/ 	.word	0x00029460


	//   ....[0]....
        /*1078*/ 	.word	0x000294b0


	//   ....[1]....
        /*107c*/ 	.word	0x000297e0


	//   ....[2]....
        /*1080*/ 	.word	0x000297f0


	//   ....[3]....
        /*1084*/ 	.word	0x00029850


	//   ....[4]....
        /*1088*/ 	.word	0x00029860


	//   ....[5]....
        /*108c*/ 	.word	0x000298b0


	//   ....[6]....
        /*1090*/ 	.word	0x000298c0


	//   ....[7]....
        /*1094*/ 	.word	0x00029910


	//   ....[8]....
        /*1098*/ 	.word	0x00029920


	//   ....[9]....
        /*109c*/ 	.word	0x00029970


	//   ....[10]....
        /*10a0*/ 	.word	0x00029980


	//   ....[11]....
        /*10a4*/ 	.word	0x000299d0


	//   ....[12]....
        /*10a8*/ 	.word	0x000299e0


	//   ....[13]....
        /*10ac*/ 	.word	0x00029a30


	//   ....[14]....
        /*10b0*/ 	.word	0x00029a40


	//   ....[15]....
        /*10b4*/ 	.word	0x00029a50


	//   ....[16]....
        /*10b8*/ 	.word	0x00029aa0


	//   ....[17]....
        /*10bc*/ 	.word	0x0002b150


	//   ....[18]....
        /*10c0*/ 	.word	0x0002b1a0


	//   ....[19]....
        /*10c4*/ 	.word	0x0002b1d0


	//   ....[20]....
        /*10c8*/ 	.word	0x0002b200


	//   ....[21]....
        /*10cc*/ 	.word	0x0002b210


	//   ....[22]....
        /*10d0*/ 	.word	0x0002b240


	//   ....[23]....
        /*10d4*/ 	.word	0x0002b270


	//   ....[24]....
        /*10d8*/ 	.word	0x0002b2a0


	//   ....[25]....
        /*10dc*/ 	.word	0x0002b420


	//   ....[26]....
        /*10e0*/ 	.word	0x0002b450


	//   ....[27]....
        /*10e4*/ 	.word	0x0002b480


	//   ....[28]....
        /*10e8*/ 	.word	0x0002b4b0


	//   ....[29]....
        /*10ec*/ 	.word	0x0002b4e0


	//   ....[30]....
        /*10f0*/ 	.word	0x0002b510


	//   ....[31]....
        /*10f4*/ 	.word	0x0002b5d0


	//   ....[32]....
        /*10f8*/ 	.word	0x0002b5f0


	//   ....[33]....
        /*10fc*/ 	.word	0x0002b660


	//   ....[34]....
        /*1100*/ 	.word	0x0002bd20


	//   ....[35]....
        /*1104*/ 	.word	0x0002c0e0


	//   ....[36]....
        /*1108*/ 	.word	0x0002c170


	//   ....[37]....
        /*110c*/ 	.word	0x0002c210


	//   ....[38]....
        /*1110*/ 	.word	0x0002c2a0


	//   ....[39]....
        /*1114*/ 	.word	0x0002c340


	//   ....[40]....
        /*1118*/ 	.word	0x0002c3d0


	//   ....[41]....
        /*111c*/ 	.word	0x0002c470


	//   ....[42]....
        /*1120*/ 	.word	0x0002c500


	//   ....[43]....
        /*1124*/ 	.word	0x0002c5f0


	//   ....[44]....
        /*1128*/ 	.word	0x0002c680


	//   ....[45]....
        /*112c*/ 	.word	0x0002c720


	//   ....[46]....
        /*1130*/ 	.word	0x0002c7b0


	//   ....[47]....
        /*1134*/ 	.word	0x0002c850


	//   ....[48]....
        /*1138*/ 	.word	0x0002c8e0


	//   ....[49]....
        /*113c*/ 	.word	0x0002c980


	//   ....[50]....
        /*1140*/ 	.word	0x0002ca10


	//   ....[51]....
        /*1144*/ 	.word	0x0002cb00


	//   ....[52]....
        /*1148*/ 	.word	0x0002cb90


	//   ....[53]....
        /*114c*/ 	.word	0x0002cc20


	//   ....[54]....
        /*1150*/ 	.word	0x0002ccb0


	//   ....[55]....
        /*1154*/ 	.word	0x0002cd40


	//   ....[56]....
        /*1158*/ 	.word	0x0002cdd0


	//   ....[57]....
        /*115c*/ 	.word	0x0002ce60


	//   ....[58]....
        /*1160*/ 	.word	0x0002cef0


	//   ....[59]....
        /*1164*/ 	.word	0x0002cfc0


	//   ....[60]....
        /*1168*/ 	.word	0x0002d060


	//   ....[61]....
        /*116c*/ 	.word	0x0002d0f0


	//   ....[62]....
        /*1170*/ 	.word	0x0002d140


	//   ....[63]....
        /*1174*/ 	.word	0x0002d190


	//   ....[64]....
        /*1178*/ 	.word	0x0002d220


	//   ....[65]....
        /*117c*/ 	.word	0x0002d2b0


	//   ....[66]....
        /*1180*/ 	.word	0x0002d300


	//   ....[67]....
        /*1184*/ 	.word	0x0002d350


	//   ....[68]....
        /*1188*/ 	.word	0x0002d3e0


	//   ....[69]....
        /*118c*/ 	.word	0x0002d470


	//   ....[70]....
        /*1190*/ 	.word	0x0002d4c0


	//   ....[71]....
        /*1194*/ 	.word	0x0002d510


	//   ....[72]....
        /*1198*/ 	.word	0x0002d5a0


	//   ....[73]....
        /*119c*/ 	.word	0x0002d630


	//   ....[74]....
        /*11a0*/ 	.word	0x0002d680


	//   ....[75]....
        /*11a4*/ 	.word	0x0002d6d0


	//   ....[76]....
        /*11a8*/ 	.word	0x0002d7c0


	//   ....[77]....
        /*11ac*/ 	.word	0x0002d870


	//   ....[78]....
        /*11b0*/ 	.word	0x0002d8d0


	//   ....[79]....
        /*11b4*/ 	.word	0x0002d950


	//   ....[80]....
        /*11b8*/ 	.word	0x0002da40


	//   ....[81]....
        /*11bc*/ 	.word	0x0002da90


	//   ....[82]....
        /*11c0*/ 	.word	0x0002dae0


	//   ....[83]....
        /*11c4*/ 	.word	0x0002db30


	//   ....[84]....
        /*11c8*/ 	.word	0x0002dc50


	//   ....[85]....
        /*11cc*/ 	.word	0x0002dcf0


	//   ....[86]....
        /*11d0*/ 	.word	0x0002dd50


	//   ....[87]....
        /*11d4*/ 	.word	0x0002ddd0


	//   ....[88]....
        /*11d8*/ 	.word	0x0002dec0


	//   ....[89]....
        /*11dc*/ 	.word	0x0002df20


	//   ....[90]....
        /*11e0*/ 	.word	0x0002df70


	//   ....[91]....
        /*11e4*/ 	.word	0x0002dfc0


	//   ....[92]....
        /*11e8*/ 	.word	0x0002e360


	//   ....[93]....
        /*11ec*/ 	.word	0x0002e480


	//   ....[94]....
        /*11f0*/ 	.word	0x0002e5b0


	//   ....[95]....
        /*11f4*/ 	.word	0x0002e6d0


	//   ....[96]....
        /*11f8*/ 	.word	0x0002e7f0


	//   ....[97]....
        /*11fc*/ 	.word	0x0002e8f0


	//   ....[98]....
        /*1200*/ 	.word	0x0002e950


	//   ....[99]....
        /*1204*/ 	.word	0x0002e9d0


	//   ....[100]....
        /*1208*/ 	.word	0x0002ea30


	//   ....[101]....
        /*120c*/ 	.word	0x0002eab0


	//   ....[102]....
        /*1210*/ 	.word	0x0002eb10


	//   ....[103]....
        /*1214*/ 	.word	0x0002eb90


	//   ....[104]....
        /*1218*/ 	.word	0x0002ebf0


	//   ....[105]....
        /*121c*/ 	.word	0x0002ec70


	//   ....[106]....
        /*1220*/ 	.word	0x0002ecd0


	//   ....[107]....
        /*1224*/ 	.word	0x0002ed50


	//   ....[108]....
        /*1228*/ 	.word	0x0002edb0


	//   ....[109]....
        /*122c*/ 	.word	0x0002ee30


	//   ....[110]....
        /*1230*/ 	.word	0x0002ee90


	//   ....[111]....
        /*1234*/ 	.word	0x0002ef10


	//   ....[112]....
        /*1238*/ 	.word	0x0002ef70


	//   ....[113]....
        /*123c*/ 	.word	0x0002eff0


	//   ....[114]....
        /*1240*/ 	.word	0x0002f050


	//   ....[115]....
        /*1244*/ 	.word	0x0002f0d0


	//   ....[116]....
        /*1248*/ 	.word	0x0002f130


	//   ....[117]....
        /*124c*/ 	.word	0x0002f1b0


	//   ....[118]....
        /*1250*/ 	.word	0x0002f210


	//   ....[119]....
        /*1254*/ 	.word	0x0002f290


	//   ....[120]....
        /*1258*/ 	.word	0x0002f2f0


	//   ....[121]....
        /*125c*/ 	.word	0x0002f380


	//   ....[122]....
        /*1260*/ 	.word	0x0002f3e0


	//   ....[123]....
        /*1264*/ 	.word	0x0002f460


	//   ....[124]....
        /*1268*/ 	.word	0x0002f4c0


	//   ....[125]....
        /*126c*/ 	.word	0x0002f520


	//   ....[126]....
        /*1270*/ 	.word	0x0002f580


	//   ....[127]....
        /*1274*/ 	.word	0x0002f5e0


	//   ....[128]....
        /*1278*/ 	.word	0x0002f640


	//   ....[129]....
        /*127c*/ 	.word	0x0002f6a0


	//   ....[130]....
        /*1280*/ 	.word	0x0002f700


	//   ....[131]....
        /*1284*/ 	.word	0x0002f780


	//   ....[132]....
        /*1288*/ 	.word	0x0002f7e0


	//   ....[133]....
        /*128c*/ 	.word	0x0002f860


	//   ....[134]....
        /*1290*/ 	.word	0x0002f8c0


	//   ....[135]....
        /*1294*/ 	.word	0x0002f940


	//   ....[136]....
        /*1298*/ 	.word	0x0002f9a0


	//   ....[137]....
        /*129c*/ 	.word	0x0002fa20


	//   ....[138]....
        /*12a0*/ 	.word	0x0002fa80


	//   ....[139]....
        /*12a4*/ 	.word	0x0002fb00


	//   ....[140]....
        /*12a8*/ 	.word	0x0002fb60


	//   ....[141]....
        /*12ac*/ 	.word	0x0002fbe0


	//   ....[142]....
        /*12b0*/ 	.word	0x0002fc40


	//   ....[143]....
        /*12b4*/ 	.word	0x0002fcc0


	//   ....[144]....
        /*12b8*/ 	.word	0x0002fd20


	//   ....[145]....
        /*12bc*/ 	.word	0x0002fd80


	//   ....[146]....
        /*12c0*/ 	.word	0x0002fde0


	//   ....[147]....
        /*12c4*/ 	.word	0x0002fe50


	//   ....[148]....
        /*12c8*/ 	.word	0x0002feb0


	//   ....[149]....
        /*12cc*/ 	.word	0x0002ff30


	//   ....[150]....
        /*12d0*/ 	.word	0x0002ff90


	//   ....[151]....
        /*12d4*/ 	.word	0x00030010


	//   ....[152]....
        /*12d8*/ 	.word	0x00030070


	//   ....[153]....
        /*12dc*/ 	.word	0x000300f0


	//   ....[154]....
        /*12e0*/ 	.word	0x00030160


	//   ....[155]....
        /*12e4*/ 	.word	0x000301f0


	//   ....[156]....
        /*12e8*/ 	.word	0x000302f0


	//   ....[157]....
        /*12ec*/ 	.word	0x00030340


	//   ....[158]....
        /*12f0*/ 	.word	0x000303d0


	//   ....[159]....
        /*12f4*/ 	.word	0x00030460


	//   ....[160]....
        /*12f8*/ 	.word	0x000304f0


	//   ....[161]....
        /*12fc*/ 	.word	0x00030580


	//   ....[162]....
        /*1300*/ 	.word	0x00030610


	//   ....[163]....
        /*1304*/ 	.word	0x000306a0


	//   ....[164]....
        /*1308*/ 	.word	0x00030760


	//   ....[165]....
        /*130c*/ 	.word	0x00030a40


	//   ....[166]....
        /*1310*/ 	.word	0x00030b30


	//   ....[167]....
        /*1314*/ 	.word	0x00030be0


	//   ....[168]....
        /*1318*/ 	.word	0x00030c70


	//   ....[169]....
        /*131c*/ 	.word	0x00030d90


	//   ....[170]....
        /*1320*/ 	.word	0x00030df0


	//   ....[171]....
        /*1324*/ 	.word	0x00030ed0


	//   ....[172]....
        /*1328*/ 	.word	0x00030f30


	//   ....[173]....
        /*132c*/ 	.word	0x00031010


	//   ....[174]....
        /*1330*/ 	.word	0x00031070


	//   ....[175]....
        /*1334*/ 	.word	0x00031150


	//   ....[176]....
        /*1338*/ 	.word	0x000311b0


	//   ....[177]....
        /*133c*/ 	.word	0x000312d0


	//   ....[178]....
        /*1340*/ 	.word	0x00031330


	//   ....[179]....
        /*1344*/ 	.word	0x00031410


	//   ....[180]....
        /*1348*/ 	.word	0x00031470


	//   ....[181]....
        /*134c*/ 	.word	0x00031540


	//   ....[182]....
        /*1350*/ 	.word	0x000316e0


	//   ....[183]....
        /*1354*/ 	.word	0x00031770


	//   ....[184]....
        /*1358*/ 	.word	0x00031890


	//   ....[185]....
        /*135c*/ 	.word	0x000318e0


	//   ....[186]....
        /*1360*/ 	.word	0x00031a00


	//   ....[187]....
        /*1364*/ 	.word	0x00031a50


	//   ....[188]....
        /*1368*/ 	.word	0x00031b70


	//   ....[189]....
        /*136c*/ 	.word	0x00031bc0


	//   ....[190]....
        /*1370*/ 	.word	0x00031cc0


	//   ....[191]....
        /*1374*/ 	.word	0x00031d60


	//   ....[192]....
        /*1378*/ 	.word	0x00031dc0


	//   ....[193]....
        /*137c*/ 	.word	0x00031eb0


	//   ....[194]....
        /*1380*/ 	.word	0x00031f10


	//   ....[195]....
        /*1384*/ 	.word	0x00032000


	//   ....[196]....
        /*1388*/ 	.word	0x00032060


	//   ....[197]....
        /*138c*/ 	.word	0x00032100


	//   ....[198]....
        /*1390*/ 	.word	0x00032200


	//   ....[199]....
        /*1394*/ 	.word	0x00032260


	//   ....[200]....
        /*1398*/ 	.word	0x000322c0


	//   ....[201]....
        /*139c*/ 	.word	0x000323b0


	//   ....[202]....
        /*13a0*/ 	.word	0x00032410


	//   ....[203]....
        /*13a4*/ 	.word	0x00032500


	//   ....[204]....
        /*13a8*/ 	.word	0x00032560


	//   ....[205]....
        /*13ac*/ 	.word	0x00032650


	//   ....[206]....
        /*13b0*/ 	.word	0x000326b0


	//   ....[207]....
        /*13b4*/ 	.word	0x000327a0


	//   ....[208]....
        /*13b8*/ 	.word	0x00032800


	//   ....[209]....
        /*13bc*/ 	.word	0x000328f0


	//   ....[210]....
        /*13c0*/ 	.word	0x00032950


	//   ....[211]....
        /*13c4*/ 	.word	0x00032a40


	//   ....[212]....
        /*13c8*/ 	.word	0x00032aa0


	//   ....[213]....
        /*13cc*/ 	.word	0x00032b80


	//   ....[214]....
        /*13d0*/ 	.word	0x00032cb0


	//   ....[215]....
        /*13d4*/ 	.word	0x00032d50


	//   ....[216]....
        /*13d8*/ 	.word	0x00032db0


	//   ....[217]....
        /*13dc*/ 	.word	0x00032e70


	//   ....[218]....
        /*13e0*/ 	.word	0x00032ed0


	//   ....[219]....
        /*13e4*/ 	.word	0x00032f90


	//   ....[220]....
        /*13e8*/ 	.word	0x00032ff0


	//   ....[221]....
        /*13ec*/ 	.word	0x000330b0


	//   ....[222]....
        /*13f0*/ 	.word	0x00033110


	//   ....[223]....
        /*13f4*/ 	.word	0x000331d0


	//   ....[224]....
        /*13f8*/ 	.word	0x00033230


	//   ....[225]....
        /*13fc*/ 	.word	0x000332f0


	//   ....[226]....
        /*1400*/ 	.word	0x00033350


	//   ....[227]....
        /*1404*/ 	.word	0x00033410


	//   ....[228]....
        /*1408*/ 	.word	0x00033470


	//   ....[229]....
        /*140c*/ 	.word	0x00033530


	//   ....[230]....
        /*1410*/ 	.word	0x00033620


	//   ....[231]....
        /*1414*/ 	.word	0x000336b0


	//   ....[232]....
        /*1418*/ 	.word	0x00033710


	//   ....[233]....
        /*141c*/ 	.word	0x000337d0


	//   ....[234]....
        /*1420*/ 	.word	0x00033830


	//   ....[235]....
        /*1424*/ 	.word	0x000338f0


	//   ....[236]....
        /*1428*/ 	.word	0x00033950


	//   ....[237]....
        /*142c*/ 	.word	0x00033a10


	//   ....[238]....
        /*1430*/ 	.word	0x00033a70


	//   ....[239]....
        /*1434*/ 	.word	0x00033b30


	//   ....[240]....
        /*1438*/ 	.word	0x00033b90


	//   ....[241]....
        /*143c*/ 	.word	0x00033c50


	//   ....[242]....
        /*1440*/ 	.word	0x00033cb0


	//   ....[243]....
        /*1444*/ 	.word	0x00033d70


	//   ....[244]....
        /*1448*/ 	.word	0x00033dd0


	//   ....[245]....
        /*144c*/ 	.word	0x00033e90


	//   ....[246]....
        /*1450*/ 	.word	0x00034070


	//   ....[247]....
        /*1454*/ 	.word	0x00034110


	//   ....[248]....
        /*1458*/ 	.word	0x00034230


	//   ....[249]....
        /*145c*/ 	.word	0x000342a0


	//   ....[250]....
        /*1460*/ 	.word	0x00034310


	//   ....[251]....
        /*1464*/ 	.word	0x00034380


	//   ....[252]....
        /*1468*/ 	.word	0x000343f0


	//   ....[253]....
        /*146c*/ 	.word	0x00034470


	//   ....[254]....
        /*1470*/ 	.word	0x00034500


	//   ....[255]....
        /*1474*/ 	.word	0x00034590


	//   ....[0]....
        /*1478*/ 	.word	0x00034600


	//   ....[1]....
        /*147c*/ 	.word	0x00034670


	//   ....[2]....
        /*1480*/ 	.word	0x000346e0


	//   ....[3]....
        /*1484*/ 	.word	0x00034760


	//   ....[4]....
        /*1488*/ 	.word	0x000347d0


	//   ....[5]....
        /*148c*/ 	.word	0x00034870


	//   ....[6]....
        /*1490*/ 	.word	0x00034900


	//   ....[7]....
        /*1494*/ 	.word	0x00034a20


	//----- nvinfo : EIATTR_REG_RECONFIG
	.align		4
.L_328:
        /*1498*/ 	.byte	0x01, 0x54
	.zero		2


	//----- nvinfo : EIATTR_SYSCALL_OFFSETS
	.align		4
        /*149c*/ 	.byte	0x04, 0x46
        /*149e*/ 	.short	(.L_330 - .L_329)


	//   ....[0]....
.L_329:
        /*14a0*/ 	.word	0x00001aa0


	//   ....[1]....
        /*14a4*/ 	.word	0x00001bf0


	//   ....[2]....
        /*14a8*/ 	.word	0x0000c790


	//   ....[3]....
        /*14ac*/ 	.word	0x0000cd20


	//   ....[4]....
        /*14b0*/ 	.word	0x00026840


	//   ....[5]....
        /*14b4*/ 	.word	0x000269d0


	//   ....[6]....
        /*14b8*/ 	.word	0x00026b20


	//   ....[7]....
        /*14bc*/ 	.word	0x00026c60


	//   ....[8]....
        /*14c0*/ 	.word	0x00028320


	//----- nvinfo : EIATTR_MBARRIER_INSTR_OFFSETS
	.align		4
.L_330:
        /*14c4*/ 	.byte	0x04, 0x39
        /*14c6*/ 	.short	(.L_332 - .L_331)


	//   ....[0]....
.L_331:
        /*14c8*/ 	.word	0x00000270
        /*14cc*/ 	.word	0x000000ff
        /*14d0*/ 	.word	0x00038800
        /*14d4*/ 	.short	0x0100
        /*14d6*/ 	.byte	0x08
	.zero		1


	//   ....[1]....
        /*14d8*/ 	.word	0x00000280
        /*14dc*/ 	.word	0x000000ff
        /*14e0*/ 	.word	0x00038820
        /*14e4*/ 	.short	0x0100
        /*14e6*/ 	.byte	0x08
	.zero		1


	//   ....[2]....
        /*14e8*/ 	.word	0x00000370
        /*14ec*/ 	.word	0x000000ff
        /*14f0*/ 	.word	0x00038830
        /*14f4*/ 	.short	0x0100
        /*14f6*/ 	.byte	0x08
	.zero		1


	//   ....[3]....
        /*14f8*/ 	.word	0x00000380
        /*14fc*/ 	.word	0x000000ff
        /*1500*/ 	.word	0x00038840
        /*1504*/ 	.short	0x0100
        /*1506*/ 	.byte	0x08
	.zero		1


	//   ....[4]....
        /*1508*/ 	.word	0x00000390
        /*150c*/ 	.word	0x000000ff
        /*1510*/ 	.word	0x00038838
        /*1514*/ 	.short	0x0100
        /*1516*/ 	.byte	0x08
	.zero		1


	//   ....[5]....
        /*1518*/ 	.word	0x000003a0
        /*151c*/ 	.word	0x000000ff
        /*1520*/ 	.word	0x00038848
        /*1524*/ 	.short	0x0100
        /*1526*/ 	.byte	0x08
	.zero		1


	//   ....[6]....
        /*1528*/ 	.word	0x000004d0
        /*152c*/ 	.word	0x000000ff
        /*1530*/ 	.word	0x00038850
        /*1534*/ 	.short	0x0100
        /*1536*/ 	.byte	0x08
	.zero		1


	//   ....[7]....
        /*1538*/ 	.word	0x000004e0
        /*153c*/ 	.word	0x000000ff
        /*1540*/ 	.word	0x00038860
        /*1544*/ 	.short	0x0100
        /*1546*/ 	.byte	0x08
	.zero		1


	//   ....[8]....
        /*1548*/ 	.word	0x000004f0
        /*154c*/ 	.word	0x000000ff
        /*1550*/ 	.word	0x00038858
        /*1554*/ 	.short	0x0100
        /*1556*/ 	.byte	0x08
	.zero		1


	//   ....[9]....
        /*1558*/ 	.word	0x00000500
        /*155c*/ 	.word	0x000000ff
        /*1560*/ 	.word	0x00038868
        /*1564*/ 	.short	0x0100
        /*1566*/ 	.byte	0x08
	.zero		1


	//   ....[10]....
        /*1568*/ 	.word	0x000005f0
        /*156c*/ 	.word	0x000000ff
        /*1570*/ 	.word	0x00038870
        /*1574*/ 	.short	0x0100
        /*1576*/ 	.byte	0x06
	.zero		1


	//   ....[11]....
        /*1578*/ 	.word	0x00000600
        /*157c*/ 	.word	0x000000ff
        /*1580*/ 	.word	0x00038880
        /*1584*/ 	.short	0x0100
        /*1586*/ 	.byte	0x06
	.zero		1


	//   ....[12]....
        /*1588*/ 	.word	0x00000610
        /*158c*/ 	.word	0x000000ff
        /*1590*/ 	.word	0x00038878
        /*1594*/ 	.short	0x0100
        /*1596*/ 	.byte	0x06
	.zero		1


	//   ....[13]....
        /*1598*/ 	.word	0x00000620
        /*159c*/ 	.word	0x000000ff
        /*15a0*/ 	.word	0x00038888
        /*15a4*/ 	.short	0x0100
        /*15a6*/ 	.byte	0x06
	.zero		1


	//   ....[14]....
        /*15a8*/ 	.word	0x00000750
        /*15ac*/ 	.word	0x000000ff
        /*15b0*/ 	.word	0x00038890
        /*15b4*/ 	.short	0x0100
        /*15b6*/ 	.byte	0x08
	.zero		1


	//   ....[15]....
        /*15b8*/ 	.word	0x00000760
        /*15bc*/ 	.word	0x000000ff
        /*15c0*/ 	.word	0x000388a0
        /*15c4*/ 	.short	0x0100
        /*15c6*/ 	.byte	0x08
	.zero		1


	//   ....[16]....
        /*15c8*/ 	.word	0x00000770
        /*15cc*/ 	.word	0x000000ff
        /*15d0*/ 	.word	0x00038898
        /*15d4*/ 	.short	0x0100
        /*15d6*/ 	.byte	0x08
	.zero		1


	//   ....[17]....
        /*15d8*/ 	.word	0x00000780
        /*15dc*/ 	.word	0x000000ff
        /*15e0*/ 	.word	0x000388a8
        /*15e4*/ 	.short	0x0100
        /*15e6*/ 	.byte	0x08
	.zero		1


	//   ....[18]....
        /*15e8*/ 	.word	0x000008c0
        /*15ec*/ 	.word	0x000000ff
        /*15f0*/ 	.word	0x000388b0
        /*15f4*/ 	.short	0x0100
        /*15f6*/ 	.byte	0x08
	.zero		1


	//   ....[19]....
        /*15f8*/ 	.word	0x000008d0
        /*15fc*/ 	.word	0x000000ff
        /*1600*/ 	.word	0x000388c0
        /*1604*/ 	.short	0x0100
        /*1606*/ 	.byte	0x08
	.zero		1


	//   ....[20]....
        /*1608*/ 	.word	0x000008e0
        /*160c*/ 	.word	0x000000ff
        /*1610*/ 	.word	0x000388b8
        /*1614*/ 	.short	0x0100
        /*1616*/ 	.byte	0x08
	.zero		1


	//   ....[21]....
        /*1618*/ 	.word	0x000008f0
        /*161c*/ 	.word	0x000000ff
        /*1620*/ 	.word	0x000388c8
        /*1624*/ 	.short	0x0100
        /*1626*/ 	.byte	0x08
	.zero		1


	//   ....[22]....
        /*1628*/ 	.word	0x000030e0
        /*162c*/ 	.word	0x00000050
        /*1630*/ 	.word	0x00038890
        /*1634*/ 	.short	0x010a
        /*1636*/ 	.byte	0x3f
	.zero		1


	//   ....[23]....
        /*1638*/ 	.word	0x00007270
        /*163c*/ 	.word	0x00000050
        /*1640*/ 	.word	0x00038890
        /*1644*/ 	.short	0x010a
        /*1646*/ 	.byte	0x3f
	.zero		1


	//   ....[24]....
        /*1648*/ 	.word	0x0000b1a0
        /*164c*/ 	.word	0x00000050
        /*1650*/ 	.word	0x00038890
        /*1654*/ 	.short	0x010a
        /*1656*/ 	.byte	0x3f
	.zero		1


	//   ....[25]....
        /*1658*/ 	.word	0x0000b8a0
        /*165c*/ 	.word	0x0000000b
        /*1660*/ 	.word	0x00000000
        /*1664*/ 	.short	0x0101
        /*1666*/ 	.byte	0x3f
	.zero		1


	//   ....[26]....
        /*1668*/ 	.word	0x0000b8e0
        /*166c*/ 	.word	0x00000050
        /*1670*/ 	.word	0x000388b0
        /*1674*/ 	.short	0x010a
        /*1676*/ 	.byte	0x3f
	.zero		1


	//   ....[27]....
        /*1678*/ 	.word	0x0000bf00
        /*167c*/ 	.word	0x00000050
        /*1680*/ 	.word	0x00000000
        /*1684*/ 	.short	0x0101
        /*1686*/ 	.byte	0x3f
	.zero		1


	//   ....[28]....
        /*1688*/ 	.word	0x0000cab0
        /*168c*/ 	.word	0x00000016
        /*1690*/ 	.word	0x00038800
        /*1694*/ 	.short	0x010a
        /*1696*/ 	.byte	0x3f
	.zero		1


	//   ....[29]....
        /*1698*/ 	.word	0x0000cb00
        /*169c*/ 	.word	0x00000016
        /*16a0*/ 	.word	0x00038800
        /*16a4*/ 	.short	0x010a
        /*16a6*/ 	.byte	0x3f
	.zero		1


	//   ....[30]....
        /*16a8*/ 	.word	0x0000d8a0
        /*16ac*/ 	.word	0x00000016
        /*16b0*/ 	.word	0x00038800
        /*16b4*/ 	.short	0x010a
        /*16b6*/ 	.byte	0x3f
	.zero		1


	//   ....[31]....
        /*16b8*/ 	.word	0x00012040
        /*16bc*/ 	.word	0x00000016
        /*16c0*/ 	.word	0x00038800
        /*16c4*/ 	.short	0x010a
        /*16c6*/ 	.byte	0x3f
	.zero		1


	//   ....[32]....
        /*16c8*/ 	.word	0x000162c0
        /*16cc*/ 	.word	0x00000005
        /*16d0*/ 	.word	0x00038830
        /*16d4*/ 	.short	0x010a
        /*16d6*/ 	.byte	0x3f
	.zero		1


	//   ....[33]....
        /*16d8*/ 	.word	0x00016300
        /*16dc*/ 	.word	0x00000005
        /*16e0*/ 	.word	0x00038830
        /*16e4*/ 	.short	0x010a
        /*16e6*/ 	.byte	0x3f
	.zero		1


	//   ....[34]....
        /*16e8*/ 	.word	0x00018880
        /*16ec*/ 	.word	0x0000001d
        /*16f0*/ 	.word	0x00000000
        /*16f4*/ 	.short	0x0101
        /*16f6*/ 	.byte	0x3f
	.zero		1


	//   ....[35]....
        /*16f8*/ 	.word	0x00018dc0
        /*16fc*/ 	.word	0x00000005
        /*1700*/ 	.word	0x00038850
        /*1704*/ 	.short	0x010a
        /*1706*/ 	.byte	0x3f
	.zero		1


	//   ....[36]....
        /*1708*/ 	.word	0x00018e10
        /*170c*/ 	.word	0x00000005
        /*1710*/ 	.word	0x00038850
        /*1714*/ 	.short	0x010a
        /*1716*/ 	.byte	0x3f
	.zero		1


	//   ....[37]....
        /*1718*/ 	.word	0x000191a0
        /*171c*/ 	.word	0x00000005
        /*1720*/ 	.word	0x00000000
        /*1724*/ 	.short	0x0101
        /*1726*/ 	.byte	0x3f
	.zero		1


	//   ....[38]....
        /*1728*/ 	.word	0x000192e0
        /*172c*/ 	.word	0x00000006
        /*1730*/ 	.word	0x00038830
        /*1734*/ 	.short	0x010a
        /*1736*/ 	.byte	0x3f
	.zero		1


	//   ....[39]....
        /*1738*/ 	.word	0x00019380
        /*173c*/ 	.word	0x00000006
        /*1740*/ 	.word	0x00038830
        /*1744*/ 	.short	0x010a
        /*1746*/ 	.byte	0x3f
	.zero		1


	//   ....[40]....
        /*1748*/ 	.word	0x0001b3a0
        /*174c*/ 	.word	0x00000003
        /*1750*/ 	.word	0x00000000
        /*1754*/ 	.short	0x0101
        /*1756*/ 	.byte	0x3f
	.zero		1


	//   ....[41]....
        /*1758*/ 	.word	0x0001c540
        /*175c*/ 	.word	0x00000006
        /*1760*/ 	.word	0x00038850
        /*1764*/ 	.short	0x010a
        /*1766*/ 	.byte	0x3f
	.zero		1


	//   ....[42]....
        /*1768*/ 	.word	0x0001c5b0
        /*176c*/ 	.word	0x00000006
        /*1770*/ 	.word	0x00038850
        /*1774*/ 	.short	0x010a
        /*1776*/ 	.byte	0x3f
	.zero		1


	//   ....[43]....
        /*1778*/ 	.word	0x0001c890
        /*177c*/ 	.word	0x00000006
        /*1780*/ 	.word	0x00000000
        /*1784*/ 	.short	0x0101
        /*1786*/ 	.byte	0x3f
	.zero		1


	//   ....[44]....
        /*1788*/ 	.word	0x0001c9a0
        /*178c*/ 	.word	0x00000006
        /*1790*/ 	.word	0x00038830
        /*1794*/ 	.short	0x010a
        /*1796*/ 	.byte	0x3f
	.zero		1


	//   ....[45]....
        /*1798*/ 	.word	0x0001ca40
        /*179c*/ 	.word	0x00000006
        /*17a0*/ 	.word	0x00038830
        /*17a4*/ 	.short	0x010a
        /*17a6*/ 	.byte	0x3f
	.zero		1


	//   ....[46]....
        /*17a8*/ 	.word	0x0001e830
        /*17ac*/ 	.word	0x00000099
        /*17b0*/ 	.word	0x00000000
        /*17b4*/ 	.short	0x0101
        /*17b6*/ 	.byte	0x3f
	.zero		1


	//   ....[47]....
        /*17b8*/ 	.word	0x0001f290
        /*17bc*/ 	.word	0x00000006
        /*17c0*/ 	.word	0x00038850
        /*17c4*/ 	.short	0x010a
        /*17c6*/ 	.byte	0x3f
	.zero		1


	//   ....[48]....
        /*17c8*/ 	.word	0x0001f300
        /*17cc*/ 	.word	0x00000006
        /*17d0*/ 	.word	0x00038850
        /*17d4*/ 	.short	0x010a
        /*17d6*/ 	.byte	0x3f
	.zero		1


	//   ....[49]....
        /*17d8*/ 	.word	0x0001f5e0
        /*17dc*/ 	.word	0x00000006
        /*17e0*/ 	.word	0x00000000
        /*17e4*/ 	.short	0x0101
        /*17e6*/ 	.byte	0x3f
	.zero		1


	//   ....[50]....
        /*17e8*/ 	.word	0x00022a80
        /*17ec*/ 	.word	0x00000014
        /*17f0*/ 	.word	0x00000000
        /*17f4*/ 	.short	0x0101
        /*17f6*/ 	.byte	0x3f
	.zero		1


	//   ....[51]....
        /*17f8*/ 	.word	0x00025600
        /*17fc*/ 	.word	0x00000016
        /*1800*/ 	.word	0x00038820
        /*1804*/ 	.short	0x010a
        /*1806*/ 	.byte	0x3f
	.zero		1


	//   ....[52]....
        /*1808*/ 	.word	0x00025690
        /*180c*/ 	.word	0x0000000a
        /*1810*/ 	.word	0x000388a0
        /*1814*/ 	.short	0x010a
        /*1816*/ 	.byte	0x3f
	.zero		1


	//   ....[53]....
        /*1818*/ 	.word	0x000259e0
        /*181c*/ 	.word	0x0000000a
        /*1820*/ 	.word	0x000388c0
        /*1824*/ 	.short	0x010a
        /*1826*/ 	.byte	0x3f
	.zero		1


	//   ....[54]....
        /*1828*/ 	.word	0x00025e00
        /*182c*/ 	.word	0x00000009
        /*1830*/ 	.word	0x000388a0
        /*1834*/ 	.short	0x010a
        /*1836*/ 	.byte	0x3f
	.zero		1


	//   ....[55]....
        /*1838*/ 	.word	0x00026140
        /*183c*/ 	.word	0x00000009
        /*1840*/ 	.word	0x000388c0
        /*1844*/ 	.short	0x010a
        /*1846*/ 	.byte	0x3f
	.zero		1


	//   ....[56]....
        /*1848*/ 	.word	0x00027050
        /*184c*/ 	.word	0x00000006
        /*1850*/ 	.word	0x00038880
        /*1854*/ 	.short	0x010a
        /*1856*/ 	.byte	0x3f
	.zero		1


	//   ....[57]....
        /*1858*/ 	.word	0x000277f0
        /*185c*/ 	.word	0x00000006
        /*1860*/ 	.word	0x00038870
        /*1864*/ 	.short	0x0107
        /*1866*/ 	.byte	0x3f
	.zero		1


	//   ....[58]....
        /*1868*/ 	.word	0x000278b0
        /*186c*/ 	.word	0x00000006
        /*1870*/ 	.word	0x00038870
        /*1874*/ 	.short	0x0101
        /*1876*/ 	.byte	0x3f
	.zero		1


	//   ....[59]....
        /*1878*/ 	.word	0x000278e0
        /*187c*/ 	.word	0x00000006
        /*1880*/ 	.word	0x00038840
        /*1884*/ 	.short	0x010a
        /*1886*/ 	.byte	0x3f
	.zero		1


	//   ....[60]....
        /*1888*/ 	.word	0x00028040
        /*188c*/ 	.word	0x00000006
        /*1890*/ 	.word	0x00038830
        /*1894*/ 	.short	0x0107
        /*1896*/ 	.byte	0x3f
	.zero		1


	//   ....[61]....
        /*1898*/ 	.word	0x00028130
        /*189c*/ 	.word	0x00000006
        /*18a0*/ 	.word	0x00038830
        /*18a4*/ 	.short	0x0101
        /*18a6*/ 	.byte	0x3f
	.zero		1


	//   ....[62]....
        /*18a8*/ 	.word	0x00028bc0
        /*18ac*/ 	.word	0x00000016
        /*18b0*/ 	.word	0x00038800
        /*18b4*/ 	.short	0x0107
        /*18b6*/ 	.byte	0x3f
	.zero		1


	//   ....[63]....
        /*18b8*/ 	.word	0x00028cd0
        /*18bc*/ 	.word	0x00000016
        /*18c0*/ 	.word	0x00038800
        /*18c4*/ 	.short	0x0101
        /*18c6*/ 	.byte	0x3f
	.zero		1


	//   ....[64]....
        /*18c8*/ 	.word	0x00028cf0
        /*18cc*/ 	.word	0x00000016
        /*18d0*/ 	.word	0x00038820
        /*18d4*/ 	.short	0x010a
        /*18d6*/ 	.byte	0x3f
	.zero		1


	//   ....[65]....
        /*18d8*/ 	.word	0x00029020
        /*18dc*/ 	.word	0x00000000
        /*18e0*/ 	.word	0x00038880
        /*18e4*/ 	.short	0x010a
        /*18e6*/ 	.byte	0x3f
	.zero		1


	//   ....[66]....
        /*18e8*/ 	.word	0x00029540
        /*18ec*/ 	.word	0x00000000
        /*18f0*/ 	.word	0x00038870
        /*18f4*/ 	.short	0x0107
        /*18f6*/ 	.byte	0x3f
	.zero		1


	//   ....[67]....
        /*18f8*/ 	.word	0x00029600
        /*18fc*/ 	.word	0x00000000
        /*1900*/ 	.word	0x00038870
        /*1904*/ 	.short	0x0101
        /*1906*/ 	.byte	0x3f
	.zero		1


	//   ....[68]....
        /*1908*/ 	.word	0x00029630
        /*190c*/ 	.word	0x00000000
        /*1910*/ 	.word	0x00038840
        /*1914*/ 	.short	0x010a
        /*1916*/ 	.byte	0x3f
	.zero		1


	//   ....[69]....
        /*1918*/ 	.word	0x00029b30
        /*191c*/ 	.word	0x00000000
        /*1920*/ 	.word	0x00038830
        /*1924*/ 	.short	0x0107
        /*1926*/ 	.byte	0x3f
	.zero		1


	//   ....[70]....
        /*1928*/ 	.word	0x00029bf0
        /*192c*/ 	.word	0x00000000
        /*1930*/ 	.word	0x00038830
        /*1934*/ 	.short	0x0101
        /*1936*/ 	.byte	0x3f
	.zero		1


	//   ....[71]....
        /*1938*/ 	.word	0x00029c80
        /*193c*/ 	.word	0x00000000
        /*1940*/ 	.word	0x00038870
        /*1944*/ 	.short	0x010a
        /*1946*/ 	.byte	0x3f
	.zero		1


	//   ....[72]....
        /*1948*/ 	.word	0x00029d10
        /*194c*/ 	.word	0x00000000
        /*1950*/ 	.word	0x00038860
        /*1954*/ 	.short	0x010a
        /*1956*/ 	.byte	0x3f
	.zero		1


	//   ....[73]....
        /*1958*/ 	.word	0x0002a480
        /*195c*/ 	.word	0x00000000
        /*1960*/ 	.word	0x00038850
        /*1964*/ 	.short	0x0101
        /*1966*/ 	.byte	0x3f
	.zero		1


	//   ....[74]....
        /*1968*/ 	.word	0x0002a510
        /*196c*/ 	.word	0x00000000
        /*1970*/ 	.word	0x00000000
        /*1974*/ 	.short	0x0101
        /*1976*/ 	.byte	0x3f
	.zero		1


	//   ....[75]....
        /*1978*/ 	.word	0x0002a6d0
        /*197c*/ 	.word	0x00000012
        /*1980*/ 	.word	0x00038870
        /*1984*/ 	.short	0x010a
        /*1986*/ 	.byte	0x3f
	.zero		1


	//   ....[76]....
        /*1988*/ 	.word	0x0002a750
        /*198c*/ 	.word	0x00000012
        /*1990*/ 	.word	0x00038860
        /*1994*/ 	.short	0x010a
        /*1996*/ 	.byte	0x3f
	.zero		1


	//   ....[77]....
        /*1998*/ 	.word	0x0002aed0
        /*199c*/ 	.word	0x00000012
        /*19a0*/ 	.word	0x00038850
        /*19a4*/ 	.short	0x0101
        /*19a6*/ 	.byte	0x3f
	.zero		1


	//   ....[78]....
        /*19a8*/ 	.word	0x0002af80
        /*19ac*/ 	.word	0x00000012
        /*19b0*/ 	.word	0x00000000
        /*19b4*/ 	.short	0x0101
        /*19b6*/ 	.byte	0x3f
	.zero		1


	//   ....[79]....
        /*19b8*/ 	.word	0x0002bca0
        /*19bc*/ 	.word	0x00000005
        /*19c0*/ 	.word	0x00038820
        /*19c4*/ 	.short	0x010a
        /*19c6*/ 	.byte	0x3f
	.zero		1


	//   ....[80]....
        /*19c8*/ 	.word	0x0002be30
        /*19cc*/ 	.word	0x00000003
        /*19d0*/ 	.word	0x00038840
        /*19d4*/ 	.short	0x010a
        /*19d6*/ 	.byte	0x3f
	.zero		1


	//   ....[81]....
        /*19d8*/ 	.word	0x0002bed0
        /*19dc*/ 	.word	0x00000017
        /*19e0*/ 	.word	0x00038840
        /*19e4*/ 	.short	0x010a
        /*19e6*/ 	.byte	0x3f
	.zero		1


	//   ....[82]....
        /*19e8*/ 	.word	0x0002bf10
        /*19ec*/ 	.word	0x00000003
        /*19f0*/ 	.word	0x00038860
        /*19f4*/ 	.short	0x010a
        /*19f6*/ 	.byte	0x3f
	.zero		1


	//   ....[83]....
        /*19f8*/ 	.word	0x0002bf50
        /*19fc*/ 	.word	0x00000017
        /*1a00*/ 	.word	0x00038860
        /*1a04*/ 	.short	0x010a
        /*1a06*/ 	.byte	0x3f
	.zero		1


	//   ....[84]....
        /*1a08*/ 	.word	0x0002bf90
        /*1a0c*/ 	.word	0x00000003
        /*1a10*/ 	.word	0x00038880
        /*1a14*/ 	.short	0x010a
        /*1a16*/ 	.byte	0x3f
	.zero		1


	//   ....[85]....
        /*1a18*/ 	.word	0x0002bfd0
        /*1a1c*/ 	.word	0x00000017
        /*1a20*/ 	.word	0x00038880
        /*1a24*/ 	.short	0x010a
        /*1a26*/ 	.byte	0x3f
	.zero		1


	//   ....[86]....
        /*1a28*/ 	.word	0x0002c030
        /*1a2c*/ 	.word	0x00000050
        /*1a30*/ 	.word	0x00038890
        /*1a34*/ 	.short	0x010a
        /*1a36*/ 	.byte	0x3f
	.zero		1


	//   ....[87]....
        /*1a38*/ 	.word	0x0002c540
        /*1a3c*/ 	.word	0x00000050
        /*1a40*/ 	.word	0x00038890
        /*1a44*/ 	.short	0x010a
        /*1a46*/ 	.byte	0x3f
	.zero		1


	//   ....[88]....
        /*1a48*/ 	.word	0x0002ca50
        /*1a4c*/ 	.word	0x00000050
        /*1a50*/ 	.word	0x00038890
        /*1a54*/ 	.short	0x010a
        /*1a56*/ 	.byte	0x3f
	.zero		1


	//   ....[89]....
        /*1a58*/ 	.word	0x0002cf20
        /*1a5c*/ 	.word	0x00000050
        /*1a60*/ 	.word	0x000388b0
        /*1a64*/ 	.short	0x010a
        /*1a66*/ 	.byte	0x3f
	.zero		1


	//   ....[90]....
        /*1a68*/ 	.word	0x0002d700
        /*1a6c*/ 	.word	0x00000016
        /*1a70*/ 	.word	0x00038800
        /*1a74*/ 	.short	0x010a
        /*1a76*/ 	.byte	0x3f
	.zero		1


	//   ....[91]....
        /*1a78*/ 	.word	0x0002e070
        /*1a7c*/ 	.word	0x00000016
        /*1a80*/ 	.word	0x00038800
        /*1a84*/ 	.short	0x010a
        /*1a86*/ 	.byte	0x3f
	.zero		1


	//   ....[92]....
        /*1a88*/ 	.word	0x0002e0c0
        /*1a8c*/ 	.word	0x00000005
        /*1a90*/ 	.word	0x00038830
        /*1a94*/ 	.short	0x010a
        /*1a96*/ 	.byte	0x3f
	.zero		1


	//   ....[93]....
        /*1a98*/ 	.word	0x0002e110
        /*1a9c*/ 	.word	0x00000005
        /*1aa0*/ 	.word	0x00038850
        /*1aa4*/ 	.short	0x010a
        /*1aa6*/ 	.byte	0x3f
	.zero		1


	//   ....[94]....
        /*1aa8*/ 	.word	0x0002e160
        /*1aac*/ 	.word	0x00000006
        /*1ab0*/ 	.word	0x00038830
        /*1ab4*/ 	.short	0x010a
        /*1ab6*/ 	.byte	0x3f
	.zero		1


	//   ....[95]....
        /*1ab8*/ 	.word	0x0002e1b0
        /*1abc*/ 	.word	0x00000006
        /*1ac0*/ 	.word	0x00038850
        /*1ac4*/ 	.short	0x010a
        /*1ac6*/ 	.byte	0x3f
	.zero		1


	//   ....[96]....
        /*1ac8*/ 	.word	0x0002e200
        /*1acc*/ 	.word	0x00000006
        /*1ad0*/ 	.word	0x00038830
        /*1ad4*/ 	.short	0x010a
        /*1ad6*/ 	.byte	0x3f
	.zero		1


	//   ....[97]....
        /*1ad8*/ 	.word	0x0002e250
        /*1adc*/ 	.word	0x00000006
        /*1ae0*/ 	.word	0x00038850
        /*1ae4*/ 	.short	0x010a
        /*1ae6*/ 	.byte	0x3f
	.zero		1


	//   ....[98]....
        /*1ae8*/ 	.word	0x00030820
        /*1aec*/ 	.word	0x00000016
        /*1af0*/ 	.word	0x00038820
        /*1af4*/ 	.short	0x010a
        /*1af6*/ 	.byte	0x3f
	.zero		1


	//   ....[99]....
        /*1af8*/ 	.word	0x00030870
        /*1afc*/ 	.word	0x0000000a
        /*1b00*/ 	.word	0x000388a0
        /*1b04*/ 	.short	0x010a
        /*1b06*/ 	.byte	0x3f
	.zero		1


	//   ....[100]....
        /*1b08*/ 	.word	0x000308c0
        /*1b0c*/ 	.word	0x0000000a
        /*1b10*/ 	.word	0x000388c0
        /*1b14*/ 	.short	0x010a
        /*1b16*/ 	.byte	0x3f
	.zero		1


	//   ....[101]....
        /*1b18*/ 	.word	0x00030910
        /*1b1c*/ 	.word	0x00000009
        /*1b20*/ 	.word	0x000388a0
        /*1b24*/ 	.short	0x010a
        /*1b26*/ 	.byte	0x3f
	.zero		1


	//   ....[102]....
        /*1b28*/ 	.word	0x00030960
        /*1b2c*/ 	.word	0x00000009
        /*1b30*/ 	.word	0x000388c0
        /*1b34*/ 	.short	0x010a
        /*1b36*/ 	.byte	0x3f
	.zero		1


	//   ....[103]....
        /*1b38*/ 	.word	0x00030a80
        /*1b3c*/ 	.word	0x00000006
        /*1b40*/ 	.word	0x00038880
        /*1b44*/ 	.short	0x010a
        /*1b46*/ 	.byte	0x3f
	.zero		1


	//   ....[104]....
        /*1b48*/ 	.word	0x00031630
        /*1b4c*/ 	.word	0x00000006
        /*1b50*/ 	.word	0x00038840
        /*1b54*/ 	.short	0x010a
        /*1b56*/ 	.byte	0x3f
	.zero		1


	//   ....[105]....
        /*1b58*/ 	.word	0x00032bb0
        /*1b5c*/ 	.word	0x00000016
        /*1b60*/ 	.word	0x00038820
        /*1b64*/ 	.short	0x010a
        /*1b66*/ 	.byte	0x3f
	.zero		1


	//   ....[106]....
        /*1b68*/ 	.word	0x00032c00
        /*1b6c*/ 	.word	0x00000000
        /*1b70*/ 	.word	0x00038880
        /*1b74*/ 	.short	0x010a
        /*1b76*/ 	.byte	0x3f
	.zero		1


	//   ....[107]....
        /*1b78*/ 	.word	0x00033570
        /*1b7c*/ 	.word	0x00000000
        /*1b80*/ 	.word	0x00038840
        /*1b84*/ 	.short	0x010a
        /*1b86*/ 	.byte	0x3f
	.zero		1


	//   ....[108]....
        /*1b88*/ 	.word	0x00033ed0
        /*1b8c*/ 	.word	0x00000000
        /*1b90*/ 	.word	0x00038870
        /*1b94*/ 	.short	0x010a
        /*1b96*/ 	.byte	0x3f
	.zero		1


	//   ....[109]....
        /*1b98*/ 	.word	0x00033f20
        /*1b9c*/ 	.word	0x00000000
        /*1ba0*/ 	.word	0x00038860
        /*1ba4*/ 	.short	0x010a
        /*1ba6*/ 	.byte	0x3f
	.zero		1


	//   ....[110]....
        /*1ba8*/ 	.word	0x00033f70
        /*1bac*/ 	.word	0x00000012
        /*1bb0*/ 	.word	0x00038870
        /*1bb4*/ 	.short	0x010a
        /*1bb6*/ 	.byte	0x3f
	.zero		1


	//   ....[111]....
        /*1bb8*/ 	.word	0x00033fc0
        /*1bbc*/ 	.word	0x00000012
        /*1bc0*/ 	.word	0x00038860
        /*1bc4*/ 	.short	0x010a
        /*1bc6*/ 	.byte	0x3f
	.zero		1


	//   ....[112]....
        /*1bc8*/ 	.word	0x00034940
        /*1bcc*/ 	.word	0x00000005
        /*1bd0*/ 	.word	0x00038820
        /*1bd4*/ 	.short	0x010a
        /*1bd6*/ 	.byte	0x3f
	.zero		1


	//   ....[113]....
        /*1bd8*/ 	.word	0x00034ae0
        /*1bdc*/ 	.word	0x00000003
        /*1be0*/ 	.word	0x00038840
        /*1be4*/ 	.short	0x010a
        /*1be6*/ 	.byte	0x3f
	.zero		1


	//   ....[114]....
        /*1be8*/ 	.word	0x00034b30
        /*1bec*/ 	.word	0x00000017
        /*1bf0*/ 	.word	0x00038840
        /*1bf4*/ 	.short	0x010a
        /*1bf6*/ 	.byte	0x3f
	.zero		1


	//   ....[115]....
        /*1bf8*/ 	.word	0x00034b80
        /*1bfc*/ 	.word	0x00000003
        /*1c00*/ 	.word	0x00038860
        /*1c04*/ 	.short	0x010a
        /*1c06*/ 	.byte	0x3f
	.zero		1


	//   ....[116]....
        /*1c08*/ 	.word	0x00034bd0
        /*1c0c*/ 	.word	0x00000017
        /*1c10*/ 	.word	0x00038860
        /*1c14*/ 	.short	0x010a
        /*1c16*/ 	.byte	0x3f
	.zero		1


	//   ....[117]....
        /*1c18*/ 	.word	0x00034c20
        /*1c1c*/ 	.word	0x00000003
        /*1c20*/ 	.word	0x00038880
        /*1c24*/ 	.short	0x010a
        /*1c26*/ 	.byte	0x3f
	.zero		1


	//----- nvinfo : EIATTR_NUM_MBARRIERS
	.align		4
.L_332:
        /*1c28*/ 	.byte	0x03, 0x38
        /*1c2a*/ 	.short	0x0016


	//----- nvinfo : EIATTR_EXIT_INSTR_OFFSETS
	.align		4
        /*1c2c*/ 	.byte	0x04, 0x1c
        /*1c2e*/ 	.short	(.L_334 - .L_333)


	//   ....[0]....
.L_333:
        /*1c30*/ 	.word	0x0002c020


	//----- nvinfo : EIATTR_MAX_THREADS
	.align		4
.L_334:
        /*1c34*/ 	.byte	0x04, 0x05
        /*1c36*/ 	.short	(.L_336 - .L_335)
.L_335:
        /*1c38*/ 	.word	0x00000180
        /*1c3c*/ 	.word	0x00000001
        /*1c40*/ 	.word	0x00000001


	//----- nvinfo : EIATTR_CRS_STACK_SIZE
	.align		4
.L_336:
        /*1c44*/ 	.byte	0x04, 0x1e
        /*1c46*/ 	.short	(.L_338 - .L_337)
.L_337:
        /*1c48*/ 	.word	0x00000000


	//----- nvinfo : EIATTR_CBANK_PARAM_SIZE
	.align		4
.L_338:
        /*1c4c*/ 	.byte	0x03, 0x19
        /*1c4e*/ 	.short	0x0af0


	//----- nvinfo : EIATTR_PARAM_CBANK
	.align		4
        /*1c50*/ 	.byte	0x04, 0x0a
        /*1c52*/ 	.short	(.L_340 - .L_339)
	.align		4
.L_339:
        /*1c54*/ 	.word	index@(.nv.constant0._ZN7cutlass13device_kernelIN5flash11enable_sm90INS1_16FlashAttnFwdSm90INS1_25CollectiveMainloopFwdSm90ILi2EN4cute5tupleIJNS5_1CILi1EEES8_S8_EEENS6_IJNS7_ILi128EEESA_NS7_ILi256EEEEEELi256ENS_12float_e4m3_tEfNS_4arch4Sm90ELb1ELb0ELb1ELb1ELb1ELb1ELb0ELb1ELb0ELb1ELb0ELb0EEENS1_21CollectiveEpilogueFwdINS6_IJSA_SB_SA_EEES9_NS_10bfloat16_tESF_Li256ELb1ELb1ELb0ELb1EEENS1_36VarlenDynamicPersistentTileSchedulerILi128ELi128ELi256ELi128ELb0ELb1ELb1ELb1ELb1ELb1EEEEEEEEEvNT_6ParamsE)
        /*1c58*/ 	.short	0x0210
        /*1c5a*/ 	.short	0x0af0


	//----- nvinfo : EIATTR_SW_WAR
	.align		4
.L_340:
        /*1c5c*/ 	.byte	0x04, 0x36
        /*1c5e*/ 	.short	(.L_342 - .L_341)
.L_341:
        /*1c60*/ 	.word	0x00000008
.L_342:


//--------------------- .nv.callgraph             --------------------------
	.section	.nv.callgraph,"",@"SHT_CUDA_CALLGRAPH"
	.align	4
	.sectionentsize	8
	.align		4
        /*0000*/ 	.word	0x00000000
	.align		4
        /*0004*/ 	.word	0xffffffff
	.align		4
        /*0008*/ 	.word	index@(_ZN7cutlass13device_kernelIN5flash11enable_sm90INS1_16FlashAttnFwdSm90INS1_25CollectiveMainloopFwdSm90ILi2EN4cute5tupleIJNS5_1CILi1EEES8_S8_EEENS6_IJNS7_ILi128EEESA_NS7_ILi256EEEEEELi256ENS_12float_e4m3_tEfNS_4arch4Sm90ELb0ELb0ELb1ELb0ELb1ELb0ELb0ELb1ELb0ELb1ELb0ELb0EEENS1_21CollectiveEpilogueFwdINS6_IJSA_SB_SA_EEES9_NS_10bfloat16_tESF_Li256ELb0ELb1ELb0ELb1EEENS1_29StaticPersistentTileSchedulerILb0EEEEEEEEEvNT_6ParamsE)
	.align		4
        /*000c*/ 	.word	index@(__assertfail)
	.align		4
        /*0010*/ 	.word	index@(_ZN7cutlass13device_kernelIN5flash11enable_sm90INS1_16FlashAttnFwdSm90INS1_25CollectiveMainloopFwdSm90ILi2EN4cute5tupleIJNS5_1CILi1EEES8_S8_EEENS6_IJNS7_ILi128EEESA_NS7_ILi256EEEEEELi256ENS_12float_e4m3_tEfNS_4arch4Sm90ELb0ELb0ELb1ELb1ELb1ELb0ELb0ELb1ELb0ELb1ELb0ELb0EEENS1_21CollectiveEpilogueFwdINS6_IJSA_SB_SA_EEES9_NS_10bfloat16_tESF_Li256ELb1ELb1ELb0ELb1EEENS1_36VarlenDynamicPersistentTileSchedulerILi128ELi128ELi256ELi128ELb0ELb1ELb1ELb0ELb1ELb1EEEEEEEEEvNT_6ParamsE)
	.align		4
        /*0014*/ 	.word	index@(__assertfail)
	.align		4
        /*0018*/ 	.word	index@(_ZN7cutlass13device_kernelIN5flash11enable_sm90INS1_16FlashAttnFwdSm90INS1_25CollectiveMainloopFwdSm90ILi2EN4cute5tupleIJNS5_1CILi1EEES8_S8_EEENS6_IJNS7_ILi128EEESA_NS7_ILi256EEEEEELi256ENS_12float_e4m3_tEfNS_4arch4Sm90ELb0ELb0ELb1ELb1ELb1ELb1ELb0ELb1ELb0ELb1ELb0ELb0EEENS1_21CollectiveEpilogueFwdINS6_IJSA_SB_SA_EEES9_NS_10bfloat16_tESF_Li256ELb1ELb1ELb0ELb1EEENS1_36VarlenDynamicPersistentTileSchedulerILi128ELi128ELi256ELi128ELb0ELb1ELb1ELb0ELb1ELb1EEEEEEEEEvNT_6ParamsE)
	.align		4
        /*001c*/ 	.word	index@(__assertfail)
	.align		4
        /*0020*/ 	.word	index@(_ZN7cutlass13device_kernelIN5flash11enable_sm90INS1_16FlashAttnFwdSm90INS1_25CollectiveMainloopFwdSm90ILi2EN4cute5tupleIJNS5_1CILi1EEES8_S8_EEENS6_IJNS7_ILi128EEENS7_ILi64EEENS7_ILi256EEEEEELi256ENS_12float_e4m3_tEfNS_4arch4Sm90ELb0ELb1ELb1ELb0ELb1ELb0ELb0ELb1ELb0ELb1ELb0ELb0EEENS1_21CollectiveEpilogueFwdINS6_IJSA_SC_SB_EEES9_NS_10bfloat16_tESG_Li256ELb0ELb1ELb0ELb1EEENS1_30DynamicPersistentTileSchedulerILi256ELi128ELb0ELb1ELb1EEEEEEEEEvNT_6ParamsE)
	.align		4
        /*0024*/ 	.word	index@(__assertfail)
	.align		4
        /*0028*/ 	.word	index@(_ZN7cutlass13device_kernelIN5flash11enable_sm90INS1_16FlashAttnFwdSm90INS1_25CollectiveMainloopFwdSm90ILi2EN4cute5tupleIJNS5_1CILi1EEES8_S8_EEENS6_IJNS7_ILi128EEENS7_ILi64EEENS7_ILi256EEEEEELi256ENS_12float_e4m3_tEfNS_4arch4Sm90ELb0ELb1ELb1ELb1ELb1ELb0ELb0ELb1ELb0ELb1ELb0ELb0EEENS1_21CollectiveEpilogueFwdINS6_IJSA_SC_SB_EEES9_NS_10bfloat16_tESG_Li256ELb1ELb1ELb0ELb1EEENS1_36VarlenDynamicPersistentTileSchedulerILi128ELi64ELi256ELi128ELb0ELb1ELb1ELb1ELb0ELb1EEEEEEEEEvNT_6ParamsE)
	.align		4
        /*002c*/ 	.word	index@(__assertfail)
	.align		4
        /*0030*/ 	.word	index@(_ZN7cutlass13device_kernelIN5flash11enable_sm90INS1_16FlashAttnFwdSm90INS1_25CollectiveMainloopFwdSm90ILi2EN4cute5tupleIJNS5_1CILi1EEES8_S8_EEENS6_IJNS7_ILi128EEENS7_ILi64EEENS7_ILi256EEEEEELi256ENS_12float_e4m3_tEfNS_4arch4Sm90ELb0ELb1ELb1ELb1ELb1ELb1ELb0ELb1ELb0ELb1ELb0ELb0EEENS1_21CollectiveEpilogueFwdINS6_IJSA_SC_SB_EEES9_NS_10bfloat16_tESG_Li256ELb1ELb1ELb0ELb1EEENS1_36VarlenDynamicPersistentTileSchedulerILi128ELi64ELi256ELi128ELb0ELb1ELb1ELb1ELb0ELb1EEEEEEEEEvNT_6ParamsE)
	.align		4
        /*0034*/ 	.word	index@(__assertfail)
	.align		4
        /*0038*/ 	.word	index@(_ZN7cutlass13device_kernelIN5flash11enable_sm90INS1_16FlashAttnFwdSm90INS1_25CollectiveMainloopFwdSm90ILi2EN4cute5tupleIJNS5_1CILi1EEES8_S8_EEENS6_IJNS7_ILi128EEESA_NS7_ILi256EEEEEELi256ENS_12float_e4m3_tEfNS_4arch4Sm90ELb1ELb0ELb1ELb0ELb1ELb0ELb0ELb1ELb0ELb1ELb0ELb0EEENS1_21CollectiveEpilogueFwdINS6_IJSA_SB_SA_EEES9_NS_10bfloat16_tESF_Li256ELb0ELb1ELb0ELb1EEENS1_30DynamicPersistentTileSchedulerILi256ELi128ELb0ELb1ELb1EEEEEEEEEvNT_6ParamsE)
	.align		4
        /*003c*/ 	.word	index@(__assertfail)
	.align		4
        /*0040*/ 	.word	index@(_ZN7cutlass13device_kernelIN5flash11enable_sm90INS1_16FlashAttnFwdSm90INS1_25CollectiveMainloopFwdSm90ILi2EN4cute5tupleIJNS5_1CILi1EEES8_S8_EEENS6_IJNS7_ILi128EEESA_NS7_ILi256EEEEEELi256ENS_12float_e4m3_tEfNS_4arch4Sm90ELb1ELb0ELb1ELb1ELb1ELb0ELb0ELb1ELb0ELb1ELb0ELb0EEENS1_21CollectiveEpilogueFwdINS6_IJSA_SB_SA_EEES9_NS_10bfloat16_tESF_Li256ELb1ELb1ELb0ELb1EEENS1_36VarlenDynamicPersistentTileSchedulerILi128ELi128ELi256ELi128ELb0ELb1ELb1ELb1ELb1ELb1EEEEEEEEEvNT_6ParamsE)
	.align		4
        /*0044*/ 	.word	index@(__assertfail)
	.align		4
        /*0048*/ 	.word	index@(_ZN7cutlass13device_kernelIN5flash11enable_sm90INS1_16FlashAttnFwdSm90INS1_25CollectiveMainloopFwdSm90ILi2EN4cute5tupleIJNS5_1CILi1EEES8_S8_EEENS6_IJNS7_ILi128EEESA_NS7_ILi256EEEEEELi256ENS_12float_e4m3_tEfNS_4arch4Sm90ELb1ELb0ELb1ELb1ELb1ELb1ELb0ELb1ELb0ELb1ELb0ELb0EEENS1_21CollectiveEpilogueFwdINS6_IJSA_SB_SA_EEES9_NS_10bfloat16_tESF_Li256ELb1ELb1ELb0ELb1EEENS1_36VarlenDynamicPersistentTileSchedulerILi128ELi128ELi256ELi128ELb0ELb1ELb1ELb1ELb1ELb1EEEEEEEEEvNT_6ParamsE)
	.align		4
        /*004c*/ 	.word	index@(__assertfail)
	.align		4
        /*0050*/ 	.word	0x00000000
	.align		4
        /*0054*/ 	.word	0xfffffffe
	.align		4
        /*0058*/ 	.word	0x00000000
	.align		4
        /*005c*/ 	.word	0xfffffffd
	.align		4
        /*0060*/ 	.word	0x00000000
	.align		4
        /*0064*/ 	.word	0xfffffffc


//--------------------- .nv.constant4             --------------------------
	.section	.nv.constant4,"a",@progbits
	.align	8
	.align		8
.nv.constant4:
        /*0000*/ 	.dword	__assertfail
	.align		8
        /*0008*/ 	.dword	__unnamed_1
	.align		8
        /*0010*/ 	.dword	__unnamed_2
	.align		8
        /*0018*/ 	.dword	__unnamed_3
	.align		8
        /*0020*/ 	.dword	__unnamed_4
	.align		8
        /*0028*/ 	.dword	__unnamed_5
	.align		8
        /*0030*/ 	.dword	__unnamed_6
	.align		8
        /*0038*/ 	.dword	_ZZN5flash28permute_output_fp8_VcolmajorIN4cute6TensorINS1_11ArrayEngineIN7cutlass10bfloat16_tELm128EEENS1_6LayoutINS1_5tupleIJNS8_IJNS1_1CILi2EEESA_NS9_ILi32EEEEEENS9_ILi1EEESD_EEENS8_IJNS8_IJSD_SA_NS9_ILi4EEEEEENS9_ILi0EEESH_EEEEEEEEEvRT_E9upper_map
	.align		8
        /*0040*/ 	.dword	__unnamed_7
	.align		8
        /*0048*/ 	.dword	__unnamed_8
	.align		8
        /*0050*/ 	.dword	__unnamed_9
	.align		8
        /*0058*/ 	.dword	__unnamed_10
	.align		8
        /*0060*/ 	.dword	__unnamed_11
	.align		8
        /*0068*/ 	.dword	_ZN80_INTERNAL_3f0a975c_44_flash_fwd_hdim256_e4m3_paged_softcap_sm90_cu_9949e2e8_41294cuda3std3__45__cpo5beginE
	.align		8
        /*0070*/ 	.dword	_ZN80_INTERNAL_3f0a975c_44_flash_fwd_hdim256_e4m3_paged_softcap_sm90_cu_9949e2e8_41294cuda3std3__45__cpo3endE
	.align		8
        /*0078*/ 	.dword	_ZN80_INTERNAL_3f0a975c_44_flash_fwd_hdim256_e4m3_paged_softcap_sm90_cu_9949e2e8_41294cuda3std3__45__cpo6cbeginE
	.align		8
        /*0080*/ 	.dword	_ZN80_INTERNAL_3f0a975c_44_flash_fwd_hdim256_e4m3_paged_softcap_sm90_cu_9949e2e8_41294cuda3std3__45__cpo4cendE
	.align		8
        /*0088*/ 	.dword	_ZN80_INTERNAL_3f0a975c_44_flash_fwd_hdim256_e4m3_paged_softcap_sm90_cu_9949e2e8_41294cuda3std3__482_GLOBAL__N__3f0a975c_44_flash_fwd_hdim256_e4m3_paged_softcap_sm90_cu_9949e2e8_41296ignoreE
	.align		8
        /*0090*/ 	.dword	_ZN80_INTERNAL_3f0a975c_44_flash_fwd_hdim256_e4m3_paged_softcap_sm90_cu_9949e2e8_41294cuda3std3__419piecewise_constructE
	.align		8
        /*0098*/ 	.dword	_ZN80_INTERNAL_3f0a975c_44_flash_fwd_hdim256_e4m3_paged_softcap_sm90_cu_9949e2e8_41294cuda3std3__48in_placeE
	.align		8
        /*00a0*/ 	.dword	_ZN80_INTERNAL_3f0a975c_44_flash_fwd_hdim256_e4m3_paged_softcap_sm90_cu_9949e2e8_41294cuda3std6ranges3__45__cpo4swapE
	.align		8
        /*00a8*/ 	.dword	_ZN80_INTERNAL_3f0a975c_44_flash_fwd_hdim256_e4m3_paged_softcap_sm90_cu_9949e2e8_41294cuda3std6ranges3__45__cpo9iter_moveE
	.align		8
        /*00b0*/ 	.dword	_ZN80_INTERNAL_3f0a975c_44_flash_fwd_hdim256_e4m3_paged_softcap_sm90_cu_9949e2e8_41294cute7productE
	.align		8
        /*00b8*/ 	.dword	_ZN80_INTERNAL_3f0a975c_44_flash_fwd_hdim256_e4m3_paged_softcap_sm90_cu_9949e2e8_41294cute1_E
	.align		8
        /*00c0*/ 	.dword	$str$23
	.align		8
        /*00c8*/ 	.dword	$str$24


//--------------------- .text._ZN7cutlass13device_kernelIN5flash11enable_sm90INS1_16FlashAttnFwdSm90INS1_25CollectiveMainloopFwdSm90ILi2EN4cute5tupleIJNS5_1CILi1EEES8_S8_EEENS6_IJNS7_ILi128EEESA_NS7_ILi256EEEEEELi256ENS_12float_e4m3_tEfNS_4arch4Sm90ELb0ELb0ELb1ELb0ELb1ELb0ELb0ELb1ELb0ELb1ELb0ELb0EEENS1_21CollectiveEpilogueFwdINS6_IJSA_SB_SA_EEES9_NS_10bfloat16_tESF_Li256ELb0ELb1ELb0ELb1EEENS1_29StaticPersistentTileSchedulerILb0EEEEEEEEEvNT_6ParamsE --------------------------
	.section	.text._ZN7cutlass13device_kernelIN5flash11enable_sm90INS1_16FlashAttnFwdSm90INS1_25CollectiveMainloopFwdSm90ILi2EN4cute5tupleIJNS5_1CILi1EEES8_S8_EEENS6_IJNS7_ILi128EEESA_NS7_ILi256EEEEEELi256ENS_12float_e4m3_tEfNS_4arch4Sm90ELb0ELb0ELb1ELb0ELb1ELb0ELb0ELb1ELb0ELb1ELb0ELb0EEENS1_21CollectiveEpilogueFwdINS6_IJSA_SB_SA_EEES9_NS_10bfloat16_tESF_Li256ELb0ELb1ELb0ELb1EEENS1_29StaticPersistentTileSchedulerILb0EEEEEEEEEvNT_6ParamsE,"ax",@progbits
	.align	128
.text._ZN7cutlass13device_kernelIN5flash11enable_sm90INS1_16FlashAttnFwdSm90INS1_25CollectiveMainloopFwdSm90ILi2EN4cute5tupleIJNS5_1CILi1EEES8_S8_EEENS6_IJNS7_ILi128EEESA_NS7_ILi256EEEEEELi256ENS_12float_e4m3_tEfNS_4arch4Sm90ELb0ELb0ELb1ELb0ELb1ELb0ELb0ELb1ELb0ELb1ELb0ELb0EEENS1_21CollectiveEpilogueFwdINS6_IJSA_SB_SA_EEES9_NS_10bfloat16_tESF_Li256ELb0ELb1ELb0ELb1EEENS1_29StaticPersistentTileSchedulerILb0EEEEEEEEEvNT_6ParamsE:
        .type           _ZN7cutlass13device_kernelIN5flash11enable_sm90INS1_16FlashAttnFwdSm90INS1_25CollectiveMainloopFwdSm90ILi2EN4cute5tupleIJNS5_1CILi1EEES8_S8_EEENS6_IJNS7_ILi128EEESA_NS7_ILi256EEEEEELi256ENS_12float_e4m3_tEfNS_4arch4Sm90ELb0ELb0ELb1ELb0ELb1ELb0ELb0ELb1ELb0ELb1ELb0ELb0EEENS1_21CollectiveEpilogueFwdINS6_IJSA_SB_SA_EEES9_NS_10bfloat16_tESF_Li256ELb0ELb1ELb0ELb1EEENS1_29StaticPersistentTileSchedulerILb0EEEEEEEEEvNT_6ParamsE,@function
        .size           _ZN7cutlass13device_kernelIN5flash11enable_sm90INS1_16FlashAttnFwdSm90INS1_25CollectiveMainloopFwdSm90ILi2EN4cute5tupleIJNS5_1CILi1EEES8_S8_EEENS6_IJNS7_ILi128EEESA_NS7_ILi256EEEEEELi256ENS_12float_e4m3_tEfNS_4arch4Sm90ELb0ELb0ELb1ELb0ELb1ELb0ELb0ELb1ELb0ELb1ELb0ELb0EEENS1_21CollectiveEpilogueFwdINS6_IJSA_SB_SA_EEES9_NS_10bfloat16_tESF_Li256ELb0ELb1ELb0ELb1EEENS1_29StaticPersistentTileSchedulerILb0EEEEEEEEEvNT_6ParamsE,(.L_x_3630 - _ZN7cutlass13device_kernelIN5flash11enable_sm90INS1_16FlashAttnFwdSm90INS1_25CollectiveMainloopFwdSm90ILi2EN4cute5tupleIJNS5_1CILi1EEES8_S8_EEENS6_IJNS7_ILi128EEESA_NS7_ILi256EEEEEELi256ENS_12float_e4m3_tEfNS_4arch4Sm90ELb0ELb0ELb1ELb0ELb1ELb0ELb0ELb1ELb0ELb1ELb0ELb0EEENS1_21CollectiveEpilogueFwdINS6_IJSA_SB_SA_EEES9_NS_10bfloat16_tESF_Li256ELb0ELb1ELb0ELb1EEENS1_29StaticPersistentTileSchedulerILb0EEEEEEEEEvNT_6ParamsE)
        .other          _ZN7cutlass13device_kernelIN5flash11enable_sm90INS1_16FlashAttnFwdSm90INS1_25CollectiveMainloopFwdSm90ILi2EN4cute5tupleIJNS5_1CILi1EEES8_S8_EEENS6_IJNS7_ILi128EEESA_NS7_ILi256EEEEEELi256ENS_12float_e4m3_tEfNS_4arch4Sm90ELb0ELb0ELb1ELb0ELb1ELb0ELb0ELb1ELb0ELb1ELb0ELb0EEENS1_21CollectiveEpilogueFwdINS6_IJSA_SB_SA_EEES9_NS_10bfloat16_tESF_Li256ELb0ELb1ELb0ELb1EEENS1_29StaticPersistentTileSchedulerILb0EEEEEEEEEvNT_6ParamsE,@"STO_CUDA_ENTRY STV_DEFAULT"
_ZN7cutlass13device_kernelIN5flash11enable_sm90INS1_16FlashAttnFwdSm90INS1_25CollectiveMainloopFwdSm90ILi2EN4cute5tupleIJNS5_1CILi1EEES8_S8_EEENS6_IJNS7_ILi128EEESA_NS7_ILi256EEEEEELi256ENS_12float_e4m3_tEfNS_4arch4Sm90ELb0ELb0ELb1ELb0ELb1ELb0ELb0ELb1ELb0ELb1ELb0ELb0EEENS1_21CollectiveEpilogueFwdINS6_IJSA_SB_SA_EEES9_NS_10bfloat16_tESF_Li256ELb0ELb1ELb0ELb1EEENS1_29StaticPersistentTileSchedulerILb0EEEEEEEEEvNT_6ParamsE:
[----:B------:R-:W0:Y:S02]  /*0000*/  LDC R1, c[0x0][0x28] ;  /* 0x00000a00ff017b82 */ /* 0x000e240000000800 */
[----:B0-----:R-:W-:Y:S01]  /*0010*/  VIADD R1, R1, 0xffffffe0 ;  /* 0xffffffe001017836 */ /* 0x001fe20000000000 */
[----:B------:R-:W0:Y:S01]  /*0020*/  S2R R3, SR_TID.X ;  /* 0x0000000000037919 */ /* 0x000e220000002100 */
[----:B------:R-:W-:Y:S01]  /*0030*/  ELECT P0, URZ, PT ;  /* 0x00000000003f782f */ /* 0x000fe20003800000 */
[----:B------:R-:W-:Y:S01]  /*0040*/  UMOV UR4, 0x80 ;  /* 0x0000008000047882 */ /* 0x000fe20000000000 */
[----:B------:R-:W-:Y:S01]  /*0050*/  UMOV UR7, 0x100 ;  /* 0x0000010000077882 */ /* 0x000fe20000000000 */
[--C-:B0-----:R-:W-:Y:S02]  /*0060*/  SHF.R.U32.HI R0, RZ, 0x5, R3.reuse ;  /* 0x00000005ff007819 */ /* 0x101fe40000011603 */
[----:B------:R-:W-:-:S03]  /*0070*/  SHF.R.U32.HI R3, RZ, 0x7, R3 ;  /* 0x00000007ff037819 */ /* 0x000fc60000011603 */
[----:B------:R-:W0:Y:S04]  /*0080*/  SHFL.IDX PT, R2, R0, RZ, 0x1f ;  /* 0x00001fff00027589 */ /* 0x000e2800000e0000 */
[----:B------:R-:W1:Y:S01]  /*0090*/  SHFL.IDX PT, R3, R3, RZ, 0x1f ;  /* 0x00001fff03037589 */ /* 0x000e6200000e0000 */
[C---:B0-----:R-:W-:Y:S02]  /*00a0*/  ISETP.NE.OR P0, PT, R2.reuse, RZ, !P0 ;  /* 0x000000ff0200720c */ /* 0x041fe40004705670 */
[----:B------:R-:W-:-:S11]  /*00b0*/  ISETP.NE.AND P1, PT, R2, RZ, PT ;  /* 0x000000ff0200720c */ /* 0x000fd60003f25270 */
[----:B------:R-:W-:Y:S01]  /*00c0*/  VOTEU.ALL UP0, P0 ;  /* 0x00000000003f7886 */ /* 0x000fe20000000000 */
[----:B------:R-:W-:-:S04]  /*00d0*/  VOTEU.ALL UP1, P0 ;  /* 0x00000000003f7886 */ /* 0x000fc80000020000 */
[----:B------:R-:W0:Y:S01]  /*00e0*/  @!UP0 S2UR UR8, SR_CgaCtaId ;  /* 0x00000000000889c3 */ /* 0x000e220000008800 */
[----:B------:R-:W-:Y:S01]  /*00f0*/  @!UP0 UMOV UR6, 0x400 ;  /* 0x0000040000068882 */ /* 0x000fe20000000000 */
[----:B------:R-:W-:-:S04]  /*0100*/  @!UP0 UIADD3 UR4, -UR4, 0x100000, URZ ;  /* 0x0010000004048890 */ /* 0x000fc8000fffe13f */
[----:B------:R-:W-:Y:S02]  /*0110*/  @!UP0 USHF.L.U32 UR5, UR4, 0xb, URZ ;  /* 0x0000000b04058899 */ /* 0x000fe4000800063f */
[----:B------:R-:W-:Y:S02]  /*0120*/  @!UP0 USHF.L.U32 UR4, UR4, 0x1, URZ ;  /* 0x0000000104048899 */ /* 0x000fe4000800063f */
[----:B0-----:R-:W-:Y:S02]  /*0130*/  @!UP0 ULEA UR8, UR8, UR6, 0x18 ;  /* 0x0000000608088291 */ /* 0x001fe4000f8ec03f */
[----:B------:R-:W-:-:S04]  /*0140*/  @!UP0 UIADD3 UR6, -UR7, 0x100000, URZ ;  /* 0x0010000007068890 */ /* 0x000fc8000fffe13f */
[----:B------:R-:W-:Y:S02]  /*0150*/  @!UP0 USHF.L.U32 UR7, UR6, 0xb, URZ ;  /* 0x0000000b06078899 */ /* 0x000fe4000800063f */
[----:B------:R-:W-:Y:S01]  /*0160*/  @!UP0 USHF.L.U32 UR6, UR6, 0x1, URZ ;  /* 0x0000000106068899 */ /* 0x000fe2000800063f */
[----:B------:R-:W-:-:S05]  /*0170*/  VOTEU.ALL UP0, P0 ;  /* 0x00000000003f7886 */ /* 0x000fca0000000000 */
[----:B------:R0:W2:Y:S06]  /*0180*/  @!UP0 SYNCS.EXCH.64 URZ, [UR8+0x38800], UR4 ;  /* 0x03880004083f85b2 */ /* 0x0000ac0008000100 */
[----:B------:R0:W3:Y:S02]  /*0190*/  @!UP1 SYNCS.EXCH.64 URZ, [UR8+0x38820], UR6 ;  /* 0x03882006083f95b2 */ /* 0x0000e40008000100 */
[----:B01----:R-:W-:Y:S05]  /*01a0*/  @P1 BRA `(.L_x_0) ;  /* 0x0000000000481947 */ /* 0x003fea0003800000 */
[----:B------:R-:W0:Y:S01]  /*01b0*/  S2UR UR5, SR_CgaCtaId ;  /* 0x00000000000579c3 */ /* 0x000e220000008800 */
[----:B------:R-:W-:Y:S01]  /*01c0*/  UMOV UR4, 0x400 ;  /* 0x0000040000047882 */ /* 0x000fe20000000000 */
[----:B------:R-:W-:Y:S01]  /*01d0*/  UMOV UR6, 0x80 ;  /* 0x0000008000067882 */ /* 0x000fe20000000000 */
[----:B------:R-:W-:Y:S01]  /*01e0*/  UMOV UR7, 0x100 ;  /* 0x0000010000077882 */ /* 0x000fe20000000000 */
[----:B------:R-:W-:Y:S01]  /*01f0*/  ELECT P0, URZ, PT ;  /* 0x00000000003f782f */ /* 0x000fe20003800000 */
[----:B0-----:R-:W-:Y:S02]  /*0200*/  ULEA UR8, UR5, UR4, 0x18 ;  /* 0x0000000405087291 */ /* 0x001fe4000f8ec03f */
[----:B------:R-:W-:-:S04]  /*0210*/  UIADD3 UR4, -UR6, 0x100000, URZ ;  /* 0x0010000006047890 */ /* 0x000fc8000fffe13f */
[----:B------:R-:W-:Y:S02]  /*0220*/  USHF.L.U32 UR5, UR4, 0xb, URZ ;  /* 0x0000000b04057899 */ /* 0x000fe4000800063f */
[----:B------:R-:W-:Y:S02]  /*0230*/  USHF.L.U32 UR4, UR4, 0x1, URZ ;  /* 0x0000000104047899 */ /* 0x000fe4000800063f */
[----:B------:R-:W-:-:S04]  /*0240*/  UIADD3 UR6, -UR7, 0x100000, URZ ;  /* 0x0010000007067890 */ /* 0x000fc8000fffe13f */
[----:B------:R-:W-:Y:S02]  /*0250*/  USHF.L.U32 UR7, UR6, 0xb, URZ ;  /* 0x0000000b06077899 */ /* 0x000fe4000800063f */
[----:B------:R-:W-:Y:S01]  /*0260*/  USHF.L.U32 UR6, UR6, 0x1, URZ ;  /* 0x0000000106067899 */ /* 0x000fe2000800063f */
[----:B------:R-:W0:Y:S03]  /*0270*/  FENCE.VIEW.ASYNC.S ;  /* 0x00000000000073c6 */ /* 0x000e260000000000 */
[----:B0-----:R0:W1:Y:S08]  /*0280*/  SYNCS.EXCH.64 URZ, [UR8+0x38830], UR4 ;  /* 0x03883004083f75b2 */ /* 0x0010700008000100 */
[----:B------:R0:W4:Y:S01]  /*0290*/  SYNCS.EXCH.64 URZ, [UR8+0x38840], UR6 ;  /* 0x03884006083f75b2 */ /* 0x0001220008000100 */
[----:B------:R0:W0:Y:S01]  /*02a0*/  SYNCS.EXCH.64 URZ, [UR8+0x38838], UR4 ;  /* 0x03883804083f75b2 */ /* 0x0000220008000100 */
[----:B------:R0:W0:Y:S01]  /*02b0*/  SYNCS.EXCH.64 URZ, [UR8+0x38848], UR6 ;  /* 0x03884806083f75b2 */ /* 0x0000220008000100 */
[----:B------:R-:W-:Y:S01]  /*02c0*/  NOP ;  /* 0x0000000000007918 */ /* 0x000fe20000000000 */
.L_x_0:
[----:B------:R-:W5:Y:S01]  /*02d0*/  SHFL.IDX PT, R2, R0, RZ, 0x1f ;  /* 0x00001fff00027589 */ /* 0x000f6200000e0000 */
[----:B------:R-:W-:Y:S01]  /*02e0*/  NOP ;  /* 0x0000000000007918 */ /* 0x000fe20000000000 */
[----:B-----5:R-:W-:-:S13]  /*02f0*/  ISETP.NE.AND P0, PT, R2, RZ, PT ;  /* 0x000000ff0200720c */ /* 0x020fda0003f05270 */
[----:B------:R-:W-:Y:S05]  /*0300*/  @P0 BRA `(.L_x_1) ;  /* 0x0000000000480947 */ /* 0x000fea0003800000 */
[----:B0-----:R-:W0:Y:S01]  /*0310*/  S2UR UR5, SR_CgaCtaId ;  /* 0x00000000000579c3 */ /* 0x001e220000008800 */
        /* <DEDUP_REMOVED lines=12> */
[----:B0-----:R0:W0:Y:S08]  /*03e0*/  SYNCS.EXCH.64 URZ, [UR8+0x38850], UR4 ;  /* 0x03885004083f75b2 */ /* 0x0010300008000100 */
[----:B------:R0:W0:Y:S01]  /*03f0*/  SYNCS.EXCH.64 URZ, [UR8+0x38860], UR6 ;  /* 0x03886006083f75b2 */ /* 0x0000220008000100 */
[----:B------:R0:W0:Y:S01]  /*0400*/  SYNCS.EXCH.64 URZ, [UR8+0x38858], UR4 ;  /* 0x03885804083f75b2 */ /* 0x0000220008000100 */
[----:B------:R0:W0:Y:S01]  /*0410*/  SYNCS.EXCH.64 URZ, [UR8+0x38868], UR6 ;  /* 0x03886806083f75b2 */ /* 0x0000220008000100 */
[----:B------:R-:W-:Y:S01]  /*0420*/  NOP ;  /* 0x0000000000007918 */ /* 0x000fe20000000000 */
.L_x_1:
[----:B------:R-:W5:Y:S01]  /*0430*/  SHFL.IDX PT, R2, R0, RZ, 0x1f ;  /* 0x00001fff00027589 */ /* 0x000f6200000e0000 */
[----:B------:R-:W-:Y:S01]  /*0440*/  NOP ;  /* 0x0000000000007918 */ /* 0x000fe20000000000 */
[----:B-----5:R-:W-:-:S13]  /*0450*/  ISETP.NE.AND P0, PT, R2, RZ, PT ;  /* 0x000000ff0200720c */ /* 0x020fda0003f05270 */
[----:B------:R-:W-:Y:S05]  /*0460*/  @P0 BRA `(.L_x_2) ;  /* 0x0000000000380947 */ /* 0x000fea0003800000 */
[----:B0-----:R-:W0:Y:S01]  /*0470*/  S2UR UR5, SR_CgaCtaId ;  /* 0x00000000000579c3 */ /* 0x001e220000008800 */
[----:B------:R-:W-:Y:S01]  /*0480*/  UMOV UR4, 0x400 ;  /* 0x0000040000047882 */ /* 0x000fe20000000000 */
[----:B------:R-:W-:Y:S01]  /*0490*/  UMOV UR7, 0x80 ;  /* 0x0000008000077882 */ /* 0x000fe20000000000 */
[----:B------:R-:W-:Y:S01]  /*04a0*/  ELECT P0, URZ, PT ;  /* 0x00000000003f782f */ /* 0x000fe20003800000 */
[----:B0-----:R-:W-:Y:S02]  /*04b0*/  ULEA UR6, UR5, UR4, 0x18 ;  /* 0x0000000405067291 */ /* 0x001fe4000f8ec03f */
[----:B------:R-:W-:-:S04]  /*04c0*/  UIADD3 UR4, -UR7, 0x100000, URZ ;  /* 0x0010000007047890 */ /* 0x000fc8000fffe13f */
[----:B------:R-:W-:Y:S02]  /*04d0*/  USHF.L.U32 UR5, UR4, 0xb, URZ ;  /* 0x0000000b04057899 */ /* 0x000fe4000800063f */
[----:B------:R-:W-:Y:S01]  /*04e0*/  USHF.L.U32 UR4, UR4, 0x1, URZ ;  /* 0x0000000104047899 */ /* 0x000fe2000800063f */
[----:B------:R-:W0:Y:S11]  /*04f0*/  FENCE.VIEW.ASYNC.S ;  /* 0x00000000000073c6 */ /* 0x000e360000000000 */
[----:B0-----:R0:W0:Y:S01]  /*0500*/  SYNCS.EXCH.64 URZ, [UR6+0x38870], UR4 ;  /* 0x03887004063f75b2 */ /* 0x0010220008000100 */
[----:B------:R0:W0:Y:S01]  /*0510*/  SYNCS.EXCH.64 URZ, [UR6+0x38880], UR4 ;  /* 0x03888004063f75b2 */ /* 0x0000220008000100 */
[----:B------:R0:W0:Y:S01]  /*0520*/  SYNCS.EXCH.64 URZ, [UR6+0x38878], UR4 ;  /* 0x03887804063f75b2 */ /* 0x0000220008000100 */
[----:B------:R0:W0:Y:S01]  /*0530*/  SYNCS.EXCH.64 URZ, [UR6+0x38888], UR4 ;  /* 0x03888804063f75b2 */ /* 0x0000220008000100 */
[----:B------:R-:W-:Y:S01]  /*0540*/  NOP ;  /* 0x0000000000007918 */ /* 0x000fe20000000000 */
.L_x_2:
        /* <DEDUP_REMOVED lines=22> */
.L_x_3:
[----:B------:R-:W5:Y:S01]  /*06b0*/  SHFL.IDX PT, R2, R0, RZ, 0x1f ;  /* 0x00001fff00027589 */ /* 0x000f6200000e0000 */
[----:B------:R-:W0:Y:S01]  /*06c0*/  S2UR UR45, SR_CgaCtaId ;  /* 0x00000000002d79c3 */ /* 0x000e220000008800 */
[----:B------:R-:W-:Y:S01]  /*06d0*/  R2UR UR9, R3 ;  /* 0x00000000030972ca */ /* 0x000fe200000e0000 */
[----:B------:R-:W-:Y:S01]  /*06e0*/  NOP ;  /* 0x0000000000007918 */ /* 0x000fe20000000000 */
[----:B-----5:R-:W-:-:S13]  /*06f0*/  ISETP.NE.AND P0, PT, R2, RZ, PT ;  /* 0x000000ff0200720c */ /* 0x020fda0003f05270 */
[----:B0-----:R-:W-:Y:S05]  /*0700*/  @P0 BRA `(.L_x_4) ;  /* 0x0000000000480947 */ /* 0x001fea0003800000 */
        /* <DEDUP_REMOVED lines=18> */
.L_x_4:
[----:B------:R-:W-:Y:S01]  /*0830*/  UISETP.NE.AND UP0, UPT, UR9, URZ, UPT ;  /* 0x0000003f0900728c */ /* 0x000fe2000bf05270 */
[----:B------:R-:W-:Y:S01]  /*0840*/  NOP ;  /* 0x0000000000007918 */ /* 0x000fe20000000000 */
[----:B------:R-:W-:Y:S01]  /*0850*/  UMOV UR38, 0x1 ;  /* 0x0000000100267882 */ /* 0x000fe20000000000 */
[----:B------:R-:W-:Y:S01]  /*0860*/  ULDC.64 UR48, c[0x0][0x208] ;  /* 0x0000820000307ab9 */ /* 0x000fe20000000a00 */
[----:B------:R-:W-:Y:S01]  /*0870*/  USEL UR38, UR38, 0x2, !UP0 ;  /* 0x0000000226267887 */ /* 0x000fe2000c000000 */
[----:B01234-:R-:W-:Y:S01]  /*0880*/  BAR.SYNC.DEFER_BLOCKING 0x0 ;  /* 0x0000000000007b1d */ /* 0x01ffe20000010000 */
[----:B------:R-:W-:-:S13]  /*0890*/  PLOP3.LUT P0, PT, PT, PT, UP0, 0x80, 0x0 ;  /* 0x000000000000781c */ /* 0x000fda0003f0f008 */
[----:B------:R-:W-:Y:S05]  /*08a0*/  @!P0 BRA `(.L_x_5) ;  /* 0x0000009400888947 */ /* 0x000fea0003800000 */
.L_x_6:
[----:B------:R-:W-:-:S08]  /*08b0*/  NOP ;  /* 0x0000000000007918 */ /* 0x000fd00000000000 */
[----:B------:R-:W0:Y:S02]  /*08c0*/  USETMAXREG.TRY_ALLOC.CTAPOOL UP0, 0xe8 ;  /* 0x000000e8000079c8 */ /* 0x000e240008000600 */
[----:B0-----:R-:W-:-:S13]  /*08d0*/  PLOP3.LUT P0, PT, PT, PT, UP0, 0x80, 0x0 ;  /* 0x000000000000781c */ /* 0x001fda0003f0f008 */
[----:B------:R-:W-:Y:S05]  /*08e0*/  @!P0 BRA `(.L_x_6) ;  /* 0xfffffffc00f08947 */ /* 0x000fea000383ffff */
[----:B------:R-:W0:Y:S01]  /*08f0*/  S2R R0, SR_TID.X ;  /* 0x0000000000007919 */ /* 0x000e220000002100 */
[----:B------:R-:W1:Y:S08]  /*0900*/  S2UR UR41, SR_CTAID.X ;  /* 0x00000000002979c3 */ /* 0x000e700000002500 */
[----:B------:R-:W-:Y:S06]  /*0910*/  BAR.ARV 0x8, 0x180 ;  /* 0x0206000000007b1d */ /* 0x000fec0000002000 */
[----:B0-----:R-:W-:-:S04]  /*0920*/  SHF.R.U32.HI R0, RZ, 0x7, R0 ;  /* 0x00000007ff007819 */ /* 0x001fc80000011600 */
[----:B------:R-:W-:Y:S02]  /*0930*/  ISETP.NE.AND P0, PT, R0, 0x1, PT ;  /* 0x000000010000780c */ /* 0x000fe40003f05270 */
[----:B------:R-:W1:Y:S11]  /*0940*/  LDC R0, c[0x0][0xc34] ;  /* 0x00030d00ff007b82 */ /* 0x000e760000000800 */
[----:B------:R-:W-:Y:S06]  /*0950*/  @!P0 BAR.ARV 0x9, 0x100 ;  /* 0x0244000000008b1d */ /* 0x000fec0000002000 */
[----:B-1----:R-:W-:-:S13]  /*0960*/  ISETP.LE.AND P0, PT, R0, UR41, PT ;  /* 0x0000002900007c0c */ /* 0x002fda000bf03270 */
[----:B------:R-:W-:Y:S05]  /*0970*/  @P0 EXIT ;  /* 0x000000000000094d */ /* 0x000fea0003800000 */
[----:B------:R-:W0:Y:S01]  /*0980*/  S2R R2, SR_TID.X ;  /* 0x0000000000027919 */ /* 0x000e220000002100 */
[----:B------:R-:W-:Y:S01]  /*0990*/  ULOP3.LUT UR43, UR38, 0x1, URZ, 0xfc, !UPT ;  /* 0x00000001262b7892 */ /* 0x000fe2000f8efc3f */
[----:B------:R-:W-:Y:S01]  /*09a0*/  UMOV UR42, URZ ;  /* 0x0000003f002a7c82 */ /* 0x000fe20008000000 */
[----:B------:R-:W-:Y:S01]  /*09b0*/  UMOV UR36, URZ ;  /* 0x0000003f00247c82 */ /* 0x000fe20008000000 */
[----:B------:R-:W-:Y:S01]  /*09c0*/  UMOV UR37, URZ ;  /* 0x0000003f00257c82 */ /* 0x000fe20008000000 */
[----:B0-----:R-:W-:-:S05]  /*09d0*/  VIADD R22, R2, 0xffffff80 ;  /* 0xffffff8002167836 */ /* 0x001fca0000000000 */
[----:B------:R-:W-:-:S04]  /*09e0*/  SHF.R.S32.HI R3, RZ, 0x1f, R22 ;  /* 0x0000001fff037819 */ /* 0x000fc80000011416 */
[CC--:B------:R-:W-:Y:S02]  /*09f0*/  LEA.HI R0, R3.reuse, R22.reuse, RZ, 0x7 ;  /* 0x0000001603007211 */ /* 0x0c0fe400078f38ff */
[CC--:B------:R-:W-:Y:S02]  /*0a00*/  LEA.HI R2, R3.reuse, R22.reuse, RZ, 0x4 ;  /* 0x0000001603027211 */ /* 0x0c0fe400078f20ff */
[----:B------:R-:W-:Y:S02]  /*0a10*/  LOP3.LUT R5, R0, 0xffffff80, RZ, 0xc0, !PT ;  /* 0xffffff8000057812 */ /* 0x000fe400078ec0ff */
[----:B------:R-:W-:Y:S02]  /*0a20*/  SHF.R.S32.HI R7, RZ, 0x4, R2 ;  /* 0x00000004ff077819 */ /* 0x000fe40000011402 */
[----:B------:R-:W-:Y:S01]  /*0a30*/  LEA.HI R10, R3, R22, RZ, 0x2 ;  /* 0x00000016030a7211 */ /* 0x000fe200078f10ff */
[----:B------:R-:W-:Y:S01]  /*0a40*/  IMAD.IADD R216, R22, 0x1, -R5 ;  /* 0x0000000116d87824 */ /* 0x000fe200078e0a05 */
[----:B------:R-:W-:-:S02]  /*0a50*/  LOP3.LUT R5, R2, 0x3fffff0, RZ, 0xc0, !PT ;  /* 0x03fffff002057812 */ /* 0x000fc400078ec0ff */
[----:B------:R-:W-:Y:S02]  /*0a60*/  LEA.HI R2, R2, R7, RZ, 0x1 ;  /* 0x0000000702027211 */ /* 0x000fe400078f08ff */
[----:B------:R-:W-:Y:S01]  /*0a70*/  SHF.R.S32.HI R9, RZ, 0x1f, R216 ;  /* 0x0000001fff097819 */ /* 0x000fe200000114d8 */
[----:B------:R-:W-:Y:S01]  /*0a80*/  IMAD.IADD R5, R22, 0x1, -R5 ;  /* 0x0000000116057824 */ /* 0x000fe200078e0a05 */
[----:B------:R-:W-:Y:S02]  /*0a90*/  LOP3.LUT R2, R2, 0x1ffffffe, RZ, 0xc0, !PT ;  /* 0x1ffffffe02027812 */ /* 0x000fe400078ec0ff */
[----:B------:R-:W-:Y:S02]  /*0aa0*/  LEA.HI R6, R9, R216, RZ, 0x2 ;  /* 0x000000d809067211 */ /* 0x000fe400078f10ff */
[----:B------:R-:W-:Y:S01]  /*0ab0*/  LEA.HI R4, R3, R22, RZ, 0x5 ;  /* 0x0000001603047211 */ /* 0x000fe200078f28ff */
[----:B------:R-:W-:Y:S01]  /*0ac0*/  IMAD.IADD R2, R7, 0x1, -R2 ;  /* 0x0000000107027824 */ /* 0x000fe200078e0a02 */
[----:B------:R-:W-:-:S02]  /*0ad0*/  SHF.R.S32.HI R8, RZ, 0x2, R6 ;  /* 0x00000002ff087819 */ /* 0x000fc40000011406 */
[----:B------:R-:W-:Y:S01]  /*0ae0*/  SHF.R.S32.HI R11, RZ, 0x1f, R6 ;  /* 0x0000001fff0b7819 */ /* 0x000fe20000011406 */
[----:B------:R-:W-:Y:S01]  /*0af0*/  IMAD.SHL.U32 R4, R4, 0x20, RZ ;  /* 0x0000002004047824 */ /* 0x000fe200078e00ff */
[----:B------:R-:W-:Y:S02]  /*0b00*/  LOP3.LUT R7, R10, 0xfffffffc, RZ, 0xc0, !PT ;  /* 0xfffffffc0a077812 */ /* 0x000fe400078ec0ff */
[----:B------:R-:W-:Y:S02]  /*0b10*/  LEA.HI R11, R11, R8, RZ, 0x3 ;  /* 0x000000080b0b7211 */ /* 0x000fe400078f18ff */
[----:B------:R-:W-:Y:S01]  /*0b20*/  LEA.HI R23, R3, R22, RZ, 0x3 ;  /* 0x0000001603177211 */ /* 0x000fe200078f18ff */
[----:B------:R-:W-:Y:S01]  /*0b30*/  IMAD.IADD R7, R22, 0x1, -R7 ;  /* 0x0000000116077824 */ /* 0x000fe200078e0a07 */
[----:B------:R-:W-:Y:S02]  /*0b40*/  LOP3.LUT R11, R11, 0xfffffff8, RZ, 0xc0, !PT ;  /* 0xfffffff80b0b7812 */ /* 0x000fe400078ec0ff */
[----:B------:R-:W-:-:S02]  /*0b50*/  SHF.R.S32.HI R217, RZ, 0x7, R0 ;  /* 0x00000007ffd97819 */ /* 0x000fc40000011400 */
[----:B------:R-:W-:Y:S01]  /*0b60*/  LEA.HI R9, R9, R216, RZ, 0x5 ;  /* 0x000000d809097211 */ /* 0x000fe200078f28ff */
[----:B------:R-:W-:Y:S01]  /*0b70*/  IMAD.IADD R8, R8, 0x1, -R11 ;  /* 0x0000000108087824 */ /* 0x000fe200078e0a0b */
[----:B------:R-:W-:Y:S02]  /*0b80*/  LOP3.LUT R11, R23, 0xfffffff8, RZ, 0xc0, !PT ;  /* 0xfffffff8170b7812 */ /* 0x000fe400078ec0ff */
[----:B------:R-:W-:Y:S02]  /*0b90*/  LEA.HI R0, R0, R217, RZ, 0x1 ;  /* 0x000000d900007211 */ /* 0x000fe400078f08ff */
[----:B------:R-:W-:Y:S01]  /*0ba0*/  LOP3.LUT R4, R4, 0xfffffc00, RZ, 0xc0, !PT ;  /* 0xfffffc0004047812 */ /* 0x000fe200078ec0ff */
[----:B------:R-:W-:Y:S01]  /*0bb0*/  IMAD.IADD R22, R22, 0x1, -R11 ;  /* 0x0000000116167824 */ /* 0x000fe200078e0a0b */
[----:B------:R-:W-:Y:S02]  /*0bc0*/  SHF.R.S32.HI R9, RZ, 0x5, R9 ;  /* 0x00000005ff097819 */ /* 0x000fe40000011409 */
[----:B------:R-:W-:Y:S01]  /*0bd0*/  LEA.HI R3, R7, R7, RZ, 0x1 ;  /* 0x0000000707037211 */ /* 0x000fe200078f08ff */
[----:B------:R-:W-:Y:S01]  /*0be0*/  IMAD R5, R5, 0x40, R4 ;  /* 0x0000004005057824 */ /* 0x000fe200078e0204 */
[----:B------:R-:W-:Y:S01]  /*0bf0*/  LOP3.LUT R0, R0, 0x3fffffe, RZ, 0xc0, !PT ;  /* 0x03fffffe00007812 */ /* 0x000fe200078ec0ff */
[----:B------:R-:W-:Y:S01]  /*0c00*/  IMAD.SHL.U32 R16, R22, 0x8, RZ ;  /* 0x0000000816107824 */ /* 0x000fe200078e00ff */
[----:B------:R-:W-:Y:S01]  /*0c10*/  LOP3.LUT R4, R3, 0x1ffffffe, RZ, 0xc0, !PT ;  /* 0x1ffffffe03047812 */ /* 0x000fe200078ec0ff */
[----:B------:R-:W-:Y:S01]  /*0c20*/  IMAD R9, R9, 0x10, R8 ;  /* 0x0000001009097824 */ /* 0x000fe200078e0208 */
[----:B------:R-:W-:Y:S01]  /*0c30*/  LOP3.LUT R219, R6, 0x7ffffffc, RZ, 0xc0, !PT ;  /* 0x7ffffffc06db7812 */ /* 0x000fe200078ec0ff */
[----:B------:R-:W-:Y:S01]  /*0c40*/  IMAD.IADD R0, R217, 0x1, -R0 ;  /* 0x00000001d9007824 */ /* 0x000fe200078e0a00 */
[----:B------:R-:W-:Y:S01]  /*0c50*/  SHF.R.S32.HI R23, RZ, 0x3, R23 ;  /* 0x00000003ff177819 */ /* 0x000fe20000011417 */
[----:B------:R-:W-:-:S02]  /*0c60*/  VIADD R19, R16, 0x40 ;  /* 0x0000004010137836 */ /* 0x000fc40000000000 */
[C---:B------:R-:W-:Y:S02]  /*0c70*/  VIADD R18, R16.reuse, 0x80 ;  /* 0x0000008010127836 */ /* 0x040fe40000000000 */
[----:B------:R-:W-:Y:S01]  /*0c80*/  VIADD R17, R16, 0xc0 ;  /* 0x000000c010117836 */ /* 0x000fe20000000000 */
[----:B------:R-:W-:Y:S01]  /*0c90*/  SHF.R.S32.HI R224, RZ, 0x1f, R19 ;  /* 0x0000001fffe07819 */ /* 0x000fe20000011413 */
[----:B------:R-:W-:Y:S01]  /*0ca0*/  IMAD.IADD R7, R7, 0x1, -R4 ;  /* 0x0000000107077824 */ /* 0x000fe200078e0a04 */
[----:B------:R-:W-:Y:S01]  /*0cb0*/  SHF.R.S32.HI R223, RZ, 0x1f, R18 ;  /* 0x0000001fffdf7819 */ /* 0x000fe20000011412 */
[----:B------:R-:W-:Y:S01]  /*0cc0*/  IMAD R218, R0, 0x40, R9 ;  /* 0x0000004000da7824 */ /* 0x000fe200078e0209 */
[----:B------:R-:W-:Y:S01]  /*0cd0*/  SHF.R.S32.HI R222, RZ, 0x1f, R17 ;  /* 0x0000001fffde7819 */ /* 0x000fe20000011411 */
[----:B------:R-:W-:Y:S02]  /*0ce0*/  IMAD R221, R2, 0x8, R5 ;  /* 0x0000000802dd7824 */ /* 0x000fe400078e0205 */
[----:B------:R-:W-:-:S02]  /*0cf0*/  IMAD.IADD R219, R216, 0x1, -R219 ;  /* 0x00000001d8db7824 */ /* 0x000fc400078e0adb */
[----:B------:R-:W-:-:S07]  /*0d00*/  IMAD R220, R7, 0x8, R218 ;  /* 0x0000000807dc7824 */ /* 0x000fce00078e02da */
.L_x_39:
[----:B------:R-:W0:Y:S01]  /*0d10*/  SHFL.IDX PT, R0, R217, RZ, 0x1f ;  /* 0x00001fffd9007589 */ /* 0x000e2200000e0000 */
[----:B------:R-:W-:Y:S01]  /*0d20*/  ULDC UR4, c[0x0][0xc38] ;  /* 0x00030e0000047ab9 */ /* 0x000fe20000000800 */
[----:B------:R-:W1:Y:S01]  /*0d30*/  S2UR UR44, SR_CgaCtaId ;  /* 0x00000000002c79c3 */ /* 0x000e620000008800 */
[----:B------:R-:W-:Y:S01]  /*0d40*/  UISETP.NE.AND UP0, UPT, UR4, 0x1, UPT ;  /* 0x000000010400788c */ /* 0x000fe2000bf05270 */
[----:B------:R-:W-:Y:S02]  /*0d50*/  UMOV UR39, UR41 ;  /* 0x0000002900277c82 */ /* 0x000fe40008000000 */
[----:B------:R-:W-:Y:S01]  /*0d60*/  ULDC UR4, c[0x0][0xc44] ;  /* 0x0003110000047ab9 */ /* 0x000fe20000000800 */
[----:B------:R-:W-:Y:S01]  /*0d70*/  ULDC.64 UR10, c[0x0][0x418] ;  /* 0x00010600000a7ab9 */ /* 0x000fe20000000a00 */
[----:B------:R-:W-:Y:S01]  /*0d80*/  UISETP.NE.AND UP1, UPT, UR4, 0x1, UPT ;  /* 0x000000010400788c */ /* 0x000fe2000bf25270 */
[----:B------:R-:W-:Y:S01]  /*0d90*/  UMOV UR50, 0x400 ;  /* 0x0000040000327882 */ /* 0x000fe20000000000 */
[----:B------:R-:W-:Y:S01]  /*0da0*/  ULDC UR47, c[0x0][0x424] ;  /* 0x00010900002f7ab9 */ /* 0x000fe20000000800 */
[----:B------:R-:W-:-:S03]  /*0db0*/  ULDC UR7, c[0x0][0x2f0] ;  /* 0x0000bc0000077ab9 */ /* 0x000fc60000000800 */
[----:B------:R-:W-:Y:S01]  /*0dc0*/  @UP0 ULDC UR4, c[0x0][0xc3c] ;  /* 0x00030f0000040ab9 */ /* 0x000fe20000000800 */
[----:B------:R-:W-:Y:S01]  /*0dd0*/  @UP0 ULDC UR6, c[0x0][0xc40] ;  /* 0x0003100000060ab9 */ /* 0x000fe20000000800 */
[----:B------:R-:W-:-:S03]  /*0de0*/  UIMAD.WIDE.U32 UR4, UR41, UR4, URZ ;  /* 0x00000004290472a5 */ /* 0x000fc6000f8e003f */
[----:B------:R-:W-:Y:S01]  /*0df0*/  @UP1 ULDC.64 UR8, c[0x0][0xc48] ;  /* 0x0003120000081ab9 */ /* 0x000fe20000000a00 */
[----:B------:R-:W-:Y:S02]  /*0e00*/  @UP0 USHF.R.U32.HI UR39, URZ, UR6, UR5 ;  /* 0x000000063f270299 */ /* 0x000fe40008011605 */
[----:B------:R-:W-:Y:S01]  /*0e10*/  UISETP.NE.U32.AND UP0, UPT, UR10, URZ, UPT ;  /* 0x0000003f0a00728c */ /* 0x000fe2000bf05070 */
[----:B0-----:R-:W-:Y:S01]  /*0e20*/  R2UR UR6, R0 ;  /* 0x00000000000672ca */ /* 0x001fe200000e0000 */
[----:B------:R-:W-:Y:S02]  /*0e30*/  UIMAD.WIDE.U32 UR4, UR39, UR8, URZ ;  /* 0x00000008270472a5 */ /* 0x000fe4000f8e003f */
[----:B-1----:R-:W-:Y:S02]  /*0e40*/  ULEA UR50, UR44, UR50, 0x18 ;  /* 0x000000322c327291 */ /* 0x002fe4000f8ec03f */
[----:B------:R-:W-:Y:S01]  /*0e50*/  UISETP.NE.AND.EX UP0, UPT, UR11, URZ, UPT, UP0 ;  /* 0x0000003f0b00728c */ /* 0x000fe2000bf05300 */
[----:B------:R-:W-:Y:S01]  /*0e60*/  UMOV UR40, UR39 ;  /* 0x0000002700287c82 */ /* 0x000fe20008000000 */
[----:B------:R-:W-:-:S02]  /*0e70*/  @UP1 USHF.R.U32.HI UR40, URZ, UR9, UR5 ;  /* 0x000000093f281299 */ /* 0x000fc40008011605 */
[----:B------:R-:W-:Y:S02]  /*0e80*/  UIADD3 UR5, UR50, 0x20400, URZ ;  /* 0x0002040032057890 */ /* 0x000fe4000fffe03f */
[----:B------:R-:W-:Y:S02]  /*0e90*/  USEL UR47, UR47, 0x1, UP0 ;  /* 0x000000012f2f7887 */ /* 0x000fe40008000000 */
[----:B------:R-:W-:Y:S02]  /*0ea0*/  ULEA.HI UR4, UR6, UR6, URZ, 0x1 ;  /* 0x0000000606047291 */ /* 0x000fe4000f8f083f */
[----:B------:R-:W-:Y:S02]  /*0eb0*/  ULOP3.LUT UP0, URZ, UR5, 0x3ff, URZ, 0xc0, !UPT ;  /* 0x000003ff053f7892 */ /* 0x000fe4000f80c03f */
[----:B------:R-:W-:Y:S02]  /*0ec0*/  ULOP3.LUT UR4, UR4, 0x1e, URZ, 0xc0, !UPT ;  /* 0x0000001e04047892 */ /* 0x000fe4000f8ec03f */
[----:B------:R-:W-:-:S02]  /*0ed0*/  UIMAD UR47, UR47, UR7, URZ ;  /* 0x000000072f2f72a4 */ /* 0x000fc4000f8e023f */
[----:B------:R-:W-:Y:S01]  /*0ee0*/  UIADD3 UR4, UR6, -UR4, URZ ;  /* 0x8000000406047290 */ /* 0x000fe2000fffe03f */
[----:B------:R-:W-:Y:S01]  /*0ef0*/  PLOP3.LUT P0, PT, PT, PT, UP0, 0x80, 0x0 ;  /* 0x000000000000781c */ /* 0x000fe20003f0f008 */
[----:B------:R-:W-:Y:S02]  /*0f00*/  UIADD3 UR6, UR47, 0x7f, URZ ;  /* 0x0000007f2f067890 */ /* 0x000fe4000fffe03f */
[----:B------:R-:W-:Y:S02]  /*0f10*/  ULEA UR4, UR4, UR5, 0xd ;  /* 0x0000000504047291 */ /* 0x000fe4000f8e683f */
[----:B------:R-:W-:Y:S02]  /*0f20*/  USHF.R.S32.HI UR5, URZ, 0x1f, UR6 ;  /* 0x0000001f3f057899 */ /* 0x000fe40008011406 */
[----:B------:R-:W-:Y:S02]  /*0f30*/  USHF.R.U32.HI UR4, URZ, 0x4, UR4 ;  /* 0x000000043f047899 */ /* 0x000fe40008011604 */
[----:B------:R-:W-:-:S02]  /*0f40*/  ULEA.HI UR5, UR5, UR6, URZ, 0x7 ;  /* 0x0000000605057291 */ /* 0x000fc4000f8f383f */
[----:B------:R-:W-:Y:S02]  /*0f50*/  ULOP3.LUT UR52, UR4, 0x3fff, URZ, 0xc0, !UPT ;  /* 0x00003fff04347892 */ /* 0x000fe4000f8ec03f */
[----:B------:R-:W-:Y:S01]  /*0f60*/  USHF.R.S32.HI UR46, URZ, 0x7, UR5 ;  /* 0x000000073f2e7899 */ /* 0x000fe20008011405 */
[----:B---34-:R-:W-:Y:S11]  /*0f70*/  @!P0 BRA `(.L_x_7) ;  /* 0x0000000000408947 */ /* 0x018ff60003800000 */
[----:B------:R-:W-:Y:S01]  /*0f80*/  MOV R0, 0x0 ;  /* 0x0000000000007802 */ /* 0x000fe20000000f00 */
[----:B------:R-:W-:Y:S01]  /*0f90*/  ULDC.64 UR4, c[0x4][0xc0] ;  /* 0x0100300000047ab9 */ /* 0x000fe20000000a00 */
[----:B------:R-:W-:Y:S01]  /*0fa0*/  ULDC.64 UR6, c[0x4][0x30] ;  /* 0x01000c0000067ab9 */ /* 0x000fe20000000a00 */
[----:B------:R-:W-:Y:S01]  /*0fb0*/  IMAD.U32 R4, RZ, RZ, UR4 ;  /* 0x00000004ff047e24 */ /* 0x000fe2000f8e00ff */
[----:B------:R0:W1:Y:S01]  /*0fc0*/  LDC.64 R2, c[0x4][R0] ;  /* 0x0100000000027b82 */ /* 0x0000620000000a00 */
[----:B------:R-:W-:Y:S01]  /*0fd0*/  IMAD.U32 R5, RZ, RZ, UR5 ;  /* 0x00000005ff057e24 */ /* 0x000fe2000f8e00ff */
[----:B------:R-:W-:Y:S01]  /*0fe0*/  ULDC.64 UR4, c[0x4][0xc8] ;  /* 0x0100320000047ab9 */ /* 0x000fe20000000a00 */
[----:B------:R-:W-:Y:S01]  /*0ff0*/  IMAD.U32 R10, RZ, RZ, UR6 ;  /* 0x00000006ff0a7e24 */ /* 0x000fe2000f8e00ff */
[----:B------:R-:W-:Y:S01]  /*1000*/  MOV R13, RZ ;  /* 0x000000ff000d7202 */ /* 0x000fe20000000f00 */
[----:B------:R-:W-:Y:S02]  /*1010*/  IMAD.U32 R6, RZ, RZ, UR4 ;  /* 0x00000004ff067e24 */ /* 0x000fe4000f8e00ff */
[----:B------:R-:W-:-:S02]  /*1020*/  IMAD.U32 R7, RZ, RZ, UR5 ;  /* 0x00000005ff077e24 */ /* 0x000fc4000f8e00ff */
[----:B------:R-:W-:Y:S02]  /*1030*/  IMAD.U32 R11, RZ, RZ, UR7 ;  /* 0x00000007ff0b7e24 */ /* 0x000fe4000f8e00ff */
[----:B------:R-:W-:Y:S02]  /*1040*/  IMAD.MOV.U32 R8, RZ, RZ, 0x70 ;  /* 0x00000070ff087424 */ /* 0x000fe400078e00ff */
[----:B0-----:R-:W-:-:S07]  /*1050*/  IMAD.MOV.U32 R12, RZ, RZ, 0x1 ;  /* 0x00000001ff0c7424 */ /* 0x001fce00078e00ff */
[----:B------:R-:W-:-:S07]  /*1060*/  LEPC R20, `(.L_x_7) ;  /* 0x000000001014794e */ /* 0x000fce0000000000 */
[----:B-1----:R-:W-:Y:S05]  /*1070*/  CALL.ABS.NOINC R2 ;  /* 0x0000000002007343 */ /* 0x002fea0003c00000 */
.L_x_7:
[----:B------:R-:W-:Y:S01]  /*1080*/  ULDC.64 UR6, c[0x0][0x990] ;  /* 0x0002640000067ab9 */ /* 0x000fe20000000a00 */
[----:B------:R-:W-:Y:S01]  /*1090*/  ULDC.64 UR4, c[0x0][0x998] ;  /* 0x0002660000047ab9 */ /* 0x000fe20000000a00 */
[----:B------:R-:W-:Y:S01]  /*10a0*/  UISETP.NE.U32.AND UP0, UPT, UR6, URZ, UPT ;  /* 0x0000003f0600728c */ /* 0x000fe2000bf05070 */
[----:B------:R-:W-:Y:S01]  /*10b0*/  IMAD.MOV.U32 R5, RZ, RZ, 0x3f800000 ;  /* 0x3f800000ff057424 */ /* 0x000fe200078e00ff */
[----:B------:R-:W-:Y:S01]  /*10c0*/  UISETP.NE.U32.AND UP1, UPT, UR4, URZ, UPT ;  /* 0x0000003f0400728c */ /* 0x000fe2000bf25070 */
[----:B------:R-:W-:Y:S01]  /*10d0*/  IMAD.MOV.U32 R0, RZ, RZ, 0x3f800000 ;  /* 0x3f800000ff007424 */ /* 0x000fe200078e00ff */
[----:B------:R-:W-:Y:S02]  /*10e0*/  UISETP.NE.AND.EX UP0, UPT, UR7, URZ, UPT, UP0 ;  /* 0x0000003f0700728c */ /* 0x000fe4000bf05300 */
[----:B------:R-:W-:-:S04]  /*10f0*/  UISETP.NE.AND.EX UP1, UPT, UR5, URZ, UPT, UP1 ;  /* 0x0000003f0500728c */ /* 0x000fc8000bf25310 */
[----:B------:R-:W-:Y:S02]  /*1100*/  PLOP3.LUT P0, PT, PT, PT, UP0, 0x80, 0x0 ;  /* 0x000000000000781c */ /* 0x000fe40003f0f008 */
[----:B------:R-:W-:-:S03]  /*1110*/  PLOP3.LUT P1, PT, PT, PT, UP1, 0x80, 0x0 ;  /* 0x000000000000781c */ /* 0x000fc60003f2f018 */
[----:B------:R-:W-:Y:S02]  /*1120*/  @UP0 USHF.R.S32.HI UR8, URZ, 0x1f, UR40 ;  /* 0x0000001f3f080899 */ /* 0x000fe40008011428 */
[----:B------:R-:W-:Y:S01]  /*1130*/  @UP1 USHF.R.S32.HI UR9, URZ, 0x1f, UR40 ;  /* 0x0000001f3f091899 */ /* 0x000fe20008011428 */
[----:B------:R-:W-:Y:S01]  /*1140*/  @UP0 ULDC.64 UR12, c[0x0][0x9a8] ;  /* 0x00026a00000c0ab9 */ /* 0x000fe20000000a00 */
[----:B------:R-:W-:Y:S02]  /*1150*/  @UP0 UIADD3 UR16, -UR40, URZ, URZ ;  /* 0x0000003f28100290 */ /* 0x000fe4000fffe13f */
[----:B------:R-:W-:Y:S01]  /*1160*/  @UP1 UIADD3 UR20, -UR40, URZ, URZ ;  /* 0x0000003f28141290 */ /* 0x000fe2000fffe13f */
[----:B------:R-:W-:Y:S01]  /*1170*/  @UP1 ULDC.64 UR14, c[0x0][0x9b8] ;  /* 0x00026e00000e1ab9 */ /* 0x000fe20000000a00 */
[----:B------:R-:W-:Y:S02]  /*1180*/  @UP0 UIMAD.WIDE.U32 UR10, UR40, UR12, URZ ;  /* 0x0000000c280a02a5 */ /* 0x000fe4000f8e003f */
[----:B------:R-:W-:Y:S01]  /*1190*/  @UP0 UIMAD UR8, UR8, UR12, URZ ;  /* 0x0000000c080802a4 */ /* 0x000fe2000f8e023f */
[----:B------:R-:W-:Y:S01]  /*11a0*/  @UP0 ULDC UR17, c[0x0][0xc44] ;  /* 0x0003110000110ab9 */ /* 0x000fe20000000800 */
[----:B------:R-:W-:Y:S01]  /*11b0*/  @UP1 ULDC UR21, c[0x0][0xc44] ;  /* 0x0003110000151ab9 */ /* 0x000fe20000000800 */
[----:B------:R-:W-:-:S02]  /*11c0*/  @UP1 UIMAD UR12, UR9, UR14, URZ ;  /* 0x0000000e090c12a4 */ /* 0x000fc4000f8e023f */
[----:B------:R-:W-:Y:S02]  /*11d0*/  @UP0 UIMAD UR16, UR17, UR16, UR39 ;  /* 0x00000010111002a4 */ /* 0x000fe4000f8e0227 */
[----:B------:R-:W-:Y:S02]  /*11e0*/  @UP1 UIMAD UR20, UR21, UR20, UR39 ;  /* 0x00000014151412a4 */ /* 0x000fe4000f8e0227 */
[----:B------:R-:W-:Y:S02]  /*11f0*/  @UP0 UIMAD UR18, UR40, UR13, UR8 ;  /* 0x0000000d281202a4 */ /* 0x000fe4000f8e0208 */
[----:B------:R-:W-:Y:S02]  /*1200*/  @UP0 USHF.R.S32.HI UR17, URZ, 0x1f, UR16 ;  /* 0x0000001f3f110899 */ /* 0x000fe40008011410 */
[----:B------:R-:W-:Y:S02]  /*1210*/  @UP1 USHF.R.S32.HI UR21, URZ, 0x1f, UR20 ;  /* 0x0000001f3f151899 */ /* 0x000fe40008011414 */
[----:B------:R-:W-:-:S02]  /*1220*/  @UP1 UIMAD.WIDE.U32 UR8, UR40, UR14, URZ ;  /* 0x0000000e280812a5 */ /* 0x000fc4000f8e003f */
[----:B------:R-:W-:Y:S02]  /*1230*/  @UP1 UIMAD UR19, UR40, UR15, UR12 ;  /* 0x0000000f281312a4 */ /* 0x000fe4000f8e020c */
[----:B------:R-:W-:Y:S01]  /*1240*/  @UP0 UIADD3 UR11, UR11, UR18, URZ ;  /* 0x000000120b0b0290 */ /* 0x000fe2000fffe03f */
[----:B------:R-:W-:Y:S01]  /*1250*/  @UP0 ULDC.64 UR14, c[0x0][0x9b0] ;  /* 0x00026c00000e0ab9 */ /* 0x000fe20000000a00 */
[----:B------:R-:W-:Y:S01]  /*1260*/  @UP1 ULDC.64 UR12, c[0x0][0x9c0] ;  /* 0x00027000000c1ab9 */ /* 0x000fe20000000a00 */
[----:B------:R-:W-:Y:S02]  /*1270*/  @UP0 UIMAD UR17, UR17, UR14, URZ ;  /* 0x0000000e111102a4 */ /* 0x000fe4000f8e023f */
[----:B------:R-:W-:Y:S02]  /*1280*/  @UP1 UIMAD UR18, UR21, UR12, URZ ;  /* 0x0000000c151212a4 */ /* 0x000fe4000f8e023f */
[----:B------:R-:W-:Y:S02]  /*1290*/  @UP1 UIADD3 UR9, UR9, UR19, URZ ;  /* 0x0000001309091290 */ /* 0x000fe4000fffe03f */
[----:B------:R-:W-:-:S02]  /*12a0*/  @UP0 UIMAD UR17, UR16, UR15, UR17 ;  /* 0x0000000f101102a4 */ /* 0x000fc4000f8e0211 */
[----:B------:R-:W-:Y:S02]  /*12b0*/  @UP1 UIMAD UR18, UR20, UR13, UR18 ;  /* 0x0000000d141212a4 */ /* 0x000fe4000f8e0212 */
[----:B------:R-:W-:Y:S02]  /*12c0*/  @UP0 UIMAD.WIDE.U32 UR14, UR16, UR14, UR10 ;  /* 0x0000000e100e02a5 */ /* 0x000fe4000f8e000a */
[----:B------:R-:W-:Y:S02]  /*12d0*/  @UP1 UIMAD.WIDE.U32 UR12, UR20, UR12, UR8 ;  /* 0x0000000c140c12a5 */ /* 0x000fe4000f8e0008 */
[----:B------:R-:W-:Y:S02]  /*12e0*/  @UP0 UIADD3 UR9, UR15, UR17, URZ ;  /* 0x000000110f090290 */ /* 0x000fe4000fffe03f */
[----:B------:R-:W-:Y:S02]  /*12f0*/  @UP0 ULEA UR6, UP2, UR14, UR6, 0x2 ;  /* 0x000000060e060291 */ /* 0x000fe4000f84103f */
[----:B------:R-:W-:-:S02]  /*1300*/  @UP1 UIADD3 UR8, UR13, UR18, URZ ;  /* 0x000000120d081290 */ /* 0x000fc4000fffe03f */
[----:B------:R-:W-:Y:S02]  /*1310*/  @UP1 ULEA UR4, UP3, UR12, UR4, 0x2 ;  /* 0x000000040c041291 */ /* 0x000fe4000f86103f */
[----:B------:R-:W-:Y:S01]  /*1320*/  @UP0 ULEA.HI.X UR7, UR14, UR7, UR9, 0x2, UP2 ;  /* 0x000000070e070291 */ /* 0x000fe200090f1409 */
[----:B------:R-:W-:Y:S01]  /*1330*/  IMAD.U32 R2, RZ, RZ, UR6 ;  /* 0x00000006ff027e24 */ /* 0x000fe2000f8e00ff */
[----:B------:R-:W-:Y:S02]  /*1340*/  @UP1 ULEA.HI.X UR5, UR12, UR5, UR8, 0x2, UP3 ;  /* 0x000000050c051291 */ /* 0x000fe400098f1408 */
[----:B------:R-:W-:Y:S02]  /*1350*/  IMAD.U32 R6, RZ, RZ, UR4 ;  /* 0x00000004ff067e24 */ /* 0x000fe4000f8e00ff */
[----:B------:R-:W-:Y:S02]  /*1360*/  IMAD.U32 R3, RZ, RZ, UR7 ;  /* 0x00000007ff037e24 */ /* 0x000fe4000f8e00ff */
[----:B------:R-:W-:-:S03]  /*1370*/  IMAD.U32 R7, RZ, RZ, UR5 ;  /* 0x00000005ff077e24 */ /* 0x000fc6000f8e00ff */
[----:B------:R-:W2:Y:S04]  /*1380*/  @P0 LDG.E R5, desc[UR48][R2.64] ;  /* 0x0000003002050981 */ /* 0x000ea8000c1e1900 */
[----:B------:R-:W2:Y:S01]  /*1390*/  @P1 LDG.E R0, desc[UR48][R6.64] ;  /* 0x0000003006001981 */ /* 0x000ea2000c1e1900 */
[----:B------:R-:W-:Y:S01]  /*13a0*/  ULOP3.LUT UR4, UR42, 0x1, URZ, 0xc0, !UPT ;  /* 0x000000012a047892 */ /* 0x000fe2000f8ec03f */
[----:B------:R-:W0:Y:S05]  /*13b0*/  S2R R20, SR_TID.X ;  /* 0x0000000000147919 */ /* 0x000e2a0000002100 */
[----:B------:R-:W-:Y:S01]  /*13c0*/  IMAD.U32 R4, RZ, RZ, UR4 ;  /* 0x00000004ff047e24 */ /* 0x000fe2000f8e00ff */
[----:B------:R-:W-:-:S04]  /*13d0*/  ULDC UR4, c[0x0][0x9d8] ;  /* 0x0002760000047ab9 */ /* 0x000fc80000000800 */
[----:B------:R-:W-:-:S04]  /*13e0*/  SHF.L.U32 R4, R4, 0x1f, RZ ;  /* 0x0000001f04047819 */ /* 0x000fc800000006ff */
[----:B------:R-:W1:Y:S01]  /*13f0*/  SYNCS.PHASECHK.TRANS64.TRYWAIT P0, [UR50+0x38800], R4 ;  /* 0x03880004ff0075a7 */ /* 0x000e620008000172 */
[----:B0-----:R-:W-:Y:S01]  /*1400*/  SHF.R.U32.HI R20, RZ, 0x7, R20 ;  /* 0x00000007ff147819 */ /* 0x001fe20000011614 */
[----:B--2---:R-:W-:-:S04]  /*1410*/  FMUL.FTZ R0, R5, R0 ;  /* 0x0000000005007220 */ /* 0x004fc80000410000 */
[----:B------:R-:W-:Y:S02]  /*1420*/  VIADD R5, R20, 0x8 ;  /* 0x0000000814057836 */ /* 0x000fe40000000000 */
[----:B------:R-:W-:Y:S01]  /*1430*/  FMUL.FTZ R0, R0, UR4 ;  /* 0x0000000400007c20 */ /* 0x000fe20008410000 */
[----:B-1----:R-:W-:Y:S06]  /*1440*/  @!P0 BRA `(.L_x_8) ;  /* 0x000000dc00248947 */ /* 0x002fec0003800000 */
.L_x_105:
[----:B------:R-:W-:Y:S05]  /*1450*/  WARPSYNC.ALL ;  /* 0x0000000000007948 */ /* 0x000fea0003800000 */
[----:B------:R-:W-:Y:S01]  /*1460*/  UISETP.NE.AND UP0, UPT, UR43, 0x3, UPT ;  /* 0x000000032b00788c */ /* 0x000fe2000bf05270 */
[----:B------:R1:W-:Y:S05]  /*1470*/  BAR.SYNC.DEFER_BLOCKING R5, 0x100 ;  /* 0x000400050000751d */ /* 0x0003ea0000010000 */
[----:B------:R-:W-:-:S13]  /*1480*/  PLOP3.LUT P0, PT, PT, PT, UP0, 0x80, 0x0 ;  /* 0x000000000000781c */ /* 0x000fda0003f0f008 */
[----:B-1----:R-:W-:Y:S05]  /*1490*/  @!P0 BRA `(.L_x_9) ;  /* 0x0000000000048947 */ /* 0x002fea0003800000 */
[----:B------:R-:W-:Y:S01]  /*14a0*/  BPT.TRAP 0x1 ;  /* 0x000000040000795c */ /* 0x000fe20000300000 */
.L_x_9:
[----:B------:R-:W-:Y:S01]  /*14b0*/  ULEA UR51, UR37, UR50, 0x3 ;  /* 0x0000003225337291 */ /* 0x000fe2000f8e183f */
[----:B------:R-:W-:-:S05]  /*14c0*/  IMAD.U32 R6, RZ, RZ, UR36 ;  /* 0x00000024ff067e24 */ /* 0x000fca000f8e00ff */
[----:B------:R-:W-:-:S04]  /*14d0*/  SHF.L.U32 R6, R6, 0x1f, RZ ;  /* 0x0000001f06067819 */ /* 0x000fc800000006ff */
[----:B------:R1:W2:Y:S01]  /*14e0*/  SYNCS.PHASECHK.TRANS64.TRYWAIT P1, [UR51+0x38830], R6 ;  /* 0x03883006ff0075a7 */ /* 0x0002a20008020173 */
[----:B------:R-:W-:Y:S05]  /*14f0*/  @!P0 BRA `(.L_x_10) ;  /* 0x0000000000048947 */ /* 0x000fea0003800000 */
[----:B------:R-:W-:Y:S01]  /*1500*/  BPT.TRAP 0x1 ;  /* 0x000000040000795c */ /* 0x000fe20000300000 */
.L_x_10:
[----:B--2---:R-:W-:Y:S05]  /*1510*/  @P1 BRA `(.L_x_11) ;  /* 0x0000000000081947 */ /* 0x004fea0003800000 */
[----:B------:R-:W2:Y:S02]  /*1520*/  SYNCS.PHASECHK.TRANS64.TRYWAIT P1, [UR51+0x38830], R6 ;  /* 0x03883006ff0075a7 */ /* 0x000ea40008020173 */
[----:B--2---:R-:W-:Y:S05]  /*1530*/  @!P1 BRA `(.L_x_12) ;  /* 0x000000dc00009947 */ /* 0x004fea0003800000 */
.L_x_11:
[----:B------:R-:W-:Y:S01]  /*1540*/  UIADD3 UR4, UR50, 0x28400, URZ ;  /* 0x0002840032047890 */ /* 0x000fe2000fffe03f */
[----:B------:R-:W-:Y:S01]  /*1550*/  WARPGROUP.ARRIVE ;  /* 0x00000000000079c5 */ /* 0x000fe20000000000 */
[----:B------:R-:W-:-:S05]  /*1560*/  ULOP3.LUT UR32, UR52, 0x10000, URZ, 0xfc, !UPT ;  /* 0x0001000034207892 */ /* 0x000fca000f8efc3f */
[----:B------:R-:W2:Y:S01]  /*1570*/  S2R R2, SR_TID.X ;  /* 0x0000000000027919 */ /* 0x000ea20000002100 */
[----:B------:R-:W-:Y:S01]  /*1580*/  USHF.R.U32.HI UR4, URZ, 0x4, UR4 ;  /* 0x000000043f047899 */ /* 0x000fe20008011604 */
[----:B------:R-:W-:Y:S01]  /*1590*/  UMOV UR33, 0x40000040 ;  /* 0x4000004000217882 */ /* 0x000fe20000000000 */
[----:B------:R-:W-:Y:S02]  /*15a0*/  UMOV UR35, 0x40000040 ;  /* 0x4000004000237882 */ /* 0x000fe40000000000 */
[----:B------:R-:W-:Y:S01]  /*15b0*/  ULOP3.LUT UR4, UR4, 0x3fff, URZ, 0xc0, !UPT ;  /* 0x00003fff04047892 */ /* 0x000fe2000f8ec03f */
[----:B------:R-:W-:Y:S01]  /*15c0*/  UMOV UR5, 0x40000040 ;  /* 0x4000004000057882 */ /* 0x000fe20000000000 */
[----:B------:R-:W-:Y:S02]  /*15d0*/  UMOV UR7, 0x40000040 ;  /* 0x4000004000077882 */ /* 0x000fe40000000000 */
[----:B------:R-:W-:Y:S02]  /*15e0*/  ULOP3.LUT UR45, UR4, 0x10000, URZ, 0xfc, !UPT ;  /* 0x00010000042d7892 */ /* 0x000fe4000f8efc3f */
[----:B------:R-:W-:-:S02]  /*15f0*/  UIADD3 UR4, UR32, 0x2, URZ ;  /* 0x0000000220047890 */ /* 0x000fc4000fffe03f */
[----:B------:R-:W-:Y:S02]  /*1600*/  ULEA UR34, UR37, UR45, 0xb ;  /* 0x0000002d25227291 */ /* 0x000fe4000f8e583f */
[----:B------:R-:W-:Y:S02]  /*1610*/  UIADD3 UR8, UR32, 0x4, URZ ;  /* 0x0000000420087890 */ /* 0x000fe4000fffe03f */
[----:B------:R-:W-:Y:S02]  /*1620*/  UIADD3 UR6, UR34, 0x2, URZ ;  /* 0x0000000222067890 */ /* 0x000fe4000fffe03f */
[----:B------:R-:W-:Y:S01]  /*1630*/  UIADD3 UR10, UR34, 0x4, URZ ;  /* 0x00000004220a7890 */ /* 0x000fe2000fffe03f */
[----:B------:R-:W-:Y:S02]  /*1640*/  UMOV UR9, 0x40000040 ;  /* 0x4000004000097882 */ /* 0x000fe40000000000 */
[----:B------:R-:W-:Y:S01]  /*1650*/  QGMMA.64x128x32.F32.E4M3.E4M3 R24, gdesc[UR32], RZ, !UPT, gsb0 ;  /* 0x01e00000201879f3 */ /* 0x000fe2000c0008ff */
[----:B------:R-:W-:Y:S01]  /*1660*/  UMOV UR11, 0x40000040 ;  /* 0x40000040000b7882 */ /* 0x000fe20000000000 */
[----:B------:R-:W-:-:S02]  /*1670*/  UIADD3 UR12, UR32, 0x6, URZ ;  /* 0x00000006200c7890 */ /* 0x000fc4000fffe03f */
[----:B------:R-:W-:Y:S01]  /*1680*/  UIADD3 UR14, UR34, 0x6, URZ ;  /* 0x00000006220e7890 */ /* 0x000fe2000fffe03f */
[----:B------:R-:W-:Y:S01]  /*1690*/  UMOV UR13, 0x40000040 ;  /* 0x40000040000d7882 */ /* 0x000fe20000000000 */
[----:B------:R-:W-:Y:S01]  /*16a0*/  UMOV UR15, 0x40000040 ;  /* 0x40000040000f7882 */ /* 0x000fe20000000000 */
[----:B------:R-:W-:Y:S02]  /*16b0*/  UIADD3 UR16, UR32, 0x400, URZ ;  /* 0x0000040020107890 */ /* 0x000fe4000fffe03f */
[----:B------:R-:W-:Y:S01]  /*16c0*/  UIADD3 UR18, UR34, 0x400, URZ ;  /* 0x0000040022127890 */ /* 0x000fe2000fffe03f */
[----:B--2---:R-:W-:Y:S01]  /*16d0*/  SHF.R.U32.HI R2, RZ, 0x7, R2 ;  /* 0x00000007ff027819 */ /* 0x004fe20000011602 */
[----:B------:R-:W-:Y:S01]  /*16e0*/  UMOV UR17, 0x40000040 ;  /* 0x4000004000117882 */ /* 0x000fe20000000000 */
[----:B------:R-:W-:Y:S01]  /*16f0*/  UMOV UR19, 0x40000040 ;  /* 0x4000004000137882 */ /* 0x000fe20000000000 */
[----:B------:R-:W-:Y:S01]  /*1700*/  UIADD3 UR20, UR32, 0x402, URZ ;  /* 0x0000040220147890 */ /* 0x000fe2000fffe03f */
[----:B------:R-:W-:Y:S01]  /*1710*/  IADD3 R2, -R2, 0xb, RZ ;  /* 0x0000000b02027810 */ /* 0x000fe20007ffe1ff */
[----:B------:R-:W-:Y:S01]  /*1720*/  UIADD3 UR22, UR34, 0x402, URZ ;  /* 0x0000040222167890 */ /* 0x000fe2000fffe03f */
[----:B------:R-:W-:Y:S01]  /*1730*/  UMOV UR21, 0x40000040 ;  /* 0x4000004000157882 */ /* 0x000fe20000000000 */
[----:B------:R-:W-:Y:S01]  /*1740*/  UMOV UR23, 0x40000040 ;  /* 0x4000004000177882 */ /* 0x000fe20000000000 */
[----:B------:R-:W-:-:S02]  /*1750*/  UIADD3 UR24, UR32, 0x404, URZ ;  /* 0x0000040420187890 */ /* 0x000fc4000fffe03f */
[----:B------:R-:W-:Y:S01]  /*1760*/  UIADD3 UR26, UR34, 0x404, URZ ;  /* 0x00000404221a7890 */ /* 0x000fe2000fffe03f */
[----:B------:R-:W-:Y:S01]  /*1770*/  UMOV UR25, 0x40000040 ;  /* 0x4000004000197882 */ /* 0x000fe20000000000 */
[----:B------:R-:W-:Y:S01]  /*1780*/  UMOV UR27, 0x40000040 ;  /* 0x40000040001b7882 */ /* 0x000fe20000000000 */
[----:B------:R-:W-:Y:S02]  /*1790*/  UIADD3 UR28, UR32, 0x406, URZ ;  /* 0x00000406201c7890 */ /* 0x000fe4000fffe03f */
[----:B------:R-:W-:Y:S01]  /*17a0*/  UIADD3 UR30, UR34, 0x406, URZ ;  /* 0x00000406221e7890 */ /* 0x000fe2000fffe03f */
[----:B------:R-:W-:Y:S01]  /*17b0*/  UMOV UR29, 0x40000040 ;  /* 0x40000040001d7882 */ /* 0x000fe20000000000 */
[----:B------:R-:W-:Y:S01]  /*17c0*/  UMOV UR31, 0x40000040 ;  /* 0x40000040001f7882 */ /* 0x000fe20000000000 */
[----:B------:R-:W-:Y:S02]  /*17d0*/  WARPGROUP.DEPBAR.LE gsb0, 0x0 ;  /* 0x00008000000079c5 */ /* 0x000fe40000010000 */
[----:B------:R-:W-:-:S06]  /*17e0*/  WARPGROUP.ARRIVE ;  /* 0x00000000000079c5 */ /* 0x000fcc0000000000 */
[----:B------:R-:W-:Y:S03]  /*17f0*/  QGMMA.64x128x32.F32.E4M3.E4M3 R24, gdesc[UR4], R24, gsb0 ;  /* 0x01e00000041879f3 */ /* 0x000fe60008000818 */
[----:B------:R-:W-:Y:S02]  /*1800*/  WARPGROUP.DEPBAR.LE gsb0, 0x0 ;  /* 0x00008000000079c5 */ /* 0x000fe40000010000 */
[----:B------:R-:W-:-:S07]  /*1810*/  WARPGROUP.ARRIVE ;  /* 0x00000000000079c5 */ /* 0x000fce0000000000 */
        /* <DEDUP_REMOVED lines=17> */
[----:B------:R2:W-:Y:S06]  /*1930*/  BAR.ARV R2, 0x100 ;  /* 0x000400020000751d */ /* 0x0005ec0000002000 */
[----:B------:R-:W-:Y:S05]  /*1940*/  @!P0 BRA `(.L_x_13) ;  /* 0x0000000000048947 */ /* 0x000fea0003800000 */
[----:B------:R-:W-:Y:S01]  /*1950*/  BPT.TRAP 0x1 ;  /* 0x000000040000795c */ /* 0x000fe20000300000 */
.L_x_13:
[C---:B------:R-:W-:Y:S01]  /*1960*/  FMUL.FTZ R24, R0.reuse, R24 ;  /* 0x0000001800187220 */ /* 0x040fe20000410000 */
[C---:B------:R-:W-:Y:S01]  /*1970*/  FMUL.FTZ R25, R0.reuse, R25 ;  /* 0x0000001900197220 */ /* 0x040fe20000410000 */
[----:B------:R-:W-:Y:S01]  /*1980*/  UIMAD UR6, UR46, -0x80, UR47 ;  /* 0xffffff802e0678a4 */ /* 0x000fe2000f8e022f */
[C---:B------:R-:W-:Y:S01]  /*1990*/  FMUL.FTZ R28, R0.reuse, R28 ;  /* 0x0000001c001c7220 */ /* 0x040fe20000410000 */
[C---:B------:R-:W-:Y:S01]  /*19a0*/  FMUL.FTZ R38, R0.reuse, R38 ;  /* 0x0000002600267220 */ /* 0x040fe20000410000 */
[C---:B------:R-:W-:Y:S01]  /*19b0*/  FMUL.FTZ R29, R0.reuse, R29 ;  /* 0x0000001d001d7220 */ /* 0x040fe20000410000 */
[----:B------:R-:W-:Y:S01]  /*19c0*/  UIADD3 UR6, UR6, 0x80, URZ ;  /* 0x0000008006067890 */ /* 0x000fe2000fffe03f */
[----:B------:R-:W-:Y:S01]  /*19d0*/  MUFU.TANH R24, R24 ;  /* 0x0000001800187308 */ /* 0x000fe20000002400 */
[C---:B------:R-:W-:Y:S01]  /*19e0*/  FMUL.FTZ R32, R0.reuse, R32 ;  /* 0x0000002000207220 */ /* 0x040fe20000410000 */
[C---:B------:R-:W-:Y:S01]  /*19f0*/  FMUL.FTZ R33, R0.reuse, R33 ;  /* 0x0000002100217220 */ /* 0x040fe20000410000 */
[C---:B------:R-:W-:Y:S01]  /*1a00*/  FMUL.FTZ R26, R0.reuse, R26 ;  /* 0x0000001a001a7220 */ /* 0x040fe20000410000 */
[C---:B------:R-:W-:Y:S01]  /*1a10*/  FMUL.FTZ R39, R0.reuse, R39 ;  /* 0x0000002700277220 */ /* 0x040fe20000410000 */
[C---:B------:R-:W-:Y:S01]  /*1a20*/  FMUL.FTZ R42, R0.reuse, R42 ;  /* 0x0000002a002a7220 */ /* 0x040fe20000410000 */
[C---:B------:R-:W-:Y:S01]  /*1a30*/  FMUL.FTZ R36, R0.reuse, R36 ;  /* 0x0000002400247220 */ /* 0x040fe20000410000 */
[C---:B------:R-:W-:Y:S01]  /*1a40*/  FMUL.FTZ R27, R0.reuse, R27 ;  /* 0x0000001b001b7220 */ /* 0x040fe20000410000 */
        /* <DEDUP_REMOVED lines=8> */
[----:B------:R3:W-:Y:S01]  /*1ad0*/  MUFU.TANH R11, R38 ;  /* 0x00000026000b7308 */ /* 0x0007e20000002400 */
[C---:B------:R-:W-:Y:S01]  /*1ae0*/  FMUL.FTZ R41, R0.reuse, R41 ;  /* 0x0000002900297220 */ /* 0x040fe20000410000 */
[C---:B------:R-:W-:Y:S01]  /*1af0*/  FMUL.FTZ R34, R0.reuse, R34 ;  /* 0x0000002200227220 */ /* 0x040fe20000410000 */
[C---:B------:R-:W-:Y:S01]  /*1b00*/  FMUL.FTZ R50, R0.reuse, R50 ;  /* 0x0000003200327220 */ /* 0x040fe20000410000 */
[C---:B------:R-:W-:Y:S01]  /*1b10*/  FMUL.FTZ R44, R0.reuse, R44 ;  /* 0x0000002c002c7220 */ /* 0x040fe20000410000 */
[C---:B------:R-:W-:Y:S01]  /*1b20*/  FMUL.FTZ R35, R0.reuse, R35 ;  /* 0x0000002300237220 */ /* 0x040fe20000410000 */
[C---:B------:R-:W-:Y:S01]  /*1b30*/  FMUL.FTZ R55, R0.reuse, R55 ;  /* 0x0000003700377220 */ /* 0x040fe20000410000 */
[----:B------:R-:W-:Y:S01]  /*1b40*/  FMUL.FTZ R45, R0, R45 ;  /* 0x0000002d002d7220 */ /* 0x000fe20000410000 */
[----:B------:R-:W-:Y:S01]  /*1b50*/  MUFU.TANH R28, R28 ;  /* 0x0000001c001c7308 */ /* 0x000fe20000002400 */
[----:B---3--:R-:W-:-:S02]  /*1b60*/  IMAD.U32 R38, RZ, RZ, UR6 ;  /* 0x00000006ff267e24 */ /* 0x008fc4000f8e00ff */
[C---:B------:R-:W-:Y:S01]  /*1b70*/  FMUL.FTZ R58, R0.reuse, R58 ;  /* 0x0000003a003a7220 */ /* 0x040fe20000410000 */
[C---:B------:R-:W-:Y:S01]  /*1b80*/  FMUL.FTZ R48, R0.reuse, R48 ;  /* 0x0000003000307220 */ /* 0x040fe20000410000 */
[C---:B------:R-:W-:Y:S01]  /*1b90*/  FMUL.FTZ R63, R0.reuse, R63 ;  /* 0x0000003f003f7220 */ /* 0x040fe20000410000 */
[----:B------:R-:W-:Y:S02]  /*1ba0*/  IMAD R38, R219, -0x2, R38 ;  /* 0xfffffffedb267824 */ /* 0x000fe400078e0226 */
[C---:B------:R-:W-:Y:S01]  /*1bb0*/  FMUL.FTZ R49, R0.reuse, R49 ;  /* 0x0000003100317220 */ /* 0x040fe20000410000 */
[C---:B------:R-:W-:Y:S01]  /*1bc0*/  FMUL.FTZ R66, R0.reuse, R66 ;  /* 0x0000004200427220 */ /* 0x040fe20000410000 */
[----:B------:R-:W-:Y:S01]  /*1bd0*/  MUFU.TANH R29, R29 ;  /* 0x0000001d001d7308 */ /* 0x000fe20000002400 */
[----:B------:R-:W-:Y:S01]  /*1be0*/  FMUL.FTZ R52, R0, R52 ;  /* 0x0000003400347220 */ /* 0x000fe20000410000 */
[----:B------:R-:W-:Y:S01]  /*1bf0*/  ISETP.GT.AND P2, PT, R38, RZ, PT ;  /* 0x000000ff2600720c */ /* 0x000fe20003f44270 */
[----:B------:R-:W-:Y:S01]  /*1c00*/  FMUL.FTZ R53, R0, R53 ;  /* 0x0000003500357220 */ /* 0x000fe20000410000 */
[----:B------:R-:W-:Y:S01]  /*1c10*/  ISETP.GT.AND P1, PT, R38, 0x1, PT ;  /* 0x000000012600780c */ /* 0x000fe20003f24270 */
[----:B------:R-:W-:Y:S01]  /*1c20*/  FMUL.FTZ R71, R0, R71 ;  /* 0x0000004700477220 */ /* 0x000fe20000410000 */
[----:B------:R-:W-:Y:S01]  /*1c30*/  ISETP.GT.AND P6, PT, R38, 0x8, PT ;  /* 0x000000082600780c */ /* 0x000fe20003fc4270 */
[----:B------:R-:W-:Y:S01]  /*1c40*/  FMUL.FTZ R56, R0, R56 ;  /* 0x0000003800387220 */ /* 0x000fe20000410000 */
[----:B------:R-:W-:Y:S01]  /*1c50*/  MUFU.TANH R32, R32 ;  /* 0x0000002000207308 */ /* 0x000fe20000002400 */
[----:B------:R-:W-:Y:S01]  /*1c60*/  ISETP.GT.AND P5, PT, R38, 0x9, PT ;  /* 0x000000092600780c */ /* 0x000fe20003fa4270 */
[----:B------:R-:W-:Y:S01]  /*1c70*/  FMUL.FTZ R57, R0, R57 ;  /* 0x0000003900397220 */ /* 0x000fe20000410000 */
[----:B------:R-:W-:Y:S01]  /*1c80*/  ISETP.GT.AND P4, PT, R38, 0x10, PT ;  /* 0x000000102600780c */ /* 0x000fe20003f84270 */
[----:B------:R-:W-:Y:S01]  /*1c90*/  FMUL.FTZ R74, R0, R74 ;  /* 0x0000004a004a7220 */ /* 0x000fe20000410000 */
[----:B------:R-:W-:Y:S01]  /*1ca0*/  ISETP.GT.AND P3, PT, R38, 0x11, PT ;  /* 0x000000112600780c */ /* 0x000fe20003f64270 */
[C---:B------:R-:W-:Y:S01]  /*1cb0*/  FMUL.FTZ R51, R0.reuse, R51 ;  /* 0x0000003300337220 */ /* 0x040fe20000410000 */
[C---:B------:R-:W-:Y:S01]  /*1cc0*/  FMUL.FTZ R60, R0.reuse, R60 ;  /* 0x0000003c003c7220 */ /* 0x040fe20000410000 */
[----:B0-----:R-:W0:Y:S01]  /*1cd0*/  MUFU.TANH R3, R26 ;  /* 0x0000001a00037308 */ /* 0x001e220000002400 */
        /* <DEDUP_REMOVED lines=16> */
[----:B0-----:R-:W-:Y:S01]  /*1de0*/  FSEL R3, R3, -INF , P2 ;  /* 0xff80000003037808 */ /* 0x001fe20001000000 */
[C---:B------:R-:W-:Y:S01]  /*1df0*/  FMUL.FTZ R80, R0.reuse, R80 ;  /* 0x0000005000507220 */ /* 0x040fe20000410000 */
[C---:B------:R-:W-:Y:S01]  /*1e00*/  FMUL.FTZ R81, R0.reuse, R81 ;  /* 0x0000005100517220 */ /* 0x040fe20000410000 */
[C---:B------:R-:W-:Y:S01]  /*1e10*/  FMUL.FTZ R75, R0.reuse, R75 ;  /* 0x0000004b004b7220 */ /* 0x040fe20000410000 */
[C---:B------:R-:W-:Y:S01]  /*1e20*/  FMUL.FTZ R84, R0.reuse, R84 ;  /* 0x0000005400547220 */ /* 0x040fe20000410000 */
[----:B------:R-:W-:Y:S01]  /*1e30*/  FMUL.FTZ R85, R0, R85 ;  /* 0x0000005500557220 */ /* 0x000fe20000410000 */
[----:B------:R-:W-:Y:S01]  /*1e40*/  ULDC UR10, c[0x0][0x988] ;  /* 0x00026200000a7ab9 */ /* 0x000fe20000000800 */
[----:B------:R0:W-:Y:S01]  /*1e50*/  MUFU.TANH R13, R42 ;  /* 0x0000002a000d7308 */ /* 0x0001e20000002400 */
[----:B---3--:R-:W-:Y:S01]  /*1e60*/  FSEL R39, R24, -INF , P2 ;  /* 0xff80000018277808 */ /* 0x008fe20001000000 */
[----:B------:R-:W-:Y:S01]  /*1e70*/  FMUL.FTZ R78, R0, R78 ;  /* 0x0000004e004e7220 */ /* 0x000fe20000410000 */
[----:B------:R-:W-:Y:S01]  /*1e80*/  ISETP.GT.AND P2, PT, R38, 0x18, PT ;  /* 0x000000182600780c */ /* 0x000fe20003f44270 */
[C---:B------:R-:W-:Y:S01]  /*1e90*/  FMUL.FTZ R79, R0.reuse, R79 ;  /* 0x0000004f004f7220 */ /* 0x040fe20000410000 */
[----:B------:R-:W-:Y:S01]  /*1ea0*/  P2R R88, PR, RZ, 0x1 ;  /* 0x00000001ff587803 */ /* 0x000fe20000000000 */
[C---:B------:R-:W-:Y:S01]  /*1eb0*/  FMUL.FTZ R82, R0.reuse, R82 ;  /* 0x0000005200527220 */ /* 0x040fe20000410000 */
[----:B------:R-:W-:Y:S01]  /*1ec0*/  FSEL R11, R11, -INF , P2 ;  /* 0xff8000000b0b7808 */ /* 0x000fe20001000000 */
[----:B------:R-:W3:Y:S01]  /*1ed0*/  MUFU.TANH R4, R27 ;  /* 0x0000001b00047308 */ /* 0x000ee20000002400 */
[----:B0-----:R-:W-:Y:S01]  /*1ee0*/  FSEL R42, R25, -INF , P1 ;  /* 0xff800000192a7808 */ /* 0x001fe20000800000 */
[C---:B------:R-:W-:Y:S01]  /*1ef0*/  FMUL.FTZ R83, R0.reuse, R83 ;  /* 0x0000005300537220 */ /* 0x040fe20000410000 */
[C---:B------:R-:W-:Y:S01]  /*1f00*/  FMUL.FTZ R86, R0.reuse, R86 ;  /* 0x0000005600567220 */ /* 0x040fe20000410000 */
[----:B------:R-:W-:Y:S01]  /*1f10*/  FMUL.FTZ R87, R0, R87 ;  /* 0x0000005700577220 */ /* 0x000fe20000410000 */
[----:B------:R-:W-:Y:S01]  /*1f20*/  FMNMX.FTZ R24, R39, R42, !PT ;  /* 0x0000002a27187209 */ /* 0x000fe20007810000 */
[----:B------:R-:W-:-:S02]  /*1f30*/  UIADD3 UR6, UR51, 0x38840, URZ ;  /* 0x0003884033067890 */ /* 0x000fc4000fffe03f */
[----:B------:R-:W-:Y:S02]  /*1f40*/  MUFU.TANH R36, R36 ;  /* 0x0000002400247308 */ /* 0x000fe40000002400 */
[----:B------:R-:W-:-:S06]  /*1f50*/  UPRMT UR6, UR44, 0x654, UR6 ;  /* 0x000006542c067896 */ /* 0x000fcc0008000006 */
[----:B------:R0:W-:Y:S01]  /*1f60*/  MUFU.TANH R14, R43 ;  /* 0x0000002b000e7308 */ /* 0x0001e20000002400 */
[----:B---3--:R-:W-:Y:S02]  /*1f70*/  FSEL R4, R4, -INF , P1 ;  /* 0xff80000004047808 */ /* 0x008fe40000800000 */
[----:B------:R-:W-:Y:S01]  /*1f80*/  ISETP.GT.AND P1, PT, R38, 0x19, PT ;  /* 0x000000192600780c */ /* 0x000fe20003f24270 */
[----:B------:R-:W-:Y:S03]  /*1f90*/  SYNCS.ARRIVE.TRANS64.RED.A1T0 RZ, [UR6], RZ ;  /* 0x000000ffffff79a7 */ /* 0x000fe60008100406 */
[----:B------:R-:W-:Y:S01]  /*1fa0*/  FSEL R12, R12, -INF , P1 ;  /* 0xff8000000c0c7808 */ /* 0x000fe20000800000 */
[----:B------:R-:W3:Y:S01]  /*1fb0*/  MUFU.TANH R7, R30 ;  /* 0x0000001e00077308 */ /* 0x000ee20000002400 */
[----:B0-----:R-:W-:-:S04]  /*1fc0*/  FSEL R43, R28, -INF , P6 ;  /* 0xff8000001c2b7808 */ /* 0x001fc80003000000 */
[----:B------:R-:W-:-:S03]  /*1fd0*/  FMNMX.FTZ R25, R43, R24, !PT ;  /* 0x000000182b197209 */ /* 0x000fc60007810000 */
[----:B------:R-:W-:Y:S08]  /*1fe0*/  MUFU.TANH R37, R37 ;  /* 0x0000002500257308 */ /* 0x000ff00000002400 */
[----:B------:R0:W-:Y:S01]  /*1ff0*/  MUFU.TANH R15, R46 ;  /* 0x0000002e000f7308 */ /* 0x0001e20000002400 */
[----:B---3--:R-:W-:Y:S02]  /*2000*/  FSEL R7, R7, -INF , P6 ;  /* 0xff80000007077808 */ /* 0x008fe40003000000 */
[----:B------:R-:W-:-:S04]  /*2010*/  ISETP.GT.AND P6, PT, R38, 0x20, PT ;  /* 0x000000202600780c */ /* 0x000fc80003fc4270 */
        /* <DEDUP_REMOVED lines=20> */
[----:B------:R-:W0:Y:S08]  /*2160*/  MUFU.TANH R44, R44 ;  /* 0x0000002c002c7308 */ /* 0x000e300000002400 */
[----:B------:R4:W-:Y:S01]  /*2170*/  MUFU.TANH R26, R55 ;  /* 0x00000037001a7308 */ /* 0x0009e20000002400 */
[----:B---3--:R-:W-:Y:S02]  /*2180*/  FSEL R10, R10, -INF , P3 ;  /* 0xff8000000a0a7808 */ /* 0x008fe40001800000 */
[----:B------:R-:W-:-:S04]  /*2190*/  ISETP.GT.AND P3, PT, R38, 0x29, PT ;  /* 0x000000292600780c */ /* 0x000fc80003f64270 */
[----:B------:R-:W-:Y:S01]  /*21a0*/  FSEL R20, R20, -INF , P3 ;  /* 0xff80000014147808 */ /* 0x000fe20001800000 */
[----:B------:R-:W-:Y:S01]  /*21b0*/  MUFU.TANH R45, R45 ;  /* 0x0000002d002d7308 */ /* 0x000fe20000002400 */
[----:B----4-:R-:W-:Y:S02]  /*21c0*/  FSEL R55, R36, -INF , P2 ;  /* 0xff80000024377808 */ /* 0x010fe40001000000 */
[----:B0-----:R-:W-:Y:S02]  /*21d0*/  FSEL R44, R44, -INF , P4 ;  /* 0xff8000002c2c7808 */ /* 0x001fe40002000000 */
[----:B------:R-:W-:Y:S02]  /*21e0*/  FMNMX.FTZ R25, R55, R24, !PT ;  /* 0x0000001837197209 */ /* 0x000fe40007810000 */
[C---:B------:R-:W-:Y:S01]  /*21f0*/  ISETP.GT.AND P2, PT, R38.reuse, 0x30, PT ;  /* 0x000000302600780c */ /* 0x040fe20003f44270 */
[----:B------:R0:W3:Y:S01]  /*2200*/  MUFU.TANH R27, R58 ;  /* 0x0000003a001b7308 */ /* 0x0000e20000002400 */
[----:B------:R-:W-:-:S02]  /*2210*/  ISETP.GT.AND P4, PT, R38, 0x40, PT ;  /* 0x000000402600780c */ /* 0x000fc40003f84270 */
[----:B------:R-:W-:-:S05]  /*2220*/  FSEL R21, R21, -INF , P2 ;  /* 0xff80000015157808 */ /* 0x000fca0001000000 */
[----:B------:R-:W4:Y:S01]  /*2230*/  MUFU.TANH R48, R48 ;  /* 0x0000003000307308 */ /* 0x000f220000002400 */
[----:B0-----:R-:W-:Y:S02]  /*2240*/  FSEL R58, R37, -INF , P1 ;  /* 0xff800000253a7808 */ /* 0x001fe40000800000 */
[----:B------:R-:W-:Y:S02]  /*2250*/  ISETP.GT.AND P1, PT, R38, 0x31, PT ;  /* 0x000000312600780c */ /* 0x000fe40003f24270 */
[----:B------:R-:W-:-:S03]  /*2260*/  FMNMX.FTZ R24, R58, R25, !PT ;  /* 0x000000193a187209 */ /* 0x000fc60007810000 */
[----:B------:R0:W-:Y:S01]  /*2270*/  MUFU.TANH R30, R63 ;  /* 0x0000003f001e7308 */ /* 0x0001e20000002400 */
[----:B---3--:R-:W-:-:S07]  /*2280*/  FSEL R27, R27, -INF , P4 ;  /* 0xff8000001b1b7808 */ /* 0x008fce0002000000 */
[----:B------:R-:W-:Y:S01]  /*2290*/  MUFU.TANH R49, R49 ;  /* 0x0000003100317308 */ /* 0x000fe20000002400 */
[----:B0-----:R-:W-:Y:S02]  /*22a0*/  FSEL R63, R40, -INF , P6 ;  /* 0xff800000283f7808 */ /* 0x001fe40003000000 */
[----:B----4-:R-:W-:Y:S02]  /*22b0*/  FSEL R48, R48, -INF , P2 ;  /* 0xff80000030307808 */ /* 0x010fe40001000000 */
[----:B------:R-:W-:Y:S02]  /*22c0*/  FMNMX.FTZ R25, R63, R24, !PT ;  /* 0x000000183f197209 */ /* 0x000fe40007810000 */
[C---:B------:R-:W-:Y:S01]  /*22d0*/  ISETP.GT.AND P6, PT, R38.reuse, 0x38, PT ;  /* 0x000000382600780c */ /* 0x040fe20003fc4270 */
[----:B------:R0:W-:Y:S01]  /*22e0*/  MUFU.TANH R31, R66 ;  /* 0x00000042001f7308 */ /* 0x0001e20000002400 */
[----:B------:R-:W-:-:S07]  /*22f0*/  ISETP.GT.AND P2, PT, R38, 0x48, PT ;  /* 0x000000482600780c */ /* 0x000fce0003f44270 */
[----:B------:R-:W3:Y:S01]  /*2300*/  MUFU.TANH R52, R52 ;  /* 0x0000003400347308 */ /* 0x000ee20000002400 */
[----:B0-----:R-:W-:Y:S02]  /*2310*/  FSEL R66, R41, -INF , P5 ;  /* 0xff80000029427808 */ /* 0x001fe40002800000 */
[----:B------:R-:W-:Y:S02]  /*2320*/  ISETP.GT.AND P5, PT, R38, 0x39, PT ;  /* 0x000000392600780c */ /* 0x000fe40003fa4270 */
[----:B------:R-:W-:Y:S02]  /*2330*/  FMNMX.FTZ R25, R66, R25, !PT ;  /* 0x0000001942197209 */ /* 0x000fe40007810000 */
[----:B------:R-:W-:Y:S01]  /*2340*/  FSEL R26, R26, -INF , P5 ;  /* 0xff8000001a1a7808 */ /* 0x000fe20002800000 */
[----:B------:R-:W0:Y:S01]  /*2350*/  MUFU.TANH R53, R53 ;  /* 0x0000003500357308 */ /* 0x000e220000002400 */
[----:B------:R-:W-:-:S07]  /*2360*/  FMNMX.FTZ R24, R44, R25, !PT ;  /* 0x000000192c187209 */ /* 0x000fce0007810000 */
[----:B------:R4:W-:Y:S01]  /*2370*/  MUFU.TANH R34, R71 ;  /* 0x0000004700227308 */ /* 0x0009e20000002400 */
[----:B---3--:R-:W-:-:S07]  /*2380*/  FSEL R52, R52, -INF , P6 ;  /* 0xff80000034347808 */ /* 0x008fce0003000000 */
[----:B------:R-:W3:Y:S01]  /*2390*/  MUFU.TANH R56, R56 ;  /* 0x0000003800387308 */ /* 0x000ee20000002400 */
[----:B----4-:R-:W-:Y:S02]  /*23a0*/  FSEL R71, R45, -INF , P3 ;  /* 0xff8000002d477808 */ /* 0x010fe40001800000 */
[----:B0-----:R-:W-:Y:S02]  /*23b0*/  FSEL R53, R53, -INF , P5 ;  /* 0xff80000035357808 */ /* 0x001fe40002800000 */
[----:B------:R-:W-:Y:S02]  /*23c0*/  FMNMX.FTZ R25, R71, R24, !PT ;  /* 0x0000001847197209 */ /* 0x000fe40007810000 */
[----:B------:R-:W-:Y:S01]  /*23d0*/  ISETP.GT.AND P3, PT, R38, 0x41, PT ;  /* 0x000000412600780c */ /* 0x000fe20003f64270 */
[----:B------:R-:W0:Y:S01]  /*23e0*/  MUFU.TANH R57, R57 ;  /* 0x0000003900397308 */ /* 0x000e220000002400 */
[----:B------:R-:W-:Y:S02]  /*23f0*/  FMNMX.FTZ R25, R48, R25, !PT ;  /* 0x0000001930197209 */ /* 0x000fe40007810000 */
[----:B------:R-:W-:-:S05]  /*2400*/  ISETP.GT.AND P5, PT, R38, 0x51, PT ;  /* 0x000000512600780c */ /* 0x000fca0003fa4270 */
[----:B------:R4:W-:Y:S01]  /*2410*/  MUFU.TANH R35, R74 ;  /* 0x0000004a00237308 */ /* 0x0009e20000002400 */
[----:B---3--:R-:W-:Y:S02]  /*2420*/  FSEL R56, R56, -INF , P4 ;  /* 0xff80000038387808 */ /* 0x008fe40002000000 */
[----:B------:R-:W-:-:S05]  /*2430*/  ISETP.GT.AND P4, PT, R38, 0x58, PT ;  /* 0x000000582600780c */ /* 0x000fca0003f84270 */
[----:B------:R-:W3:Y:S01]  /*2440*/  MUFU.TANH R51, R51 ;  /* 0x0000003300337308 */ /* 0x000ee20000002400 */
[----:B----4-:R-:W-:Y:S02]  /*2450*/  FSEL R74, R49, -INF , P1 ;  /* 0xff800000314a7808 */ /* 0x010fe40000800000 */
[----:B0-----:R-:W-:Y:S02]  /*2460*/  FSEL R57, R57, -INF , P3 ;  /* 0xff80000039397808 */ /* 0x001fe40001800000 */
[----:B------:R-:W-:-:S03]  /*2470*/  FMNMX.FTZ R25, R74, R25, !PT ;  /* 0x000000194a197209 */ /* 0x000fc60007810000 */
[----:B------:R-:W0:Y:S01]  /*2480*/  MUFU.TANH R60, R60 ;  /* 0x0000003c003c7308 */ /* 0x000e220000002400 */
[----:B------:R-:W-:-:S04]  /*2490*/  FMNMX.FTZ R24, R52, R25, !PT ;  /* 0x0000001934187209 */ /* 0x000fc80007810000 */
[----:B------:R-:W-:-:S03]  /*24a0*/  FMNMX.FTZ R25, R53, R24, !PT ;  /* 0x0000001835197209 */ /* 0x000fc60007810000 */
[----:B------:R-:W4:Y:S01]  /*24b0*/  MUFU.TANH R54, R54 ;  /* 0x0000003600367308 */ /* 0x000f220000002400 */
[----:B------:R-:W-:Y:S02]  /*24c0*/  FMNMX.FTZ R28, R56, R25, !PT ;  /* 0x00000019381c7209 */ /* 0x000fe40007810000 */
[----:B---3--:R-:W-:Y:S02]  /*24d0*/  FSEL R24, R51, -INF , P1 ;  /* 0xff80000033187808 */ /* 0x008fe40000800000 */
[----:B------:R-:W-:Y:S02]  /*24e0*/  ISETP.GT.AND P1, PT, R38, 0x49, PT ;  /* 0x000000492600780c */ /* 0x000fe40003f24270 */
[----:B------:R-:W-:Y:S01]  /*24f0*/  FMNMX.FTZ R29, R57, R28, !PT ;  /* 0x0000001c391d7209 */ /* 0x000fe20007810000 */
[----:B------:R-:W3:Y:S01]  /*2500*/  MUFU.TANH R61, R61 ;  /* 0x0000003d003d7308 */ /* 0x000ee20000002400 */
[----:B0-----:R-:W-:Y:S02]  /*2510*/  FSEL R60, R60, -INF , P2 ;  /* 0xff8000003c3c7808 */ /* 0x001fe40001000000 */
[----:B------:R-:W-:-:S02]  /*2520*/  FSEL R30, R30, -INF , P1 ;  /* 0xff8000001e1e7808 */ /* 0x000fc40000800000 */
[----:B------:R-:W-:-:S03]  /*2530*/  FMNMX.FTZ R28, R60, R29, !PT ;  /* 0x0000001d3c1c7209 */ /* 0x000fc60007810000 */
[----:B------:R-:W0:Y:S01]  /*2540*/  MUFU.TANH R64, R64 ;  /* 0x0000004000407308 */ /* 0x000e220000002400 */
[----:B----4-:R-:W-:Y:S02]  /*2550*/  FSEL R25, R54, -INF , P6 ;  /* 0xff80000036197808 */ /* 0x010fe40003000000 */
[----:B------:R-:W-:-:S04]  /*2560*/  ISETP.GT.AND P6, PT, R38, 0x50, PT ;  /* 0x000000502600780c */ /* 0x000fc80003fc4270 */
[----:B------:R-:W-:Y:S01]  /*2570*/  FSEL R31, R31, -INF , P6 ;  /* 0xff8000001f1f7808 */ /* 0x000fe20003000000 */
[----:B------:R-:W4:Y:S01]  /*2580*/  MUFU.TANH R65, R65 ;  /* 0x0000004100417308 */ /* 0x000f220000002400 */
[----:B---3--:R-:W-:Y:S02]  /*2590*/  FSEL R61, R61, -INF , P1 ;  /* 0xff8000003d3d7808 */ /* 0x008fe40000800000 */
[----:B------:R-:W-:Y:S02]  /*25a0*/  ISETP.GT.AND P1, PT, R38, 0x61, PT ;  /* 0x000000612600780c */ /* 0x000fe40003f24270 */
[----:B------:R-:W-:-:S03]  /*25b0*/  FMNMX.FTZ R29, R61, R28, !PT ;  /* 0x0000001c3d1d7209 */ /* 0x000fc60007810000 */
[----:B------:R-:W3:Y:S01]  /*25c0*/  MUFU.TANH R59, R59 ;  /* 0x0000003b003b7308 */ /* 0x000ee20000002400 */
[----:B0-----:R-:W-:Y:S02]  /*25d0*/  FSEL R64, R64, -INF , P6 ;  /* 0xff80000040407808 */ /* 0x001fe40003000000 */
[----:B------:R-:W-:Y:S02]  /*25e0*/  ISETP.GT.AND P6, PT, R38, 0x68, PT ;  /* 0x000000682600780c */ /* 0x000fe40003fc4270 */
[----:B------:R-:W-:-:S03]  /*25f0*/  FMNMX.FTZ R32, R64, R29, !PT ;  /* 0x0000001d40207209 */ /* 0x000fc60007810000 */
[----:B------:R-:W0:Y:S01]  /*2600*/  MUFU.TANH R68, R68 ;  /* 0x0000004400447308 */ /* 0x000e220000002400 */
[----:B----4-:R-:W-:-:S04]  /*2610*/  FSEL R65, R65, -INF , P5 ;  /* 0xff80000041417808 */ /* 0x010fc80002800000 */
[----:B------:R-:W-:-:S03]  /*2620*/  FMNMX.FTZ R33, R65, R32, !PT ;  /* 0x0000002041217209 */ /* 0x000fc60007810000 */
[----:B------:R-:W4:Y:S01]  /*2630*/  MUFU.TANH R62, R62 ;  /* 0x0000003e003e7308 */ /* 0x000f220000002400 */
[----:B---3--:R-:W-:Y:S02]  /*2640*/  FSEL R28, R59, -INF , P3 ;  /* 0xff8000003b1c7808 */ /* 0x008fe40001800000 */
[----:B------:R-:W-:-:S04]  /*2650*/  ISETP.GT.AND P3, PT, R38, 0x59, PT ;  /* 0x000000592600780c */ /* 0x000fc80003f64270 */
[----:B------:R-:W-:Y:S01]  /*2660*/  FSEL R34, R34, -INF , P3 ;  /* 0xff80000022227808 */ /* 0x000fe20001800000 */
[----:B------:R-:W3:Y:S01]  /*2670*/  MUFU.TANH R69, R69 ;  /* 0x0000004500457308 */ /* 0x000ee20000002400 */
[----:B0-----:R-:W-:-:S04]  /*2680*/  FSEL R68, R68, -INF , P4 ;  /* 0xff80000044447808 */ /* 0x001fc80002000000 */
        /* <DEDUP_REMOVED lines=18> */
[----:B------:R-:W-:-:S05]  /*27b0*/  ISETP.GT.AND P5, PT, R38, 0x69, PT ;  /* 0x000000692600780c */ /* 0x000fca0003fa4270 */
[----:B------:R-:W3:Y:S01]  /*27c0*/  MUFU.TANH R77, R77 ;  /* 0x0000004d004d7308 */ /* 0x000ee20000002400 */
[----:B0-----:R-:W-:-:S04]  /*27d0*/  FSEL R76, R76, -INF , P6 ;  /* 0xff8000004c4c7808 */ /* 0x001fc80003000000 */
[----:B------:R-:W-:-:S03]  /*27e0*/  FMNMX.FTZ R36, R76, R37, !PT ;  /* 0x000000254c247209 */ /* 0x000fc60007810000 */
[----:B------:R-:W0:Y:S01]  /*27f0*/  MUFU.TANH R80, R80 ;  /* 0x0000005000507308 */ /* 0x000e220000002400 */
[----:B----4-:R-:W-:Y:S02]  /*2800*/  FSEL R33, R70, -INF , P4 ;  /* 0xff80000046217808 */ /* 0x010fe40002000000 */
[----:B------:R-:W-:-:S05]  /*2810*/  ISETP.GT.AND P4, PT, R38, 0x70, PT ;  /* 0x000000702600780c */ /* 0x000fca0003f84270 */
[----:B------:R-:W4:Y:S01]  /*2820*/  MUFU.TANH R81, R81 ;  /* 0x0000005100517308 */ /* 0x000f220000002400 */
[----:B---3--:R-:W-:-:S04]  /*2830*/  FSEL R77, R77, -INF , P5 ;  /* 0xff8000004d4d7808 */ /* 0x008fc80002800000 */
[----:B------:R-:W-:-:S03]  /*2840*/  FMNMX.FTZ R37, R77, R36, !PT ;  /* 0x000000244d257209 */ /* 0x000fc60007810000 */
[----:B------:R-:W3:Y:S01]  /*2850*/  MUFU.TANH R75, R75 ;  /* 0x0000004b004b7308 */ /* 0x000ee20000002400 */
[----:B0-----:R-:W-:-:S04]  /*2860*/  FSEL R80, R80, -INF , P4 ;  /* 0xff80000050507808 */ /* 0x001fc80002000000 */
        /* <DEDUP_REMOVED lines=11> */
[----:B----4-:R-:W-:-:S04]  /*2920*/  FSEL R85, R85, -INF , P1 ;  /* 0xff80000055557808 */ /* 0x010fc80000800000 */
[----:B------:R-:W-:-:S03]  /*2930*/  FMNMX.FTZ R38, R85, R38, !PT ;  /* 0x0000002655267209 */ /* 0x000fc60007810000 */
[----:B------:R-:W4:Y:S01]  /*2940*/  MUFU.TANH R82, R82 ;  /* 0x0000005200527308 */ /* 0x000f220000002400 */
[----:B---3--:R-:W-:Y:S01]  /*2950*/  FSEL R78, R78, -INF , P6 ;  /* 0xff8000004e4e7808 */ /* 0x008fe20003000000 */
[----:B------:R-:W3:Y:S06]  /*2960*/  SHFL.BFLY PT, R37, R38, 0x2, 0x1f ;  /* 0x0c401f0026257f89 */ /* 0x000eec00000e0000 */
[----:B------:R-:W5:Y:S01]  /*2970*/  MUFU.TANH R83, R83 ;  /* 0x0000005300537308 */ /* 0x000f620000002400 */
[----:B0-----:R-:W-:-:S07]  /*2980*/  FSEL R79, R79, -INF , P5 ;  /* 0xff8000004f4f7808 */ /* 0x001fce0002800000 */
[----:B------:R-:W0:Y:S01]  /*2990*/  MUFU.TANH R86, R86 ;  /* 0x0000005600567308 */ /* 0x000e220000002400 */
[----:B----4-:R-:W-:-:S07]  /*29a0*/  FSEL R82, R82, -INF , P4 ;  /* 0xff80000052527808 */ /* 0x010fce0002000000 */
[----:B------:R-:W4:Y:S01]  /*29b0*/  MUFU.TANH R87, R87 ;  /* 0x0000005700577308 */ /* 0x000f220000002400 */
[----:B-----5:R-:W-:Y:S02]  /*29c0*/  FSEL R83, R83, -INF , P3 ;  /* 0xff80000053537808 */ /* 0x020fe40001800000 */
[----:B---3--:R-:W-:-:S05]  /*29d0*/  FMNMX.FTZ R37, R38, R37, !PT ;  /* 0x0000002526257209 */ /* 0x008fca0007810000 */
[----:B------:R-:W3:Y:S01]  /*29e0*/  SHFL.BFLY PT, R40, R37, 0x1, 0x1f ;  /* 0x0c201f0025287f89 */ /* 0x000ee200000e0000 */
[----:B0-----:R-:W-:Y:S02]  /*29f0*/  FSEL R86, R86, -INF , P2 ;  /* 0xff80000056567808 */ /* 0x001fe40001000000 */
[----:B----4-:R-:W-:Y:S02]  /*2a00*/  FSEL R87, R87, -INF , P1 ;  /* 0xff80000057577808 */ /* 0x010fe40000800000 */
[----:B---3--:R-:W-:Y:S01]  /*2a10*/  FMNMX.FTZ R181, R37, R40, !PT ;  /* 0x0000002825b57209 */ /* 0x008fe20007810000 */
[----:B------:R-:W-:-:S03]  /*2a20*/  IMAD.U32 R40, RZ, RZ, UR10 ;  /* 0x0000000aff287e24 */ /* 0x000fc6000f8e00ff */
[C---:B------:R-:W-:Y:S01]  /*2a30*/  FSETP.NEU.FTZ.AND P0, PT, R181.reuse, -INF , PT ;  /* 0xff800000b500780b */ /* 0x040fe20003f1d000 */
[----:B------:R-:W-:-:S05]  /*2a40*/  FFMA.FTZ R40, R181, R40, -8 ;  /* 0xc1000000b5287423 */ /* 0x000fca0000010028 */
[----:B------:R-:W-:Y:S02]  /*2a50*/  FSEL R67, R40, RZ, P0 ;  /* 0x000000ff28437208 */ /* 0x000fe40000000000 */
[----:B------:R-:W-:Y:S02]  /*2a60*/  FMNMX.FTZ R40, R3, R4, !PT ;  /* 0x0000000403287209 */ /* 0x000fe40007810000 */
[----:B------:R-:W-:Y:S01]  /*2a70*/  ISETP.NE.AND P0, PT, R88, RZ, PT ;  /* 0x000000ff5800720c */ /* 0x000fe20003f05270 */
[----:B------:R-:W-:-:S01]  /*2a80*/  FFMA.FTZ R38, R43, UR10, -R67 ;  /* 0x0000000a2b267c23 */ /* 0x000fc20008010843 */
[----:B------:R-:W-:Y:S01]  /*2a90*/  FMNMX.FTZ R41, R7, R40, !PT ;  /* 0x0000002807297209 */ /* 0x000fe20007810000 */
[----:B------:R-:W-:-:S01]  /*2aa0*/  FFMA.FTZ R37, R42, UR10, -R67 ;  /* 0x0000000a2a257c23 */ /* 0x000fc20008010843 */
[--C-:B------:R-:W-:Y:S01]  /*2ab0*/  FFMA.FTZ R154, R47, UR10, -R67.reuse ;  /* 0x0000000a2f9a7c23 */ /* 0x100fe20008010843 */
        /* <DEDUP_REMOVED lines=8> */
[----:B------:R-:W-:Y:S01]  /*2b40*/  IMAD.U32 R63, RZ, RZ, UR10 ;  /* 0x0000000aff3f7e24 */ /* 0x000fe2000f8e00ff */
[----:B------:R-:W-:Y:S01]  /*2b50*/  FMNMX.FTZ R40, R10, R41, !PT ;  /* 0x000000290a287209 */ /* 0x000fe20007810000 */
[----:B------:R-:W-:-:S01]  /*2b60*/  FFMA.FTZ R41, R50, UR10, -R67 ;  /* 0x0000000a32297c23 */ /* 0x000fc20008010843 */
[--C-:B------:R-:W-:Y:S01]  /*2b70*/  FFMA.FTZ R50, R57, UR10, -R67.reuse ;  /* 0x0000000a39327c23 */ /* 0x100fe20008010843 */
[----:B------:R-:W-:Y:S01]  /*2b80*/  MUFU.EX2 R152, R152 ;  /* 0x0000009800987308 */ /* 0x000fe20000000800 */
[----:B------:R-:W-:Y:S01]  /*2b90*/  FMNMX.FTZ R43, R11, R40, !PT ;  /* 0x000000280b2b7209 */ /* 0x000fe20007810000 */
[--C-:B------:R-:W-:Y:S01]  /*2ba0*/  FFMA.FTZ R52, R52, UR10, -R67.reuse ;  /* 0x0000000a34347c23 */ /* 0x100fe20008010843 */
[----:B------:R-:W-:-:S01]  /*2bb0*/  FFMA.FTZ R55, R55, UR10, -R67 ;  /* 0x0000000a37377c23 */ /* 0x000fc20008010843 */
[--C-:B------:R-:W-:Y:S01]  /*2bc0*/  FFMA.FTZ R49, R71, UR10, -R67.reuse ;  /* 0x0000000a47317c23 */ /* 0x100fe20008010843 */
[----:B------:R-:W-:Y:S01]  /*2bd0*/  FMNMX.FTZ R40, R12, R43, !PT ;  /* 0x0000002b0c287209 */ /* 0x000fe20007810000 */
[--C-:B------:R-:W-:Y:S01]  /*2be0*/  FFMA.FTZ R160, R56, UR10, -R67.reuse ;  /* 0x0000000a38a07c23 */ /* 0x100fe20008010843 */
[----:B------:R-:W-:-:S01]  /*2bf0*/  FFMA.FTZ R61, R61, UR10, -R67 ;  /* 0x0000000a3d3d7c23 */ /* 0x000fc20008010843 */
        /* <DEDUP_REMOVED lines=14> */
[----:B------:R-:W-:-:S02]  /*2ce0*/  FFMA.FTZ R84, R84, UR10, -R67 ;  /* 0x0000000a54547c23 */ /* 0x000fc40008010843 */
[----:B------:R-:W0:Y:S01]  /*2cf0*/  MUFU.EX2 R39, R39 ;  /* 0x0000002700277308 */ /* 0x000e220000000800 */
[----:B------:R-:W-:-:S04]  /*2d00*/  FMNMX.FTZ R45, R21, R42, !PT ;  /* 0x0000002a152d7209 */ /* 0x000fc80007810000 */
[----:B------:R-:W-:Y:S01]  /*2d10*/  FMNMX.FTZ R42, R24, R45, !PT ;  /* 0x0000002d182a7209 */ /* 0x000fe20007810000 */
[----:B------:R-:W-:-:S02]  /*2d20*/  FFMA.FTZ R45, R66, UR10, -R67 ;  /* 0x0000000a422d7c23 */ /* 0x000fc40008010843 */
[----:B------:R-:W3:Y:S01]  /*2d30*/  MUFU.EX2 R154, R154 ;  /* 0x0000009a009a7308 */ /* 0x000ee20000000800 */
[----:B------:R-:W-:-:S04]  /*2d40*/  FMNMX.FTZ R47, R25, R42, !PT ;  /* 0x0000002a192f7209 */ /* 0x000fc80007810000 */
[----:B------:R-:W-:-:S03]  /*2d50*/  FMNMX.FTZ R42, R26, R47, !PT ;  /* 0x0000002f1a2a7209 */ /* 0x000fc60007810000 */
[----:B------:R-:W4:Y:S01]  /*2d60*/  MUFU.EX2 R41, R41 ;  /* 0x0000002900297308 */ /* 0x000f220000000800 */
[----:B------:R-:W-:Y:S02]  /*2d70*/  FMNMX.FTZ R47, R27, R42, !PT ;  /* 0x0000002a1b2f7209 */ /* 0x000fe40007810000 */
[----:B0-----:R-:W-:Y:S02]  /*2d80*/  F2FP.SATFINITE.E4M3.F32.PACK_AB_MERGE_C R54, R39, R38, RZ ;  /* 0x000000262736723e */ /* 0x001fe400048070ff */
[----:B------:R-:W-:-:S03]  /*2d90*/  FMNMX.FTZ R44, R28, R47, !PT ;  /* 0x0000002f1c2c7209 */ /* 0x000fc60007810000 */
[----:B------:R-:W-:Y:S01]  /*2da0*/  MUFU.EX2 R42, R46 ;  /* 0x0000002e002a7308 */ /* 0x000fe20000000800 */
[----:B------:R-:W-:-:S04]  /*2db0*/  FMNMX.FTZ R47, R29, R44, !PT ;  /* 0x0000002c1d2f7209 */ /* 0x000fc80007810000 */
[----:B------:R-:W-:-:S03]  /*2dc0*/  FMNMX.FTZ R44, R30, R47, !PT ;  /* 0x0000002f1e2c7209 */ /* 0x000fc60007810000 */
[----:B------:R0:W5:Y:S01]  /*2dd0*/  MUFU.EX2 R40, R55 ;  /* 0x0000003700287308 */ /* 0x0001620000000800 */
[----:B------:R-:W-:-:S04]  /*2de0*/  FMNMX.FTZ R47, R31, R44, !PT ;  /* 0x0000002c1f2f7209 */ /* 0x000fc80007810000 */
[----:B------:R-:W-:Y:S01]  /*2df0*/  FMNMX.FTZ R44, R32, R47, !PT ;  /* 0x0000002f202c7209 */ /* 0x000fe20007810000 */
[----:B------:R-:W-:-:S02]  /*2e00*/  FFMA.FTZ R47, R74, UR10, -R67 ;  /* 0x0000000a4a2f7c23 */ /* 0x000fc40008010843 */
[----:B------:R-:W-:Y:S01]  /*2e10*/  MUFU.EX2 R43, R43 ;  /* 0x0000002b002b7308 */ /* 0x000fe20000000800 */
[----:B------:R-:W-:Y:S01]  /*2e20*/  FMNMX.FTZ R51, R33, R44, !PT ;  /* 0x0000002c21337209 */ /* 0x000fe20007810000 */
[----:B0-----:R-:W-:-:S03]  /*2e30*/  FFMA.FTZ R55, R65, UR10, -R67 ;  /* 0x0000000a41377c23 */ /* 0x001fc60008010843 */
[----:B------:R-:W-:-:S03]  /*2e40*/  FMNMX.FTZ R44, R34, R51, !PT ;  /* 0x00000033222c7209 */ /* 0x000fc60007810000 */
[----:B------:R-:W-:Y:S01]  /*2e50*/  MUFU.EX2 R156, R156 ;  /* 0x0000009c009c7308 */ /* 0x000fe20000000800 */
[----:B------:R-:W-:-:S04]  /*2e60*/  FMNMX.FTZ R51, R35, R44, !PT ;  /* 0x0000002c23337209 */ /* 0x000fc80007810000 */
[----:B------:R-:W-:-:S03]  /*2e70*/  FMNMX.FTZ R51, R36, R51, !PT ;  /* 0x0000003324337209 */ /* 0x000fc60007810000 */
[----:B------:R-:W-:Y:S01]  /*2e80*/  MUFU.EX2 R44, R52 ;  /* 0x00000034002c7308 */ /* 0x000fe20000000800 */
[----:B------:R-:W-:-:S04]  /*2e90*/  FMNMX.FTZ R46, R78, R51, !PT ;  /* 0x000000334e2e7209 */ /* 0x000fc80007810000 */
[----:B------:R-:W-:-:S03]  /*2ea0*/  FMNMX.FTZ R53, R79, R46, !PT ;  /* 0x0000002e4f357209 */ /* 0x000fc60007810000 */
[----:B------:R0:W-:Y:S01]  /*2eb0*/  MUFU.EX2 R51, R48 ;  /* 0x0000003000337308 */ /* 0x0001e20000000800 */
[----:B------:R-:W-:-:S04]  /*2ec0*/  FMNMX.FTZ R46, R82, R53, !PT ;  /* 0x00000035522e7209 */ /* 0x000fc80007810000 */
[----:B------:R-:W-:-:S03]  /*2ed0*/  FMNMX.FTZ R53, R83, R46, !PT ;  /* 0x0000002e53357209 */ /* 0x000fc60007810000 */
[----:B------:R-:W-:Y:S01]  /*2ee0*/  MUFU.EX2 R45, R45 ;  /* 0x0000002d002d7308 */ /* 0x000fe20000000800 */
[----:B------:R-:W-:-:S04]  /*2ef0*/  FMNMX.FTZ R46, R86, R53, !PT ;  /* 0x00000035562e7209 */ /* 0x000fc80007810000 */
[----:B0-----:R-:W-:Y:S01]  /*2f00*/  FMNMX.FTZ R48, R87, R46, !PT ;  /* 0x0000002e57307209 */ /* 0x001fe20007810000 */
[----:B------:R-:W-:-:S02]  /*2f10*/  FFMA.FTZ R46, R60, UR10, -R67 ;  /* 0x0000000a3c2e7c23 */ /* 0x000fc40008010843 */
[----:B------:R0:W-:Y:S02]  /*2f20*/  MUFU.EX2 R53, R50 ;  /* 0x0000003200357308 */ /* 0x0001e40000000800 */
[----:B------:R-:W0:Y:S06]  /*2f30*/  SHFL.BFLY PT, R57, R48, 0x2, 0x1f ;  /* 0x0c401f0030397f89 */ /* 0x000e2c00000e0000 */
[----:B------:R-:W-:Y:S08]  /*2f40*/  MUFU.EX2 R49, R49 ;  /* 0x0000003100317308 */ /* 0x000ff00000000800 */
[----:B------:R-:W-:Y:S08]  /*2f50*/  MUFU.EX2 R158, R158 ;  /* 0x0000009e009e7308 */ /* 0x000ff00000000800 */
[----:B------:R-:W-:Y:S01]  /*2f60*/  MUFU.EX2 R47, R47 ;  /* 0x0000002f002f7308 */ /* 0x000fe20000000800 */
[----:B0-----:R-:W-:Y:S01]  /*2f70*/  FMNMX.FTZ R50, R48, R57, !PT ;  /* 0x0000003930327209 */ /* 0x001fe20007810000 */
[----:B------:R-:W-:-:S04]  /*2f80*/  FFMA.FTZ R57, R73, UR10, -R67 ;  /* 0x0000000a49397c23 */ /* 0x000fc80008010843 */
[----:B------:R-:W0:Y:S02]  /*2f90*/  SHFL.BFLY PT, R59, R50, 0x1, 0x1f ;  /* 0x0c201f00323b7f89 */ /* 0x000e2400000e0000 */
[----:B------:R-:W-:Y:S08]  /*2fa0*/  MUFU.EX2 R160, R160 ;  /* 0x000000a000a07308 */ /* 0x000ff00000000800 */
[----:B------:R-:W-:Y:S08]  /*2fb0*/  MUFU.EX2 R46, R46 ;  /* 0x0000002e002e7308 */ /* 0x000ff00000000800 */
[----:B------:R-:W-:Y:S01]  /*2fc0*/  MUFU.EX2 R61, R61 ;  /* 0x0000003d003d7308 */ /* 0x000fe20000000800 */
[----:B0-----:R-:W-:-:S07]  /*2fd0*/  FMNMX.FTZ R170, R50, R59, !PT ;  /* 0x0000003b32aa7209 */ /* 0x001fce0007810000 */
[----:B------:R-:W-:Y:S01]  /*2fe0*/  MUFU.EX2 R162, R162 ;  /* 0x000000a200a27308 */ /* 0x000fe20000000800 */
[----:B------:R-:W-:-:S01]  /*2ff0*/  FFMA.FTZ R59, R81, UR10, -R67 ;  /* 0x0000000a513b7c23 */ /* 0x000fc20008010843 */
[----:B------:R-:W-:Y:S01]  /*3000*/  FFMA.FTZ R67, R85, UR10, -R67 ;  /* 0x0000000a55437c23 */ /* 0x000fe20008010843 */
[C---:B------:R-:W-:Y:S01]  /*3010*/  FSETP.NEU.FTZ.AND P1, PT, R170.reuse, -INF , PT ;  /* 0xff800000aa00780b */ /* 0x040fe20003f3d000 */
[----:B------:R-:W-:-:S04]  /*3020*/  FFMA.FTZ R48, R170, R63, -8 ;  /* 0xc1000000aa307423 */ /* 0x000fc8000001003f */
[----:B------:R-:W-:Y:S01]  /*3030*/  MUFU.EX2 R55, R55 ;  /* 0x0000003700377308 */ /* 0x000fe20000000800 */
[----:B------:R-:W-:-:S05]  /*3040*/  FSEL R50, R48, RZ, P1 ;  /* 0x000000ff30327208 */ /* 0x000fca0000800000 */
[--C-:B------:R-:W-:Y:S01]  /*3050*/  FFMA.FTZ R153, R3, UR10, -R50.reuse ;  /* 0x0000000a03997c23 */ /* 0x100fe20008010832 */
[----:B------:R-:W-:-:S01]  /*3060*/  FFMA.FTZ R48, R4, UR10, -R50 ;  /* 0x0000000a04307c23 */ /* 0x000fc20008010832 */
[--C-:B------:R-:W-:Y:S01]  /*3070*/  FFMA.FTZ R7, R7, UR10, -R50.reuse ;  /* 0x0000000a07077c23 */ /* 0x100fe20008010832 */
[----:B------:R-:W-:-:S01]  /*3080*/  FFMA.FTZ R8, R8, UR10, -R50 ;  /* 0x0000000a08087c23 */ /* 0x000fc20008010832 */
[--C-:B------:R-:W-:Y:S01]  /*3090*/  FFMA.FTZ R9, R9, UR10, -R50.reuse ;  /* 0x0000000a09097c23 */ /* 0x100fe20008010832 */
[----:B------:R-:W-:-:S01]  /*30a0*/  FFMA.FTZ R10, R10, UR10, -R50 ;  /* 0x0000000a0a0a7c23 */ /* 0x000fc20008010832 */
[----:B------:R-:W-:Y:S01]  /*30b0*/  MUFU.EX2 R153, R153 ;  /* 0x0000009900997308 */ /* 0x000fe20000000800 */
[----:B------:R-:W-:-:S01]  /*30c0*/  FFMA.FTZ R11, R11, UR10, -R50 ;  /* 0x0000000a0b0b7c23 */ /* 0x000fc20008010832 */
[----:B------:R-:W-:Y:S01]  /*30d0*/  FADD.FTZ R3, R152, R37 ;  /* 0x0000002598037221 */ /* 0x000fe20000010000 */
[----:B------:R-:W-:-:S01]  /*30e0*/  FFMA.FTZ R12, R12, UR10, -R50 ;  /* 0x0000000a0c0c7c23 */ /* 0x000fc20008010832 */
[--C-:B------:R-:W-:Y:S01]  /*30f0*/  FFMA.FTZ R13, R13, UR10, -R50.reuse ;  /* 0x0000000a0d0d7c23 */ /* 0x100fe20008010832 */
[----:B------:R-:W-:-:S01]  /*3100*/  FFMA.FTZ R14, R14, UR10, -R50 ;  /* 0x0000000a0e0e7c23 */ /* 0x000fc20008010832 */
[----:B------:R-:W-:Y:S01]  /*3110*/  FADD.FTZ R52, R38, R3 ;  /* 0x0000000326347221 */ /* 0x000fe20000010000 */
[----:B------:R-:W-:-:S01]  /*3120*/  FFMA.FTZ R15, R15, UR10, -R50 ;  /* 0x0000000a0f0f7c23 */ /* 0x000fc20008010832 */
[----:B------:R-:W0:Y:S01]  /*3130*/  MUFU.EX2 R48, R48 ;  /* 0x0000003000307308 */ /* 0x000e220000000800 */
[----:B------:R-:W-:-:S01]  /*3140*/  FFMA.FTZ R20, R20, UR10, -R50 ;  /* 0x0000000a14147c23 */ /* 0x000fc20008010832 */
[----:B------:R-:W-:Y:S01]  /*3150*/  FADD.FTZ R63, R39, R52 ;  /* 0x00000034273f7221 */ /* 0x000fe20000010000 */
[----:B------:R-:W-:-:S01]  /*3160*/  FFMA.FTZ R21, R21, UR10, -R50 ;  /* 0x0000000a15157c23 */ /* 0x000fc20008010832 */
[--C-:B------:R-:W-:Y:S01]  /*3170*/  FFMA.FTZ R24, R24, UR10, -R50.reuse ;  /* 0x0000000a18187c23 */ /* 0x100fe20008010832 */
[----:B------:R-:W-:-:S01]  /*3180*/  FFMA.FTZ R25, R25, UR10, -R50 ;  /* 0x0000000a19197c23 */ /* 0x000fc20008010832 */
[----:B---3--:R-:W-:Y:S01]  /*3190*/  FADD.FTZ R52, R154, R63 ;  /* 0x0000003f9a347221 */ /* 0x008fe20000010000 */
[----:B------:R-:W-:-:S01]  /*31a0*/  FFMA.FTZ R26, R26, UR10, -R50 ;  /* 0x0000000a1a1a7c23 */ /* 0x000fc20008010832 */
[----:B------:R-:W3:Y:S01]  /*31b0*/  MUFU.EX2 R7, R7 ;  /* 0x0000000700077308 */ /* 0x000ee20000000800 */
[----:B------:R-:W-:-:S01]  /*31c0*/  FFMA.FTZ R27, R27, UR10, -R50 ;  /* 0x0000000a1b1b7c23 */ /* 0x000fc20008010832 */
[----:B----4-:R-:W-:Y:S01]  /*31d0*/  FADD.FTZ R63, R41, R52 ;  /* 0x00000034293f7221 */ /* 0x010fe20000010000 */
[----:B------:R-:W-:-:S01]  /*31e0*/  FFMA.FTZ R28, R28, UR10, -R50 ;  /* 0x0000000a1c1c7c23 */ /* 0x000fc20008010832 */
[--C-:B------:R-:W-:Y:S01]  /*31f0*/  FFMA.FTZ R29, R29, UR10, -R50.reuse ;  /* 0x0000000a1d1d7c23 */ /* 0x100fe20008010832 */
[----:B------:R-:W-:-:S01]  /*3200*/  FFMA.FTZ R30, R30, UR10, -R50 ;  /* 0x0000000a1e1e7c23 */ /* 0x000fc20008010832 */
[----:B-----5:R-:W-:Y:S01]  /*3210*/  FADD.FTZ R52, R40, R63 ;  /* 0x0000003f28347221 */ /* 0x020fe20000010000 */
[----:B------:R-:W-:-:S01]  /*3220*/  FFMA.FTZ R31, R31, UR10, -R50 ;  /* 0x0000000a1f1f7c23 */ /* 0x000fc20008010832 */
[----:B------:R-:W4:Y:S01]  /*3230*/  MUFU.EX2 R8, R8 ;  /* 0x0000000800087308 */ /* 0x000f220000000800 */
[----:B0-----:R-:W-:-:S01]  /*3240*/  FADD.FTZ R4, R153, R48 ;  /* 0x0000003099047221 */ /* 0x001fc20000010000 */
[----:B------:R-:W-:Y:S01]  /*3250*/  FADD.FTZ R63, R43, R52 ;  /* 0x000000342b3f7221 */ /* 0x000fe20000010000 */
[----:B------:R-:W-:-:S01]  /*3260*/  FFMA.FTZ R32, R32, UR10, -R50 ;  /* 0x0000000a20207c23 */ /* 0x000fc20008010832 */
[--C-:B------:R-:W-:Y:S01]  /*3270*/  FFMA.FTZ R33, R33, UR10, -R50.reuse ;  /* 0x0000000a21217c23 */ /* 0x100fe20008010832 */
[----:B------:R-:W-:-:S01]  /*3280*/  FFMA.FTZ R34, R34, UR10, -R50 ;  /* 0x0000000a22227c23 */ /* 0x000fc20008010832 */
[----:B------:R-:W-:Y:S01]  /*3290*/  FADD.FTZ R52, R156, R63 ;  /* 0x0000003f9c347221 */ /* 0x000fe20000010000 */
[----:B------:R-:W-:-:S01]  /*32a0*/  FFMA.FTZ R35, R35, UR10, -R50 ;  /* 0x0000000a23237c23 */ /* 0x000fc20008010832 */
[----:B------:R-:W0:Y:S01]  /*32b0*/  MUFU.EX2 R9, R9 ;  /* 0x0000000900097308 */ /* 0x000e220000000800 */
[----:B---3--:R-:W-:-:S01]  /*32c0*/  FADD.FTZ R3, R7, R4 ;  /* 0x0000000407037221 */ /* 0x008fc20000010000 */
[----:B------:R-:W-:Y:S01]  /*32d0*/  FADD.FTZ R63, R45, R52 ;  /* 0x000000342d3f7221 */ /* 0x000fe20000010000 */
[----:B------:R-:W-:-:S01]  /*32e0*/  FFMA.FTZ R36, R36, UR10, -R50 ;  /* 0x0000000a24247c23 */ /* 0x000fc20008010832 */
[--C-:B------:R-:W-:Y:S01]  /*32f0*/  FFMA.FTZ R78, R78, UR10, -R50.reuse ;  /* 0x0000000a4e4e7c23 */ /* 0x100fe20008010832 */
[----:B------:R-:W-:-:S01]  /*3300*/  FFMA.FTZ R79, R79, UR10, -R50 ;  /* 0x0000000a4f4f7c23 */ /* 0x000fc20008010832 */
[----:B------:R-:W-:Y:S01]  /*3310*/  FADD.FTZ R52, R42, R63 ;  /* 0x0000003f2a347221 */ /* 0x000fe20000010000 */
[----:B------:R-:W-:-:S01]  /*3320*/  FFMA.FTZ R82, R82, UR10, -R50 ;  /* 0x0000000a52527c23 */ /* 0x000fc20008010832 */
[----:B------:R-:W3:Y:S01]  /*3330*/  MUFU.EX2 R10, R10 ;  /* 0x0000000a000a7308 */ /* 0x000ee20000000800 */
[----:B----4-:R-:W-:-:S01]  /*3340*/  FADD.FTZ R4, R8, R3 ;  /* 0x0000000308047221 */ /* 0x010fc20000010000 */
[----:B------:R-:W-:Y:S01]  /*3350*/  FADD.FTZ R63, R49, R52 ;  /* 0x00000034313f7221 */ /* 0x000fe20000010000 */
[----:B------:R-:W-:-:S01]  /*3360*/  FFMA.FTZ R83, R83, UR10, -R50 ;  /* 0x0000000a53537c23 */ /* 0x000fc20008010832 */
[--C-:B------:R-:W-:Y:S01]  /*3370*/  FFMA.FTZ R86, R86, UR10, -R50.reuse ;  /* 0x0000000a56567c23 */ /* 0x100fe20008010832 */
[----:B------:R-:W-:-:S01]  /*3380*/  FFMA.FTZ R50, R87, UR10, -R50 ;  /* 0x0000000a57327c23 */ /* 0x000fc20008010832 */
[----:B------:R-:W-:Y:S01]  /*3390*/  FADD.FTZ R52, R158, R63 ;  /* 0x0000003f9e347221 */ /* 0x000fe20000010000 */
[----:B------:R-:W-:Y:S01]  /*33a0*/  F2FP.SATFINITE.E4M3.F32.PACK_AB_MERGE_C R40, R43, R40, RZ ;  /* 0x000000282b28723e */ /* 0x000fe200048070ff */
[----:B------:R-:W4:Y:S01]  /*33b0*/  MUFU.EX2 R11, R11 ;  /* 0x0000000b000b7308 */ /* 0x000f220000000800 */
[----:B0-----:R-:W-:-:S01]  /*33c0*/  FADD.FTZ R3, R9, R4 ;  /* 0x0000000409037221 */ /* 0x001fc20000010000 */
[----:B------:R-:W-:Y:S01]  /*33d0*/  FADD.FTZ R63, R47, R52 ;  /* 0x000000342f3f7221 */ /* 0x000fe20000010000 */
[----:B------:R-:W-:-:S02]  /*33e0*/  F2FP.SATFINITE.E4M3.F32.PACK_AB_MERGE_C R42, R49, R42, RZ ;  /* 0x0000002a312a723e */ /* 0x000fc400048070ff */
[----:B------:R-:W-:Y:S01]  /*33f0*/  F2FP.SATFINITE.E4M3.F32.PACK_AB_MERGE_C R152, R37, R152, R54 ;  /* 0x000000982598723e */ /* 0x000fe20004807036 */
[----:B------:R-:W-:-:S01]  /*3400*/  FADD.FTZ R52, R44, R63 ;  /* 0x0000003f2c347221 */ /* 0x000fc20000010000 */
[----:B------:R-:W-:Y:S01]  /*3410*/  F2FP.SATFINITE.E4M3.F32.PACK_AB_MERGE_C R44, R51, R44, RZ ;  /* 0x0000002c332c723e */ /* 0x000fe200048070ff */
[----:B------:R-:W0:Y:S01]  /*3420*/  MUFU.EX2 R12, R12 ;  /* 0x0000000c000c7308 */ /* 0x000e220000000800 */
[----:B---3--:R-:W-:-:S01]  /*3430*/  FADD.FTZ R4, R10, R3 ;  /* 0x000000030a047221 */ /* 0x008fc20000010000 */
[----:B------:R-:W-:Y:S01]  /*3440*/  FADD.FTZ R63, R51, R52 ;  /* 0x00000034333f7221 */ /* 0x000fe20000010000 */
[----:B------:R-:W-:Y:S02]  /*3450*/  F2FP.SATFINITE.E4M3.F32.PACK_AB_MERGE_C R154, R41, R154, R40 ;  /* 0x0000009a299a723e */ /* 0x000fe40004807028 */
[----:B------:R-:W-:Y:S01]  /*3460*/  F2FP.SATFINITE.E4M3.F32.PACK_AB_MERGE_C R156, R45, R156, R42 ;  /* 0x0000009c2d9c723e */ /* 0x000fe2000480702a */
[----:B------:R-:W-:-:S01]  /*3470*/  FADD.FTZ R52, R160, R63 ;  /* 0x0000003fa0347221 */ /* 0x000fc20000010000 */
[----:B------:R-:W-:Y:S01]  /*3480*/  F2FP.SATFINITE.E4M3.F32.PACK_AB_MERGE_C R158, R47, R158, R44 ;  /* 0x0000009e2f9e723e */ /* 0x000fe2000480702c */
[----:B------:R-:W3:Y:S01]  /*3490*/  MUFU.EX2 R13, R13 ;  /* 0x0000000d000d7308 */ /* 0x000ee20000000800 */
[----:B----4-:R-:W-:-:S01]  /*34a0*/  FADD.FTZ R3, R11, R4 ;  /* 0x000000040b037221 */ /* 0x010fc20000010000 */
[----:B------:R-:W-:-:S04]  /*34b0*/  FADD.FTZ R63, R53, R52 ;  /* 0x00000034353f7221 */ /* 0x000fc80000010000 */
[----:B------:R-:W-:Y:S01]  /*34c0*/  FADD.FTZ R52, R46, R63 ;  /* 0x0000003f2e347221 */ /* 0x000fe20000010000 */
[----:B------:R-:W-:Y:S01]  /*34d0*/  F2FP.SATFINITE.E4M3.F32.PACK_AB_MERGE_C R46, R61, R46, RZ ;  /* 0x0000002e3d2e723e */ /* 0x000fe200048070ff */
[----:B------:R-:W4:Y:S01]  /*34e0*/  MUFU.EX2 R14, R14 ;  /* 0x0000000e000e7308 */ /* 0x000f220000000800 */
[----:B0-----:R-:W-:-:S01]  /*34f0*/  FADD.FTZ R4, R12, R3 ;  /* 0x000000030c047221 */ /* 0x001fc20000010000 */
[----:B------:R-:W-:Y:S01]  /*3500*/  FADD.FTZ R63, R61, R52 ;  /* 0x000000343d3f7221 */ /* 0x000fe20000010000 */
[----:B------:R-:W-:Y:S02]  /*3510*/  F2FP.SATFINITE.E4M3.F32.PACK_AB_MERGE_C R12, R12, R11, RZ ;  /* 0x0000000b0c0c723e */ /* 0x000fe400048070ff */
[----:B------:R-:W-:Y:S01]  /*3520*/  F2FP.SATFINITE.E4M3.F32.PACK_AB_MERGE_C R160, R53, R160, R46 ;  /* 0x000000a035a0723e */ /* 0x000fe2000480702e */
[----:B------:R-:W-:-:S01]  /*3530*/  FADD.FTZ R52, R162, R63 ;  /* 0x0000003fa2347221 */ /* 0x000fc20000010000 */
[----:B------:R-:W-:Y:S01]  /*3540*/  F2FP.SATFINITE.E4M3.F32.PACK_AB_MERGE_C R155, R10, R9, R12 ;  /* 0x000000090a9b723e */ /* 0x000fe2000480700c */
[----:B------:R-:W0:Y:S01]  /*3550*/  MUFU.EX2 R15, R15 ;  /* 0x0000000f000f7308 */ /* 0x000e220000000800 */
[----:B---3--:R-:W-:-:S01]  /*3560*/  FADD.FTZ R3, R13, R4 ;  /* 0x000000040d037221 */ /* 0x008fc20000010000 */
[----:B------:R-:W-:-:S06]  /*3570*/  FADD.FTZ R39, R55, R52 ;  /* 0x0000003437277221 */ /* 0x000fcc0000010000 */
[----:B------:R-:W3:Y:S01]  /*3580*/  MUFU.EX2 R20, R20 ;  /* 0x0000001400147308 */ /* 0x000ee20000000800 */
[----:B----4-:R-:W-:-:S07]  /*3590*/  FADD.FTZ R4, R14, R3 ;  /* 0x000000030e047221 */ /* 0x010fce0000010000 */
[----:B------:R-:W4:Y:S01]  /*35a0*/  MUFU.EX2 R21, R21 ;  /* 0x0000001500157308 */ /* 0x000f220000000800 */
[----:B0-----:R-:W-:-:S07]  /*35b0*/  FADD.FTZ R3, R15, R4 ;  /* 0x000000040f037221 */ /* 0x001fce0000010000 */
[----:B------:R-:W0:Y:S01]  /*35c0*/  MUFU.EX2 R24, R24 ;  /* 0x0000001800187308 */ /* 0x000e220000000800 */
[----:B---3--:R-:W-:-:S01]  /*35d0*/  FADD.FTZ R4, R20, R3 ;  /* 0x0000000314047221 */ /* 0x008fc20000010000 */
[----:B------:R-:W-:-:S04]  /*35e0*/  F2FP.SATFINITE.E4M3.F32.PACK_AB_MERGE_C R15, R20, R15, RZ ;  /* 0x0000000f140f723e */ /* 0x000fc800048070ff */
[----:B------:R-:W-:Y:S02]  /*35f0*/  F2FP.SATFINITE.E4M3.F32.PACK_AB_MERGE_C R157, R14, R13, R15 ;  /* 0x0000000d0e9d723e */ /* 0x000fe4000480700f */
[----:B------:R-:W3:Y:S01]  /*3600*/  MUFU.EX2 R25, R25 ;  /* 0x0000001900197308 */ /* 0x000ee20000000800 */
[----:B----4-:R-:W-:-:S07]  /*3610*/  FADD.FTZ R3, R21, R4 ;  /* 0x0000000415037221 */ /* 0x010fce0000010000 */
[----:B------:R-:W4:Y:S01]  /*3620*/  MUFU.EX2 R26, R26 ;  /* 0x0000001a001a7308 */ /* 0x000f220000000800 */
[----:B0-----:R-:W-:-:S07]  /*3630*/  FADD.FTZ R4, R24, R3 ;  /* 0x0000000318047221 */ /* 0x001fce0000010000 */
[----:B------:R-:W0:Y:S01]  /*3640*/  MUFU.EX2 R27, R27 ;  /* 0x0000001b001b7308 */ /* 0x000e220000000800 */
[----:B---3--:R-:W-:-:S07]  /*3650*/  FADD.FTZ R3, R25, R4 ;  /* 0x0000000419037221 */ /* 0x008fce0000010000 */
[----:B------:R-:W3:Y:S01]  /*3660*/  MUFU.EX2 R28, R28 ;  /* 0x0000001c001c7308 */ /* 0x000ee20000000800 */
[----:B----4-:R-:W-:-:S01]  /*3670*/  FADD.FTZ R4, R26, R3 ;  /* 0x000000031a047221 */ /* 0x010fc20000010000 */
[----:B------:R-:W-:-:S04]  /*3680*/  F2FP.SATFINITE.E4M3.F32.PACK_AB_MERGE_C R25, R26, R25, RZ ;  /* 0x000000191a19723e */ /* 0x000fc800048070ff */
[----:B------:R-:W-:Y:S02]  /*3690*/  F2FP.SATFINITE.E4M3.F32.PACK_AB_MERGE_C R159, R24, R21, R25 ;  /* 0x00000015189f723e */ /* 0x000fe40004807019 */
[----:B------:R-:W4:Y:S01]  /*36a0*/  MUFU.EX2 R29, R29 ;  /* 0x0000001d001d7308 */ /* 0x000f220000000800 */
[----:B0-----:R-:W-:-:S07]  /*36b0*/  FADD.FTZ R3, R27, R4 ;  /* 0x000000041b037221 */ /* 0x001fce0000010000 */
[----:B------:R-:W0:Y:S01]  /*36c0*/  MUFU.EX2 R30, R30 ;  /* 0x0000001e001e7308 */ /* 0x000e220000000800 */
[----:B---3--:R-:W-:-:S07]  /*36d0*/  FADD.FTZ R4, R28, R3 ;  /* 0x000000031c047221 */ /* 0x008fce0000010000 */
[----:B------:R-:W3:Y:S01]  /*36e0*/  MUFU.EX2 R31, R31 ;  /* 0x0000001f001f7308 */ /* 0x000ee20000000800 */
[----:B----4-:R-:W-:-:S07]  /*36f0*/  FADD.FTZ R3, R29, R4 ;  /* 0x000000041d037221 */ /* 0x010fce0000010000 */
[----:B------:R-:W4:Y:S01]  /*3700*/  MUFU.EX2 R32, R32 ;  /* 0x0000002000207308 */ /* 0x000f220000000800 */
[----:B0-----:R-:W-:-:S01]  /*3710*/  FADD.FTZ R4, R30, R3 ;  /* 0x000000031e047221 */ /* 0x001fc20000010000 */
[----:B------:R-:W-:-:S04]  /*3720*/  F2FP.SATFINITE.E4M3.F32.PACK_AB_MERGE_C R29, R30, R29, RZ ;  /* 0x0000001d1e1d723e */ /* 0x000fc800048070ff */
[----:B------:R-:W-:Y:S02]  /*3730*/  F2FP.SATFINITE.E4M3.F32.PACK_AB_MERGE_C R161, R28, R27, R29 ;  /* 0x0000001b1ca1723e */ /* 0x000fe4000480701d */
[----:B------:R-:W0:Y:S01]  /*3740*/  MUFU.EX2 R33, R33 ;  /* 0x0000002100217308 */ /* 0x000e220000000800 */
[----:B---3--:R-:W-:-:S07]  /*3750*/  FADD.FTZ R3, R31, R4 ;  /* 0x000000041f037221 */ /* 0x008fce0000010000 */
        /* <DEDUP_REMOVED lines=11> */
[----:B0-----:R-:W-:-:S01]  /*3810*/  FADD.FTZ R39, R69, R38 ;  /* 0x0000002645277221 */ /* 0x001fc20000010000 */
[----:B------:R-:W-:-:S04]  /*3820*/  F2FP.SATFINITE.E4M3.F32.PACK_AB_MERGE_C R68, R69, R68, RZ ;  /* 0x000000444544723e */ /* 0x000fc800048070ff */
[----:B------:R-:W-:Y:S02]  /*3830*/  F2FP.SATFINITE.E4M3.F32.PACK_AB_MERGE_C R162, R55, R162, R68 ;  /* 0x000000a237a2723e */ /* 0x000fe40004807044 */
        /* <DEDUP_REMOVED lines=13> */
[----:B0-----:R-:W-:-:S07]  /*3910*/  FADD.FTZ R4, R76, R7 ;  /* 0x000000074c047221 */ /* 0x001fce0000010000 */
[----:B------:R-:W0:Y:S01]  /*3920*/  MUFU.EX2 R166, R166 ;  /* 0x000000a600a67308 */ /* 0x000e220000000800 */
[C---:B---3--:R-:W-:Y:S01]  /*3930*/  F2FP.SATFINITE.E4M3.F32.PACK_AB_MERGE_C R76, R77.reuse, R76, RZ ;  /* 0x0000004c4d4c723e */ /* 0x048fe200048070ff */
[----:B------:R-:W-:-:S03]  /*3940*/  FADD.FTZ R77, R77, R4 ;  /* 0x000000044d4d7221 */ /* 0x000fc60000010000 */
[----:B------:R-:W-:-:S03]  /*3950*/  F2FP.SATFINITE.E4M3.F32.PACK_AB_MERGE_C R164, R57, R164, R76 ;  /* 0x000000a439a4723e */ /* 0x000fc6000480704c */
        /* <DEDUP_REMOVED lines=16> */
[C---:B0-----:R-:W-:Y:S01]  /*3a60*/  F2FP.SATFINITE.E4M3.F32.PACK_AB_MERGE_C R84, R67.reuse, R84, RZ ;  /* 0x000000544354723e */ /* 0x041fe200048070ff */
[----:B------:R-:W-:-:S03]  /*3a70*/  FADD.FTZ R4, R67, R4 ;  /* 0x0000000443047221 */ /* 0x000fc60000010000 */
[----:B------:R-:W-:Y:S02]  /*3a80*/  F2FP.SATFINITE.E4M3.F32.PACK_AB_MERGE_C R166, R59, R166, R84 ;  /* 0x000000a63ba6723e */ /* 0x000fe40004807054 */
[C---:B---3--:R-:W-:Y:S01]  /*3a90*/  F2FP.SATFINITE.E4M3.F32.PACK_AB_MERGE_C R86, R3.reuse, R86, RZ ;  /* 0x000000560356723e */ /* 0x048fe200048070ff */
[----:B------:R-:W-:-:S03]  /*3aa0*/  FADD.FTZ R3, R3, R8 ;  /* 0x0000000803037221 */ /* 0x000fc60000010000 */
[----:B------:R-:W-:Y:S01]  /*3ab0*/  F2FP.SATFINITE.E4M3.F32.PACK_AB_MERGE_C R167, R83, R82, R86 ;  /* 0x0000005253a7723e */ /* 0x000fe20004807056 */
[----:B------:R-:W-:Y:S06]  /*3ac0*/  @!P0 BRA `(.L_x_14) ;  /* 0x0000000000048947 */ /* 0x000fec0003800000 */
[----:B------:R-:W-:Y:S01]  /*3ad0*/  BPT.TRAP 0x1 ;  /* 0x000000040000795c */ /* 0x000fe20000300000 */
.L_x_14:
[----:B------:R0:W3:Y:S01]  /*3ae0*/  SYNCS.PHASECHK.TRANS64.TRYWAIT P1, [UR51+0x38850], R6 ;  /* 0x03885006ff0075a7 */ /* 0x0000e20008020173 */
[----:B------:R-:W-:Y:S05]  /*3af0*/  @!P0 BRA `(.L_x_15) ;  /* 0x0000000000048947 */ /* 0x000fea0003800000 */
[----:B------:R-:W-:Y:S01]  /*3b00*/  BPT.TRAP 0x1 ;  /* 0x000000040000795c */ /* 0x000fe20000300000 */
.L_x_15:
[----:B---3--:R-:W-:Y:S05]  /*3b10*/  @P1 BRA `(.L_x_16) ;  /* 0x0000000000081947 */ /* 0x008fea0003800000 */
[----:B------:R-:W3:Y:S02]  /*3b20*/  SYNCS.PHASECHK.TRANS64.TRYWAIT P1, [UR51+0x38850], R6 ;  /* 0x03885006ff0075a7 */ /* 0x000ee40008020173 */
[----:B---3--:R-:W-:Y:S05]  /*3b30*/  @!P1 BRA `(.L_x_17) ;  /* 0x000000b400989947 */ /* 0x008fea0003800000 */
.L_x_16:
[----:B------:R4:W-:Y:S01]  /*3b40*/  BAR.SYNC.DEFER_BLOCKING R5, 0x100 ;  /* 0x000400050000751d */ /* 0x0009e20000010000 */
[----:B------:R-:W-:-:S04]  /*3b50*/  UIADD3 UR50, UR50, 0x400, URZ ;  /* 0x0000040032327890 */ /* 0x000fc8000fffe03f */
[----:B------:R-:W-:Y:S01]  /*3b60*/  USHF.R.U32.HI UR50, URZ, 0x4, UR50 ;  /* 0x000000043f327899 */ /* 0x000fe20008011632 */
[----:B------:R-:W-:-:S03]  /*3b70*/  UMOV UR7, 0x40000040 ;  /* 0x4000004000077882 */ /* 0x000fc60000000000 */
[----:B------:R-:W-:-:S04]  /*3b80*/  ULOP3.LUT UR50, UR50, 0x3fff, URZ, 0xc0, !UPT ;  /* 0x00003fff32327892 */ /* 0x000fc8000f8ec03f */
[----:B------:R-:W-:-:S04]  /*3b90*/  ULOP3.LUT UR50, UR50, 0x10000, URZ, 0xfc, !UPT ;  /* 0x0001000032327892 */ /* 0x000fc8000f8efc3f */
[----:B------:R-:W-:Y:S01]  /*3ba0*/  ULEA UR11, UR37, UR50, 0xb ;  /* 0x00000032250b7291 */ /* 0x000fe2000f8e583f */
[----:B------:R-:W-:-:S06]  /*3bb0*/  WARPGROUP.ARRIVE ;  /* 0x00000000000079c5 */ /* 0x000fcc0000000000 */
[----:B------:R-:W-:Y:S02]  /*3bc0*/  UMOV UR6, UR11 ;  /* 0x0000000b00067c82 */ /* 0x000fe40008000000 */
[----:B------:R-:W-:Y:S01]  /*3bd0*/  QGMMA.64x256x32.F32.E4M3.E4M3 R24, R152, gdesc[UR4], RZ, !UPT, gsb0 ;  /* 0x03e0000498187df3 */ /* 0x000fe2000c0008ff */
[----:B------:R-:W-:Y:S01]  /*3be0*/  UIADD3 UR6, UR11, 0x2, URZ ;  /* 0x000000020b067890 */ /* 0x000fe2000fffe03f */
[----:B------:R-:W-:Y:S01]  /*3bf0*/  UMOV UR7, 0x40000040 ;  /* 0x4000004000077882 */ /* 0x000fe20000000000 */
[----:B------:R-:W-:Y:S02]  /*3c00*/  WARPGROUP.DEPBAR.LE gsb0, 0x0 ;  /* 0x00008000000079c5 */ /* 0x000fe40000010000 */
[----:B------:R-:W-:-:S15]  /*3c10*/  WARPGROUP.ARRIVE ;  /* 0x00000000000079c5 */ /* 0x000fde0000000000 */
[----:B------:R-:W-:-:S08]  /*3c20*/  NOP ;  /* 0x0000000000007918 */ /* 0x000fd00000000000 */
[----:B------:R-:W-:Y:S01]  /*3c30*/  QGMMA.64x256x32.F32.E4M3.E4M3 R24, R156, gdesc[UR4], R24, gsb0 ;  /* 0x03e000049c187df3 */ /* 0x000fe20008000818 */
        /* <DEDUP_REMOVED lines=11> */
[----:B------:R-:W-:Y:S03]  /*3cf0*/  QGMMA.64x256x32.F32.E4M3.E4M3 R24, R164, gdesc[UR4], R24, gsb0 ;  /* 0x03e00004a4187df3 */ /* 0x000fe60008000818 */
[----:B------:R-:W-:Y:S02]  /*3d00*/  WARPGROUP.DEPBAR.LE gsb0, 0x0 ;  /* 0x00008000000079c5 */ /* 0x000fe40000010000 */
[----:B----4-:R-:W-:Y:S05]  /*3d10*/  @!P0 BRA `(.L_x_18) ;  /* 0x0000000000048947 */ /* 0x010fea0003800000 */
[----:B------:R-:W-:Y:S01]  /*3d20*/  BPT.TRAP 0x1 ;  /* 0x000000040000795c */ /* 0x000fe20000300000 */
.L_x_18:
[----:B------:R-:W-:Y:S02]  /*3d30*/  UISETP.GE.AND UP0, UPT, UR47, 0x81, UPT ;  /* 0x000000812f00788c */ /* 0x000fe4000bf06270 */
[----:B------:R-:W-:-:S04]  /*3d40*/  UIADD3 UR51, UR51, 0x38860, URZ ;  /* 0x0003886033337890 */ /* 0x000fc8000fffe03f */
[----:B------:R-:W-:Y:S01]  /*3d50*/  PLOP3.LUT P1, PT, PT, PT, UP0, 0x80, 0x0 ;  /* 0x000000000000781c */ /* 0x000fe20003f2f008 */
[----:B------:R-:W-:-:S09]  /*3d60*/  UPRMT UR51, UR44, 0x654, UR51 ;  /* 0x000006542c337896 */ /* 0x000fd20008000033 */
[----:B------:R-:W-:Y:S03]  /*3d70*/  SYNCS.ARRIVE.TRANS64.RED.A1T0 RZ, [UR51], RZ ;  /* 0x000000ffffff79a7 */ /* 0x000fe60008100433 */
[----:B------:R-:W-:Y:S05]  /*3d80*/  @!P1 BRA `(.L_x_19) ;  /* 0x0000002800b49947 */ /* 0x000fea0003800000 */
[----:B------:R-:W-:Y:S01]  /*3d90*/  IMAD.MOV.U32 R5, RZ, RZ, R170 ;  /* 0x000000ffff057224 */ /* 0x000fe200078e00aa */
[----:B------:R-:W-:Y:S01]  /*3da0*/  UIADD3 UR51, UR46, -0x2, URZ ;  /* 0xfffffffe2e337890 */ /* 0x000fe2000fffe03f */
[----:B01-3--:R-:W-:Y:S01]  /*3db0*/  IMAD.MOV.U32 R6, RZ, RZ, R181 ;  /* 0x000000ffff067224 */ /* 0x00bfe200078e00b5 */
[----:B------:R-:W-:-:S10]  /*3dc0*/  ULDC UR44, c[0x0][0x988] ;  /* 0x00026200002c7ab9 */ /* 0x000fd40000000800 */
.L_x_30:
[----:B------:R-:W-:Y:S01]  /*3dd0*/  UIADD3 UR37, UR37, 0x1, URZ ;  /* 0x0000000125257890 */ /* 0x000fe2000fffe03f */
[----:B--2---:R-:W-:Y:S01]  /*3de0*/  IMAD.U32 R2, RZ, RZ, UR51 ;  /* 0x00000033ff027e24 */ /* 0x004fe2000f8e00ff */
[----:B------:R-:W-:Y:S02]  /*3df0*/  UIADD3 UR51, UR51, -0x1, URZ ;  /* 0xffffffff33337890 */ /* 0x000fe4000fffe03f */
[----:B------:R-:W-:Y:S02]  /*3e00*/  UISETP.NE.AND UP0, UPT, UR37, 0x2, UPT ;  /* 0x000000022500788c */ /* 0x000fe4000bf05270 */
[----:B------:R-:W-:Y:S02]  /*3e10*/  ISETP.GT.AND P1, PT, R2, RZ, PT ;  /* 0x000000ff0200720c */ /* 0x000fe40003f24270 */
[----:B------:R-:W-:Y:S02]  /*3e20*/  USEL UR6, URZ, 0x1, UP0 ;  /* 0x000000013f067887 */ /* 0x000fe40008000000 */
[----:B------:R-:W-:-:S02]  /*3e30*/  USEL UR37, UR37, URZ, UP0 ;  /* 0x0000003f25257287 */ /* 0x000fc40008000000 */
[----:B------:R-:W-:Y:S01]  /*3e40*/  ULOP3.LUT UR36, UR36, UR6, URZ, 0x3c, !UPT ;  /* 0x0000000624247292 */ /* 0x000fe2000f8e3c3f */
[----:B------:R-:W-:Y:S11]  /*3e50*/  @!P0 BRA `(.L_x_20) ;  /* 0x0000000000048947 */ /* 0x000ff60003800000 */
[----:B------:R-:W-:Y:S01]  /*3e60*/  BPT.TRAP 0x1 ;  /* 0x000000040000795c */ /* 0x000fe20000300000 */
.L_x_20:
[----:B------:R-:W0:Y:S01]  /*3e70*/  S2UR UR47, SR_CgaCtaId ;  /* 0x00000000002f79c3 */ /* 0x000e220000008800 */
[----:B------:R-:W-:Y:S01]  /*3e80*/  IMAD.U32 R2, RZ, RZ, UR36 ;  /* 0x00000024ff027e24 */ /* 0x000fe2000f8e00ff */
[----:B------:R-:W-:-:S04]  /*3e90*/  UMOV UR6, 0x400 ;  /* 0x0000040000067882 */ /* 0x000fc80000000000 */
[----:B------:R-:W-:-:S04]  /*3ea0*/  SHF.L.U32 R2, R2, 0x1f, RZ ;  /* 0x0000001f02027819 */ /* 0x000fc800000006ff */
[----:B------:R-:W-:-:S13]  /*3eb0*/  R2UR UR52, R2 ;  /* 0x00000000023472ca */ /* 0x000fda00000e0000 */
[----:B------:R-:W-:Y:S01]  /*3ec0*/  IMAD.U32 R2, RZ, RZ, UR52 ;  /* 0x00000034ff027e24 */ /* 0x000fe2000f8e00ff */
[----:B0-----:R-:W-:-:S04]  /*3ed0*/  ULEA UR6, UR47, UR6, 0x18 ;  /* 0x000000062f067291 */ /* 0x001fc8000f8ec03f */
[----:B------:R-:W-:-:S09]  /*3ee0*/  ULEA UR46, UR37, UR6, 0x3 ;  /* 0x00000006252e7291 */ /* 0x000fd2000f8e183f */
[----:B------:R0:W1:Y:S01]  /*3ef0*/  SYNCS.PHASECHK.TRANS64.TRYWAIT P2, [UR46+0x38830], R2 ;  /* 0x03883002ff0075a7 */ /* 0x000062000804016e */
[----:B------:R-:W-:Y:S05]  /*3f00*/  @!P0 BRA `(.L_x_21) ;  /* 0x0000000000048947 */ /* 0x000fea0003800000 */
[----:B------:R-:W-:Y:S01]  /*3f10*/  BPT.TRAP 0x1 ;  /* 0x000000040000795c */ /* 0x000fe20000300000 */
.L_x_21:
[----:B-1----:R-:W-:Y:S05]  /*3f20*/  @P2 BRA `(.L_x_22) ;  /* 0x00000000000c2947 */ /* 0x002fea0003800000 */
[----:B0-----:R-:W-:-:S04]  /*3f30*/  IMAD.U32 R2, RZ, RZ, UR52 ;  /* 0x00000034ff027e24 */ /* 0x001fc8000f8e00ff */
[----:B------:R-:W0:Y:S02]  /*3f40*/  SYNCS.PHASECHK.TRANS64.TRYWAIT P2, [UR46+0x38830], R2 ;  /* 0x03883002ff0075a7 */ /* 0x000e24000804016e */
[----:B0-----:R-:W-:Y:S05]  /*3f50*/  @!P2 BRA `(.L_x_23) ;  /* 0x000000b000a8a947 */ /* 0x001fea0003800000 */
.L_x_22:
[----:B------:R-:W-:Y:S01]  /*3f60*/  ULEA UR34, UR37, UR45, 0xb ;  /* 0x0000002d25227291 */ /* 0x000fe2000f8e583f */
[----:B------:R-:W-:Y:S01]  /*3f70*/  WARPGROUP.ARRIVE ;  /* 0x00000000000079c5 */ /* 0x000fe20000000000 */
[----:B------:R-:W-:Y:S01]  /*3f80*/  UMOV UR35, 0x40000040 ;  /* 0x4000004000237882 */ /* 0x000fe20000000000 */
[----:B------:R-:W-:Y:S01]  /*3f90*/  UMOV UR7, 0x40000040 ;  /* 0x4000004000077882 */ /* 0x000fe20000000000 */
[----:B------:R-:W-:-:S03]  /*3fa0*/  UIADD3 UR6, UR34, 0x2, URZ ;  /* 0x0000000222067890 */ /* 0x000fc6000fffe03f */
[----:B0-----:R-:W0:Y:S01]  /*3fb0*/  S2R R2, SR_TID.X ;  /* 0x0000000000027919 */ /* 0x001e220000002100 */
[----:B------:R-:W-:Y:S01]  /*3fc0*/  UIADD3 UR10, UR34, 0x4, URZ ;  /* 0x00000004220a7890 */ /* 0x000fe2000fffe03f */
[----:B------:R-:W-:Y:S01]  /*3fd0*/  UMOV UR11, 0x40000040 ;  /* 0x40000040000b7882 */ /* 0x000fe20000000000 */
[----:B------:R-:W-:Y:S01]  /*3fe0*/  QGMMA.64x128x32.F32.E4M3.E4M3 R152, gdesc[UR32], RZ, !UPT, gsb0 ;  /* 0x01e00000209879f3 */ /* 0x000fe2000c0008ff */
[----:B------:R-:W-:Y:S01]  /*3ff0*/  UIADD3 UR14, UR34, 0x6, URZ ;  /* 0x00000006220e7890 */ /* 0x000fe2000fffe03f */
[----:B------:R-:W-:Y:S01]  /*4000*/  UMOV UR15, 0x40000040 ;  /* 0x40000040000f7882 */ /* 0x000fe20000000000 */
        /* <DEDUP_REMOVED lines=8> */
[----:B0-----:R-:W-:-:S04]  /*4090*/  SHF.R.U32.HI R225, RZ, 0x7, R2 ;  /* 0x00000007ffe17819 */ /* 0x001fc80000011602 */
[----:B------:R-:W-:Y:S01]  /*40a0*/  IADD3 R2, -R225, 0xb, RZ ;  /* 0x0000000be1027810 */ /* 0x000fe20007ffe1ff */
        /* <DEDUP_REMOVED lines=25> */
.L_x_24:
[C---:B------:R-:W-:Y:S01]  /*4240*/  FMUL.FTZ R7, R0.reuse, R152 ;  /* 0x0000009800077220 */ /* 0x040fe20000410000 */
[C---:B------:R-:W-:Y:S01]  /*4250*/  FMUL.FTZ R8, R0.reuse, R153 ;  /* 0x0000009900087220 */ /* 0x040fe20000410000 */
[C---:B------:R-:W-:Y:S01]  /*4260*/  FMUL.FTZ R11, R0.reuse, R156 ;  /* 0x0000009c000b7220 */ /* 0x040fe20000410000 */
[C---:B------:R-:W-:Y:S01]  /*4270*/  FMUL.FTZ R12, R0.reuse, R157 ;  /* 0x0000009d000c7220 */ /* 0x040fe20000410000 */
[C---:B------:R-:W-:Y:S01]  /*4280*/  FMUL.FTZ R15, R0.reuse, R160 ;  /* 0x000000a0000f7220 */ /* 0x040fe20000410000 */
[C---:B------:R-:W-:Y:S01]  /*4290*/  FMUL.FTZ R14, R0.reuse, R159 ;  /* 0x0000009f000e7220 */ /* 0x040fe20000410000 */
[----:B------:R-:W1:Y:S01]  /*42a0*/  MUFU.TANH R7, R7 ;  /* 0x0000000700077308 */ /* 0x000e620000002400 */
[C---:B------:R-:W-:Y:S01]  /*42b0*/  FMUL.FTZ R20, R0.reuse, R161 ;  /* 0x000000a100147220 */ /* 0x040fe20000410000 */
[C---:B------:R-:W-:Y:S01]  /*42c0*/  FMUL.FTZ R159, R0.reuse, R170 ;  /* 0x000000aa009f7220 */ /* 0x040fe20000410000 */
[C---:B------:R-:W-:Y:S01]  /*42d0*/  FMUL.FTZ R170, R0.reuse, R181 ;  /* 0x000000b500aa7220 */ /* 0x040fe20000410000 */
[C---:B------:R-:W-:Y:S01]  /*42e0*/  FMUL.FTZ R13, R0.reuse, R158 ;  /* 0x0000009e000d7220 */ /* 0x040fe20000410000 */
[C---:B------:R-:W-:Y:S01]  /*42f0*/  FMUL.FTZ R153, R0.reuse, R164 ;  /* 0x000000a400997220 */ /* 0x040fe20000410000 */
[C---:B------:R-:W-:Y:S01]  /*4300*/  FMUL.FTZ R158, R0.reuse, R169 ;  /* 0x000000a9009e7220 */ /* 0x040fe20000410000 */
[C---:B------:R-:W-:Y:S01]  /*4310*/  FMUL.FTZ R169, R0.reuse, R180 ;  /* 0x000000b400a97220 */ /* 0x040fe20000410000 */
[----:B------:R-:W2:Y:S01]  /*4320*/  MUFU.TANH R8, R8 ;  /* 0x0000000800087308 */ /* 0x000ea20000002400 */
[C---:B------:R-:W-:Y:S01]  /*4330*/  FMUL.FTZ R10, R0.reuse, R154 ;  /* 0x0000009a000a7220 */ /* 0x040fe20000410000 */
[C---:B------:R-:W-:Y:S01]  /*4340*/  FMUL.FTZ R154, R0.reuse, R165 ;  /* 0x000000a5009a7220 */ /* 0x040fe20000410000 */
[C---:B------:R-:W-:Y:S01]  /*4350*/  FMUL.FTZ R157, R0.reuse, R168 ;  /* 0x000000a8009d7220 */ /* 0x040fe20000410000 */
[C---:B------:R-:W-:Y:S01]  /*4360*/  FMUL.FTZ R160, R0.reuse, R171 ;  /* 0x000000ab00a07220 */ /* 0x040fe20000410000 */
[C---:B------:R-:W-:Y:S01]  /*4370*/  FMUL.FTZ R171, R0.reuse, R182 ;  /* 0x000000b600ab7220 */ /* 0x040fe20000410000 */
[C---:B------:R-:W-:Y:S01]  /*4380*/  FMUL.FTZ R21, R0.reuse, R162 ;  /* 0x000000a200157220 */ /* 0x040fe20000410000 */
[C---:B------:R-:W-:Y:S01]  /*4390*/  FMUL.FTZ R161, R0.reuse, R172 ;  /* 0x000000ac00a17220 */ /* 0x040fe20000410000 */
[----:B------:R-:W3:Y:S01]  /*43a0*/  MUFU.TANH R11, R11 ;  /* 0x0000000b000b7308 */ /* 0x000ee20000002400 */
[----:B-1----:R-:W-:Y:S01]  /*43b0*/  FMNMX.FTZ R181, R7, R6, !PT ;  /* 0x0000000607b57209 */ /* 0x002fe20007810000 */
[C---:B------:R-:W-:Y:S01]  /*43c0*/  FMUL.FTZ R162, R0.reuse, R173 ;  /* 0x000000ad00a27220 */ /* 0x040fe20000410000 */
[C---:B------:R-:W-:Y:S01]  /*43d0*/  FMUL.FTZ R173, R0.reuse, R184 ;  /* 0x000000b800ad7220 */ /* 0x040fe20000410000 */
[C---:B------:R-:W-:Y:S01]  /*43e0*/  FMUL.FTZ R165, R0.reuse, R176 ;  /* 0x000000b000a57220 */ /* 0x040fe20000410000 */
[C---:B------:R-:W-:Y:S01]  /*43f0*/  FMUL.FTZ R9, R0.reuse, R155 ;  /* 0x0000009b00097220 */ /* 0x040fe20000410000 */
[C---:B------:R-:W-:Y:S01]  /*4400*/  FMUL.FTZ R155, R0.reuse, R166 ;  /* 0x000000a6009b7220 */ /* 0x040fe20000410000 */
[----:B------:R-:W-:Y:S01]  /*4410*/  FMUL.FTZ R166, R0, R177 ;  /* 0x000000b100a67220 */ /* 0x000fe20000410000 */
[----:B------:R-:W1:Y:S01]  /*4420*/  MUFU.TANH R12, R12 ;  /* 0x0000000c000c7308 */ /* 0x000e620000002400 */
[----:B--2---:R-:W-:Y:S01]  /*4430*/  FMNMX.FTZ R180, R8, R181, !PT ;  /* 0x000000b508b47209 */ /* 0x004fe20007810000 */
[C---:B------:R-:W-:Y:S01]  /*4440*/  FMUL.FTZ R164, R0.reuse, R175 ;  /* 0x000000af00a47220 */ /* 0x040fe20000410000 */
[C---:B------:R-:W-:Y:S01]  /*4450*/  FMUL.FTZ R175, R0.reuse, R186 ;  /* 0x000000ba00af7220 */ /* 0x040fe20000410000 */
[C---:B------:R-:W-:Y:S01]  /*4460*/  FMUL.FTZ R152, R0.reuse, R163 ;  /* 0x000000a300987220 */ /* 0x040fe20000410000 */
[C---:B------:R-:W-:Y:S01]  /*4470*/  FMUL.FTZ R163, R0.reuse, R174 ;  /* 0x000000ae00a37220 */ /* 0x040fe20000410000 */
[C---:B------:R-:W-:Y:S01]  /*4480*/  FMUL.FTZ R174, R0.reuse, R185 ;  /* 0x000000b900ae7220 */ /* 0x040fe20000410000 */
[C---:B------:R-:W-:Y:S01]  /*4490*/  FMUL.FTZ R177, R0.reuse, R188 ;  /* 0x000000bc00b17220 */ /* 0x040fe20000410000 */
[----:B------:R-:W2:Y:S01]  /*44a0*/  MUFU.TANH R15, R15 ;  /* 0x0000000f000f7308 */ /* 0x000ea20000002400 */
[----:B---3--:R-:W-:Y:S01]  /*44b0*/  FMNMX.FTZ R181, R11, R180, !PT ;  /* 0x000000b40bb57209 */ /* 0x008fe20007810000 */
[C---:B------:R-:W-:Y:S01]  /*44c0*/  FMUL.FTZ R156, R0.reuse, R167 ;  /* 0x000000a7009c7220 */ /* 0x040fe20000410000 */
[C---:B------:R-:W-:Y:S01]  /*44d0*/  FMUL.FTZ R167, R0.reuse, R178 ;  /* 0x000000b200a77220 */ /* 0x040fe20000410000 */
[C---:B------:R-:W-:Y:S01]  /*44e0*/  FMUL.FTZ R178, R0.reuse, R189 ;  /* 0x000000bd00b27220 */ /* 0x040fe20000410000 */
[C---:B------:R-:W-:Y:S01]  /*44f0*/  FMUL.FTZ R180, R0.reuse, R192 ;  /* 0x000000c000b47220 */ /* 0x040fe20000410000 */
[C---:B------:R-:W-:Y:S01]  /*4500*/  FMUL.FTZ R172, R0.reuse, R183 ;  /* 0x000000b700ac7220 */ /* 0x040fe20000410000 */
[----:B------:R-:W-:Y:S01]  /*4510*/  FMUL.FTZ R183, R0, R196 ;  /* 0x000000c400b77220 */ /* 0x000fe20000410000 */
[----:B------:R-:W3:Y:S01]  /*4520*/  MUFU.TANH R20, R20 ;  /* 0x0000001400147308 */ /* 0x000ee20000002400 */
[----:B-1----:R-:W-:Y:S01]  /*4530*/  FMNMX.FTZ R182, R12, R181, !PT ;  /* 0x000000b50cb67209 */ /* 0x002fe20007810000 */
[C---:B------:R-:W-:Y:S01]  /*4540*/  FMUL.FTZ R168, R0.reuse, R179 ;  /* 0x000000b300a87220 */ /* 0x040fe20000410000 */
[C---:B------:R-:W-:Y:S01]  /*4550*/  FMUL.FTZ R179, R0.reuse, R190 ;  /* 0x000000be00b37220 */ /* 0x040fe20000410000 */
[C---:B------:R-:W-:Y:S01]  /*4560*/  FMUL.FTZ R185, R0.reuse, R200 ;  /* 0x000000c800b97220 */ /* 0x040fe20000410000 */
[C---:B------:R-:W-:Y:S01]  /*4570*/  FMUL.FTZ R176, R0.reuse, R187 ;  /* 0x000000bb00b07220 */ /* 0x040fe20000410000 */
[C---:B------:R-:W-:Y:S01]  /*4580*/  FMUL.FTZ R187, R0.reuse, R204 ;  /* 0x000000cc00bb7220 */ /* 0x040fe20000410000 */
[C---:B------:R-:W-:Y:S01]  /*4590*/  FMUL.FTZ R189, R0.reuse, R208 ;  /* 0x000000d000bd7220 */ /* 0x040fe20000410000 */
[----:B------:R-:W1:Y:S01]  /*45a0*/  MUFU.TANH R153, R153 ;  /* 0x0000009900997308 */ /* 0x000e620000002400 */
[----:B--2---:R-:W-:Y:S01]  /*45b0*/  FMNMX.FTZ R181, R15, R182, !PT ;  /* 0x000000b60fb57209 */ /* 0x004fe20007810000 */
[C---:B------:R-:W-:Y:S01]  /*45c0*/  FMUL.FTZ R182, R0.reuse, R193 ;  /* 0x000000c100b67220 */ /* 0x040fe20000410000 */
[C---:B------:R-:W-:Y:S01]  /*45d0*/  FMUL.FTZ R193, R0.reuse, R213 ;  /* 0x000000d500c17220 */ /* 0x040fe20000410000 */
[----:B------:R-:W-:Y:S01]  /*45e0*/  UMOV UR10, UR44 ;  /* 0x0000002c000a7c82 */ /* 0x000fe20008000000 */
[C---:B------:R-:W-:Y:S01]  /*45f0*/  FMUL.FTZ R191, R0.reuse, R191 ;  /* 0x000000bf00bf7220 */ /* 0x040fe20000410000 */
[C---:B------:R-:W-:Y:S01]  /*4600*/  FMUL.FTZ R194, R0.reuse, R194 ;  /* 0x000000c200c27220 */ /* 0x040fe20000410000 */
[----:B------:R-:W-:Y:S01]  /*4610*/  FMUL.FTZ R195, R0, R195 ;  /* 0x000000c300c37220 */ /* 0x000fe20000410000 */
[----:B------:R-:W2:Y:S01]  /*4620*/  MUFU.TANH R154, R154 ;  /* 0x0000009a009a7308 */ /* 0x000ea20000002400 */
[----:B---3--:R-:W-:Y:S01]  /*4630*/  FMNMX.FTZ R184, R20, R181, !PT ;  /* 0x000000b514b87209 */ /* 0x008fe20007810000 */
[----:B------:R-:W-:Y:S01]  /*4640*/  FMUL.FTZ R204, R0, R214 ;  /* 0x000000d600cc7220 */ /* 0x000fe20000410000 */
[----:B------:R-:W-:-:S04]  /*4650*/  UIADD3 UR6, UR46, 0x38840, URZ ;  /* 0x000388402e067890 */ /* 0x000fc8000fffe03f */
[----:B------:R-:W-:Y:S01]  /*4660*/  UPRMT UR6, UR47, 0x654, UR6 ;  /* 0x000006542f067896 */ /* 0x000fe20008000006 */
[----:B------:R-:W3:Y:S01]  /*4670*/  MUFU.TANH R157, R157 ;  /* 0x0000009d009d7308 */ /* 0x000ee20000002400 */
[----:B-1----:R-:W-:-:S07]  /*4680*/  FMNMX.FTZ R181, R153, R184, !PT ;  /* 0x000000b899b57209 */ /* 0x002fce0007810000 */
[----:B------:R-:W1:Y:S01]  /*4690*/  MUFU.TANH R158, R158 ;  /* 0x0000009e009e7308 */ /* 0x000e620000002400 */
[----:B--2---:R-:W-:Y:S01]  /*46a0*/  FMNMX.FTZ R184, R154, R181, !PT ;  /* 0x000000b59ab87209 */ /* 0x004fe20007810000 */
[----:B------:R-:W-:Y:S06]  /*46b0*/  SYNCS.ARRIVE.TRANS64.RED.A1T0 RZ, [UR6], RZ ;  /* 0x000000ffffff79a7 */ /* 0x000fec0008100406 */
[----:B------:R-:W2:Y:S01]  /*46c0*/  MUFU.TANH R161, R161 ;  /* 0x000000a100a17308 */ /* 0x000ea20000002400 */
[----:B---3--:R-:W-:Y:S01]  /*46d0*/  FMNMX.FTZ R181, R157, R184, !PT ;  /* 0x000000b89db57209 */ /* 0x008fe20007810000 */
[C---:B------:R-:W-:Y:S01]  /*46e0*/  FMUL.FTZ R184, R0.reuse, R197 ;  /* 0x000000c500b87220 */ /* 0x040fe20000410000 */
[C---:B------:R-:W-:Y:S01]  /*46f0*/  FMUL.FTZ R197, R0.reuse, R199 ;  /* 0x000000c700c57220 */ /* 0x040fe20000410000 */
[C---:B------:R-:W-:Y:S01]  /*4700*/  FMUL.FTZ R199, R0.reuse, R203 ;  /* 0x000000cb00c77220 */ /* 0x040fe20000410000 */
[----:B------:R-:W-:-:S03]  /*4710*/  FMUL.FTZ R203, R0, R211 ;  /* 0x000000d300cb7220 */ /* 0x000fc60000410000 */
[----:B------:R-:W3:Y:S01]  /*4720*/  MUFU.TANH R162, R162 ;  /* 0x000000a200a27308 */ /* 0x000ee20000002400 */
[----:B-1----:R-:W-:-:S07]  /*4730*/  FMNMX.FTZ R186, R158, R181, !PT ;  /* 0x000000b59eba7209 */ /* 0x002fce0007810000 */
[----:B------:R-:W1:Y:S01]  /*4740*/  MUFU.TANH R165, R165 ;  /* 0x000000a500a57308 */ /* 0x000e620000002400 */
[----:B--2---:R-:W-:-:S07]  /*4750*/  FMNMX.FTZ R181, R161, R186, !PT ;  /* 0x000000baa1b57209 */ /* 0x004fce0007810000 */
[----:B------:R-:W2:Y:S01]  /*4760*/  MUFU.TANH R166, R166 ;  /* 0x000000a600a67308 */ /* 0x000ea20000002400 */
[----:B---3--:R-:W-:-:S07]  /*4770*/  FMNMX.FTZ R186, R162, R181, !PT ;  /* 0x000000b5a2ba7209 */ /* 0x008fce0007810000 */
[----:B------:R-:W3:Y:S01]  /*4780*/  MUFU.TANH R169, R169 ;  /* 0x000000a900a97308 */ /* 0x000ee20000002400 */
[----:B-1----:R-:W-:Y:S01]  /*4790*/  FMNMX.FTZ R181, R165, R186, !PT ;  /* 0x000000baa5b57209 */ /* 0x002fe20007810000 */
[C---:B------:R-:W-:Y:S01]  /*47a0*/  FMUL.FTZ R186, R0.reuse, R201 ;  /* 0x000000c900ba7220 */ /* 0x040fe20000410000 */
[----:B------:R-:W-:-:S05]  /*47b0*/  FMUL.FTZ R201, R0, R207 ;  /* 0x000000cf00c97220 */ /* 0x000fca0000410000 */
[----:B------:R-:W1:Y:S01]  /*47c0*/  MUFU.TANH R170, R170 ;  /* 0x000000aa00aa7308 */ /* 0x000e620000002400 */
[----:B--2---:R-:W-:-:S07]  /*47d0*/  FMNMX.FTZ R188, R166, R181, !PT ;  /* 0x000000b5a6bc7209 */ /* 0x004fce0007810000 */
[----:B------:R-:W2:Y:S01]  /*47e0*/  MUFU.TANH R173, R173 ;  /* 0x000000ad00ad7308 */ /* 0x000ea20000002400 */
[----:B---3--:R-:W-:-:S07]  /*47f0*/  FMNMX.FTZ R181, R169, R188, !PT ;  /* 0x000000bca9b57209 */ /* 0x008fce0007810000 */
[----:B------:R-:W3:Y:S01]  /*4800*/  MUFU.TANH R174, R174 ;  /* 0x000000ae00ae7308 */ /* 0x000ee20000002400 */
[----:B-1----:R-:W-:-:S07]  /*4810*/  FMNMX.FTZ R188, R170, R181, !PT ;  /* 0x000000b5aabc7209 */ /* 0x002fce0007810000 */
[----:B------:R-:W1:Y:S01]  /*4820*/  MUFU.TANH R177, R177 ;  /* 0x000000b100b17308 */ /* 0x000e620000002400 */
[----:B--2---:R-:W-:Y:S01]  /*4830*/  FMNMX.FTZ R181, R173, R188, !PT ;  /* 0x000000bcadb57209 */ /* 0x004fe20007810000 */
[C---:B------:R-:W-:Y:S01]  /*4840*/  FMUL.FTZ R188, R0.reuse, R205 ;  /* 0x000000cd00bc7220 */ /* 0x040fe20000410000 */
[----:B------:R-:W-:-:S05]  /*4850*/  FMUL.FTZ R205, R0, R215 ;  /* 0x000000d700cd7220 */ /* 0x000fca0000410000 */
[----:B------:R-:W2:Y:S01]  /*4860*/  MUFU.TANH R178, R178 ;  /* 0x000000b200b27308 */ /* 0x000ea20000002400 */
[----:B---3--:R-:W-:-:S07]  /*4870*/  FMNMX.FTZ R190, R174, R181, !PT ;  /* 0x000000b5aebe7209 */ /* 0x008fce0007810000 */
[----:B------:R-:W3:Y:S01]  /*4880*/  MUFU.TANH R180, R180 ;  /* 0x000000b400b47308 */ /* 0x000ee20000002400 */
[----:B-1----:R-:W-:Y:S01]  /*4890*/  FMNMX.FTZ R181, R177, R190, !PT ;  /* 0x000000beb1b57209 */ /* 0x002fe20007810000 */
[----:B------:R-:W-:-:S06]  /*48a0*/  FMUL.FTZ R190, R0, R209 ;  /* 0x000000d100be7220 */ /* 0x000fcc0000410000 */
        /* <DEDUP_REMOVED lines=8> */
[----:B------:R-:W-:-:S06]  /*4930*/  FMUL.FTZ R192, R0, R212 ;  /* 0x000000d400c07220 */ /* 0x000fcc0000410000 */
[----:B------:R-:W2:Y:S01]  /*4940*/  MUFU.TANH R186, R186 ;  /* 0x000000ba00ba7308 */ /* 0x000ea20000002400 */
[----:B---3--:R-:W-:-:S07]  /*4950*/  FMNMX.FTZ R196, R184, R181, !PT ;  /* 0x000000b5b8c47209 */ /* 0x008fce0007810000 */
[----:B------:R-:W3:Y:S01]  /*4960*/  MUFU.TANH R187, R187 ;  /* 0x000000bb00bb7308 */ /* 0x000ee20000002400 */
[----:B-1----:R-:W-:-:S07]  /*4970*/  FMNMX.FTZ R181, R185, R196, !PT ;  /* 0x000000c4b9b57209 */ /* 0x002fce0007810000 */
[----:B------:R-:W1:Y:S01]  /*4980*/  MUFU.TANH R188, R188 ;  /* 0x000000bc00bc7308 */ /* 0x000e620000002400 */
[----:B--2---:R-:W-:-:S07]  /*4990*/  FMNMX.FTZ R196, R186, R181, !PT ;  /* 0x000000b5bac47209 */ /* 0x004fce0007810000 */
        /* <DEDUP_REMOVED lines=13> */
[C---:B------:R-:W-:Y:S01]  /*4a70*/  FMUL.FTZ R198, R0.reuse, R202 ;  /* 0x000000ca00c67220 */ /* 0x040fe20000410000 */
[C---:B------:R-:W-:Y:S02]  /*4a80*/  FMUL.FTZ R202, R0.reuse, R210 ;  /* 0x000000d200ca7220 */ /* 0x040fe40000410000 */
[----:B------:R-:W2:Y:S02]  /*4a90*/  SHFL.BFLY PT, R200, R181, 0x2, 0x1f ;  /* 0x0c401f00b5c87f89 */ /* 0x000ea400000e0000 */
[----:B------:R-:W4:Y:S08]  /*4aa0*/  MUFU.TANH R13, R13 ;  /* 0x0000000d000d7308 */ /* 0x000f300000002400 */
[----:B------:R-:W5:Y:S08]  /*4ab0*/  MUFU.TANH R14, R14 ;  /* 0x0000000e000e7308 */ /* 0x000f700000002400 */
[----:B------:R-:W0:Y:S01]  /*4ac0*/  MUFU.TANH R21, R21 ;  /* 0x0000001500157308 */ /* 0x000e220000002400 */
[----:B--2---:R-:W-:Y:S01]  /*4ad0*/  FMNMX.FTZ R208, R181, R200, !PT ;  /* 0x000000c8b5d07209 */ /* 0x004fe20007810000 */
[----:B------:R-:W-:Y:S01]  /*4ae0*/  FMUL.FTZ R200, R0, R206 ;  /* 0x000000ce00c87220 */ /* 0x000fe20000410000 */
[----:B------:R-:W-:-:S05]  /*4af0*/  IMAD.U32 R206, RZ, RZ, UR10 ;  /* 0x0000000affce7e24 */ /* 0x000fca000f8e00ff */
[----:B------:R-:W2:Y:S01]  /*4b00*/  MUFU.TANH R152, R152 ;  /* 0x0000009800987308 */ /* 0x000ea20000002400 */
[----:B------:R-:W3:Y:S07]  /*4b10*/  SHFL.BFLY PT, R181, R208, 0x1, 0x1f ;  /* 0x0c201f00d0b57f89 */ /* 0x000eee00000e0000 */
[----:B------:R-:W2:Y:S08]  /*4b20*/  MUFU.TANH R155, R155 ;  /* 0x0000009b009b7308 */ /* 0x000eb00000002400 */
[----:B------:R-:W2:Y:S08]  /*4b30*/  MUFU.TANH R156, R156 ;  /* 0x0000009c009c7308 */ /* 0x000eb00000002400 */
[----:B------:R-:W2:Y:S01]  /*4b40*/  MUFU.TANH R159, R159 ;  /* 0x0000009f009f7308 */ /* 0x000ea20000002400 */
[----:B---3--:R-:W-:-:S05]  /*4b50*/  FMNMX.FTZ R181, R208, R181, !PT ;  /* 0x000000b5d0b57209 */ /* 0x008fca0007810000 */
[C---:B------:R-:W-:Y:S01]  /*4b60*/  FADD.FTZ R6, -R181.reuse, R6 ;  /* 0x00000006b5067221 */ /* 0x040fe20000010100 */
[----:B------:R-:W-:-:S01]  /*4b70*/  FFMA.FTZ R207, R181, R206, -8 ;  /* 0xc1000000b5cf7423 */ /* 0x000fc200000100ce */
[----:B------:R-:W3:Y:S02]  /*4b80*/  MUFU.TANH R160, R160 ;  /* 0x000000a000a07308 */ /* 0x000ee40000002400 */
[----:B------:R-:W-:Y:S01]  /*4b90*/  FMUL.FTZ R209, R6, UR10 ;  /* 0x0000000a06d17c20 */ /* 0x000fe20008410000 */
[--C-:B------:R-:W-:Y:S01]  /*4ba0*/  FFMA.FTZ R6, R7, UR10, -R207.reuse ;  /* 0x0000000a07067c23 */ /* 0x100fe200080108cf */
[----:B------:R-:W-:-:S01]  /*4bb0*/  FFMA.FTZ R7, R8, UR10, -R207 ;  /* 0x0000000a08077c23 */ /* 0x000fc200080108cf */
[--C-:B------:R-:W-:Y:S01]  /*4bc0*/  FFMA.FTZ R8, R15, UR10, -R207.reuse ;  /* 0x0000000a0f087c23 */ /* 0x100fe200080108cf */
[----:B------:R-:W-:-:S01]  /*4bd0*/  FFMA.FTZ R15, R20, UR10, -R207 ;  /* 0x0000000a140f7c23 */ /* 0x000fc200080108cf */
[----:B------:R-:W-:Y:S01]  /*4be0*/  FMNMX.FTZ R20, R10, R5, !PT ;  /* 0x000000050a147209 */ /* 0x000fe20007810000 */
[----:B------:R-:W3:Y:S01]  /*4bf0*/  MUFU.TANH R163, R163 ;  /* 0x000000a300a37308 */ /* 0x000ee20000002400 */
[----:B------:R-:W-:-:S01]  /*4c00*/  FFMA.FTZ R208, R157, UR10, -R207 ;  /* 0x0000000a9dd07c23 */ /* 0x000fc200080108cf */
[--C-:B------:R-:W-:Y:S01]  /*4c10*/  FFMA.FTZ R210, R165, UR10, -R207.reuse ;  /* 0x0000000aa5d27c23 */ /* 0x100fe200080108cf */
[----:B-1----:R-:W-:Y:S01]  /*4c20*/  FMNMX.FTZ R20, R9, R20, !PT ;  /* 0x0000001409147209 */ /* 0x002fe20007810000 */
[--C-:B------:R-:W-:Y:S01]  /*4c30*/  FFMA.FTZ R213, R170, UR10, -R207.reuse ;  /* 0x0000000aaad57c23 */ /* 0x100fe200080108cf */
[----:B------:R-:W-:-:S01]  /*4c40*/  FFMA.FTZ R174, R174, UR10, -R207 ;  /* 0x0000000aaeae7c23 */ /* 0x000fc200080108cf */
[--C-:B------:R-:W-:Y:S01]  /*4c50*/  FFMA.FTZ R11, R11, UR10, -R207.reuse ;  /* 0x0000000a0b0b7c23 */ /* 0x100fe200080108cf */
[----:B----4-:R-:W-:Y:S01]  /*4c60*/  FMNMX.FTZ R211, R13, R20, !PT ;  /* 0x000000140dd37209 */ /* 0x010fe20007810000 */
[----:B------:R-:W1:Y:S01]  /*4c70*/  MUFU.TANH R164, R164 ;  /* 0x000000a400a47308 */ /* 0x000e620000002400 */
[----:B------:R-:W-:-:S01]  /*4c80*/  FFMA.FTZ R12, R12, UR10, -R207 ;  /* 0x0000000a0c0c7c23 */ /* 0x000fc200080108cf */
[--C-:B------:R-:W-:Y:S01]  /*4c90*/  FFMA.FTZ R215, R178, UR10, -R207.reuse ;  /* 0x0000000ab2d77c23 */ /* 0x100fe200080108cf */
[----:B-----5:R-:W-:Y:S01]  /*4ca0*/  FMNMX.FTZ R20, R14, R211, !PT ;  /* 0x000000d30e147209 */ /* 0x020fe20007810000 */
[--C-:B------:R-:W-:Y:S01]  /*4cb0*/  FFMA.FTZ R178, R190, UR10, -R207.reuse ;  /* 0x0000000abeb27c23 */ /* 0x100fe200080108cf */
[----:B------:R-:W-:-:S01]  /*4cc0*/  FFMA.FTZ R153, R153, UR10, -R207 ;  /* 0x0000000a99997c23 */ /* 0x000fc200080108cf */
[----:B------:R-:W-:Y:S01]  /*4cd0*/  FFMA.FTZ R154, R154, UR10, -R207 ;  /* 0x0000000a9a9a7c23 */ /* 0x000fe200080108cf */
[----:B0-----:R-:W-:Y:S01]  /*4ce0*/  FMNMX.FTZ R211, R21, R20, !PT ;  /* 0x0000001415d37209 */ /* 0x001fe20007810000 */
[----:B------:R-:W0:Y:S03]  /*4cf0*/  MUFU.TANH R167, R167 ;  /* 0x000000a700a77308 */ /* 0x000e260000002400 */
[----:B--2---:R-:W-:-:S04]  /*4d00*/  FMNMX.FTZ R20, R152, R211, !PT ;  /* 0x000000d398147209 */ /* 0x004fc80007810000 */
[----:B------:R-:W-:Y:S01]  /*4d10*/  FMNMX.FTZ R157, R155, R20, !PT ;  /* 0x000000149b9d7209 */ /* 0x000fe20007810000 */
[----:B------:R-:W2:Y:S03]  /*4d20*/  MUFU.TANH R168, R168 ;  /* 0x000000a800a87308 */ /* 0x000ea60000002400 */
[----:B------:R-:W-:Y:S01]  /*4d30*/  FMNMX.FTZ R206, R156, R157, !PT ;  /* 0x0000009d9cce7209 */ /* 0x000fe20007810000 */
[----:B------:R-:W-:-:S03]  /*4d40*/  FFMA.FTZ R157, R158, UR10, -R207 ;  /* 0x0000000a9e9d7c23 */ /* 0x000fc600080108cf */
[----:B------:R-:W-:Y:S01]  /*4d50*/  FMNMX.FTZ R211, R159, R206, !PT ;  /* 0x000000ce9fd37209 */ /* 0x000fe20007810000 */
[----:B------:R-:W4:Y:S01]  /*4d60*/  MUFU.TANH R171, R171 ;  /* 0x000000ab00ab7308 */ /* 0x000f220000002400 */
[----:B------:R-:W-:-:S02]  /*4d70*/  FFMA.FTZ R206, R161, UR10, -R207 ;  /* 0x0000000aa1ce7c23 */ /* 0x000fc400080108cf */
[----:B---3--:R-:W-:Y:S01]  /*4d80*/  FMNMX.FTZ R158, R160, R211, !PT ;  /* 0x000000d3a09e7209 */ /* 0x008fe20007810000 */
[----:B------:R-:W-:-:S03]  /*4d90*/  FFMA.FTZ R211, R162, UR10, -R207 ;  /* 0x0000000aa2d37c23 */ /* 0x000fc600080108cf */
[----:B------:R-:W-:Y:S01]  /*4da0*/  FMNMX.FTZ R161, R163, R158, !PT ;  /* 0x0000009ea3a17209 */ /* 0x000fe20007810000 */
[----:B------:R-:W3:Y:S03]  /*4db0*/  MUFU.TANH R172, R172 ;  /* 0x000000ac00ac7308 */ /* 0x000ee60000002400 */
[----:B-1----:R-:W-:-:S04]  /*4dc0*/  FMNMX.FTZ R158, R164, R161, !PT ;  /* 0x000000a1a49e7209 */ /* 0x002fc80007810000 */
[----:B0-----:R-:W-:Y:S01]  /*4dd0*/  FMNMX.FTZ R161, R167, R158, !PT ;  /* 0x0000009ea7a17209 */ /* 0x001fe20007810000 */
[----:B------:R-:W0:Y:S03]  /*4de0*/  MUFU.TANH R175, R175 ;  /* 0x000000af00af7308 */ /* 0x000e260000002400 */
[----:B--2---:R-:W-:-:S04]  /*4df0*/  FMNMX.FTZ R158, R168, R161, !PT ;  /* 0x000000a1a89e7209 */ /* 0x004fc80007810000 */
[----:B----4-:R-:W-:Y:S01]  /*4e00*/  FMNMX.FTZ R161, R171, R158, !PT ;  /* 0x0000009eaba17209 */ /* 0x010fe20007810000 */
[----:B------:R-:W1:Y:S03]  /*4e10*/  MUFU.TANH R176, R176 ;  /* 0x000000b000b07308 */ /* 0x000e660000002400 */
[----:B---3--:R-:W-:Y:S01]  /*4e20*/  FMNMX.FTZ R162, R172, R161, !PT ;  /* 0x000000a1aca27209 */ /* 0x008fe20007810000 */
[----:B------:R-:W-:-:S04]  /*4e30*/  FFMA.FTZ R161, R166, UR10, -R207 ;  /* 0x0000000aa6a17c23 */ /* 0x000fc800080108cf */
[----:B------:R-:W2:Y:S01]  /*4e40*/  MUFU.TANH R179, R179 ;  /* 0x000000b300b37308 */ /* 0x000ea20000002400 */
[----:B0-----:R-:W-:-:S07]  /*4e50*/  FMNMX.FTZ R165, R175, R162, !PT ;  /* 0x000000a2afa57209 */ /* 0x001fce0007810000 */
[----:B------:R-:W0:Y:S01]  /*4e60*/  MUFU.TANH R191, R191 ;  /* 0x000000bf00bf7308 */ /* 0x000e220000002400 */
[----:B-1----:R-:W-:-:S07]  /*4e70*/  FMNMX.FTZ R162, R176, R165, !PT ;  /* 0x000000a5b0a27209 */ /* 0x002fce0007810000 */
[----:B------:R-:W1:Y:S01]  /*4e80*/  MUFU.TANH R194, R194 ;  /* 0x000000c200c27308 */ /* 0x000e620000002400 */
[----:B--2---:R-:W-:-:S07]  /*4e90*/  FMNMX.FTZ R162, R179, R162, !PT ;  /* 0x000000a2b3a27209 */ /* 0x004fce0007810000 */
[----:B------:R-:W2:Y:S01]  /*4ea0*/  MUFU.TANH R195, R195 ;  /* 0x000000c300c37308 */ /* 0x000ea20000002400 */
[----:B0-----:R-:W-:-:S07]  /*4eb0*/  FMNMX.FTZ R165, R191, R162, !PT ;  /* 0x000000a2bfa57209 */ /* 0x001fce0007810000 */
[----:B------:R-:W0:Y:S01]  /*4ec0*/  MUFU.TANH R196, R196 ;  /* 0x000000c400c47308 */ /* 0x000e220000002400 */
[----:B-1----:R-:W-:-:S07]  /*4ed0*/  FMNMX.FTZ R162, R194, R165, !PT ;  /* 0x000000a5c2a27209 */ /* 0x002fce0007810000 */
[----:B------:R-:W1:Y:S01]  /*4ee0*/  MUFU.TANH R197, R197 ;  /* 0x000000c500c57308 */ /* 0x000e620000002400 */
[----:B--2---:R-:W-:Y:S01]  /*4ef0*/  FMNMX.FTZ R165, R195, R162, !PT ;  /* 0x000000a2c3a57209 */ /* 0x004fe20007810000 */
[--C-:B------:R-:W-:Y:S01]  /*4f00*/  FFMA.FTZ R162, R173, UR10, -R207.reuse ;  /* 0x0000000aada27c23 */ /* 0x100fe200080108cf */
[----:B------:R-:W-:-:S01]  /*4f10*/  FFMA.FTZ R173, R185, UR10, -R207 ;  /* 0x0000000ab9ad7c23 */ /* 0x000fc200080108cf */
[----:B------:R-:W-:-:S04]  /*4f20*/  FFMA.FTZ R185, R188, UR10, -R207 ;  /* 0x0000000abcb97c23 */ /* 0x000fc800080108cf */
[----:B------:R-:W2:Y:S01]  /*4f30*/  MUFU.TANH R198, R198 ;  /* 0x000000c600c67308 */ /* 0x000ea20000002400 */
[----:B0-----:R-:W-:-:S07]  /*4f40*/  FMNMX.FTZ R166, R196, R165, !PT ;  /* 0x000000a5c4a67209 */ /* 0x001fce0007810000 */
[----:B------:R-:W0:Y:S01]  /*4f50*/  MUFU.TANH R199, R199 ;  /* 0x000000c700c77308 */ /* 0x000e220000002400 */
[----:B-1----:R-:W-:-:S07]  /*4f60*/  FMNMX.FTZ R165, R197, R166, !PT ;  /* 0x000000a6c5a57209 */ /* 0x002fce0007810000 */
[----:B------:R-:W1:Y:S01]  /*4f70*/  MUFU.TANH R200, R200 ;  /* 0x000000c800c87308 */ /* 0x000e620000002400 */
[----:B--2---:R-:W-:-:S07]  /*4f80*/  FMNMX.FTZ R166, R198, R165, !PT ;  /* 0x000000a5c6a67209 */ /* 0x004fce0007810000 */
[----:B------:R-:W2:Y:S08]  /*4f90*/  MUFU.TANH R201, R201 ;  /* 0x000000c900c97308 */ /* 0x000eb00000002400 */
[----:B------:R-:W3:Y:S08]  /*4fa0*/  MUFU.TANH R202, R202 ;  /* 0x000000ca00ca7308 */ /* 0x000ef00000002400 */
[----:B------:R4:W-:Y:S08]  /*4fb0*/  MUFU.EX2 R20, R208 ;  /* 0x000000d000147308 */ /* 0x0009f00000000800 */
[----:B------:R-:W5:Y:S01]  /*4fc0*/  MUFU.TANH R203, R203 ;  /* 0x000000cb00cb7308 */ /* 0x000f620000002400 */
[----:B----4-:R-:W-:-:S01]  /*4fd0*/  FFMA.FTZ R208, R169, UR10, -R207 ;  /* 0x0000000aa9d07c23 */ /* 0x010fc200080108cf */
[----:B0-----:R-:W-:-:S04]  /*4fe0*/  FMNMX.FTZ R169, R199, R166, !PT ;  /* 0x000000a6c7a97209 */ /* 0x001fc80007810000 */
[----:B-1----:R-:W-:Y:S02]  /*4ff0*/  FMNMX.FTZ R166, R200, R169, !PT ;  /* 0x000000a9c8a67209 */ /* 0x002fe40007810000 */
[----:B------:R-:W0:Y:S02]  /*5000*/  MUFU.TANH R204, R204 ;  /* 0x000000cc00cc7308 */ /* 0x000e240000002400 */
[----:B--2---:R-:W-:-:S04]  /*5010*/  FMNMX.FTZ R169, R201, R166, !PT ;  /* 0x000000a6c9a97209 */ /* 0x004fc80007810000 */
[----:B---3--:R-:W-:Y:S02]  /*5020*/  FMNMX.FTZ R166, R202, R169, !PT ;  /* 0x000000a9caa67209 */ /* 0x008fe40007810000 */
[----:B------:R-:W1:Y:S02]  /*5030*/  MUFU.TANH R205, R205 ;  /* 0x000000cd00cd7308 */ /* 0x000e640000002400 */
[----:B-----5:R-:W-:Y:S01]  /*5040*/  FMNMX.FTZ R169, R203, R166, !PT ;  /* 0x000000a6cba97209 */ /* 0x020fe20007810000 */
[--C-:B------:R-:W-:Y:S01]  /*5050*/  FFMA.FTZ R166, R180, UR10, -R207.reuse ;  /* 0x0000000ab4a67c23 */ /* 0x100fe200080108cf */
[----:B------:R-:W-:-:S01]  /*5060*/  FFMA.FTZ R180, R183, UR10, -R207 ;  /* 0x0000000ab7b47c23 */ /* 0x000fc200080108cf */
[--C-:B------:R-:W-:Y:S01]  /*5070*/  FFMA.FTZ R183, R184, UR10, -R207.reuse ;  /* 0x0000000ab8b77c23 */ /* 0x100fe200080108cf */
[----:B------:R-:W-:-:S02]  /*5080*/  FFMA.FTZ R184, R192, UR10, -R207 ;  /* 0x0000000ac0b87c23 */ /* 0x000fc400080108cf */
[----:B------:R2:W-:Y:S01]  /*5090*/  MUFU.EX2 R158, R210 ;  /* 0x000000d2009e7308 */ /* 0x0005e20000000800 */
[----:B0-----:R-:W-:Y:S01]  /*50a0*/  FMNMX.FTZ R170, R204, R169, !PT ;  /* 0x000000a9ccaa7209 */ /* 0x001fe20007810000 */
[--C-:B------:R-:W-:Y:S01]  /*50b0*/  FFMA.FTZ R169, R182, UR10, -R207.reuse ;  /* 0x0000000ab6a97c23 */ /* 0x100fe200080108cf */
[----:B------:R-:W-:-:S05]  /*50c0*/  FFMA.FTZ R182, R187, UR10, -R207 ;  /* 0x0000000abbb67c23 */ /* 0x000fca00080108cf */
[----:B------:R0:W-:Y:S01]  /*50d0*/  MUFU.EX2 R165, R174 ;  /* 0x000000ae00a57308 */ /* 0x0001e20000000800 */
[----:B-1----:R-:W-:Y:S01]  /*50e0*/  FMNMX.FTZ R170, R205, R170, !PT ;  /* 0x000000aacdaa7209 */ /* 0x002fe20007810000 */
[----:B--2---:R-:W-:-:S04]  /*50f0*/  FFMA.FTZ R210, R177, UR10, -R207 ;  /* 0x0000000ab1d27c23 */ /* 0x004fc800080108cf */
[----:B------:R-:W1:Y:S02]  /*5100*/  SHFL.BFLY PT, R177, R170, 0x2, 0x1f ;  /* 0x0c401f00aab17f89 */ /* 0x000e6400000e0000 */
[----:B------:R-:W2:Y:S01]  /*5110*/  MUFU.EX2 R209, R209 ;  /* 0x000000d100d17308 */ /* 0x000ea20000000800 */
[----:B0-----:R-:W-:-:S07]  /*5120*/  FFMA.FTZ R174, R186, UR10, -R207 ;  /* 0x0000000abaae7c23 */ /* 0x001fce00080108cf */
[----:B------:R-:W0:Y:S08]  /*5130*/  MUFU.EX2 R6, R6 ;  /* 0x0000000600067308 */ /* 0x000e300000000800 */
[----:B------:R-:W3:Y:S01]  /*5140*/  MUFU.EX2 R7, R7 ;  /* 0x0000000700077308 */ /* 0x000ee20000000800 */
[-C--:B--2---:R-:W-:Y:S01]  /*5150*/  FMUL.FTZ R24, R24, R209.reuse ;  /* 0x000000d118187220 */ /* 0x084fe20000410000 */
[-C--:B------:R-:W-:Y:S01]  /*5160*/  FMUL.FTZ R25, R25, R209.reuse ;  /* 0x000000d119197220 */ /* 0x080fe20000410000 */
[-C--:B------:R-:W-:Y:S01]  /*5170*/  FMUL.FTZ R28, R28, R209.reuse ;  /* 0x000000d11c1c7220 */ /* 0x080fe20000410000 */
[-C--:B------:R-:W-:Y:S01]  /*5180*/  FMUL.FTZ R29, R29, R209.reuse ;  /* 0x000000d11d1d7220 */ /* 0x080fe20000410000 */
[----:B------:R-:W-:Y:S01]  /*5190*/  FMUL.FTZ R32, R32, R209 ;  /* 0x000000d120207220 */ /* 0x000fe20000410000 */
[----:B-1----:R-:W-:Y:S01]  /*51a0*/  FMNMX.FTZ R186, R170, R177, !PT ;  /* 0x000000b1aaba7209 */ /* 0x002fe20007810000 */
[----:B------:R-:W-:-:S01]  /*51b0*/  FFMA.FTZ R177, R189, UR10, -R207 ;  /* 0x0000000abdb17c23 */ /* 0x000fc200080108cf */
[----:B------:R-:W-:Y:S01]  /*51c0*/  IMAD.U32 R189, RZ, RZ, UR10 ;  /* 0x0000000affbd7e24 */ /* 0x000fe2000f8e00ff */
[----:B------:R-:W1:Y:S01]  /*51d0*/  MUFU.EX2 R11, R11 ;  /* 0x0000000b000b7308 */ /* 0x000e620000000800 */
[----:B0-----:R-:W-:-:S01]  /*51e0*/  FFMA.FTZ R4, R209, R4, R6 ;  /* 0x00000004d1047223 */ /* 0x001fc20000010006 */
[----:B------:R-:W0:Y:S01]  /*51f0*/  SHFL.BFLY PT, R187, R186, 0x1, 0x1f ;  /* 0x0c201f00babb7f89 */ /* 0x000e2200000e0000 */
[-C--:B------:R-:W-:Y:S01]  /*5200*/  FMUL.FTZ R33, R33, R209.reuse ;  /* 0x000000d121217220 */ /* 0x080fe20000410000 */
[-C--:B------:R-:W-:Y:S01]  /*5210*/  FMUL.FTZ R36, R36, R209.reuse ;  /* 0x000000d124247220 */ /* 0x080fe20000410000 */
[-C--:B------:R-:W-:Y:S01]  /*5220*/  FMUL.FTZ R37, R37, R209.reuse ;  /* 0x000000d125257220 */ /* 0x080fe20000410000 */
[-C--:B------:R-:W-:Y:S01]  /*5230*/  FMUL.FTZ R40, R40, R209.reuse ;  /* 0x000000d128287220 */ /* 0x080fe20000410000 */
[----:B------:R-:W-:Y:S01]  /*5240*/  FMUL.FTZ R41, R41, R209 ;  /* 0x000000d129297220 */ /* 0x000fe20000410000 */
[----:B------:R-:W2:Y:S01]  /*5250*/  MUFU.EX2 R12, R12 ;  /* 0x0000000c000c7308 */ /* 0x000ea20000000800 */
[----:B---3--:R-:W-:-:S01]  /*5260*/  FADD.FTZ R4, R7, R4 ;  /* 0x0000000407047221 */ /* 0x008fc20000010000 */
[-C--:B------:R-:W-:Y:S01]  /*5270*/  FMUL.FTZ R44, R44, R209.reuse ;  /* 0x000000d12c2c7220 */ /* 0x080fe20000410000 */
[-C--:B------:R-:W-:Y:S01]  /*5280*/  FMUL.FTZ R45, R45, R209.reuse ;  /* 0x000000d12d2d7220 */ /* 0x080fe20000410000 */
[-C--:B------:R-:W-:Y:S01]  /*5290*/  FMUL.FTZ R48, R48, R209.reuse ;  /* 0x000000d130307220 */ /* 0x080fe20000410000 */
[-C--:B------:R-:W-:Y:S01]  /*52a0*/  FMUL.FTZ R49, R49, R209.reuse ;  /* 0x000000d131317220 */ /* 0x080fe20000410000 */
[-C--:B------:R-:W-:Y:S01]  /*52b0*/  FMUL.FTZ R52, R52, R209.reuse ;  /* 0x000000d134347220 */ /* 0x080fe20000410000 */
[-C--:B------:R-:W-:Y:S01]  /*52c0*/  FMUL.FTZ R53, R53, R209.reuse ;  /* 0x000000d135357220 */ /* 0x080fe20000410000 */
[----:B------:R-:W3:Y:S01]  /*52d0*/  MUFU.EX2 R8, R8 ;  /* 0x0000000800087308 */ /* 0x000ee20000000800 */
[-C--:B------:R-:W-:Y:S01]  /*52e0*/  FMUL.FTZ R56, R56, R209.reuse ;  /* 0x000000d138387220 */ /* 0x080fe20000410000 */
[-C--:B------:R-:W-:Y:S01]  /*52f0*/  FMUL.FTZ R57, R57, R209.reuse ;  /* 0x000000d139397220 */ /* 0x080fe20000410000 */
[-C--:B------:R-:W-:Y:S01]  /*5300*/  FMUL.FTZ R60, R60, R209.reuse ;  /* 0x000000d13c3c7220 */ /* 0x080fe20000410000 */
[-C--:B------:R-:W-:Y:S01]  /*5310*/  FMUL.FTZ R61, R61, R209.reuse ;  /* 0x000000d13d3d7220 */ /* 0x080fe20000410000 */
[-C--:B------:R-:W-:Y:S01]  /*5320*/  FMUL.FTZ R64, R64, R209.reuse ;  /* 0x000000d140407220 */ /* 0x080fe20000410000 */
[-C--:B------:R-:W-:Y:S01]  /*5330*/  FMUL.FTZ R65, R65, R209.reuse ;  /* 0x000000d141417220 */ /* 0x080fe20000410000 */
[-C--:B------:R-:W-:Y:S01]  /*5340*/  FMUL.FTZ R68, R68, R209.reuse ;  /* 0x000000d144447220 */ /* 0x080fe20000410000 */
[----:B------:R-:W4:Y:S01]  /*5350*/  MUFU.EX2 R15, R15 ;  /* 0x0000000f000f7308 */ /* 0x000f220000000800 */
[----:B------:R-:W-:Y:S01]  /*5360*/  FMUL.FTZ R69, R69, R209 ;  /* 0x000000d145457220 */ /* 0x000fe20000410000 */
[----:B0-----:R-:W-:Y:S01]  /*5370*/  FMNMX.FTZ R170, R186, R187, !PT ;  /* 0x000000bbbaaa7209 */ /* 0x001fe20007810000 */
[----:B------:R-:W-:-:S01]  /*5380*/  FFMA.FTZ R187, R193, UR10, -R207 ;  /* 0x0000000ac1bb7c23 */ /* 0x000fc200080108cf */
[-C--:B------:R-:W-:Y:S01]  /*5390*/  FMUL.FTZ R72, R72, R209.reuse ;  /* 0x000000d148487220 */ /* 0x080fe20000410000 */
[-C--:B------:R-:W-:Y:S01]  /*53a0*/  FMUL.FTZ R73, R73, R209.reuse ;  /* 0x000000d149497220 */ /* 0x080fe20000410000 */
[----:B------:R-:W-:Y:S01]  /*53b0*/  FMUL.FTZ R76, R76, R209 ;  /* 0x000000d14c4c7220 */ /* 0x000fe20000410000 */
[----:B------:R-:W-:-:S01]  /*53c0*/  FADD.FTZ R5, -R170, R5 ;  /* 0x00000005aa057221 */ /* 0x000fc20000010100 */
[----:B------:R-:W-:Y:S01]  /*53d0*/  FFMA.FTZ R186, R170, R189, -8 ;  /* 0xc1000000aaba7423 */ /* 0x000fe200000100bd */
[----:B------:R-:W-:Y:S01]  /*53e0*/  MUFU.EX2 R153, R153 ;  /* 0x0000009900997308 */ /* 0x000fe20000000800 */
[----:B------:R-:W-:Y:S01]  /*53f0*/  FMUL.FTZ R77, R77, R209 ;  /* 0x000000d14d4d7220 */ /* 0x000fe20000410000 */
[----:B------:R-:W-:Y:S01]  /*5400*/  FMUL.FTZ R188, R5, UR10 ;  /* 0x0000000a05bc7c20 */ /* 0x000fe20008410000 */
[----:B------:R-:W-:-:S01]  /*5410*/  FFMA.FTZ R5, R10, UR10, -R186 ;  /* 0x0000000a0a057c23 */ /* 0x000fc200080108ba */
[--C-:B------:R-:W-:Y:S01]  /*5420*/  FFMA.FTZ R10, R9, UR10, -R186.reuse ;  /* 0x0000000a090a7c23 */ /* 0x100fe200080108ba */
[----:B------:R-:W-:-:S01]  /*5430*/  FFMA.FTZ R13, R13, UR10, -R186 ;  /* 0x0000000a0d0d7c23 */ /* 0x000fc200080108ba */
[--C-:B------:R-:W-:Y:S01]  /*5440*/  FFMA.FTZ R190, R14, UR10, -R186.reuse ;  /* 0x0000000a0ebe7c23 */ /* 0x100fe200080108ba */
[----:B------:R-:W-:-:S01]  /*5450*/  FFMA.FTZ R9, R21, UR10, -R186 ;  /* 0x0000000a15097c23 */ /* 0x000fc200080108ba */
[----:B------:R-:W-:Y:S01]  /*5460*/  MUFU.EX2 R188, R188 ;  /* 0x000000bc00bc7308 */ /* 0x000fe20000000800 */
[----:B------:R-:W-:-:S01]  /*5470*/  FFMA.FTZ R14, R152, UR10, -R186 ;  /* 0x0000000a980e7c23 */ /* 0x000fc200080108ba */
[--C-:B------:R-:W-:Y:S01]  /*5480*/  FFMA.FTZ R21, R159, UR10, -R186.reuse ;  /* 0x0000000a9f157c23 */ /* 0x100fe200080108ba */
[----:B------:R-:W-:-:S01]  /*5490*/  FFMA.FTZ R152, R155, UR10, -R186 ;  /* 0x0000000a9b987c23 */ /* 0x000fc200080108ba */
[--C-:B------:R-:W-:Y:S01]  /*54a0*/  FFMA.FTZ R159, R167, UR10, -R186.reuse ;  /* 0x0000000aa79f7c23 */ /* 0x100fe200080108ba */
[----:B------:R-:W-:-:S01]  /*54b0*/  FFMA.FTZ R167, R175, UR10, -R186 ;  /* 0x0000000aafa77c23 */ /* 0x000fc200080108ba */
[----:B-1----:R-:W-:Y:S01]  /*54c0*/  FADD.FTZ R175, R11, R4 ;  /* 0x000000040baf7221 */ /* 0x002fe20000010000 */
[----:B------:R-:W-:-:S01]  /*54d0*/  FFMA.FTZ R155, R156, UR10, -R186 ;  /* 0x0000000a9c9b7c23 */ /* 0x000fc200080108ba */
[----:B------:R-:W0:Y:S01]  /*54e0*/  MUFU.EX2 R5, R5 ;  /* 0x0000000500057308 */ /* 0x000e220000000800 */
[----:B------:R-:W-:-:S01]  /*54f0*/  FFMA.FTZ R156, R163, UR10, -R186 ;  /* 0x0000000aa39c7c23 */ /* 0x000fc200080108ba */
[--C-:B------:R-:W-:Y:S01]  /*5500*/  FFMA.FTZ R163, R164, UR10, -R186.reuse ;  /* 0x0000000aa4a37c23 */ /* 0x100fe200080108ba */
[----:B------:R-:W-:-:S01]  /*5510*/  FFMA.FTZ R164, R168, UR10, -R186 ;  /* 0x0000000aa8a47c23 */ /* 0x000fc200080108ba */
[----:B--2---:R-:W-:Y:S01]  /*5520*/  FADD.FTZ R175, R12, R175 ;  /* 0x000000af0caf7221 */ /* 0x004fe20000010000 */
[----:B------:R-:W-:-:S01]  /*5530*/  FFMA.FTZ R168, R171, UR10, -R186 ;  /* 0x0000000aaba87c23 */ /* 0x000fc200080108ba */
[--C-:B------:R-:W-:Y:S01]  /*5540*/  FFMA.FTZ R171, R172, UR10, -R186.reuse ;  /* 0x0000000aacab7c23 */ /* 0x100fe200080108ba */
[----:B------:R-:W-:-:S01]  /*5550*/  FFMA.FTZ R172, R176, UR10, -R186 ;  /* 0x0000000ab0ac7c23 */ /* 0x000fc200080108ba */
[----:B------:R-:W1:Y:S01]  /*5560*/  MUFU.EX2 R10, R10 ;  /* 0x0000000a000a7308 */ /* 0x000e620000000800 */
[----:B------:R-:W-:Y:S01]  /*5570*/  F2FP.SATFINITE.E4M3.F32.PACK_AB_MERGE_C R11, R12, R11, RZ ;  /* 0x0000000b0c0b723e */ /* 0x000fe200048070ff */
[----:B---3--:R-:W-:Y:S01]  /*5580*/  FADD.FTZ R176, R8, R175 ;  /* 0x000000af08b07221 */ /* 0x008fe20000010000 */
[----:B------:R-:W-:-:S01]  /*5590*/  FFMA.FTZ R160, R160, UR10, -R186 ;  /* 0x0000000aa0a07c23 */ /* 0x000fc200080108ba */
[--C-:B------:R-:W-:Y:S01]  /*55a0*/  FFMA.FTZ R179, R179, UR10, -R186.reuse ;  /* 0x0000000ab3b37c23 */ /* 0x100fe200080108ba */
[----:B------:R-:W-:-:S01]  /*55b0*/  FFMA.FTZ R191, R191, UR10, -R186 ;  /* 0x0000000abfbf7c23 */ /* 0x000fc200080108ba */
[----:B----4-:R-:W-:Y:S01]  /*55c0*/  FADD.FTZ R176, R15, R176 ;  /* 0x000000b00fb07221 */ /* 0x010fe20000010000 */
[----:B------:R-:W-:-:S01]  /*55d0*/  FFMA.FTZ R194, R194, UR10, -R186 ;  /* 0x0000000ac2c27c23 */ /* 0x000fc200080108ba */
[----:B------:R-:W2:Y:S01]  /*55e0*/  MUFU.EX2 R13, R13 ;  /* 0x0000000d000d7308 */ /* 0x000ea20000000800 */
[----:B0-----:R-:W-:-:S01]  /*55f0*/  FFMA.FTZ R3, R188, R3, R5 ;  /* 0x00000003bc037223 */ /* 0x001fc20000010005 */
[----:B------:R-:W-:Y:S01]  /*5600*/  FADD.FTZ R175, R153, R176 ;  /* 0x000000b099af7221 */ /* 0x000fe20000010000 */
[----:B------:R-:W-:-:S01]  /*5610*/  FFMA.FTZ R195, R195, UR10, -R186 ;  /* 0x0000000ac3c37c23 */ /* 0x000fc200080108ba */
[--C-:B------:R-:W-:Y:S01]  /*5620*/  FFMA.FTZ R196, R196, UR10, -R186.reuse ;  /* 0x0000000ac4c47c23 */ /* 0x100fe200080108ba */
[----:B------:R-:W-:-:S01]  /*5630*/  FFMA.FTZ R197, R197, UR10, -R186 ;  /* 0x0000000ac5c57c23 */ /* 0x000fc200080108ba */
[--C-:B------:R-:W-:Y:S01]  /*5640*/  FFMA.FTZ R198, R198, UR10, -R186.reuse ;  /* 0x0000000ac6c67c23 */ /* 0x100fe200080108ba */
[----:B------:R-:W-:-:S01]  /*5650*/  FFMA.FTZ R199, R199, UR10, -R186 ;  /* 0x0000000ac7c77c23 */ /* 0x000fc200080108ba */
[----:B------:R-:W0:Y:S01]  /*5660*/  MUFU.EX2 R190, R190 ;  /* 0x000000be00be7308 */ /* 0x000e220000000800 */
[----:B-1----:R-:W-:-:S01]  /*5670*/  FADD.FTZ R4, R10, R3 ;  /* 0x000000030a047221 */ /* 0x002fc20000010000 */
[--C-:B------:R-:W-:Y:S01]  /*5680*/  FFMA.FTZ R200, R200, UR10, -R186.reuse ;  /* 0x0000000ac8c87c23 */ /* 0x100fe200080108ba */
[----:B------:R-:W-:-:S01]  /*5690*/  FFMA.FTZ R201, R201, UR10, -R186 ;  /* 0x0000000ac9c97c23 */ /* 0x000fc200080108ba */
[--C-:B------:R-:W-:Y:S01]  /*56a0*/  FFMA.FTZ R202, R202, UR10, -R186.reuse ;  /* 0x0000000acaca7c23 */ /* 0x100fe200080108ba */
[----:B------:R-:W-:-:S01]  /*56b0*/  FFMA.FTZ R203, R203, UR10, -R186 ;  /* 0x0000000acbcb7c23 */ /* 0x000fc200080108ba */
[--C-:B------:R-:W-:Y:S01]  /*56c0*/  FFMA.FTZ R204, R204, UR10, -R186.reuse ;  /* 0x0000000acccc7c23 */ /* 0x100fe200080108ba */
[----:B------:R-:W-:-:S01]  /*56d0*/  FFMA.FTZ R186, R205, UR10, -R186 ;  /* 0x0000000acdba7c23 */ /* 0x000fc200080108ba */
[----:B------:R-:W1:Y:S01]  /*56e0*/  MUFU.EX2 R9, R9 ;  /* 0x0000000900097308 */ /* 0x000e620000000800 */
[----:B--2---:R-:W-:-:S01]  /*56f0*/  FADD.FTZ R3, R13, R4 ;  /* 0x000000040d037221 */ /* 0x004fc20000010000 */
[-C--:B------:R-:W-:Y:S01]  /*5700*/  FMUL.FTZ R80, R80, R209.reuse ;  /* 0x000000d150507220 */ /* 0x080fe20000410000 */
[-C--:B------:R-:W-:Y:S01]  /*5710*/  FMUL.FTZ R81, R81, R209.reuse ;  /* 0x000000d151517220 */ /* 0x080fe20000410000 */
[-C--:B------:R-:W-:Y:S01]  /*5720*/  FMUL.FTZ R84, R84, R209.reuse ;  /* 0x000000d154547220 */ /* 0x080fe20000410000 */
[-C--:B------:R-:W-:Y:S01]  /*5730*/  FMUL.FTZ R85, R85, R209.reuse ;  /* 0x000000d155557220 */ /* 0x080fe20000410000 */
[-C--:B------:R-:W-:Y:S01]  /*5740*/  FMUL.FTZ R88, R88, R209.reuse ;  /* 0x000000d158587220 */ /* 0x080fe20000410000 */
[----:B------:R-:W-:Y:S01]  /*5750*/  FMUL.FTZ R89, R89, R209 ;  /* 0x000000d159597220 */ /* 0x000fe20000410000 */
[----:B------:R-:W2:Y:S01]  /*5760*/  MUFU.EX2 R14, R14 ;  /* 0x0000000e000e7308 */ /* 0x000ea20000000800 */
[----:B0-----:R-:W-:-:S01]  /*5770*/  FADD.FTZ R12, R190, R3 ;  /* 0x00000003be0c7221 */ /* 0x001fc20000010000 */
[----:B------:R-:W-:Y:S01]  /*5780*/  F2FP.SATFINITE.E4M3.F32.PACK_AB_MERGE_C R13, R190, R13, RZ ;  /* 0x0000000dbe0d723e */ /* 0x000fe200048070ff */
[-C--:B------:R-:W-:Y:S01]  /*5790*/  FMUL.FTZ R92, R92, R209.reuse ;  /* 0x000000d15c5c7220 */ /* 0x080fe20000410000 */
[-C--:B------:R-:W-:Y:S01]  /*57a0*/  FMUL.FTZ R93, R93, R209.reuse ;  /* 0x000000d15d5d7220 */ /* 0x080fe20000410000 */
[-C--:B------:R-:W-:Y:S01]  /*57b0*/  FMUL.FTZ R96, R96, R209.reuse ;  /* 0x000000d160607220 */ /* 0x080fe20000410000 */
[-C--:B------:R-:W-:Y:S01]  /*57c0*/  FMUL.FTZ R97, R97, R209.reuse ;  /* 0x000000d161617220 */ /* 0x080fe20000410000 */
[----:B------:R-:W-:Y:S01]  /*57d0*/  FMUL.FTZ R100, R100, R209 ;  /* 0x000000d164647220 */ /* 0x000fe20000410000 */
[----:B------:R-:W0:Y:S01]  /*57e0*/  MUFU.EX2 R154, R154 ;  /* 0x0000009a009a7308 */ /* 0x000e220000000800 */
[----:B-1----:R-:W-:-:S01]  /*57f0*/  FADD.FTZ R3, R9, R12 ;  /* 0x0000000c09037221 */ /* 0x002fc20000010000 */
[-C--:B------:R-:W-:Y:S01]  /*5800*/  FMUL.FTZ R101, R101, R209.reuse ;  /* 0x000000d165657220 */ /* 0x080fe20000410000 */
[-C--:B------:R-:W-:Y:S01]  /*5810*/  FMUL.FTZ R104, R104, R209.reuse ;  /* 0x000000d168687220 */ /* 0x080fe20000410000 */
[-C--:B------:R-:W-:Y:S01]  /*5820*/  FMUL.FTZ R105, R105, R209.reuse ;  /* 0x000000d169697220 */ /* 0x080fe20000410000 */
[-C--:B------:R-:W-:Y:S01]  /*5830*/  FMUL.FTZ R108, R108, R209.reuse ;  /* 0x000000d16c6c7220 */ /* 0x080fe20000410000 */
[-C--:B------:R-:W-:Y:S01]  /*5840*/  FMUL.FTZ R109, R109, R209.reuse ;  /* 0x000000d16d6d7220 */ /* 0x080fe20000410000 */
[----:B------:R-:W-:Y:S01]  /*5850*/  FMUL.FTZ R112, R112, R209 ;  /* 0x000000d170707220 */ /* 0x000fe20000410000 */
        /* <DEDUP_REMOVED lines=9> */
[C---:B0-----:R-:W-:Y:S01]  /*58f0*/  F2FP.SATFINITE.E4M3.F32.PACK_AB_MERGE_C R12, R154.reuse, R153, RZ ;  /* 0x000000999a0c723e */ /* 0x041fe200048070ff */
[----:B------:R-:W-:Y:S01]  /*5900*/  FADD.FTZ R175, R154, R175 ;  /* 0x000000af9aaf7221 */ /* 0x000fe20000010000 */
[-C--:B------:R-:W-:Y:S01]  /*5910*/  FMUL.FTZ R125, R125, R209.reuse ;  /* 0x000000d17d7d7220 */ /* 0x080fe20000410000 */
[-C--:B------:R-:W-:Y:S01]  /*5920*/  FMUL.FTZ R128, R128, R209.reuse ;  /* 0x000000d180807220 */ /* 0x080fe20000410000 */
[-C--:B------:R-:W-:Y:S01]  /*5930*/  FMUL.FTZ R129, R129, R209.reuse ;  /* 0x000000d181817220 */ /* 0x080fe20000410000 */
[----:B------:R-:W-:Y:S01]  /*5940*/  FADD.FTZ R176, R20, R175 ;  /* 0x000000af14b07221 */ /* 0x000fe20000010000 */
        /* <DEDUP_REMOVED lines=11> */
[----:B------:R-:W-:Y:S01]  /*5a00*/  F2FP.SATFINITE.E4M3.F32.PACK_AB_MERGE_C R155, R155, R152, RZ ;  /* 0x000000989b9b723e */ /* 0x000fe200048070ff */
[-C--:B------:R-:W-:Y:S01]  /*5a10*/  FMUL.FTZ R145, R145, R209.reuse ;  /* 0x000000d191917220 */ /* 0x080fe20000410000 */
[-C--:B------:R-:W-:Y:S01]  /*5a20*/  FMUL.FTZ R148, R148, R209.reuse ;  /* 0x000000d194947220 */ /* 0x080fe20000410000 */
[----:B------:R-:W-:Y:S01]  /*5a30*/  FMUL.FTZ R149, R149, R209 ;  /* 0x000000d195957220 */ /* 0x000fe20000410000 */
[-C--:B------:R-:W-:Y:S01]  /*5a40*/  FMUL.FTZ R26, R26, R188.reuse ;  /* 0x000000bc1a1a7220 */ /* 0x080fe20000410000 */
[----:B------:R-:W-:Y:S01]  /*5a50*/  FMUL.FTZ R27, R27, R188 ;  /* 0x000000bc1b1b7220 */ /* 0x000fe20000410000 */
[----:B------:R-:W2:Y:S01]  /*5a60*/  MUFU.EX2 R206, R206 ;  /* 0x000000ce00ce7308 */ /* 0x000ea20000000800 */
[----:B0-----:R-:W-:-:S01]  /*5a70*/  FADD.FTZ R153, R157, R176 ;  /* 0x000000b09d997221 */ /* 0x001fc20000010000 */
[-C--:B------:R-:W-:Y:S01]  /*5a80*/  FMUL.FTZ R30, R30, R188.reuse ;  /* 0x000000bc1e1e7220 */ /* 0x080fe20000410000 */
        /* <DEDUP_REMOVED lines=30> */
[C---:B-1----:R-:W-:Y:S01]  /*5c70*/  F2FP.SATFINITE.E4M3.F32.PACK_AB_MERGE_C R206, R211.reuse, R206, RZ ;  /* 0x000000ced3ce723e */ /* 0x042fe200048070ff */
[----:B------:R-:W-:Y:S01]  /*5c80*/  FADD.FTZ R211, R211, R152 ;  /* 0x00000098d3d37221 */ /* 0x000fe20000010000 */
[-C--:B------:R-:W-:Y:S01]  /*5c90*/  FMUL.FTZ R78, R78, R188.reuse ;  /* 0x000000bc4e4e7220 */ /* 0x080fe20000410000 */
[-C--:B------:R-:W-:Y:S01]  /*5ca0*/  FMUL.FTZ R79, R79, R188.reuse ;  /* 0x000000bc4f4f7220 */ /* 0x080fe20000410000 */
[-C--:B------:R-:W-:Y:S01]  /*5cb0*/  FMUL.FTZ R82, R82, R188.reuse ;  /* 0x000000bc52527220 */ /* 0x080fe20000410000 */
[----:B------:R-:W-:Y:S01]  /*5cc0*/  FADD.FTZ R154, R158, R211 ;  /* 0x000000d39e9a7221 */ /* 0x000fe20000010000 */
        /* <DEDUP_REMOVED lines=12> */
[----:B------:R-:W-:Y:S01]  /*5d90*/  FMUL.FTZ R98, R98, R188 ;  /* 0x000000bc62627220 */ /* 0x000fe20000410000 */
[----:B------:R-:W-:Y:S01]  /*5da0*/  F2FP.SATFINITE.E4M3.F32.PACK_AB_MERGE_C R156, R157, R20, R206 ;  /* 0x000000149d9c723e */ /* 0x000fe200048070ce */
[-C--:B------:R-:W-:Y:S01]  /*5db0*/  FMUL.FTZ R99, R99, R188.reuse ;  /* 0x000000bc63637220 */ /* 0x080fe20000410000 */
[----:B------:R-:W-:Y:S01]  /*5dc0*/  F2FP.SATFINITE.E4M3.F32.PACK_AB_MERGE_C R157, R160, R21, R163 ;  /* 0x00000015a09d723e */ /* 0x000fe200048070a3 */
        /* <DEDUP_REMOVED lines=35> */
[----:B------:R-:W-:Y:S01]  /*6000*/  FMUL.FTZ R151, R151, R188 ;  /* 0x000000bc97977220 */ /* 0x000fe20000410000 */
[----:B------:R-:W-:-:S05]  /*6010*/  F2FP.SATFINITE.E4M3.F32.PACK_AB_MERGE_C R155, R14, R9, R155 ;  /* 0x000000090e9b723e */ /* 0x000fca000480709b */
[----:B------:R-:W2:Y:S01]  /*6020*/  MUFU.EX2 R162, R162 ;  /* 0x000000a200a27308 */ /* 0x000ea20000000800 */
[----:B0-----:R-:W-:-:S01]  /*6030*/  FADD.FTZ R3, R213, R152 ;  /* 0x00000098d5037221 */ /* 0x001fc20000010000 */
[----:B------:R-:W-:-:S04]  /*6040*/  F2FP.SATFINITE.E4M3.F32.PACK_AB_MERGE_C R208, R213, R208, RZ ;  /* 0x000000d0d5d0723e */ /* 0x000fc800048070ff */
[----:B------:R-:W-:Y:S02]  /*6050*/  F2FP.SATFINITE.E4M3.F32.PACK_AB_MERGE_C R158, R161, R158, R208 ;  /* 0x0000009ea19e723e */ /* 0x000fe400048070d0 */
[----:B------:R-:W0:Y:S01]  /*6060*/  MUFU.EX2 R167, R167 ;  /* 0x000000a700a77308 */ /* 0x000e220000000800 */
[----:B-1----:R-:W-:-:S01]  /*6070*/  FADD.FTZ R154, R171, R154 ;  /* 0x0000009aab9a7221 */ /* 0x002fc20000010000 */
[----:B------:R-:W-:-:S04]  /*6080*/  F2FP.SATFINITE.E4M3.F32.PACK_AB_MERGE_C R168, R171, R168, RZ ;  /* 0x000000a8aba8723e */ /* 0x000fc800048070ff */
[----:B------:R-:W-:Y:S02]  /*6090*/  F2FP.SATFINITE.E4M3.F32.PACK_AB_MERGE_C R159, R164, R159, R168 ;  /* 0x0000009fa49f723e */ /* 0x000fe400048070a8 */
[----:B------:R-:W1:Y:S01]  /*60a0*/  MUFU.EX2 R172, R172 ;  /* 0x000000ac00ac7308 */ /* 0x000e620000000800 */
[----:B--2---:R-:W-:-:S04]  /*60b0*/  FADD.FTZ R152, R162, R3 ;  /* 0x00000003a2987221 */ /* 0x004fc80000010000 */
[----:B------:R-:W-:-:S03]  /*60c0*/  FADD.FTZ R153, R165, R152 ;  /* 0x00000098a5997221 */ /* 0x000fc60000010000 */
[----:B------:R-:W2:Y:S01]  /*60d0*/  MUFU.EX2 R210, R210 ;  /* 0x000000d200d27308 */ /* 0x000ea20000000800 */
[----:B0-----:R-:W-:-:S07]  /*60e0*/  FADD.FTZ R3, R167, R154 ;  /* 0x0000009aa7037221 */ /* 0x001fce0000010000 */
[----:B------:R-:W0:Y:S01]  /*60f0*/  MUFU.EX2 R179, R179 ;  /* 0x000000b300b37308 */ /* 0x000e220000000800 */
[----:B-1----:R-:W-:-:S07]  /*6100*/  FADD.FTZ R152, R172, R3 ;  /* 0x00000003ac987221 */ /* 0x002fce0000010000 */
[----:B------:R-:W1:Y:S01]  /*6110*/  MUFU.EX2 R215, R215 ;  /* 0x000000d700d77308 */ /* 0x000e620000000800 */
[----:B--2---:R-:W-:-:S07]  /*6120*/  FADD.FTZ R154, R210, R153 ;  /* 0x00000099d29a7221 */ /* 0x004fce0000010000 */
[----:B------:R-:W2:Y:S01]  /*6130*/  MUFU.EX2 R4, R191 ;  /* 0x000000bf00047308 */ /* 0x000ea20000000800 */
[----:B0-----:R-:W-:-:S07]  /*6140*/  FADD.FTZ R3, R179, R152 ;  /* 0x00000098b3037221 */ /* 0x001fce0000010000 */
[----:B------:R-:W0:Y:S01]  /*6150*/  MUFU.EX2 R166, R166 ;  /* 0x000000a600a67308 */ /* 0x000e220000000800 */
[----:B-1----:R-:W-:-:S01]  /*6160*/  FADD.FTZ R153, R215, R154 ;  /* 0x0000009ad7997221 */ /* 0x002fc20000010000 */
[----:B------:R-:W-:-:S04]  /*6170*/  F2FP.SATFINITE.E4M3.F32.PACK_AB_MERGE_C R210, R215, R210, RZ ;  /* 0x000000d2d7d2723e */ /* 0x000fc800048070ff */
[----:B------:R-:W-:Y:S02]  /*6180*/  F2FP.SATFINITE.E4M3.F32.PACK_AB_MERGE_C R160, R165, R162, R210 ;  /* 0x000000a2a5a0723e */ /* 0x000fe400048070d2 */
[----:B------:R-:W1:Y:S01]  /*6190*/  MUFU.EX2 R194, R194 ;  /* 0x000000c200c27308 */ /* 0x000e620000000800 */
[----:B--2---:R-:W-:-:S01]  /*61a0*/  FADD.FTZ R3, R4, R3 ;  /* 0x0000000304037221 */ /* 0x004fc20000010000 */
[----:B------:R-:W-:-:S04]  /*61b0*/  F2FP.SATFINITE.E4M3.F32.PACK_AB_MERGE_C R179, R4, R179, RZ ;  /* 0x000000b304b3723e */ /* 0x000fc800048070ff */
[----:B------:R-:W-:Y:S02]  /*61c0*/  F2FP.SATFINITE.E4M3.F32.PACK_AB_MERGE_C R161, R172, R167, R179 ;  /* 0x000000a7aca1723e */ /* 0x000fe400048070b3 */
        /* <DEDUP_REMOVED lines=9> */
[----:B-1----:R-:W-:-:S07]  /*6260*/  FADD.FTZ R152, R180, R3 ;  /* 0x00000003b4987221 */ /* 0x002fce0000010000 */
[----:B------:R-:W1:Y:S01]  /*6270*/  MUFU.EX2 R197, R197 ;  /* 0x000000c500c57308 */ /* 0x000e620000000800 */
[----:B--2---:R-:W-:-:S07]  /*6280*/  FADD.FTZ R154, R196, R153 ;  /* 0x00000099c49a7221 */ /* 0x004fce0000010000 */
        /* <DEDUP_REMOVED lines=21> */
[----:B--2---:R-:W-:-:S01]  /*63e0*/  FADD.FTZ R152, R185, R152 ;  /* 0x00000098b9987221 */ /* 0x004fc20000010000 */
[----:B------:R-:W-:-:S04]  /*63f0*/  F2FP.SATFINITE.E4M3.F32.PACK_AB_MERGE_C R182, R185, R182, RZ ;  /* 0x000000b6b9b6723e */ /* 0x000fc800048070ff */
[----:B------:R-:W-:Y:S02]  /*6400*/  F2FP.SATFINITE.E4M3.F32.PACK_AB_MERGE_C R164, R174, R173, R182 ;  /* 0x000000adaea4723e */ /* 0x000fe400048070b6 */
[----:B------:R-:W2:Y:S01]  /*6410*/  MUFU.EX2 R202, R202 ;  /* 0x000000ca00ca7308 */ /* 0x000ea20000000800 */
[----:B0-----:R-:W-:-:S01]  /*6420*/  FADD.FTZ R153, R201, R154 ;  /* 0x0000009ac9997221 */ /* 0x001fc20000010000 */
[----:B------:R-:W-:Y:S02]  /*6430*/  F2FP.SATFINITE.E4M3.F32.PACK_AB_MERGE_C R200, R201, R200, RZ ;  /* 0x000000c8c9c8723e */ /* 0x000fe400048070ff */
[----:B------:R-:W-:Y:S02]  /*6440*/  F2FP.SATFINITE.E4M3.F32.PACK_AB_MERGE_C R154, R15, R8, R12 ;  /* 0x000000080f9a723e */ /* 0x000fe4000480700c */
[----:B------:R-:W-:Y:S02]  /*6450*/  F2FP.SATFINITE.E4M3.F32.PACK_AB_MERGE_C R165, R199, R198, R200 ;  /* 0x000000c6c7a5723e */ /* 0x000fe400048070c8 */
        /* <DEDUP_REMOVED lines=12> */
[----:B------:R-:W-:Y:S02]  /*6520*/  F2FP.SATFINITE.E4M3.F32.PACK_AB_MERGE_C R153, R10, R5, R13 ;  /* 0x000000050a99723e */ /* 0x000fe4000480700d */
[C---:B-1----:R-:W-:Y:S01]  /*6530*/  F2FP.SATFINITE.E4M3.F32.PACK_AB_MERGE_C R184, R187.reuse, R184, RZ ;  /* 0x000000b8bbb8723e */ /* 0x042fe200048070ff */
[----:B------:R-:W-:-:S03]  /*6540*/  FADD.FTZ R4, R187, R4 ;  /* 0x00000004bb047221 */ /* 0x000fc60000010000 */
[----:B------:R-:W-:Y:S02]  /*6550*/  F2FP.SATFINITE.E4M3.F32.PACK_AB_MERGE_C R166, R178, R177, R184 ;  /* 0x000000b1b2a6723e */ /* 0x000fe400048070b8 */
[C---:B--2---:R-:W-:Y:S01]  /*6560*/  F2FP.SATFINITE.E4M3.F32.PACK_AB_MERGE_C R204, R3.reuse, R204, RZ ;  /* 0x000000cc03cc723e */ /* 0x044fe200048070ff */
[----:B------:R-:W-:Y:S01]  /*6570*/  FADD.FTZ R3, R3, R152 ;  /* 0x0000009803037221 */ /* 0x000fe20000010000 */
[----:B------:R-:W-:Y:S02]  /*6580*/  F2FP.SATFINITE.E4M3.F32.PACK_AB_MERGE_C R152, R7, R6, R11 ;  /* 0x000000060798723e */ /* 0x000fe4000480700b */
[----:B------:R-:W-:Y:S01]  /*6590*/  F2FP.SATFINITE.E4M3.F32.PACK_AB_MERGE_C R167, R203, R202, R204 ;  /* 0x000000cacba7723e */ /* 0x000fe200048070cc */
[----:B------:R-:W-:Y:S06]  /*65a0*/  @!P0 BRA `(.L_x_25) ;  /* 0x0000000000048947 */ /* 0x000fec0003800000 */
[----:B------:R-:W-:Y:S01]  /*65b0*/  BPT.TRAP 0x1 ;  /* 0x000000040000795c */ /* 0x000fe20000300000 */
.L_x_25:
[----:B------:R-:W-:-:S04]  /*65c0*/  IMAD.U32 R5, RZ, RZ, UR52 ;  /* 0x00000034ff057e24 */ /* 0x000fc8000f8e00ff */
[----:B------:R0:W1:Y:S01]  /*65d0*/  SYNCS.PHASECHK.TRANS64.TRYWAIT P2, [UR46+0x38850], R5 ;  /* 0x03885005ff0075a7 */ /* 0x000062000804016e */
[----:B------:R-:W-:Y:S05]  /*65e0*/  @!P0 BRA `(.L_x_26) ;  /* 0x0000000000048947 */ /* 0x000fea0003800000 */
[----:B------:R-:W-:Y:S01]  /*65f0*/  BPT.TRAP 0x1 ;  /* 0x000000040000795c */ /* 0x000fe20000300000 */
.L_x_26:
[----:B0-----:R-:W-:Y:S01]  /*6600*/  VIADD R5, R225, 0x8 ;  /* 0x00000008e1057836 */ /* 0x001fe20000000000 */
[----:B-1----:R-:W-:Y:S06]  /*6610*/  @P2 BRA `(.L_x_27) ;  /* 0x00000000000c2947 */ /* 0x002fec0003800000 */
[----:B------:R-:W-:-:S04]  /*6620*/  IMAD.U32 R6, RZ, RZ, UR52 ;  /* 0x00000034ff067e24 */ /* 0x000fc8000f8e00ff */
[----:B------:R-:W0:Y:S02]  /*6630*/  SYNCS.PHASECHK.TRANS64.TRYWAIT P2, [UR46+0x38850], R6 ;  /* 0x03885006ff0075a7 */ /* 0x000e24000804016e */
[----:B0-----:R-:W-:Y:S05]  /*6640*/  @!P2 BRA `(.L_x_28) ;  /* 0x0000008c0008a947 */ /* 0x001fea0003800000 */
.L_x_27:
[----:B------:R1:W-:Y:S01]  /*6650*/  BAR.SYNC.DEFER_BLOCKING R5, 0x100 ;  /* 0x000400050000751d */ /* 0x0003e20000010000 */
[----:B------:R-:W-:-:S05]  /*6660*/  ULEA UR11, UR37, UR50, 0xb ;  /* 0x00000032250b7291 */ /* 0x000fca000f8e583f */
[----:B------:R-:W-:Y:S02]  /*6670*/  UMOV UR7, 0x40000040 ;  /* 0x4000004000077882 */ /* 0x000fe40000000000 */
[----:B------:R-:W-:Y:S01]  /*6680*/  UMOV UR6, UR11 ;  /* 0x0000000b00067c82 */ /* 0x000fe20008000000 */
[----:B------:R-:W-:-:S06]  /*6690*/  WARPGROUP.ARRIVE ;  /* 0x00000000000079c5 */ /* 0x000fcc0000000000 */
        /* <DEDUP_REMOVED lines=20> */
[----:B-1----:R-:W-:Y:S05]  /*67e0*/  @!P0 BRA `(.L_x_29) ;  /* 0x0000000000048947 */ /* 0x002fea0003800000 */
[----:B------:R-:W-:Y:S01]  /*67f0*/  BPT.TRAP 0x1 ;  /* 0x000000040000795c */ /* 0x000fe20000300000 */
.L_x_29:
[----:B------:R-:W-:Y:S01]  /*6800*/  UIADD3 UR46, UR46, 0x38860, URZ ;  /* 0x000388602e2e7890 */ /* 0x000fe2000fffe03f */
[----:B------:R-:W-:Y:S02]  /*6810*/  IMAD.MOV.U32 R5, RZ, RZ, R170 ;  /* 0x000000ffff057224 */ /* 0x000fe400078e00aa */
[----:B0-----:R-:W-:Y:S01]  /*6820*/  IMAD.MOV.U32 R6, RZ, RZ, R181 ;  /* 0x000000ffff067224 */ /* 0x001fe200078e00b5 */
[----:B------:R-:W-:-:S09]  /*6830*/  UPRMT UR46, UR47, 0x654, UR46 ;  /* 0x000006542f2e7896 */ /* 0x000fd2000800002e */
[----:B------:R-:W-:Y:S01]  /*6840*/  SYNCS.ARRIVE.TRANS64.RED.A1T0 RZ, [UR46], RZ ;  /* 0x000000ffffff79a7 */ /* 0x000fe2000810042e */
[----:B------:R-:W-:Y:S05]  /*6850*/  @P1 BRA `(.L_x_30) ;  /* 0xffffffd4005c1947 */ /* 0x000fea000383ffff */
.L_x_19:
[----:B------:R-:W-:Y:S01]  /*6860*/  ULDC.64 UR12, c[0x0][0x9a0] ;  /* 0x00026800000c7ab9 */ /* 0x000fe20000000a00 */
[----:B------:R-:W-:Y:S01]  /*6870*/  USHF.R.S32.HI UR4, URZ, 0x1f, UR40 ;  /* 0x0000001f3f047899 */ /* 0x000fe20008011428 */
[----:B------:R-:W-:Y:S01]  /*6880*/  IMAD.MOV.U32 R0, RZ, RZ, 0x3f800000 ;  /* 0x3f800000ff007424 */ /* 0x000fe200078e00ff */
[----:B------:R-:W-:Y:S02]  /*6890*/  UISETP.NE.U32.AND UP0, UPT, UR12, URZ, UPT ;  /* 0x0000003f0c00728c */ /* 0x000fe4000bf05070 */
[----:B------:R-:W-:Y:S02]  /*68a0*/  UIADD3 UR5, -UR40, URZ, URZ ;  /* 0x0000003f28057290 */ /* 0x000fe4000fffe13f */
[----:B------:R-:W-:Y:S01]  /*68b0*/  UISETP.NE.AND.EX UP0, UPT, UR13, URZ, UPT, UP0 ;  /* 0x0000003f0d00728c */ /* 0x000fe2000bf05300 */
[----:B------:R-:W-:Y:S02]  /*68c0*/  ULDC UR6, c[0x0][0xc44] ;  /* 0x0003110000067ab9 */ /* 0x000fe40000000800 */
[----:B------:R-:W-:Y:S01]  /*68d0*/  UIMAD UR5, UR6, UR5, UR39 ;  /* 0x00000005060572a4 */ /* 0x000fe2000f8e0227 */
[----:B------:R-:W4:Y:S02]  /*68e0*/  SHFL.BFLY PT, R5, R4, 0x2, 0x1f ;  /* 0x0c401f0004057f89 */ /* 0x000f2400000e0000 */
[----:B------:R-:W-:-:S05]  /*68f0*/  PLOP3.LUT P0, PT, PT, PT, UP0, 0x80, 0x0 ;  /* 0x000000000000781c */ /* 0x000fca0003f0f008 */
[----:B------:R-:W-:Y:S01]  /*6900*/  @UP0 ULDC.64 UR14, c[0x0][0x9c8] ;  /* 0x00027200000e0ab9 */ /* 0x000fe20000000a00 */
[----:B------:R-:W-:Y:S02]  /*6910*/  @UP0 USHF.R.S32.HI UR9, URZ, 0x1f, UR5 ;  /* 0x0000001f3f090899 */ /* 0x000fe40008011405 */
[----:B------:R-:W-:Y:S02]  /*6920*/  @UP0 UIMAD UR8, UR4, UR14, URZ ;  /* 0x0000000e040802a4 */ /* 0x000fe4000f8e023f */
[----:B------:R-:W-:Y:S02]  /*6930*/  @UP0 UIMAD.WIDE.U32 UR6, UR40, UR14, URZ ;  /* 0x0000000e280602a5 */ /* 0x000fe4000f8e003f */
[----:B------:R-:W-:-:S03]  /*6940*/  @UP0 UIMAD UR8, UR40, UR15, UR8 ;  /* 0x0000000f280802a4 */ /* 0x000fc6000f8e0208 */
[----:B------:R-:W-:Y:S01]  /*6950*/  @UP0 ULDC.64 UR14, c[0x0][0x9d0] ;  /* 0x00027400000e0ab9 */ /* 0x000fe20000000a00 */
[----:B------:R-:W-:Y:S02]  /*6960*/  @UP0 UIADD3 UR7, UR7, UR8, URZ ;  /* 0x0000000807070290 */ /* 0x000fe4000fffe03f */
[----:B------:R-:W-:Y:S02]  /*6970*/  @UP0 UIMAD UR8, UR9, UR14, URZ ;  /* 0x0000000e090802a4 */ /* 0x000fe4000f8e023f */
[----:B------:R-:W-:Y:S02]  /*6980*/  @UP0 UIMAD.WIDE.U32 UR6, UR5, UR14, UR6 ;  /* 0x0000000e050602a5 */ /* 0x000fe4000f8e0006 */
[----:B------:R-:W-:Y:S01]  /*6990*/  @UP0 UIMAD UR8, UR5, UR15, UR8 ;  /* 0x0000000f050802a4 */ /* 0x000fe2000f8e0208 */
[----:B------:R-:W2:Y:S03]  /*69a0*/  S2R R11, SR_TID.X ;  /* 0x00000000000b7919 */ /* 0x000ea60000002100 */
[----:B------:R-:W-:-:S02]  /*69b0*/  @UP0 UIADD3 UR7, UR7, UR8, URZ ;  /* 0x0000000807070290 */ /* 0x000fc4000fffe03f */
[----:B------:R-:W-:Y:S01]  /*69c0*/  @UP0 ULEA UR8, UP1, UR6, UR12, 0x2 ;  /* 0x0000000c06080291 */ /* 0x000fe2000f82103f */
[----:B------:R-:W2:Y:S03]  /*69d0*/  SHFL.BFLY PT, R10, R3, 0x2, 0x1f ;  /* 0x0c401f00030a7f89 */ /* 0x000ea600000e0000 */
[----:B------:R-:W-:Y:S02]  /*69e0*/  @UP0 ULEA.HI.X UR9, UR6, UR13, UR7, 0x2, UP1 ;  /* 0x0000000d06090291 */ /* 0x000fe400088f1407 */
[----:B01-3--:R-:W-:Y:S02]  /*69f0*/  IMAD.U32 R6, RZ, RZ, UR8 ;  /* 0x00000008ff067e24 */ /* 0x00bfe4000f8e00ff */
[----:B----4-:R-:W-:Y:S01]  /*6a00*/  FADD.FTZ R5, R5, R4 ;  /* 0x0000000405057221 */ /* 0x010fe20000010000 */
[----:B------:R-:W-:Y:S01]  /*6a10*/  ULDC.64 UR12, c[0x4][0x38] ;  /* 0x01000e00000c7ab9 */ /* 0x000fe20000000a00 */
[----:B------:R-:W-:Y:S01]  /*6a20*/  MOV R7, UR9 ;  /* 0x0000000900077c02 */ /* 0x000fe20008000f00 */
[----:B------:R0:W-:Y:S08]  /*6a30*/  BAR.ARV R2, 0x100 ;  /* 0x000400020000751d */ /* 0x0001f00000002000 */
[----:B------:R-:W-:Y:S06]  /*6a40*/  BAR.ARV 0x8, 0x180 ;  /* 0x0206000000007b1d */ /* 0x000fec0000002000 */
[----:B------:R1:W3:Y:S01]  /*6a50*/  @P0 LDG.E R0, desc[UR48][R6.64] ;  /* 0x0000003006000981 */ /* 0x0002e2000c1e1900 */
[----:B--2---:R-:W-:Y:S01]  /*6a60*/  FADD.FTZ R10, R10, R3 ;  /* 0x000000030a0a7221 */ /* 0x004fe20000010000 */
[----:B------:R-:W-:Y:S01]  /*6a70*/  IMAD.SHL.U32 R3, R11, 0x4, RZ ;  /* 0x000000040b037824 */ /* 0x000fe200078e00ff */
[----:B------:R-:W2:Y:S01]  /*6a80*/  S2UR UR8, SR_CgaCtaId ;  /* 0x00000000000879c3 */ /* 0x000ea20000008800 */
[----:B------:R-:W4:Y:S01]  /*6a90*/  SHFL.BFLY PT, R8, R5, 0x1, 0x1f ;  /* 0x0c201f0005087f89 */ /* 0x000f2200000e0000 */
[----:B------:R-:W-:Y:S01]  /*6aa0*/  IMAD.MOV.U32 R203, RZ, RZ, RZ ;  /* 0x000000ffffcb7224 */ /* 0x000fe200078e00ff */
[----:B------:R-:W-:Y:S01]  /*6ab0*/  UMOV UR6, 0x400 ;  /* 0x0000040000067882 */ /* 0x000fe20000000000 */
[----:B------:R-:W-:Y:S01]  /*6ac0*/  LOP3.LUT R4, R3, 0xc, RZ, 0xc0, !PT ;  /* 0x0000000c03047812 */ /* 0x000fe200078ec0ff */
[----:B------:R-:W0:Y:S01]  /*6ad0*/  SHFL.BFLY PT, R9, R10, 0x1, 0x1f ;  /* 0x0c201f000a097f89 */ /* 0x000e2200000e0000 */
[----:B------:R-:W-:-:S02]  /*6ae0*/  IMAD.MOV.U32 R205, RZ, RZ, RZ ;  /* 0x000000ffffcd7224 */ /* 0x000fc400078e00ff */
[----:B------:R-:W-:Y:S01]  /*6af0*/  IADD3 R4, P4, R4, UR12, RZ ;  /* 0x0000000c04047c10 */ /* 0x000fe2000ff9e0ff */
[----:B------:R-:W0:Y:S01]  /*6b00*/  S2UR UR7, SR_SWINHI ;  /* 0x00000000000779c3 */ /* 0x000e220000002f00 */
[----:B------:R-:W-:Y:S02]  /*6b10*/  IMAD.MOV.U32 R194, RZ, RZ, 0x2 ;  /* 0x00000002ffc27424 */ /* 0x000fe400078e00ff */
[----:B-1----:R-:W-:Y:S02]  /*6b20*/  IMAD.U32 R6, RZ, RZ, UR10 ;  /* 0x0000000aff067e24 */ /* 0x002fe4000f8e00ff */
[----:B------:R-:W-:Y:S01]  /*6b30*/  IMAD.MOV.U32 R200, RZ, RZ, -0x800000 ;  /* 0xff800000ffc87424 */ /* 0x000fe200078e00ff */
[----:B--2---:R-:W-:Y:S01]  /*6b40*/  ULEA UR6, UR8, UR6, 0x18 ;  /* 0x0000000608067291 */ /* 0x004fe2000f8ec03f */
[----:B----4-:R-:W-:Y:S01]  /*6b50*/  FADD.FTZ R8, R5, R8 ;  /* 0x0000000805087221 */ /* 0x010fe20000010000 */
[----:B------:R-:W-:-:S03]  /*6b60*/  IMAD.X R5, RZ, RZ, UR13, P4 ;  /* 0x0000000dff057e24 */ /* 0x000fc6000a0e06ff */
[C---:B0-----:R-:W-:Y:S01]  /*6b70*/  FMUL.FTZ R2, R8.reuse, 0.00390625 ;  /* 0x3b80000008027820 */ /* 0x041fe20000410000 */
[----:B------:R-:W-:Y:S01]  /*6b80*/  FSETP.NE.FTZ.AND P0, PT, R8, RZ, PT ;  /* 0x000000ff0800720b */ /* 0x000fe20003f15000 */
[----:B------:R0:W2:Y:S01]  /*6b90*/  LDG.E.CONSTANT R201, desc[UR48][R4.64] ;  /* 0x0000003004c97981 */ /* 0x0000a2000c1e9900 */
[----:B------:R-:W-:Y:S01]  /*6ba0*/  FADD.FTZ R7, R10, R9 ;  /* 0x000000090a077221 */ /* 0x000fe20000010000 */
[----:B------:R-:W-:Y:S01]  /*6bb0*/  UMOV UR8, UR6 ;  /* 0x0000000600087c82 */ /* 0x000fe20008000000 */
[----:B------:R-:W-:Y:S01]  /*6bc0*/  UMOV UR9, UR7 ;  /* 0x0000000700097c82 */ /* 0x000fe20008000000 */
[----:B------:R-:W-:Y:S01]  /*6bd0*/  FSETP.NE.FTZ.AND P3, PT, R2, RZ, PT ;  /* 0x000000ff0200720b */ /* 0x000fe20003f75000 */
[----:B------:R-:W-:-:S04]  /*6be0*/  IMAD.WIDE R194, R221, R194, UR8 ;  /* 0x00000008ddc27e25 */ /* 0x000fc8000f8e02c2 */
[----:B------:R-:W-:Y:S01]  /*6bf0*/  FMUL.FTZ R10, R7, 0.00390625 ;  /* 0x3b800000070a7820 */ /* 0x000fe20000410000 */
[----:B------:R-:W-:-:S04]  /*6c00*/  IADD3 R9, P1, R194, 0xc060, RZ ;  /* 0x0000c060c2097810 */ /* 0x000fc80007f3e0ff */
[----:B------:R-:W-:Y:S01]  /*6c10*/  FSETP.NE.FTZ.AND P2, PT, R10, RZ, PT ;  /* 0x000000ff0a00720b */ /* 0x000fe20003f55000 */
[----:B------:R1:W-:Y:S01]  /*6c20*/  @P0 MUFU.RCP R203, R8 ;  /* 0x0000000800cb0308 */ /* 0x0003e20000001000 */
[----:B------:R-:W-:Y:S01]  /*6c30*/  FSETP.NE.FTZ.AND P0, PT, R7, RZ, PT ;  /* 0x000000ff0700720b */ /* 0x000fe20003f15000 */
[----:B------:R-:W-:Y:S02]  /*6c40*/  IMAD.U32 R12, RZ, RZ, UR10 ;  /* 0x0000000aff0c7e24 */ /* 0x000fe4000f8e00ff */
[----:B------:R-:W-:-:S04]  /*6c50*/  @P3 FMUL.FTZ R6, R6, 0.69314718246459960938 ;  /* 0x3f31721806063820 */ /* 0x000fc80000410000 */
[----:B------:R-:W4:Y:S01]  /*6c60*/  @P3 MUFU.LG2 R2, R2 ;  /* 0x0000000200023308 */ /* 0x000f220000000c00 */
[----:B-1----:R-:W-:Y:S01]  /*6c70*/  LOP3.LUT R8, R9, 0x380, RZ, 0xc0, !PT ;  /* 0x0000038009087812 */ /* 0x002fe200078ec0ff */
[----:B------:R-:W-:Y:S01]  /*6c80*/  IMAD.MOV.U32 R202, RZ, RZ, -0x800000 ;  /* 0xff800000ffca7424 */ /* 0x000fe200078e00ff */
[----:B------:R-:W-:Y:S01]  /*6c90*/  IADD3 R13, P6, R194, 0xc040, RZ ;  /* 0x0000c040c20d7810 */ /* 0x000fe20007fde0ff */
[----:B------:R-:W-:Y:S01]  /*6ca0*/  IMAD R192, R23, 0x40, R16 ;  /* 0x0000004017c07824 */ /* 0x000fe200078e0210 */
[----:B------:R-:W-:Y:S01]  /*6cb0*/  SHF.R.U64 R8, R8, 0x3, RZ ;  /* 0x0000000308087819 */ /* 0x000fe200000012ff */
[----:B------:R-:W-:Y:S01]  /*6cc0*/  IMAD.MOV.U32 R193, RZ, RZ, 0x2 ;  /* 0x00000002ffc17424 */ /* 0x000fe200078e00ff */
[C---:B------:R-:W-:Y:S01]  /*6cd0*/  IADD3 R177, P5, R194.reuse, 0x8040, RZ ;  /* 0x00008040c2b17810 */ /* 0x040fe20007fbe0ff */
[----:B------:R-:W-:Y:S01]  /*6ce0*/  @P0 MUFU.RCP R205, R7 ;  /* 0x0000000700cd0308 */ /* 0x000fe20000001000 */
[----:B------:R-:W-:Y:S01]  /*6cf0*/  LOP3.LUT P0, R3, R11, 0x3, RZ, 0xc0, !PT ;  /* 0x000000030b037812 */ /* 0x000fe2000780c0ff */
[----:B------:R-:W-:Y:S01]  /*6d00*/  USHF.R.S32.HI UR12, URZ, 0x1f, UR5 ;  /* 0x0000001f3f0c7899 */ /* 0x000fe20008011405 */
[----:B------:R-:W-:Y:S01]  /*6d10*/  LOP3.LUT R199, R194, 0x380, RZ, 0xc0, !PT ;  /* 0x00000380c2c77812 */ /* 0x000fe200078ec0ff */
[----:B------:R-:W-:Y:S01]  /*6d20*/  ULDC.64 UR10, c[0x0][0xb90] ;  /* 0x0002e400000a7ab9 */ /* 0x000fe20000000a00 */
[----:B------:R-:W-:-:S03]  /*6d30*/  ISETP.EQ.OR P0, PT, R3, 0x3, !P0 ;  /* 0x000000030300780c */ /* 0x000fc60004702670 */
[----:B------:R1:W0:Y:S01]  /*6d40*/  @P2 MUFU.LG2 R7, R10 ;  /* 0x0000000a00072308 */ /* 0x0002220000000c00 */
[----:B----4-:R-:W-:Y:S01]  /*6d50*/  @P3 FMUL.FTZ R3, R2, 0.69314718246459960938 ;  /* 0x3f31721802033820 */ /* 0x010fe20000410000 */
[----:B------:R-:W-:-:S03]  /*6d60*/  LOP3.LUT R2, R8, R9, RZ, 0x3c, !PT ;  /* 0x0000000908027212 */ /* 0x000fc600078e3cff */
[----:B------:R-:W-:Y:S01]  /*6d70*/  @P3 FFMA.FTZ R200, R6, R181, R3 ;  /* 0x000000b506c83223 */ /* 0x000fe20000010003 */
[----:B------:R-:W-:Y:S01]  /*6d80*/  IADD3 R9, P3, R194, 0xc000, RZ ;  /* 0x0000c000c2097810 */ /* 0x000fe20007f7e0ff */
[----:B-1----:R-:W-:-:S03]  /*6d90*/  @P2 FMUL.FTZ R10, R12, 0.69314718246459960938 ;  /* 0x3f3172180c0a2820 */ /* 0x002fc60000410000 */
[----:B------:R-:W-:Y:S01]  /*6da0*/  LOP3.LUT R3, R9, 0x380, RZ, 0xc0, !PT ;  /* 0x0000038009037812 */ /* 0x000fe200078ec0ff */
[----:B0-----:R-:W-:-:S04]  /*6db0*/  @P2 FMUL.FTZ R7, R7, 0.69314718246459960938 ;  /* 0x3f31721807072820 */ /* 0x001fc80000410000 */
[----:B------:R-:W-:Y:S01]  /*6dc0*/  @P2 FFMA.FTZ R202, R10, R170, R7 ;  /* 0x000000aa0aca2223 */ /* 0x000fe20000010007 */
[C---:B------:R-:W-:Y:S01]  /*6dd0*/  IADD3 R179, P2, R194.reuse, 0x8060, RZ ;  /* 0x00008060c2b37810 */ /* 0x040fe20007f5e0ff */
[--C-:B------:R-:W-:Y:S01]  /*6de0*/  IMAD.X R7, RZ, RZ, R195.reuse, P6 ;  /* 0x000000ffff077224 */ /* 0x100fe200030e06c3 */
[C---:B------:R-:W-:Y:S02]  /*6df0*/  IADD3 R161, P6, R194.reuse, 0x8020, RZ ;  /* 0x00008020c2a17810 */ /* 0x040fe40007fde0ff */
[----:B------:R-:W-:Y:S01]  /*6e00*/  SHF.R.U64 R4, R3, 0x3, RZ ;  /* 0x0000000303047819 */ /* 0x000fe200000012ff */
[----:B------:R-:W-:Y:S01]  /*6e10*/  IMAD.X R3, RZ, RZ, R195, P1 ;  /* 0x000000ffff037224 */ /* 0x000fe200008e06c3 */
[----:B------:R-:W-:Y:S02]  /*6e20*/  LOP3.LUT R178, R179, 0x380, RZ, 0xc0, !PT ;  /* 0x00000380b3b27812 */ /* 0x000fe400078ec0ff */
[----:B------:R-:W-:Y:S02]  /*6e30*/  IADD3 R175, P1, R194, 0x20, RZ ;  /* 0x00000020c2af7810 */ /* 0x000fe40007f3e0ff */
[----:B------:R-:W-:-:S02]  /*6e40*/  LOP3.LUT R160, R161, 0x380, RZ, 0xc0, !PT ;  /* 0x00000380a1a07812 */ /* 0x000fc400078ec0ff */
[----:B------:R-:W-:Y:S02]  /*6e50*/  SHF.R.U64 R178, R178, 0x3, RZ ;  /* 0x00000003b2b27819 */ /* 0x000fe400000012ff */
[----:B------:R-:W-:Y:S02]  /*6e60*/  LOP3.LUT R174, R175, 0x380, RZ, 0xc0, !PT ;  /* 0x00000380afae7812 */ /* 0x000fe400078ec0ff */
[----:B------:R-:W-:Y:S02]  /*6e70*/  SHF.R.U64 R160, R160, 0x3, RZ ;  /* 0x00000003a0a07819 */ /* 0x000fe400000012ff */
[----:B------:R-:W-:Y:S01]  /*6e80*/  LOP3.LUT R178, R178, R179, RZ, 0x3c, !PT ;  /* 0x000000b3b2b27212 */ /* 0x000fe200078e3cff */
[--C-:B------:R-:W-:Y:S01]  /*6e90*/  IMAD.X R179, RZ, RZ, R195.reuse, P2 ;  /* 0x000000ffffb37224 */ /* 0x100fe200010e06c3 */
[----:B------:R-:W-:Y:S02]  /*6ea0*/  SHF.R.U64 R174, R174, 0x3, RZ ;  /* 0x00000003aeae7819 */ /* 0x000fe400000012ff */
[----:B------:R-:W-:Y:S01]  /*6eb0*/  LOP3.LUT R160, R160, R161, RZ, 0x3c, !PT ;  /* 0x000000a1a0a07212 */ /* 0x000fe200078e3cff */
[----:B------:R-:W-:Y:S01]  /*6ec0*/  IMAD.X R161, RZ, RZ, R195, P6 ;  /* 0x000000ffffa17224 */ /* 0x000fe200030e06c3 */
[----:B------:R-:W-:-:S02]  /*6ed0*/  IADD3 R181, P2, R194, 0x4040, RZ ;  /* 0x00004040c2b57810 */ /* 0x000fc40007f5e0ff */
[----:B------:R-:W-:Y:S02]  /*6ee0*/  IADD3 R189, P6, R194, 0x4000, RZ ;  /* 0x00004000c2bd7810 */ /* 0x000fe40007fde0ff */
[----:B------:R-:W-:Y:S01]  /*6ef0*/  LOP3.LUT R174, R174, R175, RZ, 0x3c, !PT ;  /* 0x000000afaeae7212 */ /* 0x000fe200078e3cff */
[----:B------:R-:W-:Y:S01]  /*6f00*/  IMAD.X R175, RZ, RZ, R195, P1 ;  /* 0x000000ffffaf7224 */ /* 0x000fe200008e06c3 */
[----:B------:R-:W-:Y:S02]  /*6f10*/  LOP3.LUT R180, R181, 0x380, RZ, 0xc0, !PT ;  /* 0x00000380b5b47812 */ /* 0x000fe400078ec0ff */
[----:B------:R-:W-:Y:S02]  /*6f20*/  IADD3 R191, P1, R194, 0x4020, RZ ;  /* 0x00004020c2bf7810 */ /* 0x000fe40007f3e0ff */
[----:B------:R-:W-:Y:S02]  /*6f30*/  LOP3.LUT R188, R189, 0x380, RZ, 0xc0, !PT ;  /* 0x00000380bdbc7812 */ /* 0x000fe400078ec0ff */
[----:B------:R-:W-:Y:S01]  /*6f40*/  LOP3.LUT R176, R177, 0x380, RZ, 0xc0, !PT ;  /* 0x00000380b1b07812 */ /* 0x000fe200078ec0ff */
[----:B------:R-:W-:Y:S01]  /*6f50*/  IMAD.WIDE R192, R192, R193, UR8 ;  /* 0x00000008c0c07e25 */ /* 0x000fe2000f8e02c1 */
[----:B------:R-:W-:-:S02]  /*6f60*/  SHF.R.U64 R180, R180, 0x3, RZ ;  /* 0x00000003b4b47819 */ /* 0x000fc400000012ff */
[----:B------:R-:W-:Y:S02]  /*6f70*/  LOP3.LUT R190, R191, 0x380, RZ, 0xc0, !PT ;  /* 0x00000380bfbe7812 */ /* 0x000fe400078ec0ff */
[----:B------:R-:W-:Y:S02]  /*6f80*/  SHF.R.U64 R188, R188, 0x3, RZ ;  /* 0x00000003bcbc7819 */ /* 0x000fe400000012ff */
[----:B------:R-:W-:Y:S02]  /*6f90*/  IADD3 R11, P4, R194, 0xc020, RZ ;  /* 0x0000c020c20b7810 */ /* 0x000fe40007f9e0ff */
[----:B------:R-:W-:Y:S02]  /*6fa0*/  SHF.R.U64 R176, R176, 0x3, RZ ;  /* 0x00000003b0b07819 */ /* 0x000fe400000012ff */
[----:B------:R-:W-:Y:S01]  /*6fb0*/  LOP3.LUT R180, R180, R181, RZ, 0x3c, !PT ;  /* 0x000000b5b4b47212 */ /* 0x000fe200078e3cff */
[----:B------:R-:W-:Y:S01]  /*6fc0*/  IMAD.X R181, RZ, RZ, R195, P2 ;  /* 0x000000ffffb57224 */ /* 0x000fe200010e06c3 */
[----:B------:R-:W-:-:S02]  /*6fd0*/  SHF.R.U64 R190, R190, 0x3, RZ ;  /* 0x00000003bebe7819 */ /* 0x000fc400000012ff */
[----:B------:R-:W-:Y:S01]  /*6fe0*/  LOP3.LUT R188, R188, R189, RZ, 0x3c, !PT ;  /* 0x000000bdbcbc7212 */ /* 0x000fe200078e3cff */
[--C-:B------:R-:W-:Y:S01]  /*6ff0*/  IMAD.X R189, RZ, RZ, R195.reuse, P6 ;  /* 0x000000ffffbd7224 */ /* 0x100fe200030e06c3 */
[----:B------:R-:W-:Y:S01]  /*7000*/  LOP3.LUT R4, R4, R9, RZ, 0x3c, !PT ;  /* 0x0000000904047212 */ /* 0x000fe200078e3cff */
[--C-:B------:R-:W-:Y:S01]  /*7010*/  IMAD.X R9, RZ, RZ, R195.reuse, P4 ;  /* 0x000000ffff097224 */ /* 0x100fe200020e06c3 */
[----:B------:R-:W-:Y:S01]  /*7020*/  LOP3.LUT R176, R176, R177, RZ, 0x3c, !PT ;  /* 0x000000b1b0b07212 */ /* 0x000fe200078e3cff */
[--C-:B------:R-:W-:Y:S01]  /*7030*/  IMAD.X R5, RZ, RZ, R195.reuse, P3 ;  /* 0x000000ffff057224 */ /* 0x100fe200018e06c3 */
[C---:B------:R-:W-:Y:S01]  /*7040*/  IADD3 R15, P2, R192.reuse, 0x2000, RZ ;  /* 0x00002000c00f7810 */ /* 0x040fe20007f5e0ff */
[----:B------:R-:W-:Y:S01]  /*7050*/  IMAD.X R177, RZ, RZ, R195, P5 ;  /* 0x000000ffffb17224 */ /* 0x000fe200028e06c3 */
[----:B------:R-:W-:Y:S02]  /*7060*/  IADD3 R159, P6, R192, 0x5000, RZ ;  /* 0x00005000c09f7810 */ /* 0x000fe40007fde0ff */
[----:B------:R-:W-:-:S02]  /*7070*/  IADD3 R183, P4, R194, 0x8000, RZ ;  /* 0x00008000c2b77810 */ /* 0x000fc40007f9e0ff */
[C---:B------:R-:W-:Y:S02]  /*7080*/  IADD3 R185, P3, R194.reuse, 0x4060, RZ ;  /* 0x00004060c2b97810 */ /* 0x040fe40007f7e0ff */
[----:B------:R-:W-:Y:S02]  /*7090*/  IADD3 R187, P5, R194, 0x40, RZ ;  /* 0x00000040c2bb7810 */ /* 0x000fe40007fbe0ff */
[----:B------:R-:W-:Y:S01]  /*70a0*/  LOP3.LUT R190, R190, R191, RZ, 0x3c, !PT ;  /* 0x000000bfbebe7212 */ /* 0x000fe200078e3cff */
[----:B------:R-:W-:Y:S01]  /*70b0*/  IMAD.X R191, RZ, RZ, R195, P1 ;  /* 0x000000ffffbf7224 */ /* 0x000fe200008e06c3 */
[----:B------:R-:W-:Y:S02]  /*70c0*/  LOP3.LUT R14, R15, 0x380, RZ, 0xc0, !PT ;  /* 0x000003800f0e7812 */ /* 0x000fe400078ec0ff */
[----:B------:R-:W-:Y:S02]  /*70d0*/  IADD3 R155, P1, R192, 0x4000, RZ ;  /* 0x00004000c09b7810 */ /* 0x000fe40007f3e0ff */
[----:B------:R-:W-:-:S02]  /*70e0*/  LOP3.LUT R158, R159, 0x380, RZ, 0xc0, !PT ;  /* 0x000003809f9e7812 */ /* 0x000fc400078ec0ff */
[----:B------:R-:W-:Y:S02]  /*70f0*/  LOP3.LUT R182, R183, 0x380, RZ, 0xc0, !PT ;  /* 0x00000380b7b67812 */ /* 0x000fe400078ec0ff */
[----:B------:R-:W-:Y:S02]  /*7100*/  LOP3.LUT R184, R185, 0x380, RZ, 0xc0, !PT ;  /* 0x00000380b9b87812 */ /* 0x000fe400078ec0ff */
[----:B------:R-:W-:Y:S02]  /*7110*/  LOP3.LUT R186, R187, 0x380, RZ, 0xc0, !PT ;  /* 0x00000380bbba7812 */ /* 0x000fe400078ec0ff */
[----:B------:R-:W-:Y:S02]  /*7120*/  LOP3.LUT R6, R13, 0x380, RZ, 0xc0, !PT ;  /* 0x000003800d067812 */ /* 0x000fe400078ec0ff */
[----:B------:R-:W-:Y:S02]  /*7130*/  LOP3.LUT R8, R11, 0x380, RZ, 0xc0, !PT ;  /* 0x000003800b087812 */ /* 0x000fe400078ec0ff */
[----:B------:R-:W-:-:S02]  /*7140*/  SHF.R.U64 R14, R14, 0x3, RZ ;  /* 0x000000030e0e7819 */ /* 0x000fc400000012ff */
[----:B------:R-:W-:Y:S02]  /*7150*/  LOP3.LUT R154, R155, 0x380, RZ, 0xc0, !PT ;  /* 0x000003809b9a7812 */ /* 0x000fe400078ec0ff */
[----:B------:R-:W-:Y:S02]  /*7160*/  SHF.R.U64 R158, R158, 0x3, RZ ;  /* 0x000000039e9e7819 */ /* 0x000fe400000012ff */
[----:B------:R-:W-:Y:S02]  /*7170*/  SHF.R.U64 R182, R182, 0x3, RZ ;  /* 0x00000003b6b67819 */ /* 0x000fe400000012ff */
[----:B------:R-:W-:Y:S02]  /*7180*/  SHF.R.U64 R184, R184, 0x3, RZ ;  /* 0x00000003b8b87819 */ /* 0x000fe400000012ff */
[----:B------:R-:W-:Y:S02]  /*7190*/  SHF.R.U64 R186, R186, 0x3, RZ ;  /* 0x00000003baba7819 */ /* 0x000fe400000012ff */
[----:B------:R-:W-:-:S02]  /*71a0*/  SHF.R.U64 R6, R6, 0x3, RZ ;  /* 0x0000000306067819 */ /* 0x000fc400000012ff */
[----:B------:R-:W-:Y:S02]  /*71b0*/  SHF.R.U64 R8, R8, 0x3, RZ ;  /* 0x0000000308087819 */ /* 0x000fe400000012ff */
[----:B------:R-:W-:Y:S02]  /*71c0*/  LOP3.LUT R14, R14, R15, RZ, 0x3c, !PT ;  /* 0x0000000f0e0e7212 */ /* 0x000fe400078e3cff */
[----:B------:R-:W-:Y:S02]  /*71d0*/  SHF.R.U64 R154, R154, 0x3, RZ ;  /* 0x000000039a9a7819 */ /* 0x000fe400000012ff */
[----:B------:R-:W-:Y:S02]  /*71e0*/  IADD3.X R15, RZ, R193, RZ, P2, !PT ;  /* 0x000000c1ff0f7210 */ /* 0x000fe400017fe4ff */
[----:B------:R-:W-:Y:S01]  /*71f0*/  LOP3.LUT R158, R158, R159, RZ, 0x3c, !PT ;  /* 0x0000009f9e9e7212 */ /* 0x000fe200078e3cff */
[----:B------:R-:W-:Y:S01]  /*7200*/  IMAD.X R159, RZ, RZ, R193, P6 ;  /* 0x000000ffff9f7224 */ /* 0x000fe200030e06c1 */
[----:B------:R-:W-:Y:S01]  /*7210*/  LOP3.LUT R182, R182, R183, RZ, 0x3c, !PT ;  /* 0x000000b7b6b67212 */ /* 0x000fe200078e3cff */
[--C-:B------:R-:W-:Y:S01]  /*7220*/  IMAD.X R183, RZ, RZ, R195.reuse, P4 ;  /* 0x000000ffffb77224 */ /* 0x100fe200020e06c3 */
[----:B------:R-:W-:Y:S01]  /*7230*/  LOP3.LUT R184, R184, R185, RZ, 0x3c, !PT ;  /* 0x000000b9b8b87212 */ /* 0x000fe200078e3cff */
[--C-:B------:R-:W-:Y:S01]  /*7240*/  IMAD.X R185, RZ, RZ, R195.reuse, P3 ;  /* 0x000000ffffb97224 */ /* 0x100fe200018e06c3 */
[----:B------:R-:W-:Y:S01]  /*7250*/  LOP3.LUT R186, R186, R187, RZ, 0x3c, !PT ;  /* 0x000000bbbaba7212 */ /* 0x000fe200078e3cff */
[----:B------:R-:W-:Y:S01]  /*7260*/  IMAD.X R187, RZ, RZ, R195, P5 ;  /* 0x000000ffffbb7224 */ /* 0x000fe200028e06c3 */
[----:B------:R-:W-:-:S02]  /*7270*/  IADD3 R169, P2, R192, 0x8000, RZ ;  /* 0x00008000c0a97810 */ /* 0x000fc40007f5e0ff */
[----:B------:R-:W-:Y:S02]  /*7280*/  LOP3.LUT R6, R6, R13, RZ, 0x3c, !PT ;  /* 0x0000000d06067212 */ /* 0x000fe400078e3cff */
[----:B------:R-:W-:Y:S02]  /*7290*/  LOP3.LUT R8, R8, R11, RZ, 0x3c, !PT ;  /* 0x0000000b08087212 */ /* 0x000fe400078e3cff */
[----:B------:R-:W-:Y:S02]  /*72a0*/  IADD3 R157, P6, R192, 0xb000, RZ ;  /* 0x0000b000c09d7810 */ /* 0x000fe40007fde0ff */
[----:B------:R-:W-:Y:S02]  /*72b0*/  IADD3 R13, P4, R194, 0x60, RZ ;  /* 0x00000060c20d7810 */ /* 0x000fe40007f9e0ff */
[C---:B------:R-:W-:Y:S02]  /*72c0*/  IADD3 R11, P3, R192.reuse, 0x1000, RZ ;  /* 0x00001000c00b7810 */ /* 0x040fe40007f7e0ff */
[----:B------:R-:W-:-:S02]  /*72d0*/  IADD3 R153, P5, R192, 0x3000, RZ ;  /* 0x00003000c0997810 */ /* 0x000fc40007fbe0ff */
[----:B------:R-:W-:Y:S01]  /*72e0*/  LOP3.LUT R154, R154, R155, RZ, 0x3c, !PT ;  /* 0x0000009b9a9a7212 */ /* 0x000fe200078e3cff */
[----:B------:R-:W-:Y:S01]  /*72f0*/  IMAD.X R155, RZ, RZ, R193, P1 ;  /* 0x000000ffff9b7224 */ /* 0x000fe200008e06c1 */
[----:B------:R-:W-:Y:S02]  /*7300*/  LOP3.LUT R168, R169, 0x380, RZ, 0xc0, !PT ;  /* 0x00000380a9a87812 */ /* 0x000fe400078ec0ff */
[----:B------:R-:W-:Y:S02]  /*7310*/  IADD3 R21, P1, R192, 0xa000, RZ ;  /* 0x0000a000c0157810 */ /* 0x000fe40007f3e0ff */
[----:B------:R-:W-:Y:S02]  /*7320*/  LOP3.LUT R156, R157, 0x380, RZ, 0xc0, !PT ;  /* 0x000003809d9c7812 */ /* 0x000fe400078ec0ff */
[----:B------:R-:W-:Y:S02]  /*7330*/  LOP3.LUT R12, R13, 0x380, RZ, 0xc0, !PT ;  /* 0x000003800d0c7812 */ /* 0x000fe400078ec0ff */
[----:B------:R-:W-:-:S02]  /*7340*/  LOP3.LUT R10, R11, 0x380, RZ, 0xc0, !PT ;  /* 0x000003800b0a7812 */ /* 0x000fc400078ec0ff */
[----:B------:R-:W-:Y:S02]  /*7350*/  LOP3.LUT R152, R153, 0x380, RZ, 0xc0, !PT ;  /* 0x0000038099987812 */ /* 0x000fe400078ec0ff */
[----:B------:R-:W-:Y:S02]  /*7360*/  SHF.R.U64 R168, R168, 0x3, RZ ;  /* 0x00000003a8a87819 */ /* 0x000fe400000012ff */
[----:B------:R-:W-:Y:S02]  /*7370*/  LOP3.LUT R20, R21, 0x380, RZ, 0xc0, !PT ;  /* 0x0000038015147812 */ /* 0x000fe400078ec0ff */
[----:B------:R-:W-:Y:S02]  /*7380*/  SHF.R.U64 R156, R156, 0x3, RZ ;  /* 0x000000039c9c7819 */ /* 0x000fe400000012ff */
[----:B------:R-:W-:Y:S02]  /*7390*/  SHF.R.U64 R12, R12, 0x3, RZ ;  /* 0x000000030c0c7819 */ /* 0x000fe400000012ff */
[----:B------:R-:W-:-:S02]  /*73a0*/  SHF.R.U64 R10, R10, 0x3, RZ ;  /* 0x000000030a0a7819 */ /* 0x000fc400000012ff */
[----:B------:R-:W-:Y:S02]  /*73b0*/  SHF.R.U64 R152, R152, 0x3, RZ ;  /* 0x0000000398987819 */ /* 0x000fe400000012ff */
[----:B------:R-:W-:Y:S01]  /*73c0*/  LOP3.LUT R168, R168, R169, RZ, 0x3c, !PT ;  /* 0x000000a9a8a87212 */ /* 0x000fe200078e3cff */
[----:B------:R-:W-:Y:S01]  /*73d0*/  IMAD.X R169, RZ, RZ, R193, P2 ;  /* 0x000000ffffa97224 */ /* 0x000fe200010e06c1 */
[----:B------:R-:W-:Y:S02]  /*73e0*/  SHF.R.U64 R20, R20, 0x3, RZ ;  /* 0x0000000314147819 */ /* 0x000fe400000012ff */
[----:B------:R-:W-:Y:S02]  /*73f0*/  LOP3.LUT R156, R156, R157, RZ, 0x3c, !PT ;  /* 0x0000009d9c9c7212 */ /* 0x000fe400078e3cff */
[----:B------:R-:W-:Y:S01]  /*7400*/  LOP3.LUT R12, R12, R13, RZ, 0x3c, !PT ;  /* 0x0000000d0c0c7212 */ /* 0x000fe200078e3cff */
[----:B------:R-:W-:Y:S01]  /*7410*/  IMAD.X R13, RZ, RZ, R195, P4 ;  /* 0x000000ffff0d7224 */ /* 0x000fe200020e06c3 */
[----:B------:R-:W-:Y:S01]  /*7420*/  LOP3.LUT R10, R10, R11, RZ, 0x3c, !PT ;  /* 0x0000000b0a0a7212 */ /* 0x000fe200078e3cff */
[--C-:B------:R-:W-:Y:S01]  /*7430*/  IMAD.X R11, RZ, RZ, R193.reuse, P3 ;  /* 0x000000ffff0b7224 */ /* 0x100fe200018e06c1 */
[----:B------:R-:W-:Y:S01]  /*7440*/  LOP3.LUT R152, R152, R153, RZ, 0x3c, !PT ;  /* 0x0000009998987212 */ /* 0x000fe200078e3cff */
[----:B------:R-:W-:Y:S01]  /*7450*/  IMAD.X R153, RZ, RZ, R193, P5 ;  /* 0x000000ffff997224 */ /* 0x000fe200028e06c1 */
[----:B------:R-:W-:-:S02]  /*7460*/  IADD3 R157, P2, R192, 0xe000, RZ ;  /* 0x0000e000c09d7810 */ /* 0x000fc40007f5e0ff */
[C---:B------:R-:W-:Y:S02]  /*7470*/  IADD3 R163, P4, R192.reuse, 0x6000, RZ ;  /* 0x00006000c0a37810 */ /* 0x040fe40007f9e0ff */
[C---:B------:R-:W-:Y:S02]  /*7480*/  IADD3 R167, P3, R192.reuse, 0x7000, RZ ;  /* 0x00007000c0a77810 */ /* 0x040fe40007f7e0ff */
[----:B------:R-:W-:Y:S02]  /*7490*/  IADD3 R173, P5, R192, 0x9000, RZ ;  /* 0x00009000c0ad7810 */ /* 0x000fe40007fbe0ff */
[----:B------:R-:W-:Y:S02]  /*74a0*/  LOP3.LUT R20, R20, R21, RZ, 0x3c, !PT ;  /* 0x0000001514147212 */ /* 0x000fe400078e3cff */
[----:B------:R-:W-:Y:S02]  /*74b0*/  SHF.R.U64 R199, R199, 0x3, RZ ;  /* 0x00000003c7c77819 */ /* 0x000fe400000012ff */
[----:B------:R-:W-:-:S02]  /*74c0*/  LOP3.LUT R21, R157, 0x380, RZ, 0xc0, !PT ;  /* 0x000003809d157812 */ /* 0x000fc400078ec0ff */
[----:B------:R-:W-:Y:S02]  /*74d0*/  LOP3.LUT R162, R163, 0x380, RZ, 0xc0, !PT ;  /* 0x00000380a3a27812 */ /* 0x000fe400078ec0ff */
[----:B------:R-:W-:Y:S02]  /*74e0*/  LOP3.LUT R166, R167, 0x380, RZ, 0xc0, !PT ;  /* 0x00000380a7a67812 */ /* 0x000fe400078ec0ff */
[----:B------:R-:W-:Y:S02]  /*74f0*/  LOP3.LUT R172, R173, 0x380, RZ, 0xc0, !PT ;  /* 0x00000380adac7812 */ /* 0x000fe400078ec0ff */
[----:B------:R-:W-:Y:S02]  /*7500*/  LOP3.LUT R198, R199, R194, RZ, 0x3c, !PT ;  /* 0x000000c2c7c67212 */ /* 0x000fe400078e3cff */
[----:B------:R-:W-:Y:S02]  /*7510*/  SHF.R.U64 R194, R21, 0x3, RZ ;  /* 0x0000000315c27819 */ /* 0x000fe400000012ff */
[----:B------:R-:W-:-:S02]  /*7520*/  LOP3.LUT R21, R192, 0x380, RZ, 0xc0, !PT ;  /* 0x00000380c0157812 */ /* 0x000fc400078ec0ff */
[----:B------:R-:W-:Y:S02]  /*7530*/  SHF.R.U64 R162, R162, 0x3, RZ ;  /* 0x00000003a2a27819 */ /* 0x000fe400000012ff */
[----:B------:R-:W-:Y:S02]  /*7540*/  SHF.R.U64 R166, R166, 0x3, RZ ;  /* 0x00000003a6a67819 */ /* 0x000fe400000012ff */
[----:B------:R-:W-:Y:S02]  /*7550*/  SHF.R.U64 R172, R172, 0x3, RZ ;  /* 0x00000003acac7819 */ /* 0x000fe400000012ff */
[----:B------:R-:W-:Y:S02]  /*7560*/  MOV R2, R2 ;  /* 0x0000000200027202 */ /* 0x000fe40000000f00 */
[----:B------:R-:W-:Y:S02]  /*7570*/  SHF.R.U64 R3, R21, 0x3, RZ ;  /* 0x0000000315037819 */ /* 0x000fe400000012ff */
[----:B------:R-:W-:Y:S01]  /*7580*/  LOP3.LUT R162, R162, R163, RZ, 0x3c, !PT ;  /* 0x000000a3a2a27212 */ /* 0x000fe200078e3cff */
[--C-:B------:R-:W-:Y:S01]  /*7590*/  IMAD.X R163, RZ, RZ, R193.reuse, P4 ;  /* 0x000000ffffa37224 */ /* 0x100fe200020e06c1 */
[----:B------:R-:W-:Y:S01]  /*75a0*/  LOP3.LUT R166, R166, R167, RZ, 0x3c, !PT ;  /* 0x000000a7a6a67212 */ /* 0x000fe200078e3cff */
[----:B---3--:R-:W-:Y:S01]  /*75b0*/  FMUL.FTZ R203, R203, R0 ;  /* 0x00000000cbcb7220 */ /* 0x008fe20000410000 */
[----:B------:R-:W-:Y:S01]  /*75c0*/  LOP3.LUT R172, R172, R173, RZ, 0x3c, !PT ;  /* 0x000000adacac7212 */ /* 0x000fe200078e3cff */
[--C-:B------:R-:W-:Y:S01]  /*75d0*/  IMAD.X R167, RZ, RZ, R193.reuse, P3 ;  /* 0x000000ffffa77224 */ /* 0x100fe200018e06c1 */
[----:B------:R-:W-:Y:S01]  /*75e0*/  MOV R12, R12 ;  /* 0x0000000c000c7202 */ /* 0x000fe20000000f00 */
[----:B------:R-:W-:Y:S01]  /*75f0*/  IMAD.X R173, RZ, RZ, R193, P5 ;  /* 0x000000ffffad7224 */ /* 0x000fe200028e06c1 */
[C---:B------:R-:W-:Y:S01]  /*7600*/  IADD3 R165, P4, R192.reuse, 0xc000, RZ ;  /* 0x0000c000c0a57810 */ /* 0x040fe20007f9e0ff */
[----:B------:R-:W-:Y:S01]  /*7610*/  FMUL.FTZ R205, R205, R0 ;  /* 0x00000000cdcd7220 */ /* 0x000fe20000410000 */
[----:B------:R-:W-:Y:S01]  /*7620*/  IADD3 R171, P3, R192, 0xd000, RZ ;  /* 0x0000d000c0ab7810 */ /* 0x000fe20007f7e0ff */
[-C--:B------:R-:W-:Y:S01]  /*7630*/  FMUL.FTZ R13, R56, R203.reuse ;  /* 0x000000cb380d7220 */ /* 0x080fe20000410000 */
[----:B------:R-:W-:Y:S01]  /*7640*/  IADD3 R197, P5, R192, 0xf000, RZ ;  /* 0x0000f000c0c57810 */ /* 0x000fe20007fbe0ff */
[-C--:B------:R-:W-:Y:S01]  /*7650*/  FMUL.FTZ R56, R65, R203.reuse ;  /* 0x000000cb41387220 */ /* 0x080fe20000410000 */
[----:B------:R-:W-:Y:S01]  /*7660*/  LOP3.LUT R192, R3, R192, RZ, 0x3c, !PT ;  /* 0x000000c003c07212 */ /* 0x000fe200078e3cff */
[-C--:B------:R-:W-:Y:S01]  /*7670*/  FMUL.FTZ R28, R28, R203.reuse ;  /* 0x000000cb1c1c7220 */ /* 0x080fe20000410000 */
[-C--:B------:R-:W-:Y:S01]  /*7680*/  FMUL.FTZ R3, R24, R203.reuse ;  /* 0x000000cb18037220 */ /* 0x080fe20000410000 */
[-C--:B------:R-:W-:Y:S01]  /*7690*/  FMUL.FTZ R29, R29, R203.reuse ;  /* 0x000000cb1d1d7220 */ /* 0x080fe20000410000 */
[-C--:B------:R-:W-:Y:S01]  /*76a0*/  FMUL.FTZ R0, R25, R203.reuse ;  /* 0x000000cb19007220 */ /* 0x080fe20000410000 */
[-C--:B------:R-:W-:Y:S01]  /*76b0*/  FMUL.FTZ R65, R104, R203.reuse ;  /* 0x000000cb68417220 */ /* 0x080fe20000410000 */
[----:B------:R-:W-:Y:S01]  /*76c0*/  FMUL.FTZ R104, R113, R203 ;  /* 0x000000cb71687220 */ /* 0x000fe20000410000 */
[-C--:B------:R-:W-:Y:S01]  /*76d0*/  FMUL.FTZ R113, R26, R205.reuse ;  /* 0x000000cd1a717220 */ /* 0x080fe20000410000 */
[-C--:B------:R-:W-:Y:S01]  /*76e0*/  FMUL.FTZ R31, R31, R205.reuse ;  /* 0x000000cd1f1f7220 */ /* 0x080fe20000410000 */
[----:B------:R-:W-:Y:S01]  /*76f0*/  FMUL.FTZ R26, R27, R205 ;  /* 0x000000cd1b1a7220 */ /* 0x000fe20000410000 */
[----:B------:R-:W-:-:S02]  /*7700*/  F2FP.BF16.F32.PACK_AB R3, R28, R3 ;  /* 0x000000031c03723e */ /* 0x000fc400000010ff */
[----:B------:R-:W-:Y:S02]  /*7710*/  F2FP.BF16.F32.PACK_AB R0, R29, R0 ;  /* 0x000000001d00723e */ /* 0x000fe400000010ff */
[----:B------:R-:W-:Y:S02]  /*7720*/  F2FP.BF16.F32.PACK_AB R31, R31, R26 ;  /* 0x0000001a1f1f723e */ /* 0x000fe400000010ff */
[----:B------:R-:W-:Y:S02]  /*7730*/  SEL R26, R3, R0, P0 ;  /* 0x00000000031a7207 */ /* 0x000fe40000000000 */
[----:B------:R-:W-:Y:S02]  /*7740*/  SEL R3, R0, R3, P0 ;  /* 0x0000000300037207 */ /* 0x000fe40000000000 */
[----:B------:R-:W0:Y:S01]  /*7750*/  LDC R0, c[0x0][0xbe8] ;  /* 0x0002fa00ff007b82 */ /* 0x000e220000000800 */
[-C--:B------:R-:W-:Y:S01]  /*7760*/  FMUL.FTZ R27, R34, R205.reuse ;  /* 0x000000cd221b7220 */ /* 0x080fe20000410000 */
[-C--:B------:R-:W-:Y:S01]  /*7770*/  FMUL.FTZ R34, R35, R205.reuse ;  /* 0x000000cd23227220 */ /* 0x080fe20000410000 */
[----:B------:R-:W-:Y:S01]  /*7780*/  FMUL.FTZ R35, R42, R205 ;  /* 0x000000cd2a237220 */ /* 0x000fe20000410000 */
[----:B------:R-:W-:Y:S01]  /*7790*/  MOV R4, R4 ;  /* 0x0000000400047202 */ /* 0x000fe20000000f00 */
[----:B------:R-:W-:Y:S01]  /*77a0*/  FMUL.FTZ R42, R43, R205 ;  /* 0x000000cd2b2a7220 */ /* 0x000fe20000410000 */
[----:B------:R-:W-:Y:S01]  /*77b0*/  MOV R6, R6 ;  /* 0x0000000600067202 */ /* 0x000fe20000000f00 */
[-C--:B------:R-:W-:Y:S01]  /*77c0*/  FMUL.FTZ R5, R32, R203.reuse ;  /* 0x000000cb20057220 */ /* 0x080fe20000410000 */
[-C--:B------:R-:W-:Y:S01]  /*77d0*/  FMUL.FTZ R24, R33, R203.reuse ;  /* 0x000000cb21187220 */ /* 0x080fe20000410000 */
[----:B------:R-:W-:Y:S01]  /*77e0*/  FMUL.FTZ R25, R64, R203 ;  /* 0x000000cb40197220 */ /* 0x000fe20000410000 */
[----:B------:R-:W-:Y:S01]  /*77f0*/  FMUL.FTZ R43, R50, R205 ;  /* 0x000000cd322b7220 */ /* 0x000fe20000410000 */
[-C--:B------:R-:W-:Y:S01]  /*7800*/  FMUL.FTZ R7, R40, R203.reuse ;  /* 0x000000cb28077220 */ /* 0x080fe20000410000 */
[-C--:B------:R-:W-:Y:S01]  /*7810*/  FMUL.FTZ R32, R41, R203.reuse ;  /* 0x000000cb29207220 */ /* 0x080fe20000410000 */
[-C--:B------:R-:W-:Y:S01]  /*7820*/  FMUL.FTZ R76, R76, R203.reuse ;  /* 0x000000cb4c4c7220 */ /* 0x080fe20000410000 */
[-C--:B------:R-:W-:Y:S01]  /*7830*/  FMUL.FTZ R33, R72, R203.reuse ;  /* 0x000000cb48217220 */ /* 0x080fe20000410000 */
[-C--:B------:R-:W-:Y:S01]  /*7840*/  FMUL.FTZ R77, R77, R203.reuse ;  /* 0x000000cb4d4d7220 */ /* 0x080fe20000410000 */
[----:B------:R-:W-:Y:S01]  /*7850*/  FMUL.FTZ R64, R73, R203 ;  /* 0x000000cb49407220 */ /* 0x000fe20000410000 */
[----:B------:R-:W-:Y:S01]  /*7860*/  FMUL.FTZ R50, R51, R205 ;  /* 0x000000cd33327220 */ /* 0x000fe20000410000 */
[-C--:B------:R-:W-:Y:S01]  /*7870*/  FMUL.FTZ R40, R49, R203.reuse ;  /* 0x000000cb31287220 */ /* 0x080fe20000410000 */
[----:B------:R-:W-:Y:S01]  /*7880*/  FMUL.FTZ R41, R80, R203 ;  /* 0x000000cb50297220 */ /* 0x000fe20000410000 */
[----:B------:R-:W-:Y:S01]  /*7890*/  FMUL.FTZ R51, R58, R205 ;  /* 0x000000cd3a337220 */ /* 0x000fe20000410000 */
[----:B------:R-:W-:Y:S01]  /*78a0*/  LOP3.LUT R170, R171, 0x380, RZ, 0xc0, !PT ;  /* 0x00000380abaa7812 */ /* 0x000fe200078ec0ff */
[-C--:B------:R-:W-:Y:S01]  /*78b0*/  FMUL.FTZ R92, R92, R203.reuse ;  /* 0x000000cb5c5c7220 */ /* 0x080fe20000410000 */
[-C--:B------:R-:W-:Y:S01]  /*78c0*/  FMUL.FTZ R49, R88, R203.reuse ;  /* 0x000000cb58317220 */ /* 0x080fe20000410000 */
[-C--:B------:R-:W-:Y:S01]  /*78d0*/  FMUL.FTZ R93, R93, R203.reuse ;  /* 0x000000cb5d5d7220 */ /* 0x080fe20000410000 */
[----:B------:R-:W-:Y:S01]  /*78e0*/  FMUL.FTZ R80, R89, R203 ;  /* 0x000000cb59507220 */ /* 0x000fe20000410000 */
[----:B------:R-:W-:Y:S01]  /*78f0*/  FMUL.FTZ R58, R59, R205 ;  /* 0x000000cd3b3a7220 */ /* 0x000fe20000410000 */
[----:B------:R-:W-:Y:S01]  /*7900*/  FMUL.FTZ R60, R60, R203 ;  /* 0x000000cb3c3c7220 */ /* 0x000fe20000410000 */
[-C--:B------:R-:W-:Y:S01]  /*7910*/  FMUL.FTZ R30, R30, R205.reuse ;  /* 0x000000cd1e1e7220 */ /* 0x080fe20000410000 */
[-C--:B------:R-:W-:Y:S01]  /*7920*/  FMUL.FTZ R38, R38, R205.reuse ;  /* 0x000000cd26267220 */ /* 0x080fe20000410000 */
[-C--:B------:R-:W-:Y:S01]  /*7930*/  FMUL.FTZ R39, R39, R205.reuse ;  /* 0x000000cd27277220 */ /* 0x080fe20000410000 */
[----:B------:R-:W-:Y:S01]  /*7940*/  FMUL.FTZ R59, R66, R205 ;  /* 0x000000cd423b7220 */ /* 0x000fe20000410000 */
[----:B------:R-:W-:Y:S01]  /*7950*/  MOV R8, R8 ;  /* 0x0000000800087202 */ /* 0x000fe20000000f00 */
        /* <DEDUP_REMOVED lines=8> */
[----:B------:R-:W-:Y:S01]  /*79e0*/  F2FP.BF16.F32.PACK_AB R33, R76, R33 ;  /* 0x000000214c21723e */ /* 0x000fe200000010ff */
[----:B------:R-:W-:Y:S01]  /*79f0*/  FMUL.FTZ R48, R57, R203 ;  /* 0x000000cb39307220 */ /* 0x000fe20000410000 */
[----:B------:R-:W-:Y:S01]  /*7a00*/  F2FP.BF16.F32.PACK_AB R64, R77, R64 ;  /* 0x000000404d40723e */ /* 0x000fe200000010ff */
[-C--:B------:R-:W-:Y:S01]  /*7a10*/  FMUL.FTZ R78, R78, R205.reuse ;  /* 0x000000cd4e4e7220 */ /* 0x080fe20000410000 */
[----:B------:R-:W-:Y:S01]  /*7a20*/  SHF.R.U64 R170, R170, 0x3, RZ ;  /* 0x00000003aaaa7819 */ /* 0x000fe200000012ff */
[----:B------:R-:W-:Y:S01]  /*7a30*/  FMUL.FTZ R74, R75, R205 ;  /* 0x000000cd4b4a7220 */ /* 0x000fe20000410000 */
[----:B------:R-:W-:Y:S01]  /*7a40*/  FMUL.FTZ R57, R96, R203 ;  /* 0x000000cb60397220 */ /* 0x000fe20000410000 */
[-C--:B------:R-:W-:Y:S01]  /*7a50*/  FMUL.FTZ R54, R54, R205.reuse ;  /* 0x000000cd36367220 */ /* 0x080fe20000410000 */
[-C--:B------:R-:W-:Y:S01]  /*7a60*/  FMUL.FTZ R55, R55, R205.reuse ;  /* 0x000000cd37377220 */ /* 0x080fe20000410000 */
[----:B------:R-:W-:Y:S01]  /*7a70*/  FMUL.FTZ R75, R82, R205 ;  /* 0x000000cd524b7220 */ /* 0x000fe20000410000 */
[----:B------:R-:W-:Y:S01]  /*7a80*/  F2FP.BF16.F32.PACK_AB R49, R92, R49 ;  /* 0x000000315c31723e */ /* 0x000fe200000010ff */
[-C--:B------:R-:W-:Y:S01]  /*7a90*/  FMUL.FTZ R108, R108, R203.reuse ;  /* 0x000000cb6c6c7220 */ /* 0x080fe20000410000 */
[----:B------:R-:W-:Y:S01]  /*7aa0*/  F2FP.BF16.F32.PACK_AB R80, R93, R80 ;  /* 0x000000505d50723e */ /* 0x000fe200000010ff */
[-C--:B------:R-:W-:Y:S01]  /*7ab0*/  FMUL.FTZ R109, R109, R203.reuse ;  /* 0x000000cb6d6d7220 */ /* 0x080fe20000410000 */
[----:B--2---:R-:W-:Y:S01]  /*7ac0*/  LOP3.LUT R28, R201, 0x2, RZ, 0x3c, !PT ;  /* 0x00000002c91c7812 */ /* 0x004fe200078e3cff */
[----:B------:R-:W-:Y:S01]  /*7ad0*/  FMUL.FTZ R96, R105, R203 ;  /* 0x000000cb69607220 */ /* 0x000fe20000410000 */
[-C--:B------:R-:W-:Y:S01]  /*7ae0*/  FMUL.FTZ R62, R62, R205.reuse ;  /* 0x000000cd3e3e7220 */ /* 0x080fe20000410000 */
[----:B------:R-:W-:Y:S01]  /*7af0*/  FMUL.FTZ R82, R83, R205 ;  /* 0x000000cd53527220 */ /* 0x000fe20000410000 */
[----:B------:R-:W-:Y:S01]  /*7b00*/  F2FP.BF16.F32.PACK_AB R30, R30, R113 ;  /* 0x000000711e1e723e */ /* 0x000fe200000010ff */
[----:B------:R-:W-:Y:S01]  /*7b10*/  FMUL.FTZ R70, R70, R205 ;  /* 0x000000cd46467220 */ /* 0x000fe20000410000 */
[----:B------:R-:W-:Y:S01]  /*7b20*/  F2FP.BF16.F32.PACK_AB R27, R38, R27 ;  /* 0x0000001b261b723e */ /* 0x000fe200000010ff */
[-C--:B------:R-:W-:Y:S01]  /*7b30*/  FMUL.FTZ R71, R71, R205.reuse ;  /* 0x000000cd47477220 */ /* 0x080fe20000410000 */
[----:B------:R-:W-:Y:S01]  /*7b40*/  F2FP.BF16.F32.PACK_AB R34, R39, R34 ;  /* 0x000000222722723e */ /* 0x000fe200000010ff */
[----:B------:R-:W-:Y:S01]  /*7b50*/  FMUL.FTZ R83, R90, R205 ;  /* 0x000000cd5a537220 */ /* 0x000fe20000410000 */
[----:B------:R-:W-:Y:S01]  /*7b60*/  F2FP.BF16.F32.PACK_AB R13, R60, R13 ;  /* 0x0000000d3c0d723e */ /* 0x000fe200000010ff */
[----:B------:R-:W-:Y:S01]  /*7b70*/  FMUL.FTZ R84, R84, R203 ;  /* 0x000000cb54547220 */ /* 0x000fe20000410000 */
[----:B------:R-:W-:Y:S01]  /*7b80*/  F2FP.BF16.F32.PACK_AB R5, R36, R5 ;  /* 0x000000052405723e */ /* 0x000fe200000010ff */
[-C--:B------:R-:W-:Y:S01]  /*7b90*/  FMUL.FTZ R79, R79, R205.reuse ;  /* 0x000000cd4f4f7220 */ /* 0x080fe20000410000 */
[----:B------:R-:W-:Y:S01]  /*7ba0*/  F2FP.BF16.F32.PACK_AB R24, R37, R24 ;  /* 0x000000182518723e */ /* 0x000fe200000010ff */
[----:B------:R-:W-:Y:S01]  /*7bb0*/  FMUL.FTZ R90, R91, R205 ;  /* 0x000000cd5b5a7220 */ /* 0x000fe20000410000 */
[----:B------:R-:W-:Y:S01]  /*7bc0*/  SEL R60, R33, R64, P0 ;  /* 0x00000040213c7207 */ /* 0x000fe20000000000 */
[----:B------:R-:W-:Y:S01]  /*7bd0*/  FMUL.FTZ R68, R68, R203 ;  /* 0x000000cb44447220 */ /* 0x000fe20000410000 */
[----:B------:R-:W-:Y:S01]  /*7be0*/  LOP3.LUT R170, R170, R171, RZ, 0x3c, !PT ;  /* 0x000000abaaaa7212 */ /* 0x000fe200078e3cff */
[----:B------:R-:W-:Y:S01]  /*7bf0*/  IMAD.X R171, RZ, RZ, R193, P3 ;  /* 0x000000ffffab7224 */ /* 0x000fe200018e06c1 */
[----:B------:R-:W-:Y:S01]  /*7c00*/  F2FP.BF16.F32.PACK_AB R35, R46, R35 ;  /* 0x000000232e23723e */ /* 0x000fe200000010ff */
[-C--:B------:R-:W-:Y:S01]  /*7c10*/  FMUL.FTZ R102, R102, R205.reuse ;  /* 0x000000cd66667220 */ /* 0x080fe20000410000 */
[----:B------:R-:W-:Y:S01]  /*7c20*/  F2FP.BF16.F32.PACK_AB R42, R47, R42 ;  /* 0x0000002a2f2a723e */ /* 0x000fe200000010ff */
[----:B------:R-:W-:Y:S01]  /*7c30*/  FMUL.FTZ R91, R98, R205 ;  /* 0x000000cd625b7220 */ /* 0x000fe20000410000 */
[----:B------:R-:W-:-:S02]  /*7c40*/  F2FP.BF16.F32.PACK_AB R58, R63, R58 ;  /* 0x0000003a3f3a723e */ /* 0x000fc400000010ff */
[----:B------:R-:W-:Y:S01]  /*7c50*/  SEL R33, R64, R33, P0 ;  /* 0x0000002140217207 */ /* 0x000fe20000000000 */
[----:B------:R-:W-:Y:S01]  /*7c60*/  FMUL.FTZ R44, R44, R203 ;  /* 0x000000cb2c2c7220 */ /* 0x000fe20000410000 */
[----:B------:R-:W-:Y:S01]  /*7c70*/  F2FP.BF16.F32.PACK_AB R67, R78, R67 ;  /* 0x000000434e43723e */ /* 0x000fe200000010ff */
[-C--:B------:R-:W-:Y:S01]  /*7c80*/  FMUL.FTZ R45, R45, R203.reuse ;  /* 0x000000cb2d2d7220 */ /* 0x080fe20000410000 */
[----:B------:R-:W-:Y:S01]  /*7c90*/  SEL R64, R49, R80, P0 ;  /* 0x0000005031407207 */ /* 0x000fe20000000000 */
[----:B------:R-:W-:Y:S01]  /*7ca0*/  FMUL.FTZ R85, R85, R203 ;  /* 0x000000cb55557220 */ /* 0x000fe20000410000 */
[----:B------:R-:W-:Y:S01]  /*7cb0*/  SEL R63, R80, R49, P0 ;  /* 0x00000031503f7207 */ /* 0x000fe20000000000 */
[----:B------:R-:W-:Y:S01]  /*7cc0*/  FMUL.FTZ R72, R81, R203 ;  /* 0x000000cb51487220 */ /* 0x000fe20000410000 */
[----:B------:R-:W-:Y:S01]  /*7cd0*/  F2FP.BF16.F32.PACK_AB R43, R54, R43 ;  /* 0x0000002b362b723e */ /* 0x000fe200000010ff */
[----:B------:R-:W-:Y:S01]  /*7ce0*/  SHFL.IDX PT, R26, R26, R201, 0x1c1f ;  /* 0x001c1fc91a1a7589 */ /* 0x000fe200000e0000 */
[----:B------:R-:W-:Y:S01]  /*7cf0*/  F2FP.BF16.F32.PACK_AB R50, R55, R50 ;  /* 0x000000323732723e */ /* 0x000fe200000010ff */
[----:B------:R-:W-:Y:S01]  /*7d00*/  FMUL.FTZ R86, R86, R205 ;  /* 0x000000cd56567220 */ /* 0x000fe20000410000 */
[----:B------:R-:W-:Y:S01]  /*7d10*/  SEL R78, R30, R31, P0 ;  /* 0x0000001f1e4e7207 */ /* 0x000fe20000000000 */
[----:B------:R-:W1:Y:S01]  /*7d20*/  SHFL.IDX PT, R3, R3, R28, 0x1c1f ;  /* 0x001c1f1c03037589 */ /* 0x000e6200000e0000 */
[----:B------:R-:W-:-:S02]  /*7d30*/  SEL R80, R27, R34, P0 ;  /* 0x000000221b507207 */ /* 0x000fc40000000000 */
[----:B0-----:R-:W-:Y:S02]  /*7d40*/  ISETP.NE.AND P3, PT, R0, 0x1, PT ;  /* 0x000000010000780c */ /* 0x001fe40003f65270 */
[----:B------:R-:W-:Y:S02]  /*7d50*/  F2FP.BF16.F32.PACK_AB R51, R62, R51 ;  /* 0x000000333e33723e */ /* 0x000fe400000010ff */
[----:B------:R-:W-:Y:S02]  /*7d60*/  F2FP.BF16.F32.PACK_AB R65, R108, R65 ;  /* 0x000000416c41723e */ /* 0x000fe400000010ff */
[----:B------:R-:W-:Y:S02]  /*7d70*/  F2FP.BF16.F32.PACK_AB R96, R109, R96 ;  /* 0x000000606d60723e */ /* 0x000fe400000010ff */
[----:B------:R-:W-:Y:S02]  /*7d80*/  SEL R36, R5, R24, P0 ;  /* 0x0000001805247207 */ /* 0x000fe40000000000 */
[----:B------:R-:W-:-:S02]  /*7d90*/  SEL R29, R24, R5, P0 ;  /* 0x00000005181d7207 */ /* 0x000fc40000000000 */
[----:B------:R-:W-:Y:S02]  /*7da0*/  SEL R31, R31, R30, P0 ;  /* 0x0000001e1f1f7207 */ /* 0x000fe40000000000 */
[----:B------:R-:W-:Y:S01]  /*7db0*/  SEL R27, R34, R27, P0 ;  /* 0x0000001b221b7207 */ /* 0x000fe20000000000 */
[----:B------:R-:W-:Y:S01]  /*7dc0*/  FMUL.FTZ R61, R61, R203 ;  /* 0x000000cb3d3d7220 */ /* 0x000fe20000410000 */
[----:B------:R-:W-:Y:S02]  /*7dd0*/  F2FP.BF16.F32.PACK_AB R59, R70, R59 ;  /* 0x0000003b463b723e */ /* 0x000fe400000010ff */
[----:B------:R-:W-:Y:S02]  /*7de0*/  F2FP.BF16.F32.PACK_AB R66, R71, R66 ;  /* 0x000000424742723e */ /* 0x000fe400000010ff */
[----:B------:R-:W-:Y:S02]  /*7df0*/  SEL R34, R35, R42, P0 ;  /* 0x0000002a23227207 */ /* 0x000fe40000000000 */
[----:B------:R-:W-:-:S02]  /*7e00*/  F2FP.BF16.F32.PACK_AB R74, R79, R74 ;  /* 0x0000004a4f4a723e */ /* 0x000fc400000010ff */
[----:B------:R-:W-:Y:S02]  /*7e10*/  F2FP.BF16.F32.PACK_AB R41, R84, R41 ;  /* 0x000000295429723e */ /* 0x000fe400000010ff */
[----:B------:R-:W-:Y:S01]  /*7e20*/  SEL R35, R42, R35, P0 ;  /* 0x000000232a237207 */ /* 0x000fe20000000000 */
[----:B------:R-:W-:Y:S01]  /*7e30*/  FMUL.FTZ R52, R52, R203 ;  /* 0x000000cb34347220 */ /* 0x000fe20000410000 */
[----:B------:R-:W-:Y:S01]  /*7e40*/  F2FP.BF16.F32.PACK_AB R25, R68, R25 ;  /* 0x000000194419723e */ /* 0x000fe200000010ff */
[----:B------:R-:W-:Y:S01]  /*7e50*/  FMUL.FTZ R53, R53, R203 ;  /* 0x000000cb35357220 */ /* 0x000fe20000410000 */
[----:B------:R-:W-:Y:S02]  /*7e60*/  F2FP.BF16.F32.PACK_AB R91, R102, R91 ;  /* 0x0000005b665b723e */ /* 0x000fe400000010ff */
[----:B------:R-:W-:Y:S01]  /*7e70*/  SEL R84, R43, R50, P0 ;  /* 0x000000322b547207 */ /* 0x000fe20000000000 */
[----:B------:R-:W0:Y:S01]  /*7e80*/  LDC R102, c[0x0][0xc38] ;  /* 0x00030e00ff667b82 */ /* 0x000e220000000800 */
[----:B------:R-:W-:-:S02]  /*7e90*/  SEL R71, R50, R43, P0 ;  /* 0x0000002b32477207 */ /* 0x000fc40000000000 */
[----:B------:R-:W-:Y:S02]  /*7ea0*/  F2FP.BF16.F32.PACK_AB R7, R44, R7 ;  /* 0x000000072c07723e */ /* 0x000fe400000010ff */
[----:B------:R-:W-:Y:S02]  /*7eb0*/  F2FP.BF16.F32.PACK_AB R32, R45, R32 ;  /* 0x000000202d20723e */ /* 0x000fe400000010ff */
[----:B------:R-:W-:Y:S02]  /*7ec0*/  F2FP.BF16.F32.PACK_AB R72, R85, R72 ;  /* 0x000000485548723e */ /* 0x000fe400000010ff */
[----:B------:R-:W-:Y:S02]  /*7ed0*/  SEL R68, R65, R96, P0 ;  /* 0x0000006041447207 */ /* 0x000fe40000000000 */
[----:B------:R-:W-:Y:S02]  /*7ee0*/  SEL R50, R51, R58, P0 ;  /* 0x0000003a33327207 */ /* 0x000fe40000000000 */
[----:B------:R-:W-:Y:S01]  /*7ef0*/  SEL R77, R58, R51, P0 ;  /* 0x000000333a4d7207 */ /* 0x000fe20000000000 */
[----:B------:R-:W-:Y:S01]  /*7f00*/  FMUL.FTZ R69, R69, R203 ;  /* 0x000000cb45457220 */ /* 0x000fe20000410000 */
[----:B------:R-:W-:Y:S01]  /*7f10*/  F2FP.BF16.F32.PACK_AB R75, R86, R75 ;  /* 0x0000004b564b723e */ /* 0x000fe200000010ff */
[----:B------:R-:W-:Y:S01]  /*7f20*/  SHFL.IDX PT, R36, R36, R201, 0x1c1f ;  /* 0x001c1fc924247589 */ /* 0x000fe200000e0000 */
[----:B------:R-:W-:-:S02]  /*7f30*/  SEL R58, R59, R66, P0 ;  /* 0x000000423b3a7207 */ /* 0x000fc40000000000 */
[----:B------:R-:W-:Y:S01]  /*7f40*/  SEL R79, R66, R59, P0 ;  /* 0x0000003b424f7207 */ /* 0x000fe20000000000 */
[----:B------:R-:W-:Y:S01]  /*7f50*/  SHFL.IDX PT, R78, R78, R201, 0x1c1f ;  /* 0x001c1fc94e4e7589 */ /* 0x000fe200000e0000 */
[----:B------:R-:W-:Y:S02]  /*7f60*/  SEL R86, R67, R74, P0 ;  /* 0x0000004a43567207 */ /* 0x000fe40000000000 */
[----:B------:R-:W-:Y:S01]  /*7f70*/  SEL R85, R74, R67, P0 ;  /* 0x000000434a557207 */ /* 0x000fe20000000000 */
[----:B------:R-:W-:Y:S01]  /*7f80*/  SHFL.IDX PT, R29, R29, R28, 0x1c1f ;  /* 0x001c1f1c1d1d7589 */ /* 0x000fe200000e0000 */
[----:B------:R-:W-:-:S03]  /*7f90*/  F2FP.BF16.F32.PACK_AB R48, R61, R48 ;  /* 0x000000303d30723e */ /* 0x000fc600000010ff */
[----:B------:R-:W2:Y:S01]  /*7fa0*/  SHFL.IDX PT, R31, R31, R28, 0x1c1f ;  /* 0x001c1f1c1f1f7589 */ /* 0x000ea200000e0000 */
[----:B------:R-:W-:Y:S02]  /*7fb0*/  SEL R37, R32, R7, P0 ;  /* 0x0000000720257207 */ /* 0x000fe40000000000 */
[----:B------:R-:W-:Y:S01]  /*7fc0*/  SEL R62, R41, R72, P0 ;  /* 0x00000048293e7207 */ /* 0x000fe20000000000 */
[----:B------:R-:W-:Y:S01]  /*7fd0*/  SHFL.IDX PT, R66, R34, R201, 0x1c1f ;  /* 0x001c1fc922427589 */ /* 0x000fe200000e0000 */
[----:B------:R-:W-:-:S03]  /*7fe0*/  SEL R61, R72, R41, P0 ;  /* 0x00000029483d7207 */ /* 0x000fc60000000000 */
[----:B------:R-:W3:Y:S01]  /*7ff0*/  SHFL.IDX PT, R67, R35, R28, 0x1c1f ;  /* 0x001c1f1c23437589 */ /* 0x000ee200000e0000 */
[----:B------:R-:W-:Y:S01]  /*8000*/  F2FP.BF16.F32.PACK_AB R9, R52, R9 ;  /* 0x000000093409723e */ /* 0x000fe200000010ff */
[-C--:B------:R-:W-:Y:S01]  /*8010*/  FMUL.FTZ R100, R100, R203.reuse ;  /* 0x000000cb64647220 */ /* 0x080fe20000410000 */
[----:B------:R-:W-:Y:S01]  /*8020*/  F2FP.BF16.F32.PACK_AB R40, R53, R40 ;  /* 0x000000283528723e */ /* 0x000fe200000010ff */
[----:B------:R-:W-:Y:S01]  /*8030*/  SHFL.IDX PT, R41, R68, R201, 0x1c1f ;  /* 0x001c1fc944297589 */ /* 0x000fe200000e0000 */
[----:B------:R-:W-:Y:S01]  /*8040*/  SEL R24, R7, R32, P0 ;  /* 0x0000002007187207 */ /* 0x000fe20000000000 */
[-C--:B------:R-:W-:Y:S01]  /*8050*/  FMUL.FTZ R101, R101, R203.reuse ;  /* 0x000000cb65657220 */ /* 0x080fe20000410000 */
[----:B------:R-:W-:Y:S01]  /*8060*/  FMUL.FTZ R88, R97, R203 ;  /* 0x000000cb61587220 */ /* 0x000fe20000410000 */
[----:B------:R-:W-:Y:S01]  /*8070*/  SHFL.IDX PT, R68, R58, R201, 0x1c1f ;  /* 0x001c1fc93a447589 */ /* 0x000fe200000e0000 */
[----:B------:R-:W-:Y:S02]  /*8080*/  F2FP.BF16.F32.PACK_AB R56, R69, R56 ;  /* 0x000000384538723e */ /* 0x000fe400000010ff */
[----:B------:R-:W-:Y:S01]  /*8090*/  SEL R65, R96, R65, P0 ;  /* 0x0000004160417207 */ /* 0x000fe20000000000 */
[----:B------:R4:W-:Y:S01]  /*80a0*/  SHFL.IDX PT, R58, R63, R28, 0x1c1f ;  /* 0x001c1f1c3f3a7589 */ /* 0x0009e200000e0000 */
[----:B------:R-:W-:Y:S01]  /*80b0*/  SEL R39, R40, R9, P0 ;  /* 0x0000000928277207 */ /* 0x000fe20000000000 */
[-C--:B------:R-:W-:Y:S01]  /*80c0*/  FMUL.FTZ R98, R99, R205.reuse ;  /* 0x000000cd63627220 */ /* 0x080fe20000410000 */
[----:B------:R-:W-:Y:S01]  /*80d0*/  SEL R32, R9, R40, P0 ;  /* 0x0000002809207207 */ /* 0x000fe20000000000 */
[----:B------:R-:W-:Y:S01]  /*80e0*/  SHFL.IDX PT, R80, R80, R201, 0x1c1f ;  /* 0x001c1fc950507589 */ /* 0x000fe200000e0000 */
[----:B------:R-:W-:Y:S01]  /*80f0*/  SEL R52, R13, R48, P0 ;  /* 0x000000300d347207 */ /* 0x000fe20000000000 */
[----:B------:R-:W-:Y:S01]  /*8100*/  FMUL.FTZ R99, R106, R205 ;  /* 0x000000cd6a637220 */ /* 0x000fe20000410000 */
[----:B------:R-:W-:Y:S01]  /*8110*/  SEL R55, R48, R13, P0 ;  /* 0x0000000d30377207 */ /* 0x000fe20000000000 */
[----:B------:R-:W3:Y:S01]  /*8120*/  SHFL.IDX PT, R27, R27, R28, 0x1c1f ;  /* 0x001c1f1c1b1b7589 */ /* 0x000ee200000e0000 */
[----:B----4-:R-:W4:Y:S01]  /*8130*/  @P3 LDC R63, c[0x0][0xbec] ;  /* 0x0002fb00ff3f3b82 */ /* 0x010f220000000800 */
[----:B------:R-:W-:-:S02]  /*8140*/  F2FP.BF16.F32.PACK_AB R57, R100, R57 ;  /* 0x000000396439723e */ /* 0x000fc400000010ff */
[----:B------:R-:W-:Y:S01]  /*8150*/  SHFL.IDX PT, R30, R24, R201, 0x1c1f ;  /* 0x001c1fc9181e7589 */ /* 0x000fe200000e0000 */
[----:B------:R-:W-:Y:S01]  /*8160*/  SEL R48, R25, R56, P0 ;  /* 0x0000003819307207 */ /* 0x000fe20000000000 */
[-C--:B------:R-:W-:Y:S02]  /*8170*/  FMUL.FTZ R87, R87, R205.reuse ;  /* 0x000000cd57577220 */ /* 0x080fe40000410000 */
[----:B------:R-:W-:Y:S01]  /*8180*/  SHFL.IDX PT, R37, R37, R28, 0x1c1f ;  /* 0x001c1f1c25257589 */ /* 0x000fe200000e0000 */
[----:B------:R-:W-:Y:S01]  /*8190*/  FMUL.FTZ R106, R107, R205 ;  /* 0x000000cd6b6a7220 */ /* 0x000fe20000410000 */
[----:B------:R-:W-:Y:S02]  /*81a0*/  F2FP.BF16.F32.PACK_AB R88, R101, R88 ;  /* 0x000000586558723e */ /* 0x000fe400000010ff */
[----:B------:R-:W-:Y:S01]  /*81b0*/  SHFL.IDX PT, R49, R64, R201, 0x1c1f ;  /* 0x001c1fc940317589 */ /* 0x000fe200000e0000 */
[----:B------:R-:W-:Y:S01]  /*81c0*/  SEL R25, R56, R25, P0 ;  /* 0x0000001938197207 */ /* 0x000fe20000000000 */
[----:B------:R-:W-:-:S02]  /*81d0*/  FMUL.FTZ R107, R114, R205 ;  /* 0x000000cd726b7220 */ /* 0x000fc40000410000 */
[----:B------:R1:W-:Y:S01]  /*81e0*/  SHFL.IDX PT, R64, R65, R28, 0x1c1f ;  /* 0x001c1f1c41407589 */ /* 0x0003e200000e0000 */
[-C--:B------:R-:W-:Y:S01]  /*81f0*/  FMUL.FTZ R94, R94, R205.reuse ;  /* 0x000000cd5e5e7220 */ /* 0x080fe20000410000 */
[-C--:B------:R-:W-:Y:S01]  /*8200*/  FMUL.FTZ R95, R95, R205.reuse ;  /* 0x000000cd5f5f7220 */ /* 0x080fe20000410000 */
[----:B------:R-:W-:Y:S01]  /*8210*/  FMUL.FTZ R114, R115, R205 ;  /* 0x000000cd73727220 */ /* 0x000fe20000410000 */
[----:B------:R-:W-:Y:S01]  /*8220*/  FMUL.FTZ R73, R112, R203 ;  /* 0x000000cb70497220 */ /* 0x000fe20000410000 */
[----:B------:R-:W-:Y:S01]  /*8230*/  FMUL.FTZ R115, R122, R205 ;  /* 0x000000cd7a737220 */ /* 0x000fe20000410000 */
[----:B------:R0:W-:Y:S01]  /*8240*/  SHFL.IDX PT, R38, R32, R201, 0x1c1f ;  /* 0x001c1fc920267589 */ /* 0x0001e200000e0000 */
[-C--:B------:R-:W-:Y:S01]  /*8250*/  FMUL.FTZ R81, R120, R203.reuse ;  /* 0x000000cb78517220 */ /* 0x080fe20000410000 */
[----:B-1----:R-:W1:Y:S02]  /*8260*/  @P3 LDC R65, c[0x0][0xbf0] ;  /* 0x0002fc00ff413b82 */ /* 0x002e640000000800 */
[----:B------:R-:W1:Y:S01]  /*8270*/  SHFL.IDX PT, R39, R39, R28, 0x1c1f ;  /* 0x001c1f1c27277589 */ /* 0x000e6200000e0000 */
[----:B------:R-:W-:Y:S01]  /*8280*/  FMUL.FTZ R112, R121, R203 ;  /* 0x000000cb79707220 */ /* 0x000fe20000410000 */
[-C--:B------:R-:W-:Y:S01]  /*8290*/  FMUL.FTZ R103, R103, R205.reuse ;  /* 0x000000cd67677220 */ /* 0x080fe20000410000 */
[----:B------:R-:W-:Y:S01]  /*82a0*/  FMUL.FTZ R122, R123, R205 ;  /* 0x000000cd7b7a7220 */ /* 0x000fe20000410000 */
[----:B------:R-:W-:Y:S01]  /*82b0*/  SEL R44, R57, R88, P0 ;  /* 0x00000058392c7207 */ /* 0x000fe20000000000 */
[----:B------:R-:W-:Y:S01]  /*82c0*/  FMUL.FTZ R116, R116, R203 ;  /* 0x000000cb74747220 */ /* 0x000fe20000410000 */
[----:B------:R-:W-:Y:S01]  /*82d0*/  SEL R69, R88, R57, P0 ;  /* 0x0000003958457207 */ /* 0x000fe20000000000 */
[-C--:B------:R-:W-:Y:S01]  /*82e0*/  FMUL.FTZ R117, R117, R203.reuse ;  /* 0x000000cb75757220 */ /* 0x080fe20000410000 */
[-C--:B------:R-:W-:Y:S01]  /*82f0*/  FMUL.FTZ R89, R128, R203.reuse ;  /* 0x000000cb80597220 */ /* 0x080fe20000410000 */
[-C--:B------:R-:W-:Y:S01]  /*8300*/  FMUL.FTZ R120, R129, R203.reuse ;  /* 0x000000cb81787220 */ /* 0x080fe20000410000 */
[-C--:B------:R-:W-:Y:S01]  /*8310*/  FMUL.FTZ R97, R136, R203.reuse ;  /* 0x000000cb88617220 */ /* 0x080fe20000410000 */
[----:B------:R-:W-:Y:S01]  /*8320*/  FMUL.FTZ R105, R144, R203 ;  /* 0x000000cb90697220 */ /* 0x000fe20000410000 */
[-C--:B------:R-:W-:Y:S01]  /*8330*/  FMUL.FTZ R126, R126, R205.reuse ;  /* 0x000000cd7e7e7220 */ /* 0x080fe20000410000 */
[-C--:B------:R-:W-:Y:S01]  /*8340*/  FMUL.FTZ R127, R127, R205.reuse ;  /* 0x000000cd7f7f7220 */ /* 0x080fe20000410000 */
[-C--:B------:R-:W-:Y:S01]  /*8350*/  FMUL.FTZ R121, R130, R205.reuse ;  /* 0x000000cd82797220 */ /* 0x080fe20000410000 */
[----:B------:R-:W-:Y:S01]  /*8360*/  FMUL.FTZ R123, R138, R205 ;  /* 0x000000cd8a7b7220 */ /* 0x000fe20000410000 */
[----:B------:R-:W-:Y:S01]  /*8370*/  F2FP.BF16.F32.PACK_AB R82, R87, R82 ;  /* 0x000000525752723e */ /* 0x000fe200000010ff */
[----:B------:R-:W-:Y:S01]  /*8380*/  SHFL.IDX PT, R56, R48, R201, 0x1c1f ;  /* 0x001c1fc930387589 */ /* 0x000fe200000e0000 */
[-C--:B------:R-:W-:Y:S01]  /*8390*/  FMUL.FTZ R124, R124, R203.reuse ;  /* 0x000000cb7c7c7220 */ /* 0x080fe20000410000 */
[-C--:B------:R-:W-:Y:S01]  /*83a0*/  FMUL.FTZ R125, R125, R203.reuse ;  /* 0x000000cb7d7d7220 */ /* 0x080fe20000410000 */
[-C--:B------:R-:W-:Y:S01]  /*83b0*/  FMUL.FTZ R132, R132, R203.reuse ;  /* 0x000000cb84847220 */ /* 0x080fe20000410000 */
        /* <DEDUP_REMOVED lines=8> */
[----:B------:R-:W1:Y:S01]  /*8440*/  SHFL.IDX PT, R71, R71, R28, 0x1c1f ;  /* 0x001c1f1c47477589 */ /* 0x000e6200000e0000 */
[----:B------:R-:W-:Y:S01]  /*8450*/  FMUL.FTZ R136, R145, R203 ;  /* 0x000000cb91887220 */ /* 0x000fe20000410000 */
[-C--:B------:R-:W-:Y:S01]  /*8460*/  FMUL.FTZ R110, R110, R205.reuse ;  /* 0x000000cd6e6e7220 */ /* 0x080fe20000410000 */
        /* <DEDUP_REMOVED lines=12> */
[----:B------:R-:W-:Y:S01]  /*8530*/  FMUL.FTZ R144, R147, R205 ;  /* 0x000000cd93907220 */ /* 0x000fe20000410000 */
[----:B------:R-:W-:Y:S01]  /*8540*/  SHFL.IDX PT, R54, R52, R201, 0x1c1f ;  /* 0x001c1fc934367589 */ /* 0x000fe200000e0000 */
[----:B------:R-:W-:-:S02]  /*8550*/  F2FP.BF16.F32.PACK_AB R83, R94, R83 ;  /* 0x000000535e53723e */ /* 0x000fc400000010ff */
[----:B------:R-:W-:Y:S01]  /*8560*/  F2FP.BF16.F32.PACK_AB R90, R95, R90 ;  /* 0x0000005a5f5a723e */ /* 0x000fe200000010ff */
[----:B------:R-:W-:Y:S01]  /*8570*/  SHFL.IDX PT, R74, R50, R201, 0x1c1f ;  /* 0x001c1fc9324a7589 */ /* 0x000fe200000e0000 */
[----:B0-----:R-:W-:Y:S02]  /*8580*/  SEL R32, R26, R3, P0 ;  /* 0x000000031a207207 */ /* 0x001fe40000000000 */
[----:B------:R-:W-:Y:S01]  /*8590*/  SEL R34, R3, R26, P0 ;  /* 0x0000001a03227207 */ /* 0x000fe20000000000 */
[----:B------:R-:W0:Y:S01]  /*85a0*/  SHFL.IDX PT, R55, R55, R28, 0x1c1f ;  /* 0x001c1f1c37377589 */ /* 0x000e2200000e0000 */
[----:B------:R-:W-:-:S03]  /*85b0*/  IMAD R3, RZ, RZ, -UR39 ;  /* 0x80000027ff037e24 */ /* 0x000fc6000f8e02ff */
[----:B------:R-:W0:Y:S01]  /*85c0*/  SHFL.IDX PT, R77, R77, R28, 0x1c1f ;  /* 0x001c1f1c4d4d7589 */ /* 0x000e2200000e0000 */
[----:B------:R-:W-:Y:S01]  /*85d0*/  IMAD.MOV.U32 R199, RZ, RZ, R195 ;  /* 0x000000ffffc77224 */ /* 0x000fe200078e00c3 */
[----:B------:R-:W-:Y:S02]  /*85e0*/  F2FP.BF16.F32.PACK_AB R98, R103, R98 ;  /* 0x000000626762723e */ /* 0x000fe400000010ff */
[----:B------:R-:W0:Y:S01]  /*85f0*/  SHFL.IDX PT, R79, R79, R28, 0x1c1f ;  /* 0x001c1f1c4f4f7589 */ /* 0x000e2200000e0000 */
[----:B------:R-:W-:-:S03]  /*8600*/  SEL R88, R75, R82, P0 ;  /* 0x000000524b587207 */ /* 0x000fc60000000000 */
[----:B------:R-:W-:Y:S01]  /*8610*/  SHFL.IDX PT, R60, R60, R201, 0x1c1f ;  /* 0x001c1fc93c3c7589 */ /* 0x000fe200000e0000 */
[----:B------:R-:W-:-:S03]  /*8620*/  F2FP.BF16.F32.PACK_AB R73, R116, R73 ;  /* 0x000000497449723e */ /* 0x000fc600000010ff */
[----:B------:R-:W-:Y:S01]  /*8630*/  SHFL.IDX PT, R86, R86, R201, 0x1c1f ;  /* 0x001c1fc956567589 */ /* 0x000fe200000e0000 */
[----:B------:R-:W-:-:S03]  /*8640*/  F2FP.BF16.F32.PACK_AB R104, R117, R104 ;  /* 0x000000687568723e */ /* 0x000fc600000010ff */
[----:B------:R2:W0:Y:S01]  /*8650*/  SHFL.IDX PT, R59, R33, R28, 0x1c1f ;  /* 0x001c1f1c213b7589 */ /* 0x00042200000e0000 */
[----:B------:R-:W-:-:S03]  /*8660*/  F2FP.BF16.F32.PACK_AB R115, R126, R115 ;  /* 0x000000737e73723e */ /* 0x000fc600000010ff */
[----:B------:R-:W0:Y:S01]  /*8670*/  SHFL.IDX PT, R85, R85, R28, 0x1c1f ;  /* 0x001c1f1c55557589 */ /* 0x000e2200000e0000 */
[----:B------:R-:W-:Y:S02]  /*8680*/  F2FP.BF16.F32.PACK_AB R122, R127, R122 ;  /* 0x0000007a7f7a723e */ /* 0x000fe400000010ff */
[----:B------:R-:W-:Y:S01]  /*8690*/  SEL R75, R82, R75, P0 ;  /* 0x0000004b524b7207 */ /* 0x000fe20000000000 */
[----:B------:R-:W-:Y:S01]  /*86a0*/  IMAD R3, R102, R3, UR41 ;  /* 0x0000002966037e24 */ /* 0x000fe2000f8e0203 */
[----:B------:R-:W-:Y:S02]  /*86b0*/  F2FP.BF16.F32.PACK_AB R99, R110, R99 ;  /* 0x000000636e63723e */ /* 0x000fe400000010ff */
[----:B------:R-:W-:Y:S02]  /*86c0*/  F2FP.BF16.F32.PACK_AB R106, R111, R106 ;  /* 0x0000006a6f6a723e */ /* 0x000fe400000010ff */
[----:B------:R-:W-:Y:S02]  /*86d0*/  F2FP.BF16.F32.PACK_AB R107, R118, R107 ;  /* 0x0000006b766b723e */ /* 0x000fe400000010ff */
[----:B------:R-:W-:-:S02]  /*86e0*/  F2FP.BF16.F32.PACK_AB R114, R119, R114 ;  /* 0x000000727772723e */ /* 0x000fc400000010ff */
[----:B------:R-:W-:Y:S02]  /*86f0*/  F2FP.BF16.F32.PACK_AB R81, R124, R81 ;  /* 0x000000517c51723e */ /* 0x000fe400000010ff */
[----:B------:R-:W-:Y:S02]  /*8700*/  F2FP.BF16.F32.PACK_AB R112, R125, R112 ;  /* 0x000000707d70723e */ /* 0x000fe400000010ff */
        /* <DEDUP_REMOVED lines=12> */
[----:B------:R-:W-:Y:S02]  /*87d0*/  SEL R82, R83, R90, P0 ;  /* 0x0000005a53527207 */ /* 0x000fe40000000000 */
[----:B------:R-:W-:Y:S02]  /*87e0*/  SEL R83, R90, R83, P0 ;  /* 0x000000535a537207 */ /* 0x000fe40000000000 */
[----:B------:R-:W-:Y:S02]  /*87f0*/  SEL R90, R91, R98, P0 ;  /* 0x000000625b5a7207 */ /* 0x000fe40000000000 */
[----:B------:R-:W-:-:S02]  /*8800*/  MOV R198, R198 ;  /* 0x000000c600c67202 */ /* 0x000fc40000000f00 */
[----:B------:R-:W-:Y:S02]  /*8810*/  SEL R40, R73, R104, P0 ;  /* 0x0000006849287207 */ /* 0x000fe40000000000 */
[----:B------:R-:W-:Y:S02]  /*8820*/  SEL R91, R98, R91, P0 ;  /* 0x0000005b625b7207 */ /* 0x000fe40000000000 */
[----:B------:R-:W-:Y:S02]  /*8830*/  SEL R42, R115, R122, P0 ;  /* 0x0000007a732a7207 */ /* 0x000fe40000000000 */
[----:B--2---:R-:W-:Y:S02]  /*8840*/  SEL R33, R78, R31, P0 ;  /* 0x0000001f4e217207 */ /* 0x004fe40000000000 */
[----:B------:R-:W-:Y:S01]  /*8850*/  SEL R35, R31, R78, P0 ;  /* 0x0000004e1f237207 */ /* 0x000fe20000000000 */
[----:B------:R-:W-:Y:S01]  /*8860*/  BAR.SYNC.DEFER_BLOCKING 0x1, 0x100 ;  /* 0x0044000000007b1d */ /* 0x000fe20000010000 */
[----:B------:R-:W-:-:S02]  /*8870*/  SEL R24, R36, R29, P0 ;  /* 0x0000001d24187207 */ /* 0x000fc40000000000 */
[----:B------:R-:W-:Y:S02]  /*8880*/  SEL R26, R29, R36, P0 ;  /* 0x000000241d1a7207 */ /* 0x000fe40000000000 */
[----:B------:R-:W-:Y:S02]  /*8890*/  SEL R73, R104, R73, P0 ;  /* 0x0000004968497207 */ /* 0x000fe40000000000 */
[----:B------:R-:W-:Y:S02]  /*88a0*/  SEL R70, R81, R112, P0 ;  /* 0x0000007051467207 */ /* 0x000fe40000000000 */
[----:B------:R-:W-:Y:S02]  /*88b0*/  SEL R53, R120, R89, P0 ;  /* 0x0000005978357207 */ /* 0x000fe40000000000 */
[----:B------:R-:W-:Y:S02]  /*88c0*/  SEL R72, R97, R128, P0 ;  /* 0x0000008061487207 */ /* 0x000fe40000000000 */
[----:B------:R-:W-:-:S02]  /*88d0*/  SEL R76, R105, R136, P0 ;  /* 0x00000088694c7207 */ /* 0x000fc40000000000 */
[----:B------:R-:W-:Y:S02]  /*88e0*/  SEL R92, R99, R106, P0 ;  /* 0x0000006a635c7207 */ /* 0x000fe40000000000 */
[----:B------:R-:W-:Y:S02]  /*88f0*/  SEL R94, R107, R114, P0 ;  /* 0x000000726b5e7207 */ /* 0x000fe40000000000 */
[----:B------:R-:W-:Y:S02]  /*8900*/  SEL R115, R122, R115, P0 ;  /* 0x000000737a737207 */ /* 0x000fe40000000000 */
[----:B------:R-:W-:Y:S02]  /*8910*/  SEL R96, R121, R130, P0 ;  /* 0x0000008279607207 */ /* 0x000fe40000000000 */
[----:B------:R-:W-:Y:S02]  /*8920*/  SEL R98, R123, R138, P0 ;  /* 0x0000008a7b627207 */ /* 0x000fe40000000000 */
[----:B------:R-:W-:-:S02]  /*8930*/  SEL R100, R129, R144, P0 ;  /* 0x0000009081647207 */ /* 0x000fc40000000000 */
[----:B---3--:R-:W-:Y:S02]  /*8940*/  SEL R29, R66, R67, P0 ;  /* 0x00000043421d7207 */ /* 0x008fe40000000000 */
[----:B------:R-:W-:Y:S01]  /*8950*/  SEL R31, R67, R66, P0 ;  /* 0x00000042431f7207 */ /* 0x000fe20000000000 */
[----:B------:R-:W-:Y:S01]  /*8960*/  IMAD R66, R3, 0x80, R220 ;  /* 0x0000008003427824 */ /* 0x000fe200078e02dc */
[----:B------:R-:W-:Y:S02]  /*8970*/  SEL R81, R112, R81, P0 ;  /* 0x0000005170517207 */ /* 0x000fe40000000000 */
[----:B------:R-:W-:Y:S02]  /*8980*/  SEL R97, R128, R97, P0 ;  /* 0x0000006180617207 */ /* 0x000fe40000000000 */
[----:B------:R-:W-:Y:S02]  /*8990*/  SEL R105, R136, R105, P0 ;  /* 0x0000006988697207 */ /* 0x000fe40000000000 */
[----:B------:R-:W-:-:S02]  /*89a0*/  SEL R99, R106, R99, P0 ;  /* 0x000000636a637207 */ /* 0x000fc40000000000 */
[----:B------:R-:W-:Y:S02]  /*89b0*/  SEL R107, R114, R107, P0 ;  /* 0x0000006b726b7207 */ /* 0x000fe40000000000 */
[----:B------:R-:W-:Y:S02]  /*89c0*/  SEL R121, R130, R121, P0 ;  /* 0x0000007982797207 */ /* 0x000fe40000000000 */
[----:B------:R-:W-:Y:S02]  /*89d0*/  SEL R123, R138, R123, P0 ;  /* 0x0000007b8a7b7207 */ /* 0x000fe40000000000 */
[----:B------:R-:W-:Y:S01]  /*89e0*/  SEL R129, R144, R129, P0 ;  /* 0x0000008190817207 */ /* 0x000fe20000000000 */
[----:B------:R4:W-:Y:S01]  /*89f0*/  STSM.16.M88.4 [R198], R32 ;  /* 0x00000020c6007844 */ /* 0x0009e20000000200 */
[----:B------:R-:W-:Y:S01]  /*8a00*/  UIMAD UR7, UR12, UR10, URZ ;  /* 0x0000000a0c0772a4 */ /* 0x000fe2000f8e023f */
[----:B------:R-:W-:Y:S02]  /*8a10*/  SEL R25, R80, R27, P0 ;  /* 0x0000001b50197207 */ /* 0x000fe40000000000 */
[----:B------:R-:W-:Y:S01]  /*8a20*/  SHFL.IDX PT, R9, R70, R201, 0x1c1f ;  /* 0x001c1fc946097589 */ /* 0x000fe200000e0000 */
[----:B------:R-:W-:-:S03]  /*8a30*/  MOV R174, R174 ;  /* 0x000000ae00ae7202 */ /* 0x000fc60000000f00 */
[----:B------:R-:W-:Y:S01]  /*8a40*/  SHFL.IDX PT, R7, R72, R201, 0x1c1f ;  /* 0x001c1fc948077589 */ /* 0x000fe200000e0000 */
[----:B------:R-:W-:-:S03]  /*8a50*/  SEL R27, R27, R80, P0 ;  /* 0x000000501b1b7207 */ /* 0x000fc60000000000 */
[----:B------:R-:W-:Y:S01]  /*8a60*/  SHFL.IDX PT, R5, R76, R201, 0x1c1f ;  /* 0x001c1fc94c057589 */ /* 0x000fe200000e0000 */
[----:B------:R-:W-:-:S03]  /*8a70*/  MOV R186, R186 ;  /* 0x000000ba00ba7202 */ /* 0x000fc60000000f00 */
[----:B------:R-:W-:Y:S01]  /*8a80*/  SHFL.IDX PT, R45, R92, R201, 0x1c1f ;  /* 0x001c1fc95c2d7589 */ /* 0x000fe200000e0000 */
[----:B----4-:R-:W-:-:S03]  /*8a90*/  @P3 IMAD.HI.U32 R32, R66, R63, RZ ;  /* 0x0000003f42203227 */ /* 0x010fc600078e00ff */
[----:B------:R-:W-:Y:S01]  /*8aa0*/  SHFL.IDX PT, R43, R94, R201, 0x1c1f ;  /* 0x001c1fc95e2b7589 */ /* 0x000fe200000e0000 */
[----:B------:R-:W-:-:S03]  /*8ab0*/  UIMAD.WIDE.U32 UR8, UR5, UR10, URZ ;  /* 0x0000000a050872a5 */ /* 0x000fc6000f8e003f */
[----:B------:R-:W-:Y:S01]  /*8ac0*/  SHFL.IDX PT, R62, R62, R201, 0x1c1f ;  /* 0x001c1fc93e3e7589 */ /* 0x000fe200000e0000 */
[----:B------:R-:W-:-:S03]  /*8ad0*/  UIMAD UR7, UR5, UR11, UR7 ;  /* 0x0000000b050772a4 */ /* 0x000fc6000f8e0207 */
[----:B------:R-:W-:Y:S01]  /*8ae0*/  SHFL.IDX PT, R88, R88, R201, 0x1c1f ;  /* 0x001c1fc958587589 */ /* 0x000fe200000e0000 */
[----:B------:R-:W-:-:S03]  /*8af0*/  IMAD.MOV.U32 R63, RZ, RZ, R66 ;  /* 0x000000ffff3f7224 */ /* 0x000fc600078e0042 */
[----:B------:R-:W2:Y:S04]  /*8b00*/  SHFL.IDX PT, R61, R61, R28, 0x1c1f ;  /* 0x001c1f1c3d3d7589 */ /* 0x000ea800000e0000 */
[----:B------:R-:W-:Y:S04]  /*8b10*/  SHFL.IDX PT, R69, R69, R28, 0x1c1f ;  /* 0x001c1f1c45457589 */ /* 0x000fe800000e0000 */
[----:B------:R-:W-:Y:S04]  /*8b20*/  SHFL.IDX PT, R73, R73, R28, 0x1c1f ;  /* 0x001c1f1c49497589 */ /* 0x000fe800000e0000 */
[----:B------:R-:W-:Y:S04]  /*8b30*/  SHFL.IDX PT, R52, R81, R28, 0x1c1f ;  /* 0x001c1f1c51347589 */ /* 0x000fe800000e0000 */
[----:B------:R-:W-:Y:S04]  /*8b40*/  SHFL.IDX PT, R53, R53, R28, 0x1c1f ;  /* 0x001c1f1c35357589 */ /* 0x000fe800000e0000 */
[----:B------:R-:W-:Y:S04]  /*8b50*/  SHFL.IDX PT, R50, R97, R28, 0x1c1f ;  /* 0x001c1f1c61327589 */ /* 0x000fe800000e0000 */
[----:B------:R-:W-:Y:S04]  /*8b60*/  SHFL.IDX PT, R48, R105, R28, 0x1c1f ;  /* 0x001c1f1c69307589 */ /* 0x000fe800000e0000 */
[----:B------:R-:W3:Y:S04]  /*8b70*/  SHFL.IDX PT, R75, R75, R28, 0x1c1f ;  /* 0x001c1f1c4b4b7589 */ /* 0x000ee800000e0000 */
[----:B------:R-:W-:Y:S04]  /*8b80*/  SHFL.IDX PT, R83, R83, R28, 0x1c1f ;  /* 0x001c1f1c53537589 */ /* 0x000fe800000e0000 */
[----:B------:R-:W-:Y:S04]  /*8b90*/  SHFL.IDX PT, R91, R91, R28, 0x1c1f ;  /* 0x001c1f1c5b5b7589 */ /* 0x000fe800000e0000 */
[----:B------:R-:W-:Y:S04]  /*8ba0*/  SHFL.IDX PT, R70, R99, R28, 0x1c1f ;  /* 0x001c1f1c63467589 */ /* 0x000fe800000e0000 */
[----:B------:R-:W-:Y:S04]  /*8bb0*/  SHFL.IDX PT, R72, R107, R28, 0x1c1f ;  /* 0x001c1f1c6b487589 */ /* 0x000fe800000e0000 */
[----:B------:R-:W-:Y:S04]  /*8bc0*/  SHFL.IDX PT, R115, R115, R28, 0x1c1f ;  /* 0x001c1f1c73737589 */ /* 0x000fe800000e0000 */
[----:B------:R-:W-:Y:S04]  /*8bd0*/  SHFL.IDX PT, R76, R121, R28, 0x1c1f ;  /* 0x001c1f1c794c7589 */ /* 0x000fe800000e0000 */
[----:B------:R-:W-:Y:S04]  /*8be0*/  SHFL.IDX PT, R92, R123, R28, 0x1c1f ;  /* 0x001c1f1c7b5c7589 */ /* 0x000fe800000e0000 */
[----:B------:R4:W-:Y:S01]  /*8bf0*/  SHFL.IDX PT, R94, R129, R28, 0x1c1f ;  /* 0x001c1f1c815e7589 */ /* 0x0009e200000e0000 */
[----:B-1----:R-:W-:Y:S01]  /*8c00*/  @P3 SHF.R.U32.HI R63, RZ, R65, R32 ;  /* 0x00000041ff3f3219 */ /* 0x002fe20000011620 */
[----:B------:R-:W-:-:S02]  /*8c10*/  ULDC.64 UR10, c[0x0][0xb98] ;  /* 0x0002e600000a7ab9 */ /* 0x000fc40000000a00 */
[----:B------:R-:W1:Y:S01]  /*8c20*/  SHFL.IDX PT, R82, R82, R201, 0x1c1f ;  /* 0x001c1fc952527589 */ /* 0x000e6200000e0000 */
[----:B------:R-:W-:Y:S01]  /*8c30*/  SEL R36, R38, R39, P0 ;  /* 0x0000002726247207 */ /* 0x000fe20000000000 */
[----:B------:R-:W-:Y:S01]  /*8c40*/  UIADD3 UR9, UR9, UR7, URZ ;  /* 0x0000000709097290 */ /* 0x000fe2000fffe03f */
[----:B----4-:R-:W-:Y:S01]  /*8c50*/  SEL R28, R30, R37, P0 ;  /* 0x000000251e1c7207 */ /* 0x010fe20000000000 */
[----:B------:R0:W-:Y:S01]  /*8c60*/  STSM.16.M88.4 [R174], R24 ;  /* 0x00000018ae007844 */ /* 0x0001e20000000200 */
[----:B------:R-:W-:Y:S01]  /*8c70*/  SEL R30, R37, R30, P0 ;  /* 0x0000001e251e7207 */ /* 0x000fe20000000000 */
[----:B------:R-:W-:Y:S01]  /*8c80*/  UIMAD UR7, UR4, UR10, URZ ;  /* 0x0000000a040772a4 */ /* 0x000fe2000f8e023f */
[----:B------:R-:W-:Y:S01]  /*8c90*/  SEL R38, R39, R38, P0 ;  /* 0x0000002627267207 */ /* 0x000fe20000000000 */
[----:B------:R-:W4:Y:S01]  /*8ca0*/  SHFL.IDX PT, R44, R44, R201, 0x1c1f ;  /* 0x001c1fc92c2c7589 */ /* 0x000f2200000e0000 */
[----:B------:R-:W-:Y:S02]  /*8cb0*/  SEL R37, R84, R71, P0 ;  /* 0x0000004754257207 */ /* 0x000fe40000000000 */
[----:B------:R-:W-:Y:S01]  /*8cc0*/  MOV R188, R188 ;  /* 0x000000bc00bc7202 */ /* 0x000fe20000000f00 */
[----:B------:R2:W-:Y:S01]  /*8cd0*/  STSM.16.M88.4 [R186], R28 ;  /* 0x0000001cba007844 */ /* 0x0005e20000000200 */
[----:B------:R-:W-:Y:S01]  /*8ce0*/  SEL R39, R71, R84, P0 ;  /* 0x0000005447277207 */ /* 0x000fe20000000000 */
[----:B------:R-:W-:Y:S01]  /*8cf0*/  UIMAD UR7, UR40, UR11, UR7 ;  /* 0x0000000b280772a4 */ /* 0x000fe2000f8e0207 */
[----:B------:R-:W-:Y:S01]  /*8d00*/  MOV R190, R190 ;  /* 0x000000be00be7202 */ /* 0x000fe20000000f00 */
[----:B------:R-:W4:Y:S01]  /*8d10*/  SHFL.IDX PT, R90, R90, R201, 0x1c1f ;  /* 0x001c1fc95a5a7589 */ /* 0x000f2200000e0000 */
[----:B------:R-:W-:-:S02]  /*8d20*/  SEL R46, R89, R120, P0 ;  /* 0x00000078592e7207 */ /* 0x000fc40000000000 */
[----:B------:R-:W-:Y:S01]  /*8d30*/  MOV R180, R180 ;  /* 0x000000b400b47202 */ /* 0x000fe20000000f00 */
[----:B------:R-:W4:Y:S01]  /*8d40*/  SHFL.IDX PT, R40, R40, R201, 0x1c1f ;  /* 0x001c1fc928287589 */ /* 0x000f2200000e0000 */
[----:B0-----:R-:W-:Y:S01]  /*8d50*/  SEL R24, R54, R55, P0 ;  /* 0x0000003736187207 */ /* 0x001fe20000000000 */
[----:B------:R-:W-:Y:S01]  /*8d60*/  IMAD.X R21, RZ, RZ, R193, P1 ;  /* 0x000000ffff157224 */ /* 0x000fe200008e06c1 */
[----:B------:R-:W-:Y:S01]  /*8d70*/  SEL R26, R55, R54, P0 ;  /* 0x00000036371a7207 */ /* 0x000fe20000000000 */
[----:B------:R-:W-:Y:S01]  /*8d80*/  SHFL.IDX PT, R42, R42, R201, 0x1c1f ;  /* 0x001c1fc92a2a7589 */ /* 0x000fe200000e0000 */
[----:B------:R-:W-:Y:S02]  /*8d90*/  SEL R25, R74, R77, P0 ;  /* 0x0000004d4a197207 */ /* 0x000fe40000000000 */
[----:B------:R-:W-:Y:S01]  /*8da0*/  LOP3.LUT R164, R165, 0x380, RZ, 0xc0, !PT ;  /* 0x00000380a5a47812 */ /* 0x000fe200078ec0ff */
[----:B------:R-:W-:Y:S01]  /*8db0*/  SHFL.IDX PT, R47, R96, R201, 0x1c1f ;  /* 0x001c1fc9602f7589 */ /* 0x000fe200000e0000 */
[----:B--2---:R-:W-:-:S02]  /*8dc0*/  SEL R28, R56, R57, P0 ;  /* 0x00000039381c7207 */ /* 0x004fc40000000000 */
[----:B------:R-:W-:Y:S01]  /*8dd0*/  MOV R184, R184 ;  /* 0x000000b800b87202 */ /* 0x000fe20000000f00 */
[----:B------:R-:W-:Y:S01]  /*8de0*/  SHFL.IDX PT, R13, R98, R201, 0x1c1f ;  /* 0x001c1fc9620d7589 */ /* 0x000fe200000e0000 */
[----:B------:R-:W-:Y:S01]  /*8df0*/  SEL R30, R57, R56, P0 ;  /* 0x00000038391e7207 */ /* 0x000fe20000000000 */
[----:B------:R-:W-:Y:S01]  /*8e00*/  IMAD.MOV R57, RZ, RZ, -R63 ;  /* 0x000000ffff397224 */ /* 0x000fe200078e0a3f */
[----:B------:R-:W-:Y:S01]  /*8e10*/  SEL R27, R77, R74, P0 ;  /* 0x0000004a4d1b7207 */ /* 0x000fe20000000000 */
[----:B------:R-:W-:Y:S01]  /*8e20*/  SHFL.IDX PT, R51, R100, R201, 0x1c1f ;  /* 0x001c1fc964337589 */ /* 0x000fe200000e0000 */
[----:B------:R-:W-:Y:S02]  /*8e30*/  SEL R29, R68, R79, P0 ;  /* 0x0000004f441d7207 */ /* 0x000fe40000000000 */
[----:B------:R-:W-:Y:S02]  /*8e40*/  MOV R182, R182 ;  /* 0x000000b600b67202 */ /* 0x000fe40000000f00 */
[----:B------:R-:W-:-:S02]  /*8e50*/  MOV R160, R160 ;  /* 0x000000a000a07202 */ /* 0x000fc40000000f00 */
[----:B------:R-:W-:Y:S01]  /*8e60*/  MOV R176, R176 ;  /* 0x000000b000b07202 */ /* 0x000fe20000000f00 */
[----:B------:R-:W-:Y:S01]  /*8e70*/  IMAD.X R195, RZ, RZ, R193, P2 ;  /* 0x000000ffffc37224 */ /* 0x000fe200010e06c1 */
[----:B------:R-:W-:Y:S01]  /*8e80*/  SEL R31, R79, R68, P0 ;  /* 0x000000444f1f7207 */ /* 0x000fe20000000000 */
[----:B------:R-:W-:Y:S01]  /*8e90*/  UIMAD.WIDE.U32 UR8, UR40, UR10, UR8 ;  /* 0x0000000a280872a5 */ /* 0x000fe2000f8e0008 */
[----:B------:R-:W-:Y:S02]  /*8ea0*/  SEL R32, R60, R59, P0 ;  /* 0x0000003b3c207207 */ /* 0x000fe40000000000 */
[----:B------:R-:W-:Y:S02]  /*8eb0*/  SEL R34, R59, R60, P0 ;  /* 0x0000003c3b227207 */ /* 0x000fe40000000000 */
[----:B------:R-:W-:Y:S02]  /*8ec0*/  SEL R33, R86, R85, P0 ;  /* 0x0000005556217207 */ /* 0x000fe40000000000 */
[----:B------:R-:W-:Y:S01]  /*8ed0*/  SEL R35, R85, R86, P0 ;  /* 0x0000005655237207 */ /* 0x000fe20000000000 */
[----:B------:R0:W-:Y:S01]  /*8ee0*/  STSM.16.M88.4 [R12], R36 ;  /* 0x000000240c007844 */ /* 0x0001e20000000200 */
[----:B------:R-:W-:Y:S01]  /*8ef0*/  IMAD R57, R0, R57, R66 ;  /* 0x0000003900397224 */ /* 0x000fe200078e0242 */
[----:B------:R-:W-:Y:S01]  /*8f00*/  ULDC.64 UR10, c[0x0][0xb88] ;  /* 0x0002e200000a7ab9 */ /* 0x000fe20000000a00 */
[----:B------:R-:W-:Y:S01]  /*8f10*/  MOV R178, R178 ;  /* 0x000000b200b27202 */ /* 0x000fe20000000f00 */
[----:B------:R-:W-:Y:S01]  /*8f20*/  STSM.16.M88.4 [R188], R24 ;  /* 0x00000018bc007844 */ /* 0x000fe20000000200 */
[----:B------:R-:W-:Y:S01]  /*8f30*/  IADD3 R54, P1, R63, UR8, RZ ;  /* 0x000000083f367c10 */ /* 0x000fe2000ff3e0ff */
[----:B------:R-:W2:Y:S02]  /*8f40*/  @P3 LDC R65, c[0x0][0xbf0] ;  /* 0x0002fc00ff413b82 */ /* 0x000ea40000000800 */
[----:B------:R-:W-:Y:S04]  /*8f50*/  STSM.16.M88.4 [R190], R28 ;  /* 0x0000001cbe007844 */ /* 0x000fe80000000200 */
[----:B------:R-:W2:Y:S04]  /*8f60*/  SHFL.IDX PT, R46, R46, R201, 0x1c1f ;  /* 0x001c1fc92e2e7589 */ /* 0x000ea800000e0000 */
[----:B------:R1:W-:Y:S01]  /*8f70*/  STSM.16.M88.4 [R180], R32 ;  /* 0x00000020b4007844 */ /* 0x0003e20000000200 */
[----:B0-----:R-:W-:-:S02]  /*8f80*/  SHF.R.S32.HI R12, RZ, 0x1f, R57 ;  /* 0x0000001fff0c7819 */ /* 0x001fc40000011439 */
[----:B------:R-:W-:Y:S02]  /*8f90*/  SEL R36, R62, R61, P0 ;  /* 0x0000003d3e247207 */ /* 0x000fe40000000000 */
[----:B------:R-:W-:Y:S01]  /*8fa0*/  SEL R38, R61, R62, P0 ;  /* 0x0000003e3d267207 */ /* 0x000fe20000000000 */
[----:B------:R-:W-:Y:S01]  /*8fb0*/  IMAD R12, R12, UR10, RZ ;  /* 0x0000000a0c0c7c24 */ /* 0x000fe2000f8e02ff */
[----:B---3--:R-:W-:Y:S02]  /*8fc0*/  SEL R37, R88, R75, P0 ;  /* 0x0000004b58257207 */ /* 0x008fe40000000000 */
[----:B------:R-:W-:Y:S01]  /*8fd0*/  SEL R39, R75, R88, P0 ;  /* 0x000000584b277207 */ /* 0x000fe20000000000 */
[----:B-1----:R-:W-:Y:S01]  /*8fe0*/  IMAD.U32 R33, RZ, RZ, UR7 ;  /* 0x00000007ff217e24 */ /* 0x002fe2000f8e00ff */
[----:B------:R-:W-:Y:S02]  /*8ff0*/  SHF.R.S32.HI R32, RZ, 0x1f, R63 ;  /* 0x0000001fff207819 */ /* 0x000fe4000001143f */
[----:B------:R-:W-:-:S02]  /*9000*/  SEL R24, R49, R58, P0 ;  /* 0x0000003a31187207 */ /* 0x000fc40000000000 */
[----:B------:R-:W-:Y:S02]  /*9010*/  SEL R26, R58, R49, P0 ;  /* 0x000000313a1a7207 */ /* 0x000fe40000000000 */
[----:B------:R-:W-:Y:S02]  /*9020*/  SEL R25, R82, R83, P0 ;  /* 0x0000005352197207 */ /* 0x000fe40000000000 */
[----:B------:R-:W-:Y:S02]  /*9030*/  SEL R27, R83, R82, P0 ;  /* 0x00000052531b7207 */ /* 0x000fe40000000000 */
[----:B------:R-:W-:Y:S01]  /*9040*/  SHF.R.U64 R164, R164, 0x3, RZ ;  /* 0x00000003a4a47819 */ /* 0x000fe200000012ff */
[----:B------:R-:W-:Y:S01]  /*9050*/  STSM.16.M88.4 [R184], R36 ;  /* 0x00000024b8007844 */ /* 0x000fe20000000200 */
[----:B------:R-:W-:Y:S01]  /*9060*/  IADD3.X R55, R32, UR9, R33, P1, !PT ;  /* 0x0000000920377c10 */ /* 0x000fe20008ffe421 */
[----:B------:R-:W-:Y:S01]  /*9070*/  IMAD R49, R57, UR11, R12 ;  /* 0x0000000b39317c24 */ /* 0x000fe2000f8e020c */
[----:B------:R-:W-:-:S02]  /*9080*/  SEL R32, R41, R64, P0 ;  /* 0x0000004029207207 */ /* 0x000fc40000000000 */
[----:B------:R-:W-:Y:S01]  /*9090*/  SEL R34, R64, R41, P0 ;  /* 0x0000002940227207 */ /* 0x000fe20000000000 */
[----:B------:R-:W-:Y:S01]  /*90a0*/  IMAD.WIDE.U32 R54, R57, UR10, R54 ;  /* 0x0000000a39367c25 */ /* 0x000fe2000f8e0036 */
[----:B------:R-:W-:Y:S01]  /*90b0*/  LOP3.LUT R164, R164, R165, RZ, 0x3c, !PT ;  /* 0x000000a5a4a47212 */ /* 0x000fe200078e3cff */
[----:B------:R0:W-:Y:S01]  /*90c0*/  STSM.16.M88.4 [R182], R24 ;  /* 0x00000018b6007844 */ /* 0x0001e20000000200 */
[----:B------:R-:W-:Y:S01]  /*90d0*/  ULDC UR7, c[0x0][0xa88] ;  /* 0x0002a20000077ab9 */ /* 0x000fe20000000800 */
[----:B------:R-:W-:Y:S01]  /*90e0*/  IMAD R41, R3, 0x80, R218 ;  /* 0x0000008003297824 */ /* 0x000fe200078e02da */
[----:B------:R-:W-:Y:S01]  /*90f0*/  ULDC.64 UR8, c[0x0][0xb50] ;  /* 0x0002d40000087ab9 */ /* 0x000fe20000000a00 */
[----:B------:R-:W-:Y:S01]  /*9100*/  IMAD.X R165, RZ, RZ, R193, P4 ;  /* 0x000000ffffa57224 */ /* 0x000fe200020e06c1 */
[----:B------:R-:W-:Y:S01]  /*9110*/  LEA R12, P4, R54, UR8, 0x2 ;  /* 0x00000008360c7c11 */ /* 0x000fe2000f8810ff */
[----:B------:R-:W-:Y:S01]  /*9120*/  IMAD R60, R0, UR7, RZ ;  /* 0x00000007003c7c24 */ /* 0x000fe2000f8e02ff */
[----:B----4-:R-:W-:Y:S01]  /*9130*/  SEL R28, R44, R69, P0 ;  /* 0x000000452c1c7207 */ /* 0x010fe20000000000 */
[----:B------:R-:W1:Y:S01]  /*9140*/  @P3 LDC R63, c[0x0][0xbec] ;  /* 0x0002fb00ff3f3b82 */ /* 0x000e620000000800 */
[----:B------:R-:W-:Y:S01]  /*9150*/  SEL R30, R69, R44, P0 ;  /* 0x0000002c451e7207 */ /* 0x000fe20000000000 */
[----:B------:R-:W-:Y:S01]  /*9160*/  ULDC.64 UR10, c[0x0][0xae8] ;  /* 0x0002ba00000a7ab9 */ /* 0x000fe20000000a00 */
[----:B------:R-:W-:-:S02]  /*9170*/  SEL R29, R90, R91, P0 ;  /* 0x0000005b5a1d7207 */ /* 0x000fc40000000000 */
[----:B------:R-:W-:Y:S01]  /*9180*/  SEL R31, R91, R90, P0 ;  /* 0x0000005a5b1f7207 */ /* 0x000fe20000000000 */
[----:B0-----:R-:W-:Y:S01]  /*9190*/  IMAD.IADD R27, R55, 0x1, R49 ;  /* 0x00000001371b7824 */ /* 0x001fe200078e0231 */
[----:B------:R-:W-:Y:S01]  /*91a0*/  LOP3.LUT P1, RZ, R216, 0x3, RZ, 0xc0, !PT ;  /* 0x00000003d8ff7812 */ /* 0x000fe2000782c0ff */
[----:B------:R-:W-:Y:S01]  /*91b0*/  VIADD R25, R41, 0x8 ;  /* 0x0000000829197836 */ /* 0x000fe20000000000 */
[----:B------:R-:W-:Y:S02]  /*91c0*/  SEL R33, R45, R70, P0 ;  /* 0x000000462d217207 */ /* 0x000fe40000000000 */
[----:B------:R-:W-:Y:S02]  /*91d0*/  SEL R35, R70, R45, P0 ;  /* 0x0000002d46237207 */ /* 0x000fe40000000000 */
[----:B------:R-:W-:Y:S01]  /*91e0*/  LEA.HI.X R54, R54, UR9, R27, 0x2, P4 ;  /* 0x0000000936367c11 */ /* 0x000fe2000a0f141b */
[----:B------:R-:W-:Y:S01]  /*91f0*/  STSM.16.M88.4 [R160], R28 ;  /* 0x0000001ca0007844 */ /* 0x000fe20000000200 */
[----:B------:R-:W-:-:S02]  /*9200*/  ISETP.GE.OR P2, PT, R41, R60, P1 ;  /* 0x0000003c2900720c */ /* 0x000fc40000f46670 */
[----:B------:R-:W-:Y:S01]  /*9210*/  ISETP.GE.OR P1, PT, R25, R60, P1 ;  /* 0x0000003c1900720c */ /* 0x000fe20000f26670 */
[----:B------:R0:W-:Y:S01]  /*9220*/  STSM.16.M88.4 [R176], R32 ;  /* 0x00000020b0007844 */ /* 0x0001e20000000200 */
[----:B------:R-:W-:Y:S02]  /*9230*/  SEL R24, R40, R73, P0 ;  /* 0x0000004928187207 */ /* 0x000fe40000000000 */
[----:B------:R-:W-:Y:S02]  /*9240*/  SEL R26, R73, R40, P0 ;  /* 0x00000028491a7207 */ /* 0x000fe40000000000 */
[----:B------:R-:W-:Y:S02]  /*9250*/  SEL R25, R43, R72, P0 ;  /* 0x000000482b197207 */ /* 0x000fe40000000000 */
[----:B------:R-:W-:Y:S01]  /*9260*/  SEL R27, R72, R43, P0 ;  /* 0x0000002b481b7207 */ /* 0x000fe20000000000 */
[----:B------:R-:W-:Y:S01]  /*9270*/  SHFL.IDX PT, R57, R54, RZ, 0x1c1f ;  /* 0x001c1fff36397589 */ /* 0x000fe200000e0000 */
[----:B--2---:R-:W-:-:S02]  /*9280*/  SEL R44, R46, R53, P0 ;  /* 0x000000352e2c7207 */ /* 0x004fc40000000000 */
[----:B------:R-:W-:Y:S01]  /*9290*/  SEL R45, R47, R76, P0 ;  /* 0x0000004c2f2d7207 */ /* 0x000fe20000000000 */
[----:B------:R2:W-:Y:S01]  /*92a0*/  SHFL.IDX PT, R59, R54, 0x1, 0x1c1f ;  /* 0x003c1f00363b7f89 */ /* 0x0005e200000e0000 */
[----:B------:R-:W-:Y:S02]  /*92b0*/  SEL R46, R53, R46, P0 ;  /* 0x0000002e352e7207 */ /* 0x000fe40000000000 */
[----:B------:R-:W-:Y:S02]  /*92c0*/  SEL R47, R76, R47, P0 ;  /* 0x0000002f4c2f7207 */ /* 0x000fe40000000000 */
[----:B0-----:R-:W-:Y:S02]  /*92d0*/  SEL R32, R9, R52, P0 ;  /* 0x0000003409207207 */ /* 0x001fe40000000000 */
[----:B------:R-:W-:Y:S02]  /*92e0*/  SEL R34, R52, R9, P0 ;  /* 0x0000000934227207 */ /* 0x000fe40000000000 */
[----:B------:R-:W-:-:S02]  /*92f0*/  SEL R33, R42, R115, P0 ;  /* 0x000000732a217207 */ /* 0x000fc40000000000 */
[----:B------:R-:W-:Y:S02]  /*9300*/  SEL R35, R115, R42, P0 ;  /* 0x0000002a73237207 */ /* 0x000fe40000000000 */
[----:B------:R-:W-:Y:S02]  /*9310*/  SEL R52, R7, R50, P0 ;  /* 0x0000003207347207 */ /* 0x000fe40000000000 */
[----:B--2---:R-:W-:Y:S02]  /*9320*/  SEL R54, R50, R7, P0 ;  /* 0x0000000732367207 */ /* 0x004fe40000000000 */
[----:B------:R-:W-:Y:S02]  /*9330*/  SEL R53, R13, R92, P0 ;  /* 0x0000005c0d357207 */ /* 0x000fe40000000000 */
[----:B------:R-:W-:Y:S01]  /*9340*/  SEL R55, R92, R13, P0 ;  /* 0x0000000d5c377207 */ /* 0x000fe20000000000 */
[----:B------:R-:W-:Y:S01]  /*9350*/  STSM.16.M88.4 [R178], R24 ;  /* 0x00000018b2007844 */ /* 0x000fe20000000200 */
[----:B------:R-:W-:-:S02]  /*9360*/  SEL R29, R51, R94, P0 ;  /* 0x0000005e331d7207 */ /* 0x000fc40000000000 */
[----:B------:R-:W-:Y:S02]  /*9370*/  SEL R31, R94, R51, P0 ;  /* 0x000000335e1f7207 */ /* 0x000fe40000000000 */
[----:B------:R-:W-:Y:S02]  /*9380*/  SEL R28, R5, R48, P0 ;  /* 0x00000030051c7207 */ /* 0x000fe40000000000 */
[----:B------:R-:W-:Y:S01]  /*9390*/  SEL R30, R48, R5, P0 ;  /* 0x00000005301e7207 */ /* 0x000fe20000000000 */
[----:B------:R-:W-:Y:S04]  /*93a0*/  STSM.16.M88.4 [R4], R32 ;  /* 0x0000002004007844 */ /* 0x000fe80000000200 */
[----:B------:R-:W-:Y:S04]  /*93b0*/  STSM.16.M88.4 [R8], R44 ;  /* 0x0000002c08007844 */ /* 0x000fe80000000200 */
[----:B------:R-:W-:Y:S04]  /*93c0*/  STSM.16.M88.4 [R6], R52 ;  /* 0x0000003406007844 */ /* 0x000fe80000000200 */
[----:B------:R0:W-:Y:S01]  /*93d0*/  STSM.16.M88.4 [R2], R28 ;  /* 0x0000001c02007844 */ /* 0x0001e20000000200 */
[----:B------:R-:W-:-:S03]  /*93e0*/  UIMAD UR7, UR12, UR10, URZ ;  /* 0x0000000a0c0772a4 */ /* 0x000fc6000f8e023f */
[----:B------:R-:W2:Y:S01]  /*93f0*/  SHFL.IDX PT, R56, R12, RZ, 0x1c1f ;  /* 0x001c1fff0c387589 */ /* 0x000ea200000e0000 */
[----:B------:R-:W-:Y:S01]  /*9400*/  BAR.SYNC.DEFER_BLOCKING 0x1, 0x100 ;  /* 0x0044000000007b1d */ /* 0x000fe20000010000 */
[----:B------:R-:W-:-:S05]  /*9410*/  UIMAD.WIDE.U32 UR8, UR5, UR10, URZ ;  /* 0x0000000a050872a5 */ /* 0x000fca000f8e003f */
[----:B------:R-:W3:Y:S01]  /*9420*/  SHFL.IDX PT, R58, R12, 0x1, 0x1c1f ;  /* 0x003c1f000c3a7f89 */ /* 0x000ee200000e0000 */
[----:B------:R-:W-:Y:S01]  /*9430*/  UIMAD UR5, UR5, UR11, UR7 ;  /* 0x0000000b050572a4 */ /* 0x000fe2000f8e0207 */
[----:B0-----:R-:W-:Y:S02]  /*9440*/  IMAD R2, R22, 0x20, R23 ;  /* 0x0000002016027824 */ /* 0x001fe400078e0217 */
[----:B------:R-:W-:Y:S02]  /*9450*/  ULDC.64 UR10, c[0x0][0xaf0] ;  /* 0x0002bc00000a7ab9 */ /* 0x000fe40000000a00 */
[----:B------:R-:W-:Y:S01]  /*9460*/  UIMAD UR4, UR4, UR10, URZ ;  /* 0x0000000a040472a4 */ /* 0x000fe2000f8e023f */
[----:B------:R-:W-:Y:S01]  /*9470*/  IMAD R62, R3, 0x80, R2 ;  /* 0x00000080033e7824 */ /* 0x000fe200078e0202 */
[----:B------:R-:W-:Y:S02]  /*9480*/  UIADD3 UR5, UR9, UR5, URZ ;  /* 0x0000000509057290 */ /* 0x000fe4000fffe03f */
[----:B------:R-:W-:Y:S01]  /*9490*/  UIMAD UR7, UR40, UR11, UR4 ;  /* 0x0000000b280772a4 */ /* 0x000fe2000f8e0204 */
[----:B-1----:R-:W-:-:S02]  /*94a0*/  @P3 IMAD.HI.U32 R2, R62, R63, RZ ;  /* 0x0000003f3e023227 */ /* 0x002fc400078e00ff */
[----:B------:R-:W-:Y:S01]  /*94b0*/  UMOV UR4, UR8 ;  /* 0x0000000800047c82 */ /* 0x000fe20008000000 */
[----:B------:R-:W-:Y:S01]  /*94c0*/  LOP3.LUT R196, R197, 0x380, RZ, 0xc0, !PT ;  /* 0x00000380c5c47812 */ /* 0x000fe200078ec0ff */
[----:B------:R-:W-:Y:S01]  /*94d0*/  UIMAD.WIDE.U32 UR4, UR40, UR10, UR4 ;  /* 0x0000000a280472a5 */ /* 0x000fe2000f8e0004 */
[----:B------:R-:W-:Y:S01]  /*94e0*/  IMAD.MOV.U32 R61, RZ, RZ, R62 ;  /* 0x000000ffff3d7224 */ /* 0x000fe200078e003e */
[----:B------:R-:W-:Y:S01]  /*94f0*/  @P3 SHF.R.U32.HI R61, RZ, R65, R2 ;  /* 0x00000041ff3d3219 */ /* 0x000fe20000011602 */
[----:B--2---:R-:W-:Y:S01]  /*9500*/  @!P2 ST.E desc[UR48][R56.64], R200 ;  /* 0x000000c83800a985 */ /* 0x004fe2000c101930 */
[----:B------:R-:W-:Y:S02]  /*9510*/  UIADD3 UR7, UR5, UR7, URZ ;  /* 0x0000000705077290 */ /* 0x000fe4000fffe03f */
[----:B------:R-:W-:Y:S01]  /*9520*/  SHF.R.S32.HI R2, RZ, 0x1f, R61 ;  /* 0x0000001fff027819 */ /* 0x000fe2000001143d */
[----:B------:R-:W-:Y:S01]  /*9530*/  ULDC.64 UR8, c[0x0][0xad8] ;  /* 0x0002b60000087ab9 */ /* 0x000fe20000000a00 */
[----:B------:R-:W-:Y:S01]  /*9540*/  SHF.R.U64 R196, R196, 0x3, RZ ;  /* 0x00000003c4c47819 */ /* 0x000fe200000012ff */
[----:B---3--:R0:W-:Y:S01]  /*9550*/  @!P1 ST.E desc[UR48][R58.64], R202 ;  /* 0x000000ca3a009985 */ /* 0x0081e2000c101930 */
[----:B------:R-:W-:Y:S01]  /*9560*/  LOP3.LUT R194, R194, R157, RZ, 0x3c, !PT ;  /* 0x0000009dc2c27212 */ /* 0x000fe200078e3cff */
[----:B------:R-:W-:Y:S01]  /*9570*/  IMAD R69, R3, 0x80, R23 ;  /* 0x0000008003457824 */ /* 0x000fe200078e0217 */
[----:B------:R-:W-:Y:S01]  /*9580*/  UIADD3 UR6, UR6, 0x38820, URZ ;  /* 0x0003882006067890 */ /* 0x000fe2000fffe03f */
[----:B------:R1:W5:Y:S01]  /*9590*/  LD.E.128 R44, desc[UR48][R20.64] ;  /* 0x00000030142c7980 */ /* 0x000362000c101d00 */
[----:B------:R-:W-:Y:S01]  /*95a0*/  LOP3.LUT R196, R196, R197, RZ, 0x3c, !PT ;  /* 0x000000c5c4c47212 */ /* 0x000fe200078e3cff */
[----:B------:R-:W-:Y:S01]  /*95b0*/  IMAD.MOV R65, RZ, RZ, -R61 ;  /* 0x000000ffff417224 */ /* 0x000fe200078e0a3d */
[----:B------:R-:W-:Y:S01]  /*95c0*/  UIADD3 UR37, UR37, 0x1, URZ ;  /* 0x0000000125257890 */ /* 0x000fe2000fffe03f */
[----:B------:R-:W-:Y:S01]  /*95d0*/  IMAD.X R197, RZ, RZ, R193, P5 ;  /* 0x000000ffffc57224 */ /* 0x000fe200028e06c1 */
[----:B------:R2:W5:Y:S01]  /*95e0*/  LD.E.128 R40, desc[UR48][R192.64] ;  /* 0x00000030c0287980 */ /* 0x000562000c101d00 */
[----:B------:R-:W-:-:S03]  /*95f0*/  ULDC.64 UR10, c[0x0][0xa80] ;  /* 0x0002a000000a7ab9 */ /* 0x000fc60000000a00 */
[----:B------:R2:W5:Y:S01]  /*9600*/  LD.E.128 R36, desc[UR48][R10.64] ;  /* 0x000000300a247980 */ /* 0x000562000c101d00 */
[----:B-1----:R-:W-:Y:S02]  /*9610*/  IMAD.U32 R20, RZ, RZ, UR4 ;  /* 0x00000004ff147e24 */ /* 0x002fe4000f8e00ff */
[----:B------:R-:W-:Y:S01]  /*9620*/  IMAD.U32 R21, RZ, RZ, UR5 ;  /* 0x00000005ff157e24 */ /* 0x000fe2000f8e00ff */
[----:B------:R-:W-:Y:S01]  /*9630*/  ULDC.64 UR4, c[0x0][0xae0] ;  /* 0x0002b80000047ab9 */ /* 0x000fe20000000a00 */
[----:B------:R-:W-:Y:S01]  /*9640*/  MOV R21, UR7 ;  /* 0x0000000700157c02 */ /* 0x000fe20008000f00 */
[----:B------:R-:W-:Y:S01]  /*9650*/  IMAD R2, R2, UR4, RZ ;  /* 0x0000000402027c24 */ /* 0x000fe2000f8e02ff */
[----:B------:R-:W5:Y:S01]  /*9660*/  LD.E.128 R12, desc[UR48][R14.64] ;  /* 0x000000300e0c7980 */ /* 0x000f62000c101d00 */
[----:B------:R-:W-:Y:S02]  /*9670*/  IMAD.X R157, RZ, RZ, R193, P6 ;  /* 0x000000ffff9d7224 */ /* 0x000fe400030e06c1 */
[C---:B------:R-:W-:Y:S01]  /*9680*/  IMAD R63, R61.reuse, UR5, R2 ;  /* 0x000000053d3f7c24 */ /* 0x040fe2000f8e0202 */
[----:B------:R2:W5:Y:S01]  /*9690*/  LD.E.128 R24, desc[UR48][R152.64] ;  /* 0x0000003098187980 */ /* 0x000562000c101d00 */
[----:B------:R-:W-:-:S03]  /*96a0*/  IMAD.WIDE.U32 R20, R61, UR4, R20 ;  /* 0x000000043d147c25 */ /* 0x000fc6000f8e0014 */
[----:B------:R2:W5:Y:S01]  /*96b0*/  LD.E.128 R48, desc[UR48][R154.64] ;  /* 0x000000309a307980 */ /* 0x000562000c101d00 */
[----:B------:R-:W-:-:S03]  /*96c0*/  IMAD R61, R0, R65, R62 ;  /* 0x00000041003d7224 */ /* 0x000fc600078e023e */
[----:B------:R2:W5:Y:S02]  /*96d0*/  LD.E.128 R32, desc[UR48][R158.64] ;  /* 0x000000309e207980 */ /* 0x000564000c101d00 */
[----:B------:R-:W-:Y:S02]  /*96e0*/  SHF.R.S32.HI R0, RZ, 0x1f, R61 ;  /* 0x0000001fff007819 */ /* 0x000fe4000001143d */
[----:B------:R-:W5:Y:S04]  /*96f0*/  LD.E.128 R160, desc[UR48][R162.64] ;  /* 0x00000030a2a07980 */ /* 0x000f68000c101d00 */
[----:B------:R2:W5:Y:S04]  /*9700*/  LD.E.128 R4, desc[UR48][R166.64] ;  /* 0x00000030a6047980 */ /* 0x000568000c101d00 */
[----:B------:R2:W5:Y:S04]  /*9710*/  LD.E.128 R52, desc[UR48][R168.64] ;  /* 0x00000030a8347980 */ /* 0x000568000c101d00 */
[----:B------:R-:W5:Y:S04]  /*9720*/  LD.E.128 R172, desc[UR48][R172.64] ;  /* 0x00000030acac7980 */ /* 0x000f68000c101d00 */
[----:B------:R2:W5:Y:S04]  /*9730*/  LD.E.128 R28, desc[UR48][R156.64] ;  /* 0x000000309c1c7980 */ /* 0x000568000c101d00 */
[----:B0-----:R2:W5:Y:S04]  /*9740*/  LD.E.128 R56, desc[UR48][R164.64] ;  /* 0x00000030a4387980 */ /* 0x001568000c101d00 */
[----:B------:R2:W5:Y:S04]  /*9750*/  LD.E.128 R8, desc[UR48][R170.64] ;  /* 0x00000030aa087980 */ /* 0x000568000c101d00 */
[----:B------:R-:W5:Y:S04]  /*9760*/  LD.E.128 R192, desc[UR48][R194.64] ;  /* 0x00000030c2c07980 */ /* 0x000f68000c101d00 */
[----:B------:R-:W5:Y:S01]  /*9770*/  LD.E.128 R196, desc[UR48][R196.64] ;  /* 0x00000030c4c47980 */ /* 0x000f62000c101d00 */
[----:B------:R-:W-:Y:S01]  /*9780*/  @!PT LDS RZ, [RZ] ;  /* 0x00000000fffff984 */ /* 0x000fe20000000800 */
[----:B------:R-:W-:Y:S01]  /*9790*/  @!PT LDS RZ, [RZ] ;  /* 0x00000000fffff984 */ /* 0x000fe20000000800 */
[----:B------:R-:W-:Y:S01]  /*97a0*/  @!PT LDS RZ, [RZ] ;  /* 0x00000000fffff984 */ /* 0x000fe20000000800 */
[----:B------:R-:W-:Y:S01]  /*97b0*/  @!PT LDS RZ, [RZ] ;  /* 0x00000000fffff984 */ /* 0x000fe20000000800 */
[----:B------:R0:W-:Y:S06]  /*97c0*/  MEMBAR.ALL.CTA ;  /* 0x0000000000007992 */ /* 0x0001ec0000008000 */
[----:B0-----:R-:W0:Y:S01]  /*97d0*/  FENCE.VIEW.ASYNC.S ;  /* 0x00000000000073c6 */ /* 0x001e220000000000 */
[----:B------:R-:W-:-:S02]  /*97e0*/  IMAD.IADD R21, R21, 0x1, R63 ;  /* 0x0000000115157824 */ /* 0x000fc400078e023f */
[----:B------:R-:W-:Y:S02]  /*97f0*/  IMAD R0, R0, UR8, RZ ;  /* 0x0000000800007c24 */ /* 0x000fe4000f8e02ff */
[----:B------:R-:W-:Y:S01]  /*9800*/  IMAD.WIDE.U32 R2, R61, UR8, R20 ;  /* 0x000000083d027c25 */ /* 0x000fe2000f8e0014 */
[----:B------:R-:W-:-:S03]  /*9810*/  ISETP.GE.AND P2, PT, R69, R60, PT ;  /* 0x0000003c4500720c */ /* 0x000fc60003f46270 */
[----:B------:R-:W-:Y:S01]  /*9820*/  IMAD R65, R61, UR9, R0 ;  /* 0x000000093d417c24 */ /* 0x000fe2000f8e0200 */
[----:B------:R-:W-:Y:S01]  /*9830*/  LEA R0, P3, R2, UR10, 0x1 ;  /* 0x0000000a02007c11 */ /* 0x000fe2000f8608ff */
[----:B------:R-:W-:Y:S02]  /*9840*/  UPRMT UR6, URZ, 0x654, UR6 ;  /* 0x000006543f067896 */ /* 0x000fe40008000006 */
[----:B------:R-:W-:Y:S01]  /*9850*/  IMAD.IADD R3, R3, 0x1, R65 ;  /* 0x0000000103037824 */ /* 0x000fe200078e0241 */
[----:B------:R-:W-:Y:S01]  /*9860*/  UISETP.NE.AND UP0, UPT, UR37, 0x2, UPT ;  /* 0x000000022500788c */ /* 0x000fe2000bf05270 */
[----:B------:R-:W-:-:S03]  /*9870*/  VIADD R21, R69, 0x40 ;  /* 0x0000004045157836 */ /* 0x000fc60000000000 */
[----:B------:R-:W-:Y:S01]  /*9880*/  LEA.HI.X R61, R2, UR11, R3, 0x1, P3 ;  /* 0x0000000b023d7c11 */ /* 0x000fe200098f0c03 */
[----:B------:R-:W-:Y:S01]  /*9890*/  USEL UR5, URZ, 0x1, UP0 ;  /* 0x000000013f057887 */ /* 0x000fe20008000000 */
[----:B------:R-:W-:Y:S01]  /*98a0*/  VIADD R63, R69, 0x20 ;  /* 0x00000020453f7836 */ /* 0x000fe20000000000 */
[----:B------:R-:W-:Y:S01]  /*98b0*/  ULDC UR4, c[0x0][0xc] ;  /* 0x0000030000047ab9 */ /* 0x000fe20000000800 */
[-C--:B------:R-:W-:Y:S01]  /*98c0*/  ISETP.GE.AND P0, PT, R21, R60.reuse, PT ;  /* 0x0000003c1500720c */ /* 0x080fe20003f06270 */
[----:B------:R-:W-:Y:S01]  /*98d0*/  UIADD3 UR41, UR4, UR41, URZ ;  /* 0x0000002904297290 */ /* 0x000fe2000fffe03f */
[----:B0-----:R2:W0:Y:S01]  /*98e0*/  SHFL.IDX PT, R20, R0, RZ, 0x181f ;  /* 0x00181fff00147589 */ /* 0x00142200000e0000 */
[----:B------:R-:W-:Y:S01]  /*98f0*/  USEL UR37, UR37, URZ, UP0 ;  /* 0x0000003f25257287 */ /* 0x000fe20008000000 */
[----:B------:R-:W-:Y:S01]  /*9900*/  SYNCS.ARRIVE.TRANS64.RED.A1T0 RZ, [UR6], RZ ;  /* 0x000000ffffff79a7 */ /* 0x000fe20008100406 */
[----:B------:R-:W-:Y:S01]  /*9910*/  ULOP3.LUT UR36, UR36, UR5, URZ, 0x3c, !UPT ;  /* 0x0000000524247292 */ /* 0x000fe2000f8e3c3f */
[----:B------:R2:W1:Y:S01]  /*9920*/  SHFL.IDX PT, R21, R61, RZ, 0x181f ;  /* 0x00181fff3d157589 */ /* 0x00046200000e0000 */
[----:B------:R-:W-:Y:S01]  /*9930*/  BSSY B0, `(.L_x_31) ;  /* 0x0000013000007945 */ /* 0x000fe20003800000 */
[----:B------:R-:W-:-:S03]  /*9940*/  ISETP.GE.AND P1, PT, R63, R60, PT ;  /* 0x0000003c3f00720c */ /* 0x000fc60003f26270 */
[----:B------:R-:W-:Y:S10]  /*9950*/  @P2 BRA `(.L_x_32) ;  /* 0x0000000000402947 */ /* 0x000ff40003800000 */
[----:B------:R-:W-:Y:S02]  /*9960*/  ULDC UR4, c[0x0][0xac8] ;  /* 0x0002b20000047ab9 */ /* 0x000fe40000000800 */
[----:B------:R-:W-:Y:S02]  /*9970*/  ISETP.GE.AND P4, PT, R19, UR4, PT ;  /* 0x0000000413007c0c */ /* 0x000fe4000bf86270 */
[----:B------:R-:W-:Y:S02]  /*9980*/  ISETP.GE.AND P3, PT, R18, UR4, PT ;  /* 0x0000000412007c0c */ /* 0x000fe4000bf66270 */
[----:B------:R-:W-:Y:S02]  /*9990*/  ISETP.GE.AND P2, PT, R17, UR4, PT ;  /* 0x0000000411007c0c */ /* 0x000fe4000bf46270 */
[----:B------:R-:W-:-:S07]  /*99a0*/  ISETP.GE.AND P5, PT, R16, UR4, PT ;  /* 0x0000000410007c0c */ /* 0x000fce000bfa6270 */
[----:B0-----:R-:W-:-:S04]  /*99b0*/  @!P4 LEA R62, P6, R19, R20, 0x1 ;  /* 0x00000014133ec211 */ /* 0x001fc800078c08ff */
[----:B-1----:R-:W-:Y:S02]  /*99c0*/  @!P4 LEA.HI.X R63, R19, R21, R224, 0x1, P6 ;  /* 0x00000015133fc211 */ /* 0x002fe400030f0ce0 */
[----:B------:R-:W-:Y:S01]  /*99d0*/  @!P3 LEA R64, P6, R18, R20, 0x1 ;  /* 0x000000141240b211 */ /* 0x000fe200078c08ff */
[----:B------:R-:W-:-:S03]  /*99e0*/  @!P5 IMAD.WIDE R2, R16, 0x2, R20 ;  /* 0x000000021002d825 */ /* 0x000fc600078e0214 */
[-C--:B------:R-:W-:Y:S02]  /*99f0*/  @!P3 LEA.HI.X R65, R18, R21.reuse, R223, 0x1, P6 ;  /* 0x000000151241b211 */ /* 0x080fe400030f0cdf */
[C---:B------:R-:W-:Y:S01]  /*9a00*/  @!P2 LEA R66, P6, R17.reuse, R20, 0x1 ;  /* 0x000000141142a211 */ /* 0x040fe200078c08ff */
[----:B-----5:R3:W-:Y:S03]  /*9a10*/  @!P5 ST.E.128 desc[UR48][R2.64], R40 ;  /* 0x000000280200d985 */ /* 0x0207e6000c101d30 */
[----:B------:R-:W-:Y:S01]  /*9a20*/  @!P2 LEA.HI.X R67, R17, R21, R222, 0x1, P6 ;  /* 0x000000151143a211 */ /* 0x000fe200030f0cde */
[----:B------:R3:W-:Y:S04]  /*9a30*/  @!P4 ST.E.128 desc[UR48][R62.64], R48 ;  /* 0x000000303e00c985 */ /* 0x0007e8000c101d30 */
[----:B------:R3:W-:Y:S04]  /*9a40*/  @!P3 ST.E.128 desc[UR48][R64.64], R52 ;  /* 0x000000344000b985 */ /* 0x0007e8000c101d30 */
[----:B------:R3:W-:Y:S02]  /*9a50*/  @!P2 ST.E.128 desc[UR48][R66.64], R56 ;  /* 0x000000384200a985 */ /* 0x0007e4000c101d30 */
.L_x_32:
[----:B------:R-:W-:Y:S05]  /*9a60*/  BSYNC B0 ;  /* 0x0000000000007941 */ /* 0x000fea0003800000 */
.L_x_31:
[----:B-1----:R1:W4:Y:S01]  /*9a70*/  SHFL.IDX PT, R21, R61, 0x1, 0x181f ;  /* 0x00381f003d157f89 */ /* 0x00232200000e0000 */
[----:B------:R-:W-:Y:S03]  /*9a80*/  BSSY B0, `(.L_x_33) ;  /* 0x0000013000007945 */ /* 0x000fe60003800000 */
[----:B0-----:R1:W0:Y:S01]  /*9a90*/  SHFL.IDX PT, R20, R0, 0x1, 0x181f ;  /* 0x00381f0000147f89 */ /* 0x00122200000e0000 */
[----:B------:R-:W-:Y:S05]  /*9aa0*/  @P1 BRA `(.L_x_34) ;  /* 0x0000000000401947 */ /* 0x000fea0003800000 */
[----:B------:R-:W-:Y:S02]  /*9ab0*/  ULDC UR4, c[0x0][0xac8] ;  /* 0x0002b20000047ab9 */ /* 0x000fe40000000800 */
[----:B------:R-:W-:Y:S02]  /*9ac0*/  ISETP.GE.AND P3, PT, R19, UR4, PT ;  /* 0x0000000413007c0c */ /* 0x000fe4000bf66270 */
[----:B------:R-:W-:Y:S02]  /*9ad0*/  ISETP.GE.AND P2, PT, R18, UR4, PT ;  /* 0x0000000412007c0c */ /* 0x000fe4000bf46270 */
[----:B------:R-:W-:Y:S02]  /*9ae0*/  ISETP.GE.AND P1, PT, R17, UR4, PT ;  /* 0x0000000411007c0c */ /* 0x000fe4000bf26270 */
[----:B------:R-:W-:-:S07]  /*9af0*/  ISETP.GE.AND P4, PT, R16, UR4, PT ;  /* 0x0000000410007c0c */ /* 0x000fce000bf86270 */
[CC--:B0--3-5:R-:W-:Y:S02]  /*9b00*/  @!P3 LEA R40, P6, R19.reuse, R20.reuse, 0x1 ;  /* 0x000000141328b211 */ /* 0x0e9fe400078c08ff */
[-C--:B------:R-:W-:Y:S02]  /*9b10*/  @!P2 LEA R42, P5, R18, R20.reuse, 0x1 ;  /* 0x00000014122aa211 */ /* 0x080fe400078a08ff */
[-C--:B----4-:R-:W-:Y:S02]  /*9b20*/  @!P3 LEA.HI.X R41, R19, R21.reuse, R224, 0x1, P6 ;  /* 0x000000151329b211 */ /* 0x090fe400030f0ce0 */
[C---:B------:R-:W-:Y:S01]  /*9b30*/  @!P1 LEA R48, P6, R17.reuse, R20, 0x1 ;  /* 0x0000001411309211 */ /* 0x040fe200078c08ff */
[----:B------:R-:W-:Y:S01]  /*9b40*/  @!P4 IMAD.WIDE R2, R16, 0x2, R20 ;  /* 0x000000021002c825 */ /* 0x000fe200078e0214 */
[-C--:B------:R-:W-:Y:S02]  /*9b50*/  @!P2 LEA.HI.X R43, R18, R21.reuse, R223, 0x1, P5 ;  /* 0x00000015122ba211 */ /* 0x080fe400028f0cdf */
[----:B------:R-:W-:-:S02]  /*9b60*/  @!P1 LEA.HI.X R49, R17, R21, R222, 0x1, P6 ;  /* 0x0000001511319211 */ /* 0x000fc400030f0cde */
[----:B------:R0:W-:Y:S04]  /*9b70*/  @!P4 ST.E.128 desc[UR48][R2.64], R36 ;  /* 0x000000240200c985 */ /* 0x0001e8000c101d30 */
[----:B------:R0:W-:Y:S04]  /*9b80*/  @!P3 ST.E.128 desc[UR48][R40.64], R32 ;  /* 0x000000202800b985 */ /* 0x0001e8000c101d30 */
[----:B------:R0:W-:Y:S04]  /*9b90*/  @!P2 ST.E.128 desc[UR48][R42.64], R172 ;  /* 0x000000ac2a00a985 */ /* 0x0001e8000c101d30 */
[----:B------:R0:W-:Y:S02]  /*9ba0*/  @!P1 ST.E.128 desc[UR48][R48.64], R8 ;  /* 0x0000000830009985 */ /* 0x0001e4000c101d30 */
.L_x_34:
[----:B------:R-:W-:Y:S05]  /*9bb0*/  BSYNC B0 ;  /* 0x0000000000007941 */ /* 0x000fea0003800000 */
.L_x_33:
[----:B0----5:R0:W0:Y:S01]  /*9bc0*/  SHFL.IDX PT, R9, R61, 0x2, 0x181f ;  /* 0x00581f003d097f89 */ /* 0x02102200000e0000 */
[----:B------:R-:W-:Y:S03]  /*9bd0*/  BSSY B0, `(.L_x_35) ;  /* 0x0000013000007945 */ /* 0x000fe60003800000 */
[----:B------:R0:W0:Y:S01]  /*9be0*/  SHFL.IDX PT, R8, R0, 0x2, 0x181f ;  /* 0x00581f0000087f89 */ /* 0x00002200000e0000 */
[----:B------:R-:W-:Y:S05]  /*9bf0*/  @P0 BRA `(.L_x_36) ;  /* 0x0000000000400947 */ /* 0x000fea0003800000 */
[----:B------:R-:W-:Y:S02]  /*9c00*/  ULDC UR4, c[0x0][0xac8] ;  /* 0x0002b20000047ab9 */ /* 0x000fe40000000800 */
[----:B------:R-:W-:Y:S02]  /*9c10*/  ISETP.GE.AND P4, PT, R19, UR4, PT ;  /* 0x0000000413007c0c */ /* 0x000fe4000bf86270 */
[----:B------:R-:W-:Y:S02]  /*9c20*/  ISETP.GE.AND P5, PT, R18, UR4, PT ;  /* 0x0000000412007c0c */ /* 0x000fe4000bfa6270 */
[----:B------:R-:W-:Y:S02]  /*9c30*/  ISETP.GE.AND P6, PT, R17, UR4, PT ;  /* 0x0000000411007c0c */ /* 0x000fe4000bfc6270 */
[----:B------:R-:W-:-:S07]  /*9c40*/  ISETP.GE.AND P3, PT, R16, UR4, PT ;  /* 0x0000000410007c0c */ /* 0x000fce000bf66270 */
[-C--:B0-2---:R-:W-:Y:S02]  /*9c50*/  @!P4 LEA R10, P0, R19, R8.reuse, 0x1 ;  /* 0x00000008130ac211 */ /* 0x085fe400078008ff */
[-C--:B------:R-:W-:Y:S02]  /*9c60*/  @!P5 LEA R20, P1, R18, R8.reuse, 0x1 ;  /* 0x000000081214d211 */ /* 0x080fe400078208ff */
[----:B------:R-:W-:Y:S02]  /*9c70*/  @!P6 LEA R32, P2, R17, R8, 0x1 ;  /* 0x000000081120e211 */ /* 0x000fe400078408ff */
[----:B---3--:R-:W-:Y:S01]  /*9c80*/  @!P3 IMAD.WIDE R2, R16, 0x2, R8 ;  /* 0x000000021002b825 */ /* 0x008fe200078e0208 */
[-C--:B------:R-:W-:Y:S02]  /*9c90*/  @!P4 LEA.HI.X R11, R19, R9.reuse, R224, 0x1, P0 ;  /* 0x00000009130bc211 */ /* 0x080fe400000f0ce0 */
[-C--:B----4-:R-:W-:Y:S02]  /*9ca0*/  @!P5 LEA.HI.X R21, R18, R9.reuse, R223, 0x1, P1 ;  /* 0x000000091215d211 */ /* 0x090fe400008f0cdf */
[----:B------:R-:W-:Y:S01]  /*9cb0*/  @!P6 LEA.HI.X R33, R17, R9, R222, 0x1, P2 ;  /* 0x000000091121e211 */ /* 0x000fe200010f0cde */
[----:B------:R0:W-:Y:S04]  /*9cc0*/  @!P3 ST.E.128 desc[UR48][R2.64], R12 ;  /* 0x0000000c0200b985 */ /* 0x0001e8000c101d30 */
[----:B------:R0:W-:Y:S04]  /*9cd0*/  @!P4 ST.E.128 desc[UR48][R10.64], R160 ;  /* 0x000000a00a00c985 */ /* 0x0001e8000c101d30 */
[----:B------:R0:W-:Y:S04]  /*9ce0*/  @!P5 ST.E.128 desc[UR48][R20.64], R44 ;  /* 0x0000002c1400d985 */ /* 0x0001e8000c101d30 */
[----:B------:R0:W-:Y:S02]  /*9cf0*/  @!P6 ST.E.128 desc[UR48][R32.64], R192 ;  /* 0x000000c02000e985 */ /* 0x0001e4000c101d30 */
.L_x_36:
[----:B------:R-:W-:Y:S05]  /*9d00*/  BSYNC B0 ;  /* 0x0000000000007941 */ /* 0x000fea0003800000 */
.L_x_35:
[----:B0--3--:R-:W-:Y:S01]  /*9d10*/  VIADD R3, R69, 0x60 ;  /* 0x0000006045037836 */ /* 0x009fe20000000000 */
[----:B------:R0:W3:Y:S01]  /*9d20*/  SHFL.IDX PT, R9, R61, 0x3, 0x181f ;  /* 0x00781f003d097f89 */ /* 0x0000e200000e0000 */
[----:B------:R-:W-:Y:S01]  /*9d30*/  UIADD3 UR42, UR42, 0x1, URZ ;  /* 0x000000012a2a7890 */ /* 0x000fe2000fffe03f */
[----:B------:R-:W-:Y:S02]  /*9d40*/  BSSY B0, `(.L_x_37) ;  /* 0x0000014000007945 */ /* 0x000fe40003800000 */
[----:B------:R-:W-:Y:S01]  /*9d50*/  ISETP.GE.AND P0, PT, R3, R60, PT ;  /* 0x0000003c0300720c */ /* 0x000fe20003f06270 */
[----:B------:R0:W0:-:S12]  /*9d60*/  SHFL.IDX PT, R8, R0, 0x3, 0x181f ;  /* 0x00781f0000087f89 */ /* 0x00001800000e0000 */
        /* <DEDUP_REMOVED lines=11> */
[-C--:B------:R-:W-:Y:S02]  /*9e20*/  @!P5 LEA.HI.X R13, R18, R9.reuse, R223, 0x1, P1 ;  /* 0x00000009120dd211 */ /* 0x080fe400008f0cdf */
[----:B------:R-:W-:Y:S01]  /*9e30*/  @!P6 LEA.HI.X R15, R17, R9, R222, 0x1, P2 ;  /* 0x00000009110fe211 */ /* 0x000fe200010f0cde */
[----:B------:R0:W-:Y:S04]  /*9e40*/  @!P3 ST.E.128 desc[UR48][R2.64], R24 ;  /* 0x000000180200b985 */ /* 0x0001e8000c101d30 */
[----:B------:R0:W-:Y:S04]  /*9e50*/  @!P4 ST.E.128 desc[UR48][R10.64], R4 ;  /* 0x000000040a00c985 */ /* 0x0001e8000c101d30 */
[----:B------:R0:W-:Y:S04]  /*9e60*/  @!P5 ST.E.128 desc[UR48][R12.64], R28 ;  /* 0x0000001c0c00d985 */ /* 0x0001e8000c101d30 */
[----:B------:R0:W-:Y:S02]  /*9e70*/  @!P6 ST.E.128 desc[UR48][R14.64], R196 ;  /* 0x000000c40e00e985 */ /* 0x0001e4000c101d30 */
.L_x_38:
[----:B------:R-:W-:Y:S05]  /*9e80*/  BSYNC B0 ;  /* 0x0000000000007941 */ /* 0x000fea0003800000 */
.L_x_37:
[----:B012---:R-:W0:Y:S02]  /*9e90*/  LDC R0, c[0x0][0xc34] ;  /* 0x00030d00ff007b82 */ /* 0x007e240000000800 */
[----:B0-----:R-:W-:-:S13]  /*9ea0*/  ISETP.LE.AND P0, PT, R0, UR41, PT ;  /* 0x0000002900007c0c */ /* 0x001fda000bf03270 */
[----:B------:R-:W-:Y:S05]  /*9eb0*/  @!P0 BRA `(.L_x_39) ;  /* 0xffffff6c00948947 */ /* 0x000fea000383ffff */
[----:B------:R-:W-:Y:S05]  /*9ec0*/  EXIT ;  /* 0x000000000000794d */ /* 0x000fea0003800000 */
.L_x_5:
[----:B------:R-:W-:-:S08]  /*9ed0*/  NOP ;  /* 0x0000000000007918 */ /* 0x000fd00000000000 */
[----:B------:R-:W0:-:S00]  /*9ee0*/  USETMAXREG.DEALLOC.CTAPOOL 0x28 ;  /* 0x00000028000079c8 */ /* 0x000e0000080e0500 */
[----:B------:R-:W1:Y:S01]  /*9ef0*/  S2UR UR37, SR_CTAID.X ;  /* 0x00000000002579c3 */ /* 0x000e620000002500 */
[----:B------:R-:W-:Y:S01]  /*9f00*/  UMOV UR36, 0x1 ;  /* 0x0000000100247882 */ /* 0x000fe20000000000 */
[----:B0-----:R-:W-:Y:S02]  /*9f10*/  IMAD.MOV.U32 R29, RZ, RZ, RZ ;  /* 0x000000ffff1d7224 */ /* 0x001fe400078e00ff */
[----:B------:R-:W-:-:S04]  /*9f20*/  IMAD.MOV.U32 R31, RZ, RZ, 0x1 ;  /* 0x00000001ff1f7424 */ /* 0x000fc800078e00ff */
[----:B------:R-:W1:Y:S02]  /*9f30*/  LDC R2, c[0x0][0xc34] ;  /* 0x00030d00ff027b82 */ /* 0x000e640000000800 */
[----:B-1----:R-:W-:-:S13]  /*9f40*/  ISETP.LE.AND P0, PT, R2, UR37, PT ;  /* 0x0000002502007c0c */ /* 0x002fda000bf03270 */
[----:B------:R-:W-:Y:S05]  /*9f50*/  @P0 BRA `(.L_x_40) ;  /* 0x0000004c00800947 */ /* 0x000fea0003800000 */
[----:B------:R-:W-:Y:S01]  /*9f60*/  ULDC.64 UR4, c[0x0][0x418] ;  /* 0x0001060000047ab9 */ /* 0x000fe20000000a00 */
[----:B------:R-:W0:Y:S01]  /*9f70*/  S2R R4, SR_TID.X ;  /* 0x0000000000047919 */ /* 0x000e220000002100 */
[----:B------:R-:W-:Y:S01]  /*9f80*/  UISETP.NE.U32.AND UP0, UPT, UR4, URZ, UPT ;  /* 0x0000003f0400728c */ /* 0x000fe2000bf05070 */
[----:B------:R-:W-:Y:S01]  /*9f90*/  IMAD.MOV.U32 R36, RZ, RZ, 0x40 ;  /* 0x00000040ff247424 */ /* 0x000fe200078e00ff */
[----:B------:R-:W-:Y:S01]  /*9fa0*/  ULDC.64 UR6, c[0x0][0x2f0] ;  /* 0x0000bc0000067ab9 */ /* 0x000fe20000000a00 */
[----:B------:R-:W-:Y:S01]  /*9fb0*/  ULDC UR4, c[0x0][0x424] ;  /* 0x0001090000047ab9 */ /* 0x000fe20000000800 */
[----:B------:R-:W-:Y:S01]  /*9fc0*/  UISETP.NE.AND.EX UP0, UPT, UR5, URZ, UPT, UP0 ;  /* 0x0000003f0500728c */ /* 0x000fe2000bf05300 */
[----:B------:R-:W-:Y:S01]  /*9fd0*/  IMAD.MOV.U32 R34, RZ, RZ, 0x20 ;  /* 0x00000020ff227424 */ /* 0x000fe200078e00ff */
[----:B------:R-:W-:Y:S01]  /*9fe0*/  ULDC UR40, c[0x0][0x448] ;  /* 0x0001120000287ab9 */ /* 0x000fe20000000800 */
[----:B------:R-:W-:Y:S01]  /*9ff0*/  LOP3.LUT R16, R16, 0xf7ffffff, RZ, 0xc0, !PT ;  /* 0xf7ffffff10107812 */ /* 0x000fe200078ec0ff */
[----:B------:R-:W-:Y:S01]  /*a000*/  USEL UR4, UR4, 0x1, UP0 ;  /* 0x0000000104047887 */ /* 0x000fe20008000000 */
[----:B------:R-:W-:Y:S01]  /*a010*/  IMAD.MOV.U32 R31, RZ, RZ, 0x1 ;  /* 0x00000001ff1f7424 */ /* 0x000fe200078e00ff */
[----:B------:R-:W-:Y:S01]  /*a020*/  ULDC UR8, c[0x0][0x2b8] ;  /* 0x0000ae0000087ab9 */ /* 0x000fe20000000800 */
[----:B------:R-:W-:Y:S01]  /*a030*/  UMOV UR41, 0x400 ;  /* 0x0000040000297882 */ /* 0x000fe20000000000 */
[----:B------:R-:W-:Y:S01]  /*a040*/  UIMAD UR39, UR4, UR6, URZ ;  /* 0x00000006042772a4 */ /* 0x000fe2000f8e023f */
[----:B------:R-:W-:Y:S01]  /*a050*/  IMAD.MOV.U32 R29, RZ, RZ, RZ ;  /* 0x000000ffff1d7224 */ /* 0x000fe200078e00ff */
[----:B------:R-:W-:-:S02]  /*a060*/  ULEA UR41, UR45, UR41, 0x18 ;  /* 0x000000292d297291 */ /* 0x000fc4000f8ec03f */
[----:B------:R-:W-:Y:S01]  /*a070*/  UIADD3 UR5, UR39, 0x7f, URZ ;  /* 0x0000007f27057890 */ /* 0x000fe2000fffe03f */
[----:B------:R-:W-:Y:S01]  /*a080*/  ULDC UR4, c[0x0][0x288] ;  /* 0x0000a20000047ab9 */ /* 0x000fe20000000800 */
[----:B------:R-:W-:Y:S02]  /*a090*/  ULOP3.LUT UR46, UR38, 0x2, URZ, 0xfc, !UPT ;  /* 0x00000002262e7892 */ /* 0x000fe4000f8efc3f */
[----:B------:R-:W-:Y:S02]  /*a0a0*/  USHF.R.S32.HI UR6, URZ, 0x1f, UR5 ;  /* 0x0000001f3f067899 */ /* 0x000fe40008011405 */
[----:B------:R-:W-:Y:S02]  /*a0b0*/  UIMAD UR40, UR40, UR4, URZ ;  /* 0x00000004282872a4 */ /* 0x000fe4000f8e023f */
[----:B------:R-:W-:Y:S02]  /*a0c0*/  ULEA.HI UR6, UR6, UR5, URZ, 0x7 ;  /* 0x0000000506067291 */ /* 0x000fe4000f8f383f */
[----:B------:R-:W-:-:S02]  /*a0d0*/  ULOP3.LUT UR47, UR38, 0x1, URZ, 0xfc, !UPT ;  /* 0x00000001262f7892 */ /* 0x000fc4000f8efc3f */
[----:B------:R-:W-:Y:S01]  /*a0e0*/  ULOP3.LUT UR4, UR6, 0xffffff80, URZ, 0xc0, !UPT ;  /* 0xffffff8006047892 */ /* 0x000fe2000f8ec03f */
[C---:B0-----:R-:W-:Y:S01]  /*a0f0*/  LOP3.LUT R0, R4.reuse, 0x7f, RZ, 0xc0, !PT ;  /* 0x0000007f04007812 */ /* 0x041fe200078ec0ff */
[C---:B------:R-:W-:Y:S02]  /*a100*/  IMAD.SHL.U32 R7, R4.reuse, 0x10, RZ ;  /* 0x0000001004077824 */ /* 0x040fe400078e00ff */
[----:B------:R-:W-:Y:S01]  /*a110*/  UIADD3 UR4, UR4, -0x80, URZ ;  /* 0xffffff8004047890 */ /* 0x000fe2000fffe03f */
[C---:B------:R-:W-:Y:S01]  /*a120*/  R2P PR, R4.reuse, 0x6 ;  /* 0x0000000604007804 */ /* 0x040fe20000000000 */
[C---:B------:R-:W-:Y:S01]  /*a130*/  IMAD.SHL.U32 R3, R4.reuse, 0x80, RZ ;  /* 0x0000008004037824 */ /* 0x040fe200078e00ff */
[--C-:B------:R-:W-:Y:S01]  /*a140*/  SHF.R.U32.HI R2, RZ, 0x5, R0.reuse ;  /* 0x00000005ff027819 */ /* 0x100fe20000011600 */
[----:B------:R-:W-:Y:S01]  /*a150*/  IMAD.SHL.U32 R11, R4, 0x2, RZ ;  /* 0x00000002040b7824 */ /* 0x000fe200078e00ff */
[----:B------:R-:W-:Y:S01]  /*a160*/  SHF.R.U32.HI R8, RZ, 0x3, R0 ;  /* 0x00000003ff087819 */ /* 0x000fe20000011600 */
[----:B------:R-:W-:Y:S01]  /*a170*/  IMAD.U32 R0, RZ, RZ, UR4 ;  /* 0x00000004ff007e24 */ /* 0x000fe2000f8e00ff */
[----:B------:R-:W-:Y:S01]  /*a180*/  LOP3.LUT R32, R7, 0x70, RZ, 0xc0, !PT ;  /* 0x0000007007207812 */ /* 0x000fe200078ec0ff */
[----:B------:R-:W-:Y:S01]  /*a190*/  ULDC UR50, c[0x0][0xc] ;  /* 0x0000030000327ab9 */ /* 0x000fe20000000800 */
[----:B------:R-:W-:Y:S01]  /*a1a0*/  SEL R36, R36, 0xffffffc0, !P2 ;  /* 0xffffffc024247807 */ /* 0x000fe20005000000 */
[----:B------:R-:W-:Y:S01]  /*a1b0*/  UMOV UR36, URZ ;  /* 0x0000003f00247c82 */ /* 0x000fe20008000000 */
[----:B------:R-:W-:Y:S01]  /*a1c0*/  ISETP.GE.AND P0, PT, R32, UR7, PT ;  /* 0x0000000720007c0c */ /* 0x000fe2000bf06270 */
[----:B------:R-:W-:Y:S01]  /*a1d0*/  ULEA.HI.SX32 UR42, UR6, 0xfffffffe, 0x19 ;  /* 0xfffffffe062a7891 */ /* 0x000fe2000f8fca3f */
[----:B------:R-:W-:-:S02]  /*a1e0*/  IADD3 R0, -R8, UR39, -R0 ;  /* 0x0000002708007c10 */ /* 0x000fc4000fffe900 */
[----:B------:R-:W-:Y:S02]  /*a1f0*/  SEL R34, R34, 0xffffffe0, !P1 ;  /* 0xffffffe022227807 */ /* 0x000fe40004800000 */
[C---:B------:R-:W-:Y:S02]  /*a200*/  ISETP.LT.OR P2, PT, R0.reuse, 0x1, P0 ;  /* 0x000000010000780c */ /* 0x040fe40000741670 */
[C---:B------:R-:W-:Y:S02]  /*a210*/  ISETP.LT.OR P1, PT, R0.reuse, 0x11, P0 ;  /* 0x000000110000780c */ /* 0x040fe40000721670 */
[----:B------:R-:W-:Y:S02]  /*a220*/  ISETP.LT.OR P3, PT, R0, 0x21, P0 ;  /* 0x000000210000780c */ /* 0x000fe40000761670 */
[C---:B------:R-:W-:Y:S02]  /*a230*/  LOP3.LUT R9, R3.reuse, 0x400, RZ, 0xc0, !PT ;  /* 0x0000040003097812 */ /* 0x040fe400078ec0ff */
[----:B------:R-:W-:-:S02]  /*a240*/  LOP3.LUT R5, R3, 0x380, RZ, 0xc0, !PT ;  /* 0x0000038003057812 */ /* 0x000fc400078ec0ff */
[----:B------:R-:W-:Y:S01]  /*a250*/  LOP3.LUT R6, R7, 0x3f0, RZ, 0xc0, !PT ;  /* 0x000003f007067812 */ /* 0x000fe200078ec0ff */
[C---:B------:R-:W-:Y:S01]  /*a260*/  IMAD R9, R2.reuse, 0x800, R9 ;  /* 0x0000080002097824 */ /* 0x040fe200078e0209 */
[----:B------:R-:W-:Y:S01]  /*a270*/  LOP3.LUT R4, R5, 0x10, R4, 0xf8, !PT ;  /* 0x0000001005047812 */ /* 0x000fe200078ef804 */
[----:B------:R-:W-:Y:S01]  /*a280*/  IMAD R2, R2, 0x10, R5 ;  /* 0x0000001002027824 */ /* 0x000fe200078e0205 */
[----:B------:R-:W-:Y:S02]  /*a290*/  @P2 LOP3.LUT R16, R16, 0x8000000, RZ, 0xfc, !PT ;  /* 0x0800000010102812 */ /* 0x000fe400078efcff */
[----:B------:R-:W-:Y:S02]  /*a2a0*/  ISETP.LT.OR P2, PT, R0, 0x31, P0 ;  /* 0x000000310000780c */ /* 0x000fe40000741670 */
[----:B------:R-:W-:Y:S02]  /*a2b0*/  LOP3.LUT R16, R16, 0xfdffffff, RZ, 0xc0, !PT ;  /* 0xfdffffff10107812 */ /* 0x000fe400078ec0ff */
[----:B------:R-:W-:-:S02]  /*a2c0*/  LOP3.LUT R2, R2, 0x70, R7, 0x78, !PT ;  /* 0x0000007002027812 */ /* 0x000fc400078e7807 */
[----:B------:R-:W-:Y:S02]  /*a2d0*/  @P1 LOP3.LUT R16, R16, 0x2000000, RZ, 0xfc, !PT ;  /* 0x0200000010101812 */ /* 0x000fe400078efcff */
[----:B------:R-:W-:Y:S02]  /*a2e0*/  ISETP.LT.OR P1, PT, R0, 0x41, P0 ;  /* 0x000000410000780c */ /* 0x000fe40000721670 */
[----:B------:R-:W-:Y:S02]  /*a2f0*/  LOP3.LUT R16, R16, 0xff7fffff, RZ, 0xc0, !PT ;  /* 0xff7fffff10107812 */ /* 0x000fe400078ec0ff */
[----:B------:R-:W-:Y:S02]  /*a300*/  LOP3.LUT R2, R2, 0xc00, R3, 0xf8, !PT ;  /* 0x00000c0002027812 */ /* 0x000fe400078ef803 */
[----:B------:R-:W-:Y:S02]  /*a310*/  @P3 LOP3.LUT R16, R16, 0x800000, RZ, 0xfc, !PT ;  /* 0x0080000010103812 */ /* 0x000fe400078efcff */
[----:B------:R-:W-:Y:S01]  /*a320*/  ISETP.LT.OR P3, PT, R0, 0x51, P0 ;  /* 0x000000510000780c */ /* 0x000fe20000761670 */
[----:B------:R0:W-:Y:S01]  /*a330*/  STL [R1+0x10], R2 ;  /* 0x0000100201007387 */ /* 0x0001e20000100800 */
[----:B------:R-:W-:-:S02]  /*a340*/  LOP3.LUT R16, R16, 0xffdfffff, RZ, 0xc0, !PT ;  /* 0xffdfffff10107812 */ /* 0x000fc400078ec0ff */
[----:B------:R-:W-:Y:S02]  /*a350*/  LOP3.LUT R4, R4, 0x70, R7, 0x78, !PT ;  /* 0x0000007004047812 */ /* 0x000fe400078e7807 */
[----:B------:R-:W-:Y:S02]  /*a360*/  @P2 LOP3.LUT R16, R16, 0x200000, RZ, 0xfc, !PT ;  /* 0x0020000010102812 */ /* 0x000fe400078efcff */
[----:B------:R-:W-:Y:S02]  /*a370*/  ISETP.LT.OR P2, PT, R0, 0x61, P0 ;  /* 0x000000610000780c */ /* 0x000fe40000741670 */
[----:B------:R-:W-:Y:S01]  /*a380*/  LOP3.LUT R16, R16, 0xfff7ffff, RZ, 0xc0, !PT ;  /* 0xfff7ffff10107812 */ /* 0x000fe200078ec0ff */
[----:B0-----:R-:W-:Y:S01]  /*a390*/  IMAD.IADD R2, R9, 0x1, R4 ;  /* 0x0000000109027824 */ /* 0x001fe200078e0204 */
[----:B------:R-:W-:Y:S02]  /*a3a0*/  LOP3.LUT R6, R6, 0x70, R11, 0x78, !PT ;  /* 0x0000007006067812 */ /* 0x000fe400078e780b */
[----:B------:R-:W-:-:S02]  /*a3b0*/  @P1 LOP3.LUT R16, R16, 0x80000, RZ, 0xfc, !PT ;  /* 0x0008000010101812 */ /* 0x000fc400078efcff */
[----:B------:R0:W-:Y:S01]  /*a3c0*/  STL [R1+0xc], R2 ;  /* 0x00000c0201007387 */ /* 0x0001e20000100800 */
[----:B------:R-:W-:Y:S02]  /*a3d0*/  ISETP.LT.OR P1, PT, R0, 0x71, P0 ;  /* 0x000000710000780c */ /* 0x000fe40000721670 */
[----:B------:R-:W-:Y:S02]  /*a3e0*/  LOP3.LUT R16, R16, 0xfffdffff, RZ, 0xc0, !PT ;  /* 0xfffdffff10107812 */ /* 0x000fe400078ec0ff */
[--C-:B------:R-:W-:Y:S02]  /*a3f0*/  LOP3.LUT R5, R6, 0x400, R7.reuse, 0xf8, !PT ;  /* 0x0000040006057812 */ /* 0x100fe400078ef807 */
[----:B------:R-:W-:Y:S02]  /*a400*/  @P3 LOP3.LUT R16, R16, 0x20000, RZ, 0xfc, !PT ;  /* 0x0002000010103812 */ /* 0x000fe400078efcff */
[----:B------:R-:W-:Y:S01]  /*a410*/  LOP3.LUT R3, R8, 0x70, R7, 0xf8, !PT ;  /* 0x0000007008037812 */ /* 0x000fe200078ef807 */
[----:B------:R-:W-:Y:S01]  /*a420*/  VIADD R4, R5, UR41 ;  /* 0x0000002905047c36 */ /* 0x000fe20008000000 */
[----:B0-----:R-:W-:Y:S01]  /*a430*/  LOP3.LUT R2, R32, 0x80, RZ, 0xfc, !PT ;  /* 0x0000008020027812 */ /* 0x001fe200078efcff */
[----:B------:R0:W-:Y:S01]  /*a440*/  STL [R1+0x4], R5 ;  /* 0x0000040501007387 */ /* 0x0001e20000100800 */
[----:B------:R-:W-:-:S02]  /*a450*/  LOP3.LUT R16, R16, 0xffff7fff, RZ, 0xc0, !PT ;  /* 0xffff7fff10107812 */ /* 0x000fc400078ec0ff */
[----:B------:R-:W-:Y:S01]  /*a460*/  ISETP.GE.AND P0, PT, R2, UR7, PT ;  /* 0x0000000702007c0c */ /* 0x000fe2000bf06270 */
[----:B------:R0:W-:Y:S01]  /*a470*/  STL [R1+0x18], R4 ;  /* 0x0000180401007387 */ /* 0x0001e20000100800 */
[----:B------:R-:W-:Y:S02]  /*a480*/  @P2 LOP3.LUT R16, R16, 0x8000, RZ, 0xfc, !PT ;  /* 0x0000800010102812 */ /* 0x000fe400078efcff */
[----:B------:R-:W-:Y:S01]  /*a490*/  ISETP.LT.OR P2, PT, R0, 0x1, P0 ;  /* 0x000000010000780c */ /* 0x000fe20000741670 */
[----:B------:R0:W-:Y:S01]  /*a4a0*/  STL [R1+0x8], R0 ;  /* 0x0000080001007387 */ /* 0x0001e20000100800 */
[----:B------:R-:W-:Y:S02]  /*a4b0*/  LOP3.LUT R16, R16, 0xdfffffff, RZ, 0xc0, !PT ;  /* 0xdfffffff10107812 */ /* 0x000fe400078ec0ff */
[----:B------:R-:W-:Y:S02]  /*a4c0*/  ISETP.LT.OR P3, PT, R0, 0x21, P0 ;  /* 0x000000210000780c */ /* 0x000fe40000761670 */
[----:B------:R-:W-:-:S02]  /*a4d0*/  @P1 LOP3.LUT R16, R16, 0x20000000, RZ, 0xfc, !PT ;  /* 0x2000000010101812 */ /* 0x000fc400078efcff */
[----:B------:R-:W-:Y:S02]  /*a4e0*/  ISETP.LT.OR P1, PT, R0, 0x11, P0 ;  /* 0x000000110000780c */ /* 0x000fe40000721670 */
[----:B------:R-:W-:Y:S02]  /*a4f0*/  LOP3.LUT R16, R16, 0xfbffffff, RZ, 0xc0, !PT ;  /* 0xfbffffff10107812 */ /* 0x000fe400078ec0ff */
[----:B------:R-:W-:Y:S02]  /*a500*/  LOP3.LUT R3, R3, UR4, RZ, 0xfc, !PT ;  /* 0x0000000403037c12 */ /* 0x000fe4000f8efcff */
[----:B------:R-:W-:Y:S02]  /*a510*/  @P2 LOP3.LUT R16, R16, 0x4000000, RZ, 0xfc, !PT ;  /* 0x0400000010102812 */ /* 0x000fe400078efcff */
[----:B------:R-:W-:Y:S01]  /*a520*/  ISETP.LT.OR P2, PT, R0, 0x31, P0 ;  /* 0x000000310000780c */ /* 0x000fe20000741670 */
[----:B------:R0:W-:Y:S01]  /*a530*/  STL [R1+0x14], R3 ;  /* 0x0000140301007387 */ /* 0x0001e20000100800 */
[----:B------:R-:W-:-:S04]  /*a540*/  LOP3.LUT R16, R16, 0xfeffffff, RZ, 0xc0, !PT ;  /* 0xfeffffff10107812 */ /* 0x000fc800078ec0ff */
[----:B------:R-:W-:Y:S02]  /*a550*/  @P1 LOP3.LUT R16, R16, 0x1000000, RZ, 0xfc, !PT ;  /* 0x0100000010101812 */ /* 0x000fe400078efcff */
[----:B------:R-:W-:Y:S02]  /*a560*/  ISETP.LT.OR P1, PT, R0, 0x41, P0 ;  /* 0x000000410000780c */ /* 0x000fe40000721670 */
        /* <DEDUP_REMOVED lines=9> */
[----:B------:R-:W-:Y:S02]  /*a600*/  LOP3.LUT R16, R16, 0xfffeffff, RZ, 0xc0, !PT ;  /* 0xfffeffff10107812 */ /* 0x000fe400078ec0ff */
[----:B------:R-:W-:Y:S02]  /*a610*/  ISETP.GE.AND P0, PT, R2, UR7, PT ;  /* 0x0000000702007c0c */ /* 0x000fe4000bf06270 */
[----:B------:R-:W-:-:S04]  /*a620*/  @P3 LOP3.LUT R16, R16, 0x10000, RZ, 0xfc, !PT ;  /* 0x0001000010103812 */ /* 0x000fc800078efcff */
[----:B------:R-:W-:-:S04]  /*a630*/  LOP3.LUT R16, R16, 0xffffbfff, RZ, 0xc0, !PT ;  /* 0xffffbfff10107812 */ /* 0x000fc800078ec0ff */
[----:B------:R-:W-:Y:S02]  /*a640*/  @P2 LOP3.LUT R16, R16, 0x4000, RZ, 0xfc, !PT ;  /* 0x0000400010102812 */ /* 0x000fe400078efcff */
[----:B------:R-:W-:Y:S02]  /*a650*/  ISETP.GE.AND P2, PT, R0, 0x11, PT ;  /* 0x000000110000780c */ /* 0x000fe40003f46270 */
[----:B------:R-:W-:-:S04]  /*a660*/  LOP3.LUT R16, R16, 0xfffffffe, RZ, 0xc0, !PT ;  /* 0xfffffffe10107812 */ /* 0x000fc800078ec0ff */
[----:B------:R-:W-:-:S04]  /*a670*/  LOP3.LUT R16, R16, 0xefffffff, RZ, 0xc0, !PT ;  /* 0xefffffff10107812 */ /* 0x000fc800078ec0ff */
[----:B------:R-:W-:Y:S02]  /*a680*/  @P1 LOP3.LUT R16, R16, 0x10000000, RZ, 0xfc, !PT ;  /* 0x1000000010101812 */ /* 0x000fe400078efcff */
[----:B------:R-:W-:Y:S02]  /*a690*/  ISETP.GE.AND P1, PT, R2, UR8, PT ;  /* 0x0000000802007c0c */ /* 0x000fe4000bf26270 */
[----:B------:R-:W-:Y:S02]  /*a6a0*/  @P0 LOP3.LUT R16, R16, 0x1, RZ, 0xfc, !PT ;  /* 0x0000000110100812 */ /* 0x000fe400078efcff */
[----:B------:R-:W-:Y:S02]  /*a6b0*/  ISETP.GE.AND P0, PT, R0, 0x1, PT ;  /* 0x000000010000780c */ /* 0x000fe40003f06270 */
[----:B------:R-:W-:-:S07]  /*a6c0*/  LOP3.LUT R16, R16, 0xfffff7ff, RZ, 0xc0, !PT ;  /* 0xfffff7ff10107812 */ /* 0x000fce00078ec0ff */
[----:B------:R-:W-:Y:S02]  /*a6d0*/  @P1 LOP3.LUT R16, R16, 0x800, RZ, 0xfc, !PT ;  /* 0x0000080010101812 */ /* 0x000fe400078efcff */
[----:B------:R-:W-:Y:S02]  /*a6e0*/  ISETP.GE.AND P1, PT, R0, 0x21, PT ;  /* 0x000000210000780c */ /* 0x000fe40003f26270 */
[----:B------:R-:W-:-:S04]  /*a6f0*/  LOP3.LUT R16, R16, 0xfffffbff, RZ, 0xc0, !PT ;  /* 0xfffffbff10107812 */ /* 0x000fc800078ec0ff */
        /* <DEDUP_REMOVED lines=16> */
[----:B------:R-:W-:Y:S02]  /*a800*/  ISETP.GE.AND P1, PT, R32, UR7, PT ;  /* 0x0000000720007c0c */ /* 0x000fe4000bf26270 */
[----:B------:R-:W-:-:S04]  /*a810*/  LOP3.LUT R16, R16, 0xffffffef, RZ, 0xc0, !PT ;  /* 0xffffffef10107812 */ /* 0x000fc800078ec0ff */
[----:B------:R-:W-:Y:S02]  /*a820*/  @P0 LOP3.LUT R16, R16, 0x10, RZ, 0xfc, !PT ;  /* 0x0000001010100812 */ /* 0x000fe400078efcff */
[----:B------:R-:W-:Y:S02]  /*a830*/  ISETP.GE.AND P0, PT, R32, UR8, PT ;  /* 0x0000000820007c0c */ /* 0x000fe4000bf06270 */
[----:B------:R-:W-:-:S04]  /*a840*/  LOP3.LUT R16, R16, 0xffffdfff, RZ, 0xc0, !PT ;  /* 0xffffdfff10107812 */ /* 0x000fc800078ec0ff */
[----:B------:R-:W-:-:S04]  /*a850*/  @P2 LOP3.LUT R16, R16, 0x2000, RZ, 0xfc, !PT ;  /* 0x0000200010102812 */ /* 0x000fc800078efcff */
[----:B------:R-:W-:-:S04]  /*a860*/  LOP3.LUT R16, R16, 0xffffefff, RZ, 0xc0, !PT ;  /* 0xffffefff10107812 */ /* 0x000fc800078ec0ff */
[----:B------:R-:W-:-:S04]  /*a870*/  LOP3.LUT R16, R16, 0xfffffffd, RZ, 0xc0, !PT ;  /* 0xfffffffd10107812 */ /* 0x000fc800078ec0ff */
[----:B------:R-:W-:-:S04]  /*a880*/  @P1 LOP3.LUT R16, R16, 0x2, RZ, 0xfc, !PT ;  /* 0x0000000210101812 */ /* 0x000fc800078efcff */
[----:B0-----:R-:W-:-:S07]  /*a890*/  @P0 LOP3.LUT R16, R16, 0x1000, RZ, 0xfc, !PT ;  /* 0x0000100010100812 */ /* 0x001fce00078efcff */
.L_x_90:
[----:B------:R-:W-:Y:S01]  /*a8a0*/  ULDC UR4, c[0x0][0xc38] ;  /* 0x00030e0000047ab9 */ /* 0x000fe20000000800 */
[----:B------:R-:W-:Y:S01]  /*a8b0*/  ULDC.64 UR8, c[0x0][0xa28] ;  /* 0x00028a0000087ab9 */ /* 0x000fe20000000a00 */
[----:B------:R-:W-:Y:S01]  /*a8c0*/  UISETP.NE.AND UP0, UPT, UR4, 0x1, UPT ;  /* 0x000000010400788c */ /* 0x000fe2000bf05270 */
[----:B------:R0:W-:Y:S01]  /*a8d0*/  STL [R1], RZ ;  /* 0x000000ff01007387 */ /* 0x0001e20000100800 */
[----:B------:R-:W-:Y:S01]  /*a8e0*/  ISETP.NE.U32.AND P0, PT, RZ, UR8, PT ;  /* 0x00000008ff007c0c */ /* 0x000fe2000bf05070 */
[----:B------:R-:W-:Y:S01]  /*a8f0*/  ULDC UR4, c[0x0][0xc44] ;  /* 0x0003110000047ab9 */ /* 0x000fe20000000800 */
[----:B------:R-:W-:Y:S01]  /*a900*/  UMOV UR43, UR37 ;  /* 0x00000025002b7c82 */ /* 0x000fe20008000000 */
[----:B------:R-:W-:Y:S01]  /*a910*/  UISETP.NE.AND UP1, UPT, UR4, 0x1, UPT ;  /* 0x000000010400788c */ /* 0x000fe2000bf25270 */
[----:B------:R-:W-:Y:S01]  /*a920*/  ISETP.NE.AND.EX P0, PT, RZ, UR9, PT, P0 ;  /* 0x00000009ff007c0c */ /* 0x000fe2000bf05300 */
[----:B------:R-:W-:-:S04]  /*a930*/  UIADD3 UR11, UR41, 0x28400, URZ ;  /* 0x00028400290b7890 */ /* 0x000fc8000fffe03f */
[----:B------:R-:W-:Y:S01]  /*a940*/  @UP0 ULDC UR4, c[0x0][0xc3c] ;  /* 0x00030f0000040ab9 */ /* 0x000fe20000000800 */
[----:B------:R-:W-:Y:S01]  /*a950*/  @UP0 ULDC UR10, c[0x0][0xc40] ;  /* 0x00031000000a0ab9 */ /* 0x000fe20000000800 */
[----:B------:R-:W-:-:S03]  /*a960*/  UIMAD.WIDE.U32 UR4, UR37, UR4, URZ ;  /* 0x00000004250472a5 */ /* 0x000fc6000f8e003f */
[----:B------:R-:W-:Y:S01]  /*a970*/  @UP1 ULDC.64 UR6, c[0x0][0xc48] ;  /* 0x0003120000061ab9 */ /* 0x000fe20000000a00 */
[----:B------:R-:W-:Y:S02]  /*a980*/  @UP0 USHF.R.U32.HI UR43, URZ, UR10, UR5 ;  /* 0x0000000a3f2b0299 */ /* 0x000fe40008011605 */
[----:B------:R-:W-:Y:S02]  /*a990*/  ULOP3.LUT UP0, URZ, UR11, 0x3ff, URZ, 0xc0, !UPT ;  /* 0x000003ff0b3f7892 */ /* 0x000fe4000f80c03f */
[----:B------:R-:W-:-:S03]  /*a9a0*/  UIMAD.WIDE.U32 UR4, UR43, UR6, URZ ;  /* 0x000000062b0472a5 */ /* 0x000fc6000f8e003f */
[----:B------:R-:W-:Y:S01]  /*a9b0*/  UMOV UR44, UR43 ;  /* 0x0000002b002c7c82 */ /* 0x000fe20008000000 */
[----:B------:R-:W-:Y:S01]  /*a9c0*/  @UP1 USHF.R.U32.HI UR44, URZ, UR7, UR5 ;  /* 0x000000073f2c1299 */ /* 0x000fe20008011605 */
[----:B0-----:R-:W-:Y:S11]  /*a9d0*/  @!P0 BRA `(.L_x_41) ;  /* 0x0000000000188947 */ /* 0x001ff60003800000 */
[----:B------:R-:W-:Y:S02]  /*a9e0*/  ULDC.64 UR4, c[0x0][0xa28] ;  /* 0x00028a0000047ab9 */ /* 0x000fe40000000a00 */
[----:B------:R-:W-:-:S06]  /*a9f0*/  UIMAD.WIDE UR4, UR44, 0x4, UR4 ;  /* 0x000000042c0478a5 */ /* 0x000fcc000f8e0204 */
[----:B------:R-:W-:Y:S02]  /*aa00*/  IMAD.U32 R2, RZ, RZ, UR4 ;  /* 0x00000004ff027e24 */ /* 0x000fe4000f8e00ff */
[----:B------:R-:W-:-:S05]  /*aa10*/  IMAD.U32 R3, RZ, RZ, UR5 ;  /* 0x00000005ff037e24 */ /* 0x000fca000f8e00ff */
[----:B------:R-:W2:Y:S04]  /*aa20*/  LDG.E R0, desc[UR48][R2.64] ;  /* 0x0000003002007981 */ /* 0x000ea8000c1e1900 */
[----:B--2---:R0:W-:Y:S02]  /*aa30*/  STL [R1], R0 ;  /* 0x0000000001007387 */ /* 0x0041e40000100800 */
.L_x_41:
[----:B------:R-:W-:-:S13]  /*aa40*/  PLOP3.LUT P0, PT, PT, PT, UP0, 0x80, 0x0 ;  /* 0x000000000000781c */ /* 0x000fda0003f0f008 */
[----:B------:R-:W-:Y:S05]  /*aa50*/  @!P0 BRA `(.L_x_42) ;  /* 0x0000000000408947 */ /* 0x000fea0003800000 */
[----:B------:R-:W-:Y:S01]  /*aa60*/  MOV R2, 0x0 ;  /* 0x0000000000027802 */ /* 0x000fe20000000f00 */
[----:B------:R-:W-:Y:S01]  /*aa70*/  ULDC.64 UR4, c[0x4][0xc0] ;  /* 0x0100300000047ab9 */ /* 0x000fe20000000a00 */
[----:B------:R-:W-:Y:S01]  /*aa80*/  ULDC.64 UR6, c[0x4][0xc8] ;  /* 0x0100320000067ab9 */ /* 0x000fe20000000a00 */
[----:B------:R-:W-:Y:S02]  /*aa90*/  IMAD.U32 R4, RZ, RZ, UR4 ;  /* 0x00000004ff047e24 */ /* 0x000fe4000f8e00ff */
[----:B------:R-:W-:Y:S01]  /*aaa0*/  IMAD.U32 R5, RZ, RZ, UR5 ;  /* 0x00000005ff057e24 */ /* 0x000fe2000f8e00ff */
[----:B------:R-:W1:Y:S01]  /*aab0*/  LDC.64 R2, c[0x4][R2] ;  /* 0x0100000002027b82 */ /* 0x000e620000000a00 */
[----:B------:R-:W-:Y:S01]  /*aac0*/  ULDC.64 UR4, c[0x4][0x8] ;  /* 0x0100020000047ab9 */ /* 0x000fe20000000a00 */
[----:B------:R-:W-:Y:S01]  /*aad0*/  IMAD.U32 R6, RZ, RZ, UR6 ;  /* 0x00000006ff067e24 */ /* 0x000fe2000f8e00ff */
[----:B------:R-:W-:Y:S01]  /*aae0*/  MOV R10, UR4 ;  /* 0x00000004000a7c02 */ /* 0x000fe20008000f00 */
[----:B------:R-:W-:-:S02]  /*aaf0*/  IMAD.U32 R7, RZ, RZ, UR7 ;  /* 0x00000007ff077e24 */ /* 0x000fc4000f8e00ff */
[----:B------:R-:W-:Y:S02]  /*ab00*/  IMAD.U32 R11, RZ, RZ, UR5 ;  /* 0x00000005ff0b7e24 */ /* 0x000fe4000f8e00ff */
[----:B------:R-:W-:Y:S02]  /*ab10*/  IMAD.MOV.U32 R8, RZ, RZ, 0x70 ;  /* 0x00000070ff087424 */ /* 0x000fe400078e00ff */
[----:B------:R-:W-:Y:S02]  /*ab20*/  IMAD.MOV.U32 R12, RZ, RZ, 0x1 ;  /* 0x00000001ff0c7424 */ /* 0x000fe400078e00ff */
[----:B------:R-:W-:-:S07]  /*ab30*/  IMAD.MOV.U32 R13, RZ, RZ, RZ ;  /* 0x000000ffff0d7224 */ /* 0x000fce00078e00ff */
[----:B------:R-:W-:-:S07]  /*ab40*/  LEPC R20, `(.L_x_42) ;  /* 0x000000001014794e */ /* 0x000fce0000000000 */
[----:B01----:R-:W-:Y:S05]  /*ab50*/  CALL.ABS.NOINC R2 ;  /* 0x0000000002007343 */ /* 0x003fea0003c00000 */
.L_x_42:
[----:B------:R-:W-:Y:S01]  /*ab60*/  UIADD3 UR4, UR41, 0x10400, URZ ;  /* 0x0001040029047890 */ /* 0x000fe2000fffe03f */
[----:B------:R-:W-:-:S05]  /*ab70*/  LOP3.LUT R16, R16, 0xfffffffb, RZ, 0xc0, !PT ;  /* 0xfffffffb10107812 */ /* 0x000fca00078ec0ff */
[----:B------:R-:W-:-:S05]  /*ab80*/  IMAD.U32 R17, RZ, RZ, UR4 ;  /* 0x00000004ff117e24 */ /* 0x000fca000f8e00ff */
[----:B------:R-:W-:-:S13]  /*ab90*/  LOP3.LUT P0, RZ, R17, 0x3ff, RZ, 0xc0, !PT ;  /* 0x000003ff11ff7812 */ /* 0x000fda000780c0ff */
[----:B------:R-:W-:Y:S01]  /*aba0*/  @P0 LOP3.LUT R16, R16, 0x4, RZ, 0xfc, !PT ;  /* 0x0000000410100812 */ /* 0x000fe200078efcff */
[----:B------:R-:W-:Y:S06]  /*abb0*/  @!P0 BRA `(.L_x_43) ;  /* 0x0000000000408947 */ /* 0x000fec0003800000 */
[----:B------:R-:W-:Y:S01]  /*abc0*/  MOV R2, 0x0 ;  /* 0x0000000000027802 */ /* 0x000fe20000000f00 */
[----:B------:R-:W-:Y:S01]  /*abd0*/  ULDC.64 UR4, c[0x4][0xc0] ;  /* 0x0100300000047ab9 */ /* 0x000fe20000000a00 */
[----:B------:R-:W-:Y:S01]  /*abe0*/  ULDC.64 UR6, c[0x4][0xc8] ;  /* 0x0100320000067ab9 */ /* 0x000fe20000000a00 */
[----:B------:R-:W-:Y:S02]  /*abf0*/  IMAD.U32 R4, RZ, RZ, UR4 ;  /* 0x00000004ff047e24 */ /* 0x000fe4000f8e00ff */
[----:B------:R-:W-:Y:S01]  /*ac00*/  IMAD.U32 R5, RZ, RZ, UR5 ;  /* 0x00000005ff057e24 */ /* 0x000fe2000f8e00ff */
[----:B------:R-:W1:Y:S01]  /*ac10*/  LDC.64 R2, c[0x4][R2] ;  /* 0x0100000002027b82 */ /* 0x000e620000000a00 */
[----:B------:R-:W-:Y:S01]  /*ac20*/  ULDC.64 UR4, c[0x4][0x10] ;  /* 0x0100040000047ab9 */ /* 0x000fe20000000a00 */
[----:B------:R-:W-:Y:S02]  /*ac30*/  IMAD.U32 R6, RZ, RZ, UR6 ;  /* 0x00000006ff067e24 */ /* 0x000fe4000f8e00ff */
[----:B------:R-:W-:-:S02]  /*ac40*/  IMAD.U32 R7, RZ, RZ, UR7 ;  /* 0x00000007ff077e24 */ /* 0x000fc4000f8e00ff */
[----:B------:R-:W-:Y:S02]  /*ac50*/  IMAD.U32 R10, RZ, RZ, UR4 ;  /* 0x00000004ff0a7e24 */ /* 0x000fe4000f8e00ff */
[----:B------:R-:W-:Y:S02]  /*ac60*/  IMAD.U32 R11, RZ, RZ, UR5 ;  /* 0x00000005ff0b7e24 */ /* 0x000fe4000f8e00ff */
[----:B------:R-:W-:Y:S02]  /*ac70*/  IMAD.MOV.U32 R8, RZ, RZ, 0x70 ;  /* 0x00000070ff087424 */ /* 0x000fe400078e00ff */
[----:B------:R-:W-:Y:S02]  /*ac80*/  IMAD.MOV.U32 R12, RZ, RZ, 0x1 ;  /* 0x00000001ff0c7424 */ /* 0x000fe400078e00ff */
[----:B------:R-:W-:-:S07]  /*ac90*/  IMAD.MOV.U32 R13, RZ, RZ, RZ ;  /* 0x000000ffff0d7224 */ /* 0x000fce00078e00ff */
[----:B------:R-:W-:-:S07]  /*aca0*/  LEPC R20, `(.L_x_43) ;  /* 0x000000001014794e */ /* 0x000fce0000000000 */
[----:B01----:R-:W-:Y:S05]  /*acb0*/  CALL.ABS.NOINC R2 ;  /* 0x0000000002007343 */ /* 0x003fea0003c00000 */
.L_x_43:
[----:B------:R-:W-:-:S04]  /*acc0*/  UIADD3 UR4, UR41, 0x400, URZ ;  /* 0x0000040029047890 */ /* 0x000fc8000fffe03f */
[----:B------:R-:W-:-:S06]  /*acd0*/  ULOP3.LUT UP0, URZ, UR4, 0x3ff, URZ, 0xc0, !UPT ;  /* 0x000003ff043f7892 */ /* 0x000fcc000f80c03f */
        /* <DEDUP_REMOVED lines=18> */
.L_x_44:
[----:B------:R-:W-:-:S13]  /*ae00*/  LOP3.LUT P6, RZ, R17, 0x3ff, RZ, 0xc0, !PT ;  /* 0x000003ff11ff7812 */ /* 0x000fda00078cc0ff */
        /* <DEDUP_REMOVED lines=17> */
.L_x_45:
[----:B------:R-:W-:Y:S01]  /*af20*/  ULDC.64 UR4, c[0x0][0x9f8] ;  /* 0x00027e0000047ab9 */ /* 0x000fe20000000a00 */
[----:B------:R-:W-:Y:S01]  /*af30*/  IMAD.U32 R33, RZ, RZ, UR44 ;  /* 0x0000002cff217e24 */ /* 0x000fe2000f8e00ff */
[----:B------:R-:W-:Y:S01]  /*af40*/  UISETP.NE.U32.AND UP0, UPT, UR4, URZ, UPT ;  /* 0x0000003f0400728c */ /* 0x000fe2000bf05070 */
[----:B------:R-:W1:Y:S03]  /*af50*/  LDC R8, c[0x0][0x430] ;  /* 0x00010c00ff087b82 */ /* 0x000e660000000800 */
[----:B------:R-:W-:-:S06]  /*af60*/  UISETP.NE.AND.EX UP0, UPT, UR5, URZ, UPT, UP0 ;  /* 0x0000003f0500728c */ /* 0x000fcc000bf05300 */
[----:B------:R-:W-:-:S05]  /*af70*/  PLOP3.LUT P0, PT, PT, PT, UP0, 0x80, 0x0 ;  /* 0x000000000000781c */ /* 0x000fca0003f0f008 */
[----:B------:R-:W-:Y:S02]  /*af80*/  @UP0 ULDC.64 UR4, c[0x0][0x9f8] ;  /* 0x00027e0000040ab9 */ /* 0x000fe40000000a00 */
[----:B------:R-:W-:-:S06]  /*af90*/  @UP0 UIMAD.WIDE UR4, UR44, 0x4, UR4 ;  /* 0x000000042c0408a5 */ /* 0x000fcc000f8e0204 */
[----:B------:R-:W-:Y:S02]  /*afa0*/  IMAD.U32 R2, RZ, RZ, UR4 ;  /* 0x00000004ff027e24 */ /* 0x000fe4000f8e00ff */
[----:B------:R-:W-:-:S05]  /*afb0*/  IMAD.U32 R3, RZ, RZ, UR5 ;  /* 0x00000005ff037e24 */ /* 0x000fca000f8e00ff */
[----:B------:R2:W5:Y:S01]  /*afc0*/  @P0 LDG.E R33, desc[UR48][R2.64] ;  /* 0x0000003002210981 */ /* 0x000562000c1e1900 */
[----:B------:R-:W-:-:S03]  /*afd0*/  UMOV UR4, 0xffffffff ;  /* 0xffffffff00047882 */ /* 0x000fc60000000000 */
[----:B------:R-:W-:Y:S05]  /*afe0*/  BRA.DIV UR4, `(.L_x_46) ;  /* 0x0000004204bc7947 */ /* 0x000fea000b800000 */
.L_x_107:
[----:B0-----:R-:W3:Y:S04]  /*aff0*/  LDL R0, [R1+0x14] ;  /* 0x0000140001007983 */ /* 0x001ee80000100800 */
[----:B--2---:R-:W2:Y:S01]  /*b000*/  LDL R2, [R1] ;  /* 0x0000000001027983 */ /* 0x004ea20000100800 */
[----:B-1----:R-:W-:-:S13]  /*b010*/  ISETP.NE.AND P1, PT, R8, 0x1, PT ;  /* 0x000000010800780c */ /* 0x002fda0003f25270 */
[----:B------:R-:W0:Y:S08]  /*b020*/  @P1 LDC R3, c[0x0][0x434] ;  /* 0x00010d00ff031b82 */ /* 0x000e300000000800 */
[----:B------:R-:W1:Y:S01]  /*b030*/  @P1 LDC R7, c[0x0][0x438] ;  /* 0x00010e00ff071b82 */ /* 0x000e620000000800 */
[----:B-----5:R-:W-:Y:S02]  /*b040*/  SHF.R.S32.HI R37, RZ, 0x1f, R33 ;  /* 0x0000001fff257819 */ /* 0x020fe40000011421 */
[----:B------:R-:W-:-:S04]  /*b050*/  LOP3.LUT R16, R16, 0xfffffff7, RZ, 0xc0, !PT ;  /* 0xfffffff710107812 */ /* 0x000fc800078ec0ff */
[----:B------:R-:W-:Y:S02]  /*b060*/  @P1 LOP3.LUT R16, R16, 0x8, RZ, 0xfc, !PT ;  /* 0x0000000810101812 */ /* 0x000fe400078efcff */
[C---:B---3--:R-:W-:Y:S01]  /*b070*/  ISETP.GE.AND P0, PT, R0.reuse, UR39, PT ;  /* 0x0000002700007c0c */ /* 0x048fe2000bf06270 */
[----:B--2---:R-:W-:-:S12]  /*b080*/  IMAD.IADD R0, R0, 0x1, R2 ;  /* 0x0000000100007824 */ /* 0x004fd800078e0202 */
[----:B------:R-:W2:Y:S01]  /*b090*/  @!P0 LDC.64 R4, c[0x0][0x428] ;  /* 0x00010a00ff048b82 */ /* 0x000ea20000000a00 */
[----:B0-----:R-:W-:-:S04]  /*b0a0*/  @P1 IMAD.HI.U32 R2, R0, R3, RZ ;  /* 0x0000000300021227 */ /* 0x001fc800078e00ff */
[----:B------:R-:W-:Y:S01]  /*b0b0*/  IMAD.MOV.U32 R9, RZ, RZ, R0 ;  /* 0x000000ffff097224 */ /* 0x000fe200078e0000 */
[----:B-1----:R-:W-:Y:S02]  /*b0c0*/  @P1 SHF.R.U32.HI R9, RZ, R7, R2 ;  /* 0x00000007ff091219 */ /* 0x002fe40000011602 */
[----:B------:R-:W0:Y:S02]  /*b0d0*/  @!P0 LDC.64 R6, c[0x0][0x418] ;  /* 0x00010600ff068b82 */ /* 0x000e240000000a00 */
[----:B------:R-:W-:Y:S01]  /*b0e0*/  @!P0 SHF.R.S32.HI R3, RZ, 0x1f, R9 ;  /* 0x0000001fff038819 */ /* 0x000fe20000011409 */
[----:B--2---:R-:W-:-:S04]  /*b0f0*/  @!P0 IMAD R2, R37, R4, RZ ;  /* 0x0000000425028224 */ /* 0x004fc800078e02ff */
[----:B------:R-:W-:Y:S02]  /*b100*/  @!P0 IMAD R5, R33, R5, R2 ;  /* 0x0000000521058224 */ /* 0x000fe400078e0202 */
[----:B------:R-:W-:-:S04]  /*b110*/  @!P0 IMAD.MOV.U32 R2, RZ, RZ, R9 ;  /* 0x000000ffff028224 */ /* 0x000fc800078e0009 */
[----:B------:R-:W-:-:S04]  /*b120*/  @!P0 IMAD.WIDE.U32 R2, R33, R4, R2 ;  /* 0x0000000421028225 */ /* 0x000fc800078e0002 */
[----:B------:R-:W-:Y:S01]  /*b130*/  @!P0 IMAD.IADD R3, R3, 0x1, R5 ;  /* 0x0000000103038824 */ /* 0x000fe200078e0205 */
[----:B0-----:R-:W-:Y:S01]  /*b140*/  @!P0 LEA R6, P1, R2, R6, 0x2 ;  /* 0x0000000602068211 */ /* 0x001fe200078210ff */
[----:B------:R-:W-:-:S03]  /*b150*/  IMAD.MOV.U32 R4, RZ, RZ, RZ ;  /* 0x000000ffff047224 */ /* 0x000fc600078e00ff */
[----:B------:R-:W-:Y:S02]  /*b160*/  @!P0 LEA.HI.X R7, R2, R7, R3, 0x2, P1 ;  /* 0x0000000702078211 */ /* 0x000fe400008f1403 */
[----:B------:R-:W0:Y:S03]  /*b170*/  LDC R3, c[0x0][0xc44] ;  /* 0x00031100ff037b82 */ /* 0x000e260000000800 */
[----:B------:R1:W5:Y:S01]  /*b180*/  @!P0 LDG.E R4, desc[UR48][R6.64] ;  /* 0x0000003006048981 */ /* 0x000362000c1e1900 */
[----:B------:R-:W-:-:S05]  /*b190*/  IMAD.U32 R2, RZ, RZ, UR46 ;  /* 0x0000002eff027e24 */ /* 0x000fca000f8e00ff */
[----:B------:R-:W-:Y:S01]  /*b1a0*/  ISETP.NE.AND P2, PT, R2, 0x3, PT ;  /* 0x000000030200780c */ /* 0x000fe20003f45270 */
[----:B------:R-:W-:Y:S01]  /*b1b0*/  IMAD R28, RZ, RZ, -UR44 ;  /* 0x8000002cff1c7e24 */ /* 0x000fe2000f8e02ff */
[----:B------:R-:W-:Y:S01]  /*b1c0*/  LOP3.LUT R16, R16, 0xfffffffb, RZ, 0xc0, !PT ;  /* 0xfffffffb10107812 */ /* 0x000fe200078ec0ff */
[----:B------:R-:W-:-:S04]  /*b1d0*/  IMAD.MOV R5, RZ, RZ, -R9 ;  /* 0x000000ffff057224 */ /* 0x000fc800078e0a09 */
[----:B------:R-:W-:Y:S02]  /*b1e0*/  IMAD R5, R8, R5, R0 ;  /* 0x0000000508057224 */ /* 0x000fe400078e0200 */
[----:B0-----:R-:W-:-:S04]  /*b1f0*/  IMAD R28, R3, R28, UR43 ;  /* 0x0000002b031c7e24 */ /* 0x001fc8000f8e021c */
[----:B------:R-:W-:Y:S02]  /*b200*/  @P2 LOP3.LUT R16, R16, 0x4, RZ, 0xfc, !PT ;  /* 0x0000000410102812 */ /* 0x000fe400078efcff */
[----:B------:R-:W-:Y:S01]  /*b210*/  SHF.R.S32.HI R35, RZ, 0x1f, R28 ;  /* 0x0000001fff237819 */ /* 0x000fe2000001141c */
[----:B-1----:R-:W-:Y:S06]  /*b220*/  @!P2 BRA `(.L_x_47) ;  /* 0x000000000004a947 */ /* 0x002fec0003800000 */
[----:B------:R-:W-:Y:S01]  /*b230*/  BPT.TRAP 0x1 ;  /* 0x000000040000795c */ /* 0x000fe20000300000 */
.L_x_47:
[----:B------:R-:W-:Y:S01]  /*b240*/  LEA R6, R29, UR41, 0x3 ;  /* 0x000000291d067c11 */ /* 0x000fe2000f8e18ff */
[----:B------:R-:W-:Y:S01]  /*b250*/  BSSY B0, `(.L_x_48) ;  /* 0x0000005000007945 */ /* 0x000fe20003800000 */
[----:B------:R-:W-:Y:S02]  /*b260*/  SHF.L.U32 R20, R31, 0x1f, RZ ;  /* 0x0000001f1f147819 */ /* 0x000fe400000006ff */
[----:B------:R-:W-:Y:S02]  /*b270*/  SHF.R.S32.HI R9, RZ, 0x1f, R5 ;  /* 0x0000001fff097819 */ /* 0x000fe40000011405 */
[----:B------:R-:W0:Y:S02]  /*b280*/  SYNCS.PHASECHK.TRANS64.TRYWAIT P0, [R6+URZ+0x38880], R20 ;  /* 0x03888014060075a7 */ /* 0x000e24000800017f */
[----:B0-----:R-:W-:Y:S05]  /*b290*/  @!P0 BRA `(.L_x_49) ;  /* 0x00000040003c8947 */ /* 0x001fea0003800000 */
.L_x_108:
[----:B------:R-:W-:Y:S05]  /*b2a0*/  BSYNC B0 ;  /* 0x0000000000007941 */ /* 0x000fea0003800000 */
.L_x_48:
[----:B------:R-:W2:Y:S01]  /*b2b0*/  LDL R10, [R1+0x4] ;  /* 0x00000400010a7983 */ /* 0x000ea20000100800 */
[----:B------:R-:W-:Y:S01]  /*b2c0*/  ULDC.64 UR4, c[0x0][0x328] ;  /* 0x0000ca0000047ab9 */ /* 0x000fe20000000a00 */
[----:B-----5:R-:W-:Y:S01]  /*b2d0*/  SHF.R.S32.HI R17, RZ, 0x1f, R4 ;  /* 0x0000001fff117819 */ /* 0x020fe20000011404 */
[----:B------:R-:W-:Y:S01]  /*b2e0*/  IMAD R0, R9, UR4, RZ ;  /* 0x0000000409007c24 */ /* 0x000fe2000f8e02ff */
[----:B------:R-:W-:Y:S01]  /*b2f0*/  ULDC.64 UR6, c[0x0][0x318] ;  /* 0x0000c60000067ab9 */ /* 0x000fe20000000a00 */
[----:B------:R-:W-:-:S04]  /*b300*/  IMAD.WIDE.U32 R2, R5, UR4, RZ ;  /* 0x0000000405027c25 */ /* 0x000fc8000f8e00ff */
[----:B------:R-:W-:Y:S01]  /*b310*/  IMAD R7, R5, UR5, R0 ;  /* 0x0000000505077c24 */ /* 0x000fe2000f8e0200 */
[----:B------:R-:W-:-:S03]  /*b320*/  ULDC.64 UR4, c[0x0][0x338] ;  /* 0x0000ce0000047ab9 */ /* 0x000fc60000000a00 */
[----:B------:R-:W-:Y:S02]  /*b330*/  IMAD.IADD R3, R3, 0x1, R7 ;  /* 0x0000000103037824 */ /* 0x000fe400078e0207 */
[----:B------:R-:W-:Y:S02]  /*b340*/  IMAD R7, R17, UR4, RZ ;  /* 0x0000000411077c24 */ /* 0x000fe4000f8e02ff */
[----:B------:R-:W-:-:S04]  /*b350*/  IMAD.WIDE.U32 R2, R4, UR4, R2 ;  /* 0x0000000404027c25 */ /* 0x000fc8000f8e0002 */
[----:B------:R-:W-:Y:S01]  /*b360*/  IMAD R7, R4, UR5, R7 ;  /* 0x0000000504077c24 */ /* 0x000fe2000f8e0207 */
[----:B------:R-:W-:-:S03]  /*b370*/  ULDC.64 UR4, c[0x0][0x330] ;  /* 0x0000cc0000047ab9 */ /* 0x000fc60000000a00 */
[----:B------:R-:W-:Y:S02]  /*b380*/  IMAD.IADD R3, R3, 0x1, R7 ;  /* 0x0000000103037824 */ /* 0x000fe400078e0207 */
[----:B------:R-:W-:Y:S02]  /*b390*/  IMAD R7, R35, UR4, RZ ;  /* 0x0000000423077c24 */ /* 0x000fe4000f8e02ff */
[----:B------:R-:W-:Y:S01]  /*b3a0*/  IMAD.WIDE.U32 R2, R28, UR4, R2 ;  /* 0x000000041c027c25 */ /* 0x000fe2000f8e0002 */
[----:B------:R-:W-:-:S03]  /*b3b0*/  UMOV UR4, 0xffffffff ;  /* 0xffffffff00047882 */ /* 0x000fc60000000000 */
[----:B------:R-:W-:Y:S01]  /*b3c0*/  IMAD R11, R28, UR5, R7 ;  /* 0x000000051c0b7c24 */ /* 0x000fe2000f8e0207 */
[----:B------:R-:W-:-:S04]  /*b3d0*/  IADD3 R7, P0, R2, UR6, RZ ;  /* 0x0000000602077c10 */ /* 0x000fc8000ff1e0ff */
[----:B------:R-:W-:Y:S01]  /*b3e0*/  IADD3.X R8, R3, UR7, R11, P0, !PT ;  /* 0x0000000703087c10 */ /* 0x000fe200087fe40b */
[----:B--2---:R-:W-:Y:S01]  /*b3f0*/  IMAD R0, R29, 0x8000, R10 ;  /* 0x000080001d007824 */ /* 0x004fe200078e020a */
[----:B------:R-:W-:Y:S07]  /*b400*/  BRA.DIV UR4, `(.L_x_50) ;  /* 0x0000003e04f47947 */ /* 0x000fee000b800000 */
[C---:B------:R-:W-:Y:S01]  /*b410*/  LOP3.LUT P6, RZ, R16.reuse, 0x80000, RZ, 0xc0, !PT ;  /* 0x0008000010ff7812 */ /* 0x040fe200078cc0ff */
[----:B------:R-:W1:Y:S01]  /*b420*/  SHFL.IDX PT, R14, R7, RZ, 0x181f ;  /* 0x00181fff070e7589 */ /* 0x000e6200000e0000 */
[----:B------:R-:W-:Y:S01]  /*b430*/  LOP3.LUT R16, R16, 0xbfffffff, RZ, 0xc0, !PT ;  /* 0xbfffffff10107812 */ /* 0x000fe200078ec0ff */
[----:B------:R-:W-:Y:S01]  /*b440*/  VIADD R0, R0, UR41 ;  /* 0x0000002900007c36 */ /* 0x000fe20008000000 */
[----:B------:R-:W-:Y:S01]  /*b450*/  LOP3.LUT R12, R12, 0xfffffffe, RZ, 0xc0, !PT ;  /* 0xfffffffe0c0c7812 */ /* 0x000fe200078ec0ff */
[----:B------:R-:W2:Y:S04]  /*b460*/  SHFL.IDX PT, R3, R8, RZ, 0x181f ;  /* 0x00181fff08037589 */ /* 0x000ea800000e0000 */
[----:B------:R-:W-:Y:S04]  /*b470*/  SHFL.IDX PT, R18, R7, 0x2, 0x181f ;  /* 0x00581f0007127f89 */ /* 0x000fe800000e0000 */
[----:B------:R-:W-:Y:S01]  /*b480*/  @P6 LOP3.LUT R16, R16, 0x40000000, RZ, 0xfc, !PT ;  /* 0x4000000010106812 */ /* 0x000fe200078efcff */
[----:B------:R-:W-:Y:S03]  /*b490*/  SHFL.IDX PT, R19, R8, 0x2, 0x181f ;  /* 0x00581f0008137f89 */ /* 0x000fe600000e0000 */
[C---:B------:R-:W-:Y:S01]  /*b4a0*/  LOP3.LUT P6, RZ, R16.reuse, 0x200000, RZ, 0xc0, !PT ;  /* 0x0020000010ff7812 */ /* 0x040fe200078cc0ff */
[----:B------:R-:W-:Y:S01]  /*b4b0*/  SHFL.IDX PT, R21, R7, 0x4, 0x181f ;  /* 0x00981f0007157f89 */ /* 0x000fe200000e0000 */
[----:B------:R-:W-:-:S02]  /*b4c0*/  LOP3.LUT R16, R16, 0x7fffffff, RZ, 0xc0, !PT ;  /* 0x7fffffff10107812 */ /* 0x000fc400078ec0ff */
[----:B-1----:R-:W-:Y:S02]  /*b4d0*/  IADD3 R10, P0, R32, R14, RZ ;  /* 0x0000000e200a7210 */ /* 0x002fe40007f1e0ff */
[----:B------:R-:W1:Y:S07]  /*b4e0*/  SHFL.IDX PT, R14, R7, 0x1, 0x181f ;  /* 0x00381f00070e7f89 */ /* 0x000e6e00000e0000 */
[----:B------:R-:W-:Y:S01]  /*b4f0*/  @P6 LOP3.LUT R16, R16, 0x80000000, RZ, 0xfc, !PT ;  /* 0x8000000010106812 */ /* 0x000fe200078efcff */
[----:B--2---:R-:W-:-:S02]  /*b500*/  IMAD.X R11, RZ, RZ, R3, P0 ;  /* 0x000000ffff0b7224 */ /* 0x004fc400000e0603 */
[----:B------:R-:W2:Y:S01]  /*b510*/  SHFL.IDX PT, R3, R8, 0x1, 0x181f ;  /* 0x00381f0008037f89 */ /* 0x000ea200000e0000 */
[C---:B------:R-:W-:Y:S02]  /*b520*/  LOP3.LUT P6, RZ, R16.reuse, 0x800000, RZ, 0xc0, !PT ;  /* 0x0080000010ff7812 */ /* 0x040fe400078cc0ff */
[C---:B------:R-:W-:Y:S02]  /*b530*/  LOP3.LUT P5, RZ, R16.reuse, 0x40000, RZ, 0xc0, !PT ;  /* 0x0004000010ff7812 */ /* 0x040fe400078ac0ff */
[C---:B------:R-:W-:Y:S02]  /*b540*/  LOP3.LUT P4, RZ, R16.reuse, 0x20000, RZ, 0xc0, !PT ;  /* 0x0002000010ff7812 */ /* 0x040fe4000788c0ff */
[C---:B------:R-:W-:Y:S02]  /*b550*/  LOP3.LUT P3, RZ, R16.reuse, 0x10000, RZ, 0xc0, !PT ;  /* 0x0001000010ff7812 */ /* 0x040fe4000786c0ff */
[C---:B------:R-:W-:Y:S02]  /*b560*/  LOP3.LUT P2, RZ, R16.reuse, 0x8000, RZ, 0xc0, !PT ;  /* 0x0000800010ff7812 */ /* 0x040fe4000784c0ff */
[----:B------:R-:W-:-:S03]  /*b570*/  LOP3.LUT P1, RZ, R16, 0x4000, RZ, 0xc0, !PT ;  /* 0x0000400010ff7812 */ /* 0x000fc6000782c0ff */
[----:B------:R-:W-:Y:S02]  /*b580*/  @P6 LOP3.LUT R12, R12, 0x1, RZ, 0xfc, !PT ;  /* 0x000000010c0c6812 */ /* 0x000fe400078efcff */
[----:B------:R-:W-:Y:S02]  /*b590*/  LOP3.LUT P6, RZ, R16, 0x2000000, RZ, 0xc0, !PT ;  /* 0x0200000010ff7812 */ /* 0x000fe400078cc0ff */
[----:B-1----:R-:W-:Y:S02]  /*b5a0*/  IADD3 R2, P0, R32, R14, RZ ;  /* 0x0000000e20027210 */ /* 0x002fe40007f1e0ff */
[----:B------:R-:W-:Y:S01]  /*b5b0*/  LOP3.LUT R12, R12, 0xfffffffd, RZ, 0xc0, !PT ;  /* 0xfffffffd0c0c7812 */ /* 0x000fe200078ec0ff */
[----:B------:R-:W1:Y:S02]  /*b5c0*/  SHFL.IDX PT, R14, R7, 0x3, 0x181f ;  /* 0x00781f00070e7f89 */ /* 0x000e6400000e0000 */
[----:B--2---:R-:W-:Y:S01]  /*b5d0*/  IMAD.X R3, RZ, RZ, R3, P0 ;  /* 0x000000ffff037224 */ /* 0x004fe200000e0603 */
[----:B------:R-:W-:-:S05]  /*b5e0*/  IADD3 R18, P0, R32, R18, RZ ;  /* 0x0000001220127210 */ /* 0x000fca0007f1e0ff */
[----:B------:R-:W-:Y:S01]  /*b5f0*/  @P6 LOP3.LUT R12, R12, 0x2, RZ, 0xfc, !PT ;  /* 0x000000020c0c6812 */ /* 0x000fe200078efcff */
[----:B------:R-:W-:Y:S01]  /*b600*/  IMAD.X R19, RZ, RZ, R19, P0 ;  /* 0x000000ffff137224 */ /* 0x000fe200000e0613 */
[C---:B------:R-:W-:Y:S02]  /*b610*/  LOP3.LUT P6, RZ, R16.reuse, 0x8000000, RZ, 0xc0, !PT ;  /* 0x0800000010ff7812 */ /* 0x040fe400078cc0ff */
[----:B------:R-:W-:-:S11]  /*b620*/  LOP3.LUT P0, RZ, R16, 0x4000000, RZ, 0xc0, !PT ;  /* 0x0400000010ff7812 */ /* 0x000fd6000780c0ff */
[----:B------:R-:W-:Y:S01]  /*b630*/  LDGSTS.E.BYPASS.LTC128B.128 [R0+0x10400], desc[UR48][R10.64], !P6 ;  /* 0x104000000a007fae */ /* 0x000fe2000f101d70 */
[----:B------:R-:W-:-:S03]  /*b640*/  LOP3.LUT P6, RZ, R12, 0x2, RZ, 0xc0, !PT ;  /* 0x000000020cff7812 */ /* 0x000fc600078cc0ff */
[----:B------:R2:W-:Y:S01]  /*b650*/  LDGSTS.E.BYPASS.LTC128B.128 [R0+0x14400], desc[UR48][R10.64+0x80], !P0 ;  /* 0x144000800a007fae */ /* 0x0005e2000c101d70 */
[----:B-1----:R-:W-:-:S09]  /*b660*/  IADD3 R14, P0, R32, R14, RZ ;  /* 0x0000000e200e7210 */ /* 0x002fd20007f1e0ff */
[----:B------:R-:W-:Y:S01]  /*b670*/  LDGSTS.E.BYPASS.LTC128B.128 [R0+0x10c00], desc[UR48][R2.64], !P6 ;  /* 0x10c0000002007fae */ /* 0x000fe2000f101d70 */
[----:B------:R-:W-:-:S03]  /*b680*/  LOP3.LUT P6, RZ, R12, 0x1, RZ, 0xc0, !PT ;  /* 0x000000010cff7812 */ /* 0x000fc600078cc0ff */
[----:B--2---:R-:W1:Y:S02]  /*b690*/  SHFL.IDX PT, R10, R8, 0x3, 0x181f ;  /* 0x00781f00080a7f89 */ /* 0x004e6400000e0000 */
[----:B-1----:R-:W-:Y:S01]  /*b6a0*/  IMAD.X R15, RZ, RZ, R10, P0 ;  /* 0x000000ffff0f7224 */ /* 0x002fe200000e060a */
[----:B------:R-:W-:-:S13]  /*b6b0*/  LOP3.LUT P0, RZ, R16, 0x1000000, RZ, 0xc0, !PT ;  /* 0x0100000010ff7812 */ /* 0x000fda000780c0ff */
[----:B------:R1:W-:Y:S01]  /*b6c0*/  LDGSTS.E.BYPASS.LTC128B.128 [R0+0x14c00], desc[UR48][R2.64+0x80], !P0 ;  /* 0x14c0008002007fae */ /* 0x0003e2000c101d70 */
[----:B------:R-:W-:-:S03]  /*b6d0*/  IADD3 R12, P0, R32, R21, RZ ;  /* 0x00000015200c7210 */ /* 0x000fc60007f1e0ff */
[----:B------:R-:W-:Y:S04]  /*b6e0*/  SHFL.IDX PT, R21, R7, 0x5, 0x181f ;  /* 0x00b81f0007157f89 */ /* 0x000fe800000e0000 */
[----:B------:R-:W-:Y:S01]  /*b6f0*/  LDGSTS.E.BYPASS.LTC128B.128 [R0+0x11400], desc[UR48][R18.64], !P6 ;  /* 0x1140000012007fae */ /* 0x000fe2000f101d70 */
[----:B------:R-:W-:-:S03]  /*b700*/  LOP3.LUT P6, RZ, R16, 0x80000000, RZ, 0xc0, !PT ;  /* 0x8000000010ff7812 */ /* 0x000fc600078cc0ff */
[----:B-1----:R-:W1:Y:S02]  /*b710*/  SHFL.IDX PT, R3, R8, 0x4, 0x181f ;  /* 0x00981f0008037f89 */ /* 0x002e6400000e0000 */
[----:B-1----:R-:W-:Y:S01]  /*b720*/  IMAD.X R13, RZ, RZ, R3, P0 ;  /* 0x000000ffff0d7224 */ /* 0x002fe200000e0603 */
[----:B------:R-:W-:Y:S01]  /*b730*/  LOP3.LUT P0, RZ, R16, 0x400000, RZ, 0xc0, !PT ;  /* 0x0040000010ff7812 */ /* 0x000fe2000780c0ff */
[----:B------:R-:W1:-:S12]  /*b740*/  SHFL.IDX PT, R3, R8, 0x5, 0x181f ;  /* 0x00b81f0008037f89 */ /* 0x000e5800000e0000 */
[----:B------:R-:W-:Y:S01]  /*b750*/  LDGSTS.E.BYPASS.LTC128B.128 [R0+0x15400], desc[UR48][R18.64+0x80], !P0 ;  /* 0x1540008012007fae */ /* 0x000fe2000c101d70 */
[----:B------:R-:W-:-:S03]  /*b760*/  IADD3 R10, P0, R32, R21, RZ ;  /* 0x00000015200a7210 */ /* 0x000fc60007f1e0ff */
[----:B------:R-:W2:Y:S04]  /*b770*/  SHFL.IDX PT, R21, R7, 0x6, 0x181f ;  /* 0x00d81f0007157f89 */ /* 0x000ea800000e0000 */
[----:B------:R-:W-:Y:S01]  /*b780*/  LDGSTS.E.BYPASS.LTC128B.128 [R0+0x11c00], desc[UR48][R14.64], !P6 ;  /* 0x11c000000e007fae */ /* 0x000fe2000f101d70 */
[C---:B------:R-:W-:Y:S01]  /*b790*/  LOP3.LUT P6, RZ, R16.reuse, 0x40000000, RZ, 0xc0, !PT ;  /* 0x4000000010ff7812 */ /* 0x040fe200078cc0ff */
[----:B-1----:R-:W-:Y:S01]  /*b7a0*/  IMAD.X R11, RZ, RZ, R3, P0 ;  /* 0x000000ffff0b7224 */ /* 0x002fe200000e0603 */
[----:B------:R-:W-:Y:S01]  /*b7b0*/  LOP3.LUT P0, RZ, R16, 0x100000, RZ, 0xc0, !PT ;  /* 0x0010000010ff7812 */ /* 0x000fe2000780c0ff */
[----:B------:R-:W1:Y:S04]  /*b7c0*/  SHFL.IDX PT, R3, R8, 0x6, 0x181f ;  /* 0x00d81f0008037f89 */ /* 0x000e6800000e0000 */
[----:B------:R-:W3:Y:S08]  /*b7d0*/  SHFL.IDX PT, R8, R8, 0x7, 0x181f ;  /* 0x00f81f0008087f89 */ /* 0x000ef000000e0000 */
[----:B------:R4:W-:Y:S01]  /*b7e0*/  LDGSTS.E.BYPASS.LTC128B.128 [R0+0x15c00], desc[UR48][R14.64+0x80], !P0 ;  /* 0x15c000800e007fae */ /* 0x0009e2000c101d70 */
[----:B--2---:R-:W-:-:S03]  /*b7f0*/  IADD3 R2, P0, R32, R21, RZ ;  /* 0x0000001520027210 */ /* 0x004fc60007f1e0ff */
[----:B------:R2:W-:Y:S04]  /*b800*/  LDGSTS.E.BYPASS.LTC128B.128 [R0+0x12400], desc[UR48][R12.64], !P6 ;  /* 0x124000000c007fae */ /* 0x0005e8000f101d70 */
[----:B------:R2:W-:Y:S01]  /*b810*/  LDGSTS.E.BYPASS.LTC128B.128 [R0+0x16400], desc[UR48][R12.64+0x80], !P5 ;  /* 0x164000800c007fae */ /* 0x0005e2000e901d70 */
[----:B-1----:R-:W-:-:S03]  /*b820*/  IMAD.X R3, RZ, RZ, R3, P0 ;  /* 0x000000ffff037224 */ /* 0x002fc600000e0603 */
[----:B------:R2:W-:Y:S04]  /*b830*/  LDGSTS.E.BYPASS.LTC128B.128 [R0+0x12c00], desc[UR48][R10.64], !P4 ;  /* 0x12c000000a007fae */ /* 0x0005e8000e101d70 */
[----:B------:R2:W-:Y:S04]  /*b840*/  LDGSTS.E.BYPASS.LTC128B.128 [R0+0x16c00], desc[UR48][R10.64+0x80], !P3 ;  /* 0x16c000800a007fae */ /* 0x0005e8000d901d70 */
[----:B------:R2:W-:Y:S04]  /*b850*/  LDGSTS.E.BYPASS.LTC128B.128 [R0+0x13400], desc[UR48][R2.64], !P2 ;  /* 0x1340000002007fae */ /* 0x0005e8000d101d70 */
[----:B------:R2:W-:Y:S04]  /*b860*/  LDGSTS.E.BYPASS.LTC128B.128 [R0+0x17400], desc[UR48][R2.64+0x80], !P1 ;  /* 0x1740008002007fae */ /* 0x0005e8000c901d70 */
[----:B---34-:R2:W1:Y:S02]  /*b870*/  SHFL.IDX PT, R14, R7, 0x7, 0x181f ;  /* 0x00f81f00070e7f89 */ /* 0x01846400000e0000 */
.L_x_126:
[C---:B------:R-:W-:Y:S02]  /*b880*/  LOP3.LUT P2, RZ, R16.reuse, 0x20000000, RZ, 0xc0, !PT ;  /* 0x2000000010ff7812 */ /* 0x040fe4000784c0ff */
[----:B------:R-:W-:Y:S02]  /*b890*/  LOP3.LUT P1, RZ, R16, 0x10000000, RZ, 0xc0, !PT ;  /* 0x1000000010ff7812 */ /* 0x000fe4000782c0ff */
[----:B-12---:R-:W-:-:S05]  /*b8a0*/  IADD3 R2, P0, R32, R14, RZ ;  /* 0x0000000e20027210 */ /* 0x006fca0007f1e0ff */
[----:B------:R-:W-:Y:S01]  /*b8b0*/  IMAD.X R3, RZ, RZ, R8, P0 ;  /* 0x000000ffff037224 */ /* 0x000fe200000e0608 */
[----:B------:R-:W-:-:S04]  /*b8c0*/  PLOP3.LUT P0, PT, PT, PT, PT, 0x80, 0x0 ;  /* 0x000000000000781c */ /* 0x000fc80003f0f070 */
[----:B------:R-:W-:Y:S01]  /*b8d0*/  @!PT LDS RZ, [RZ] ;  /* 0x00000000fffff984 */ /* 0x000fe20000000800 */
[----:B------:R-:W-:Y:S01]  /*b8e0*/  @!PT LDS RZ, [RZ] ;  /* 0x00000000fffff984 */ /* 0x000fe20000000800 */
[----:B------:R-:W-:Y:S01]  /*b8f0*/  @!PT LDS RZ, [RZ] ;  /* 0x00000000fffff984 */ /* 0x000fe20000000800 */
[----:B------:R1:W-:Y:S04]  /*b900*/  LDGSTS.E.BYPASS.LTC128B.128 [R0+0x13c00], desc[UR48][R2.64], !P2 ;  /* 0x13c0000002007fae */ /* 0x0003e8000d101d70 */
[----:B------:R1:W-:Y:S01]  /*b910*/  LDGSTS.E.BYPASS.LTC128B.128 [R0+0x17c00], desc[UR48][R2.64+0x80], !P1 ;  /* 0x17c0008002007fae */ /* 0x0003e2000c901d70 */
[----:B------:R-:W-:-:S04]  /*b920*/  NOP ;  /* 0x0000000000007918 */ /* 0x000fc80000000000 */
.L_x_51:
[----:B------:R-:W-:Y:S02]  /*b930*/  PLOP3.LUT P1, PT, P1, P0, PT, 0xa2, 0x0 ;  /* 0x000000000000781c */ /* 0x000fe40000f21472 */
[----:B------:R-:W-:-:S08]  /*b940*/  @P0 R2UR P1, UR4, R6 ;  /* 0x00000000060402ca */ /* 0x000fd00000020000 */
[----:B------:R-:W-:-:S05]  /*b950*/  @P0 PLOP3.LUT P0, PT, P1, PT, PT, 0x80, 0x0 ;  /* 0x000000000000081c */ /* 0x000fca0000f0f070 */
[----:B------:R-:W-:Y:S01]  /*b960*/  @!P1 SYNCS.ARRIVE.TRANS64.RED.A0T1 RZ, [UR4+0x38870], RZ ;  /* 0x038870ffffff99a7 */ /* 0x000fe20008200404 */
[----:B------:R-:W-:Y:S07]  /*b970*/  @!P1 ARRIVES.LDGSTSBAR.64.TRANSCNT [UR4+0x38870] ;  /* 0x03887000ff0099b0 */ /* 0x000fee0008000a84 */
[----:B------:R-:W-:Y:S05]  /*b980*/  @P0 BRA.U.ANY `(.L_x_51) ;  /* 0xfffffffd00e80947 */ /* 0x000fea000393ffff */
[----:B------:R-:W-:Y:S01]  /*b990*/  NOP ;  /* 0x0000000000007918 */ /* 0x000fe20000000000 */
[----:B-1----:R-:W-:-:S04]  /*b9a0*/  MOV R2, UR46 ;  /* 0x0000002e00027c02 */ /* 0x002fc80008000f00 */
[----:B------:R-:W-:-:S13]  /*b9b0*/  ISETP.NE.AND P2, PT, R2, 0x3, PT ;  /* 0x000000030200780c */ /* 0x000fda0003f45270 */
[----:B------:R-:W-:Y:S05]  /*b9c0*/  @!P2 BRA `(.L_x_52) ;  /* 0x000000000004a947 */ /* 0x000fea0003800000 */
[----:B------:R-:W-:Y:S01]  /*b9d0*/  BPT.TRAP 0x1 ;  /* 0x000000040000795c */ /* 0x000fe20000300000 */
.L_x_52:
[----:B------:R1:W-:Y:S01]  /*b9e0*/  SYNCS.ARRIVE.TRANS64.A1T0 RZ, [R6+URZ+0x38870], RZ ;  /* 0x038870ff06ff79a7 */ /* 0x0003e2000810003f */
[----:B------:R-:W-:Y:S05]  /*b9f0*/  @!P2 BRA `(.L_x_53) ;  /* 0x000000000004a947 */ /* 0x000fea0003800000 */
[----:B------:R-:W-:Y:S01]  /*ba00*/  BPT.TRAP 0x1 ;  /* 0x000000040000795c */ /* 0x000fe20000300000 */
.L_x_53:
[----:B------:R-:W2:Y:S01]  /*ba10*/  SYNCS.PHASECHK.TRANS64.TRYWAIT P0, [R6+URZ+0x38840], R20 ;  /* 0x03884014060075a7 */ /* 0x000ea2000800017f */
[----:B------:R-:W-:Y:S04]  /*ba20*/  BSSY B0, `(.L_x_54) ;  /* 0x0000002000007945 */ /* 0x000fe80003800000 */
[----:B--2---:R-:W-:Y:S05]  /*ba30*/  @!P0 BRA `(.L_x_55) ;  /* 0x0000004000d88947 */ /* 0x004fea0003800000 */
.L_x_127:
[----:B------:R-:W-:Y:S05]  /*ba40*/  BSYNC B0 ;  /* 0x0000000000007941 */ /* 0x000fea0003800000 */
.L_x_54:
[----:B------:R3:W5:Y:S01]  /*ba50*/  LDL R21, [R1+0x8] ;  /* 0x0000080001157983 */ /* 0x0007620000100800 */
[----:B------:R-:W-:Y:S01]  /*ba60*/  ULDC.64 UR4, c[0x0][0x300] ;  /* 0x0000c00000047ab9 */ /* 0x000fe20000000a00 */
[----:B------:R-:W-:Y:S01]  /*ba70*/  ULDC.64 UR6, c[0x0][0x2e8] ;  /* 0x0000ba0000067ab9 */ /* 0x000fe20000000a00 */
[----:B------:R-:W-:Y:S01]  /*ba80*/  IMAD R2, R9, UR4, RZ ;  /* 0x0000000409027c24 */ /* 0x000fe2000f8e02ff */
[C---:B------:R-:W-:Y:S02]  /*ba90*/  LOP3.LUT P3, RZ, R16.reuse, 0x2, RZ, 0xc0, !PT ;  /* 0x0000000210ff7812 */ /* 0x040fe4000786c0ff */
[----:B------:R-:W-:Y:S01]  /*baa0*/  LOP3.LUT P1, RZ, R16, 0x1, RZ, 0xc0, !PT ;  /* 0x0000000110ff7812 */ /* 0x000fe2000782c0ff */
[C---:B------:R-:W-:Y:S02]  /*bab0*/  IMAD R7, R5.reuse, UR5, R2 ;  /* 0x0000000505077c24 */ /* 0x040fe4000f8e0202 */
[----:B------:R-:W-:Y:S01]  /*bac0*/  IMAD.WIDE.U32 R2, R5, UR4, RZ ;  /* 0x0000000405027c25 */ /* 0x000fe2000f8e00ff */
[----:B------:R-:W-:-:S03]  /*bad0*/  ULDC.64 UR4, c[0x0][0x310] ;  /* 0x0000c40000047ab9 */ /* 0x000fc60000000a00 */
[----:B------:R-:W-:Y:S02]  /*bae0*/  IMAD.IADD R3, R3, 0x1, R7 ;  /* 0x0000000103037824 */ /* 0x000fe400078e0207 */
[----:B------:R-:W-:Y:S02]  /*baf0*/  IMAD R17, R17, UR4, RZ ;  /* 0x0000000411117c24 */ /* 0x000fe4000f8e02ff */
[----:B------:R-:W-:-:S04]  /*bb00*/  IMAD.WIDE.U32 R2, R4, UR4, R2 ;  /* 0x0000000404027c25 */ /* 0x000fc8000f8e0002 */
[----:B------:R-:W-:Y:S01]  /*bb10*/  IMAD R17, R4, UR5, R17 ;  /* 0x0000000504117c24 */ /* 0x000fe2000f8e0211 */
[----:B------:R-:W-:Y:S02]  /*bb20*/  ULDC.64 UR4, c[0x0][0x308] ;  /* 0x0000c20000047ab9 */ /* 0x000fe40000000a00 */
[----:B------:R-:W-:Y:S02]  /*bb30*/  IMAD R5, R35, UR4, RZ ;  /* 0x0000000423057c24 */ /* 0x000fe4000f8e02ff */
[----:B------:R-:W-:Y:S02]  /*bb40*/  IMAD.IADD R3, R3, 0x1, R17 ;  /* 0x0000000103037824 */ /* 0x000fe400078e0211 */
[C---:B------:R-:W-:Y:S02]  /*bb50*/  IMAD R5, R28.reuse, UR5, R5 ;  /* 0x000000051c057c24 */ /* 0x040fe4000f8e0205 */
[----:B------:R-:W-:Y:S01]  /*bb60*/  IMAD.WIDE.U32 R2, R28, UR4, R2 ;  /* 0x000000041c027c25 */ /* 0x000fe2000f8e0002 */
[----:B------:R-:W-:-:S02]  /*bb70*/  UMOV UR4, 0xffffffff ;  /* 0xffffffff00047882 */ /* 0x000fc40000000000 */
[----:B------:R-:W-:-:S04]  /*bb80*/  IADD3 R4, P0, R2, UR6, RZ ;  /* 0x0000000602047c10 */ /* 0x000fc8000ff1e0ff */
[----:B------:R-:W-:Y:S01]  /*bb90*/  IADD3.X R5, R3, UR7, R5, P0, !PT ;  /* 0x0000000703057c10 */ /* 0x000fe200087fe405 */
[----:B---3--:R-:W-:Y:S08]  /*bba0*/  BRA.DIV UR4, `(.L_x_56) ;  /* 0x0000004204907947 */ /* 0x008ff0000b800000 */
[----:B------:R-:W3:Y:S01]  /*bbb0*/  SHFL.IDX PT, R14, R4, RZ, 0x181f ;  /* 0x00181fff040e7589 */ /* 0x000ee200000e0000 */
[C---:B-----5:R-:W-:Y:S02]  /*bbc0*/  ISETP.GE.AND P2, PT, R21.reuse, 0x1, PT ;  /* 0x000000011500780c */ /* 0x060fe40003f46270 */
[C---:B------:R-:W-:Y:S01]  /*bbd0*/  ISETP.GE.AND P4, PT, R21.reuse, 0x11, PT ;  /* 0x000000111500780c */ /* 0x040fe20003f86270 */
[----:B------:R-:W4:Y:S01]  /*bbe0*/  SHFL.IDX PT, R9, R5, RZ, 0x181f ;  /* 0x00181fff05097589 */ /* 0x000f2200000e0000 */
[C---:B------:R-:W-:Y:S02]  /*bbf0*/  ISETP.GE.AND P6, PT, R21.reuse, 0x31, PT ;  /* 0x000000311500780c */ /* 0x040fe40003fc6270 */
[----:B------:R-:W-:Y:S01]  /*bc00*/  ISETP.GE.AND P5, PT, R21, 0x41, PT ;  /* 0x000000411500780c */ /* 0x000fe20003fa6270 */
[----:B------:R-:W-:Y:S01]  /*bc10*/  SHFL.IDX PT, R18, R5, 0x1, 0x181f ;  /* 0x00381f0005127f89 */ /* 0x000fe200000e0000 */
[----:B------:R-:W-:-:S03]  /*bc20*/  LOP3.LUT R16, R16, 0xbfffffff, RZ, 0xc0, !PT ;  /* 0xbfffffff10107812 */ /* 0x000fc600078ec0ff */
[----:B------:R-:W-:Y:S04]  /*bc30*/  SHFL.IDX PT, R17, R5, 0x2, 0x181f ;  /* 0x00581f0005117f89 */ /* 0x000fe800000e0000 */
[----:B------:R-:W-:Y:S02]  /*bc40*/  SHFL.IDX PT, R2, R5, 0x3, 0x181f ;  /* 0x00781f0005027f89 */ /* 0x000fe400000e0000 */
[----:B------:R-:W-:Y:S02]  /*bc50*/  @P6 LOP3.LUT R16, R16, 0x40000000, RZ, 0xfc, !PT ;  /* 0x4000000010106812 */ /* 0x000fe400078efcff */
[----:B------:R-:W-:Y:S01]  /*bc60*/  SHFL.IDX PT, R7, R4, 0x4, 0x181f ;  /* 0x00981f0004077f89 */ /* 0x000fe200000e0000 */
[----:B---3--:R-:W-:-:S03]  /*bc70*/  @P2 IADD3 R3, P0, R32, R14, RZ ;  /* 0x0000000e20032210 */ /* 0x008fc60007f1e0ff */
[----:B------:R-:W-:Y:S04]  /*bc80*/  SHFL.IDX PT, R8, R5, 0x5, 0x181f ;  /* 0x00b81f0005087f89 */ /* 0x000fe800000e0000 */
[----:B------:R-:W3:Y:S01]  /*bc90*/  SHFL.IDX PT, R14, R4, 0x1, 0x181f ;  /* 0x00381f00040e7f89 */ /* 0x000ee200000e0000 */
[----:B----4-:R-:W-:Y:S01]  /*bca0*/  @P2 IMAD.X R9, RZ, RZ, R9, P0 ;  /* 0x000000ffff092224 */ /* 0x010fe200000e0609 */
[----:B------:R-:W-:Y:S02]  /*bcb0*/  ISETP.GE.AND P2, PT, R21, 0x21, PT ;  /* 0x000000211500780c */ /* 0x000fe40003f46270 */
[----:B------:R-:W-:Y:S01]  /*bcc0*/  SHFL.IDX PT, R10, R5, 0x6, 0x181f ;  /* 0x00d81f00050a7f89 */ /* 0x000fe200000e0000 */
[----:B---3--:R-:W-:-:S03]  /*bcd0*/  @P4 IADD3 R19, P0, R32, R14, RZ ;  /* 0x0000000e20134210 */ /* 0x008fc60007f1e0ff */
[----:B------:R-:W3:Y:S02]  /*bce0*/  SHFL.IDX PT, R14, R4, 0x2, 0x181f ;  /* 0x00581f00040e7f89 */ /* 0x000ee400000e0000 */
[----:B------:R-:W-:Y:S01]  /*bcf0*/  @P4 IMAD.X R18, RZ, RZ, R18, P0 ;  /* 0x000000ffff124224 */ /* 0x000fe200000e0612 */
[----:B------:R-:W-:-:S04]  /*bd00*/  ISETP.GE.AND P4, PT, R21, 0x51, PT ;  /* 0x000000511500780c */ /* 0x000fc80003f86270 */
[C---:B---3--:R-:W-:Y:S02]  /*bd10*/  @P2 IADD3 R15, P0, R32.reuse, R14, RZ ;  /* 0x0000000e200f2210 */ /* 0x048fe40007f1e0ff */
[----:B------:R-:W3:Y:S03]  /*bd20*/  SHFL.IDX PT, R14, R4, 0x3, 0x181f ;  /* 0x00781f00040e7f89 */ /* 0x000ee600000e0000 */
[----:B------:R-:W-:Y:S01]  /*bd30*/  @P2 IMAD.X R17, RZ, RZ, R17, P0 ;  /* 0x000000ffff112224 */ /* 0x000fe200000e0611 */
[----:B------:R-:W-:Y:S02]  /*bd40*/  ISETP.GE.AND P2, PT, R21, 0x61, PT ;  /* 0x000000611500780c */ /* 0x000fe40003f46270 */
[----:B---3--:R-:W-:-:S05]  /*bd50*/  @P6 IADD3 R13, P0, R32, R14, RZ ;  /* 0x0000000e200d6210 */ /* 0x008fca0007f1e0ff */
[----:B------:R-:W-:Y:S01]  /*bd60*/  @P6 IMAD.X R14, RZ, RZ, R2, P0 ;  /* 0x000000ffff0e6224 */ /* 0x000fe200000e0602 */
[----:B------:R-:W-:Y:S01]  /*bd70*/  ISETP.GE.AND P6, PT, R21, 0x1, PT ;  /* 0x000000011500780c */ /* 0x000fe20003fc6270 */
[----:B------:R-:W3:Y:S01]  /*bd80*/  SHFL.IDX PT, R2, R5, 0x4, 0x181f ;  /* 0x00981f0005027f89 */ /* 0x000ee200000e0000 */
[----:B------:R-:W-:-:S03]  /*bd90*/  @P5 IADD3 R11, P0, R32, R7, RZ ;  /* 0x00000007200b5210 */ /* 0x000fc60007f1e0ff */
[----:B------:R-:W4:Y:S04]  /*bda0*/  SHFL.IDX PT, R7, R4, 0x5, 0x181f ;  /* 0x00b81f0004077f89 */ /* 0x000f2800000e0000 */
[----:B------:R-:W-:Y:S01]  /*bdb0*/  SHFL.IDX PT, R5, R5, 0x7, 0x181f ;  /* 0x00f81f0005057f89 */ /* 0x000fe200000e0000 */
[----:B---3--:R-:W-:-:S03]  /*bdc0*/  @P5 IMAD.X R12, RZ, RZ, R2, P0 ;  /* 0x000000ffff0c5224 */ /* 0x008fc600000e0602 */
[----:B------:R-:W-:Y:S02]  /*bdd0*/  @P6 IMAD.MOV.U32 R2, RZ, RZ, R3 ;  /* 0x000000ffff026224 */ /* 0x000fe400078e0003 */
[----:B------:R-:W-:Y:S01]  /*bde0*/  @P6 IMAD.MOV.U32 R3, RZ, RZ, R9 ;  /* 0x000000ffff036224 */ /* 0x000fe200078e0009 */
[----:B----4-:R-:W-:Y:S01]  /*bdf0*/  @P4 IADD3 R7, P0, R32, R7, RZ ;  /* 0x0000000720074210 */ /* 0x010fe20007f1e0ff */
[----:B------:R-:W3:Y:S04]  /*be00*/  SHFL.IDX PT, R9, R4, 0x6, 0x181f ;  /* 0x00d81f0004097f89 */ /* 0x000ee800000e0000 */
[----:B------:R-:W-:Y:S01]  /*be10*/  @P6 LDGSTS.E.BYPASS.LTC128B.128 [R0+0x28400], desc[UR48][R2.64], !P3 ;  /* 0x2840000002006fae */ /* 0x000fe2000d901d70 */
[----:B------:R-:W-:-:S03]  /*be20*/  @P4 IMAD.X R8, RZ, RZ, R8, P0 ;  /* 0x000000ffff084224 */ /* 0x000fc600000e0608 */
[----:B------:R4:W-:Y:S01]  /*be30*/  @P6 LDGSTS.E.BYPASS.LTC128B.128 [R0+0x2c400], desc[UR48][R2.64+0x80], !P1 ;  /* 0x2c40008002006fae */ /* 0x0009e2000c901d70 */
[----:B------:R-:W-:-:S13]  /*be40*/  ISETP.GE.AND P6, PT, R21, 0x11, PT ;  /* 0x000000111500780c */ /* 0x000fda0003fc6270 */
[----:B----4-:R-:W-:Y:S01]  /*be50*/  @P6 IMAD.MOV.U32 R2, RZ, RZ, R19 ;  /* 0x000000ffff026224 */ /* 0x010fe200078e0013 */
[----:B---3--:R-:W-:Y:S01]  /*be60*/  @P2 IADD3 R9, P0, R32, R9, RZ ;  /* 0x0000000920092210 */ /* 0x008fe20007f1e0ff */
[----:B------:R-:W-:-:S04]  /*be70*/  @P6 IMAD.MOV.U32 R3, RZ, RZ, R18 ;  /* 0x000000ffff036224 */ /* 0x000fc800078e0012 */
[----:B------:R-:W-:Y:S01]  /*be80*/  @P2 IMAD.X R10, RZ, RZ, R10, P0 ;  /* 0x000000ffff0a2224 */ /* 0x000fe200000e060a */
[----:B------:R-:W-:Y:S01]  /*be90*/  ISETP.GE.AND P0, PT, R21, 0x21, PT ;  /* 0x000000211500780c */ /* 0x000fe20003f06270 */
[----:B------:R-:W-:Y:S04]  /*bea0*/  @P6 LDGSTS.E.BYPASS.LTC128B.128 [R0+0x28c00], desc[UR48][R2.64], !P3 ;  /* 0x28c0000002006fae */ /* 0x000fe8000d901d70 */
[----:B------:R3:W-:Y:S01]  /*beb0*/  @P6 LDGSTS.E.BYPASS.LTC128B.128 [R0+0x2cc00], desc[UR48][R2.64+0x80], !P1 ;  /* 0x2cc0008002006fae */ /* 0x0007e2000c901d70 */
[----:B------:R-:W-:-:S07]  /*bec0*/  LOP3.LUT P6, RZ, R16, 0x40000000, RZ, 0xc0, !PT ;  /* 0x4000000010ff7812 */ /* 0x000fce00078cc0ff */
[----:B---3--:R-:W-:Y:S02]  /*bed0*/  @P0 IMAD.MOV.U32 R2, RZ, RZ, R15 ;  /* 0x000000ffff020224 */ /* 0x008fe400078e000f */
[----:B------:R-:W-:-:S05]  /*bee0*/  @P0 IMAD.MOV.U32 R3, RZ, RZ, R17 ;  /* 0x000000ffff030224 */ /* 0x000fca00078e0011 */
[----:B------:R-:W-:Y:S04]  /*bef0*/  @P0 LDGSTS.E.BYPASS.LTC128B.128 [R0+0x29400], desc[UR48][R2.64], !P3 ;  /* 0x2940000002000fae */ /* 0x000fe8000d901d70 */
[----:B------:R3:W-:Y:S02]  /*bf00*/  @P0 LDGSTS.E.BYPASS.LTC128B.128 [R0+0x2d400], desc[UR48][R2.64+0x80], !P1 ;  /* 0x2d40008002000fae */ /* 0x0007e4000c901d70 */
[----:B---3--:R-:W-:Y:S02]  /*bf10*/  @P6 IMAD.MOV.U32 R2, RZ, RZ, R13 ;  /* 0x000000ffff026224 */ /* 0x008fe400078e000d */
[----:B------:R-:W-:Y:S02]  /*bf20*/  @P6 IMAD.MOV.U32 R3, RZ, RZ, R14 ;  /* 0x000000ffff036224 */ /* 0x000fe400078e000e */
[----:B------:R3:W4:Y:S04]  /*bf30*/  SHFL.IDX PT, R14, R4, 0x7, 0x181f ;  /* 0x00f81f00040e7f89 */ /* 0x00072800000e0000 */
[----:B------:R-:W-:Y:S04]  /*bf40*/  @P6 LDGSTS.E.BYPASS.LTC128B.128 [R0+0x29c00], desc[UR48][R2.64], !P3 ;  /* 0x29c0000002006fae */ /* 0x000fe8000d901d70 */
[----:B------:R0:W-:Y:S02]  /*bf50*/  @P6 LDGSTS.E.BYPASS.LTC128B.128 [R0+0x2dc00], desc[UR48][R2.64+0x80], !P1 ;  /* 0x2dc0008002006fae */ /* 0x0001e4000c901d70 */
[----:B0-----:R-:W-:-:S02]  /*bf60*/  @P5 IMAD.MOV.U32 R2, RZ, RZ, R11 ;  /* 0x000000ffff025224 */ /* 0x001fc400078e000b */
[----:B------:R-:W-:-:S05]  /*bf70*/  @P5 IMAD.MOV.U32 R3, RZ, RZ, R12 ;  /* 0x000000ffff035224 */ /* 0x000fca00078e000c */
[----:B------:R-:W-:Y:S04]  /*bf80*/  @P5 LDGSTS.E.BYPASS.LTC128B.128 [R0+0x2a400], desc[UR48][R2.64], !P3 ;  /* 0x2a40000002005fae */ /* 0x000fe8000d901d70 */
[----:B------:R0:W-:Y:S02]  /*bf90*/  @P5 LDGSTS.E.BYPASS.LTC128B.128 [R0+0x2e400], desc[UR48][R2.64+0x80], !P1 ;  /* 0x2e40008002005fae */ /* 0x0001e4000c901d70 */
[----:B0-----:R-:W-:Y:S02]  /*bfa0*/  @P4 IMAD.MOV.U32 R2, RZ, RZ, R7 ;  /* 0x000000ffff024224 */ /* 0x001fe400078e0007 */
[----:B------:R-:W-:-:S05]  /*bfb0*/  @P4 IMAD.MOV.U32 R3, RZ, RZ, R8 ;  /* 0x000000ffff034224 */ /* 0x000fca00078e0008 */
[----:B------:R-:W-:Y:S04]  /*bfc0*/  @P4 LDGSTS.E.BYPASS.LTC128B.128 [R0+0x2ac00], desc[UR48][R2.64], !P3 ;  /* 0x2ac0000002004fae */ /* 0x000fe8000d901d70 */
[----:B------:R0:W-:Y:S02]  /*bfd0*/  @P4 LDGSTS.E.BYPASS.LTC128B.128 [R0+0x2ec00], desc[UR48][R2.64+0x80], !P1 ;  /* 0x2ec0008002004fae */ /* 0x0001e4000c901d70 */
[----:B0-----:R-:W-:Y:S02]  /*bfe0*/  @P2 IMAD.MOV.U32 R2, RZ, RZ, R9 ;  /* 0x000000ffff022224 */ /* 0x001fe400078e0009 */
[----:B------:R-:W-:-:S05]  /*bff0*/  @P2 IMAD.MOV.U32 R3, RZ, RZ, R10 ;  /* 0x000000ffff032224 */ /* 0x000fca00078e000a */
[----:B------:R3:W-:Y:S04]  /*c000*/  @P2 LDGSTS.E.BYPASS.LTC128B.128 [R0+0x2b400], desc[UR48][R2.64], !P3 ;  /* 0x2b40000002002fae */ /* 0x0007e8000d901d70 */
[----:B----4-:R3:W-:Y:S02]  /*c010*/  @P2 LDGSTS.E.BYPASS.LTC128B.128 [R0+0x2f400], desc[UR48][R2.64+0x80], !P1 ;  /* 0x2f40008002002fae */ /* 0x0107e4000c901d70 */
.L_x_145:
[----:B------:R-:W-:-:S13]  /*c020*/  ISETP.GE.AND P2, PT, R21, 0x71, PT ;  /* 0x000000711500780c */ /* 0x000fda0003f46270 */
[----:B---3--:R-:W-:-:S05]  /*c030*/  @P2 IADD3 R2, P0, R32, R14, RZ ;  /* 0x0000000e20022210 */ /* 0x008fca0007f1e0ff */
[----:B------:R-:W-:Y:S01]  /*c040*/  @P2 IMAD.X R3, RZ, RZ, R5, P0 ;  /* 0x000000ffff032224 */ /* 0x000fe200000e0605 */
[----:B------:R-:W-:-:S04]  /*c050*/  PLOP3.LUT P0, PT, PT, PT, PT, 0x80, 0x0 ;  /* 0x000000000000781c */ /* 0x000fc80003f0f070 */
[----:B------:R-:W-:Y:S01]  /*c060*/  @!PT LDS RZ, [RZ] ;  /* 0x00000000fffff984 */ /* 0x000fe20000000800 */
[----:B------:R-:W-:Y:S01]  /*c070*/  @!PT LDS RZ, [RZ] ;  /* 0x00000000fffff984 */ /* 0x000fe20000000800 */
[----:B------:R-:W-:Y:S01]  /*c080*/  @!PT LDS RZ, [RZ] ;  /* 0x00000000fffff984 */ /* 0x000fe20000000800 */
[----:B------:R0:W-:Y:S04]  /*c090*/  @P2 LDGSTS.E.BYPASS.LTC128B.128 [R0+0x2bc00], desc[UR48][R2.64], !P3 ;  /* 0x2bc0000002002fae */ /* 0x0001e8000d901d70 */
[----:B------:R0:W-:Y:S01]  /*c0a0*/  @P2 LDGSTS.E.BYPASS.LTC128B.128 [R0+0x2fc00], desc[UR48][R2.64+0x80], !P1 ;  /* 0x2fc0008002002fae */ /* 0x0001e2000c901d70 */
[----:B------:R-:W-:-:S04]  /*c0b0*/  NOP ;  /* 0x0000000000007918 */ /* 0x000fc80000000000 */
.L_x_57:
[----:B------:R-:W-:Y:S02]  /*c0c0*/  PLOP3.LUT P1, PT, P1, P0, PT, 0xa2, 0x0 ;  /* 0x000000000000781c */ /* 0x000fe40000f21472 */
[----:B------:R-:W-:-:S08]  /*c0d0*/  @P0 R2UR P1, UR4, R6 ;  /* 0x00000000060402ca */ /* 0x000fd00000020000 */
[----:B------:R-:W-:-:S05]  /*c0e0*/  @P0 PLOP3.LUT P0, PT, P1, PT, PT, 0x80, 0x0 ;  /* 0x000000000000081c */ /* 0x000fca0000f0f070 */
[----:B------:R-:W-:Y:S01]  /*c0f0*/  @!P1 SYNCS.ARRIVE.TRANS64.RED.A0T1 RZ, [UR4+0x38830], RZ ;  /* 0x038830ffffff99a7 */ /* 0x000fe20008200404 */
[----:B------:R-:W-:Y:S07]  /*c100*/  @!P1 ARRIVES.LDGSTSBAR.64.TRANSCNT [UR4+0x38830] ;  /* 0x03883000ff0099b0 */ /* 0x000fee0008000a84 */
[----:B------:R-:W-:Y:S05]  /*c110*/  @P0 BRA.U.ANY `(.L_x_57) ;  /* 0xfffffffd00e80947 */ /* 0x000fea000393ffff */
[----:B------:R-:W-:Y:S01]  /*c120*/  NOP ;  /* 0x0000000000007918 */ /* 0x000fe20000000000 */
[----:B0-----:R-:W-:-:S05]  /*c130*/  IMAD.U32 R0, RZ, RZ, UR46 ;  /* 0x0000002eff007e24 */ /* 0x001fca000f8e00ff */
[----:B------:R-:W-:-:S13]  /*c140*/  ISETP.NE.AND P2, PT, R0, 0x3, PT ;  /* 0x000000030000780c */ /* 0x000fda0003f45270 */
[----:B------:R-:W-:Y:S05]  /*c150*/  @!P2 BRA `(.L_x_58) ;  /* 0x000000000004a947 */ /* 0x000fea0003800000 */
[----:B------:R-:W-:Y:S01]  /*c160*/  BPT.TRAP 0x1 ;  /* 0x000000040000795c */ /* 0x000fe20000300000 */
.L_x_58:
[----:B------:R0:W-:Y:S02]  /*c170*/  SYNCS.ARRIVE.TRANS64.A1T0 RZ, [R6+URZ+0x38830], RZ ;  /* 0x038830ff06ff79a7 */ /* 0x0001e4000810003f */
[----:B------:R-:W-:Y:S05]  /*c180*/  WARPSYNC.ALL ;  /* 0x0000000000007948 */ /* 0x000fea0003800000 */
[----:B------:R-:W-:-:S04]  /*c190*/  UIADD3 UR4, UR41, 0x20400, URZ ;  /* 0x0002040029047890 */ /* 0x000fc8000fffe03f */
[----:B------:R-:W-:Y:S01]  /*c1a0*/  ULOP3.LUT UP0, URZ, UR4, 0x3ff, URZ, 0xc0, !UPT ;  /* 0x000003ff043f7892 */ /* 0x000fe2000f80c03f */
[----:B------:R-:W-:Y:S05]  /*c1b0*/  BAR.SYNC.DEFER_BLOCKING 0x8, 0x180 ;  /* 0x0206000000007b1d */ /* 0x000fea0000010000 */
[----:B------:R-:W-:-:S13]  /*c1c0*/  PLOP3.LUT P0, PT, PT, PT, UP0, 0x80, 0x0 ;  /* 0x000000000000781c */ /* 0x000fda0003f0f008 */
[----:B------:R-:W-:Y:S05]  /*c1d0*/  @!P0 BRA `(.L_x_59) ;  /* 0x0000000000408947 */ /* 0x000fea0003800000 */
[----:B------:R-:W-:Y:S01]  /*c1e0*/  MOV R2, 0x0 ;  /* 0x0000000000027802 */ /* 0x000fe20000000f00 */
[----:B------:R-:W-:Y:S01]  /*c1f0*/  ULDC.64 UR6, c[0x4][0xc0] ;  /* 0x0100300000067ab9 */ /* 0x000fe20000000a00 */
[----:B------:R-:W-:Y:S01]  /*c200*/  ULDC.64 UR8, c[0x4][0xc8] ;  /* 0x0100320000087ab9 */ /* 0x000fe20000000a00 */
[----:B------:R-:W-:Y:S01]  /*c210*/  ULDC.64 UR4, c[0x4][0x28] ;  /* 0x01000a0000047ab9 */ /* 0x000fe20000000a00 */
[----:B------:R-:W-:Y:S01]  /*c220*/  IMAD.U32 R4, RZ, RZ, UR6 ;  /* 0x00000006ff047e24 */ /* 0x000fe2000f8e00ff */
[----:B012---:R-:W-:Y:S01]  /*c230*/  MOV R6, UR8 ;  /* 0x0000000800067c02 */ /* 0x007fe20008000f00 */
[----:B------:R-:W0:Y:S01]  /*c240*/  LDC.64 R2, c[0x4][R2] ;  /* 0x0100000002027b82 */ /* 0x000e220000000a00 */
[----:B------:R-:W-:Y:S02]  /*c250*/  IMAD.U32 R5, RZ, RZ, UR7 ;  /* 0x00000007ff057e24 */ /* 0x000fe4000f8e00ff */
[----:B------:R-:W-:Y:S02]  /*c260*/  IMAD.U32 R7, RZ, RZ, UR9 ;  /* 0x00000009ff077e24 */ /* 0x000fe4000f8e00ff */
[----:B------:R-:W-:-:S02]  /*c270*/  IMAD.U32 R10, RZ, RZ, UR4 ;  /* 0x00000004ff0a7e24 */ /* 0x000fc4000f8e00ff */
[----:B------:R-:W-:Y:S02]  /*c280*/  IMAD.U32 R11, RZ, RZ, UR5 ;  /* 0x00000005ff0b7e24 */ /* 0x000fe4000f8e00ff */
[----:B------:R-:W-:Y:S02]  /*c290*/  IMAD.MOV.U32 R8, RZ, RZ, 0x70 ;  /* 0x00000070ff087424 */ /* 0x000fe400078e00ff */
[----:B------:R-:W-:Y:S02]  /*c2a0*/  IMAD.MOV.U32 R12, RZ, RZ, 0x1 ;  /* 0x00000001ff0c7424 */ /* 0x000fe400078e00ff */
[----:B------:R-:W-:-:S07]  /*c2b0*/  IMAD.MOV.U32 R13, RZ, RZ, RZ ;  /* 0x000000ffff0d7224 */ /* 0x000fce00078e00ff */
[----:B------:R-:W-:-:S07]  /*c2c0*/  LEPC R20, `(.L_x_59) ;  /* 0x000000001014794e */ /* 0x000fce0000000000 */
[----:B0-----:R-:W-:Y:S05]  /*c2d0*/  CALL.ABS.NOINC R2 ;  /* 0x0000000002007343 */ /* 0x001fea0003c00000 */
.L_x_59:
[----:B------:R3:W5:Y:S01]  /*c2e0*/  LDL R8, [R1+0x18] ;  /* 0x0000180001087983 */ /* 0x0007620000100800 */
[----:B012---:R-:W0:Y:S01]  /*c2f0*/  LDC R6, c[0x0][0x448] ;  /* 0x00011200ff067b82 */ /* 0x007e220000000800 */
[----:B------:R-:W-:Y:S01]  /*c300*/  IMAD R5, RZ, RZ, -UR43 ;  /* 0x8000002bff057e24 */ /* 0x000fe2000f8e02ff */
[C---:B------:R-:W-:Y:S01]  /*c310*/  LOP3.LUT P4, RZ, R16.reuse, 0x1000, RZ, 0xc0, !PT ;  /* 0x0000100010ff7812 */ /* 0x040fe2000788c0ff */
[----:B------:R-:W1:Y:S01]  /*c320*/  S2R R17, SR_TID.X ;  /* 0x0000000000117919 */ /* 0x000e620000002100 */
[----:B------:R-:W-:Y:S01]  /*c330*/  LOP3.LUT P5, RZ, R16, 0x800, RZ, 0xc0, !PT ;  /* 0x0000080010ff7812 */ /* 0x000fe200078ac0ff */
[----:B------:R-:W-:-:S03]  /*c340*/  ULDC.64 UR8, c[0x0][0x2d8] ;  /* 0x0000b60000087ab9 */ /* 0x000fc60000000a00 */
[----:B------:R-:W2:Y:S01]  /*c350*/  LDC R2, c[0x0][0xc38] ;  /* 0x00030e00ff027b82 */ /* 0x000ea20000000800 */
[----:B0-----:R-:W-:Y:S02]  /*c360*/  ISETP.NE.AND P0, PT, R6, 0x1, PT ;  /* 0x000000010600780c */ /* 0x001fe40003f05270 */
[----:B------:R-:W-:Y:S02]  /*c370*/  R2UR UR6, R35 ;  /* 0x00000000230672ca */ /* 0x000fe400000e0000 */
[C---:B------:R-:W-:Y:S02]  /*c380*/  R2UR UR7, R28.reuse ;  /* 0x000000001c0772ca */ /* 0x040fe400000e0000 */
[----:B------:R-:W-:Y:S01]  /*c390*/  R2UR UR4, R28 ;  /* 0x000000001c0472ca */ /* 0x000fe200000e0000 */
[----:B--2---:R-:W-:Y:S01]  /*c3a0*/  IMAD R5, R2, R5, UR37 ;  /* 0x0000002502057e24 */ /* 0x004fe2000f8e0205 */
[C---:B-1----:R-:W-:Y:S01]  /*c3b0*/  LOP3.LUT R18, R17.reuse, 0x7f, RZ, 0xc0, !PT ;  /* 0x0000007f11127812 */ /* 0x042fe200078ec0ff */
[----:B------:R-:W-:-:S04]  /*c3c0*/  IMAD.SHL.U32 R17, R17, 0x10, RZ ;  /* 0x0000001011117824 */ /* 0x000fc800078e00ff */
[----:B------:R-:W0:Y:S01]  /*c3d0*/  @P0 LDC R0, c[0x0][0x44c] ;  /* 0x00011300ff000b82 */ /* 0x000e220000000800 */
[----:B------:R-:W-:Y:S01]  /*c3e0*/  IMAD.SHL.U32 R5, R5, 0x80, RZ ;  /* 0x0000008005057824 */ /* 0x000fe200078e00ff */
[----:B------:R-:W-:-:S04]  /*c3f0*/  SHF.R.U32.HI R18, RZ, 0x3, R18 ;  /* 0x00000003ff127819 */ /* 0x000fc80000011612 */
[----:B------:R-:W-:Y:S02]  /*c400*/  LOP3.LUT R17, R18, 0x70, R17, 0xf8, !PT ;  /* 0x0000007012117812 */ /* 0x000fe400078ef811 */
[----:B------:R-:W1:Y:S01]  /*c410*/  @P0 LDC R3, c[0x0][0x450] ;  /* 0x00011400ff030b82 */ /* 0x000e620000000800 */
[----:B------:R-:W-:Y:S01]  /*c420*/  UIMAD UR6, UR6, UR8, URZ ;  /* 0x00000008060672a4 */ /* 0x000fe2000f8e023f */
[----:B------:R-:W-:Y:S01]  /*c430*/  LOP3.LUT R4, R17, R5, RZ, 0xfc, !PT ;  /* 0x0000000511047212 */ /* 0x000fe200078efcff */
[----:B------:R-:W-:Y:S02]  /*c440*/  UIMAD.WIDE.U32 UR4, UR4, UR8, URZ ;  /* 0x00000008040472a5 */ /* 0x000fe4000f8e003f */
[----:B------:R-:W-:Y:S02]  /*c450*/  UIMAD UR7, UR7, UR9, UR6 ;  /* 0x00000009070772a4 */ /* 0x000fe4000f8e0206 */
[----:B------:R-:W-:Y:S01]  /*c460*/  USHF.R.S32.HI UR6, URZ, 0x1f, UR44 ;  /* 0x0000001f3f067899 */ /* 0x000fe2000801142c */
[----:B------:R-:W2:Y:S01]  /*c470*/  S2R R17, SR_TID.X ;  /* 0x0000000000117919 */ /* 0x000ea20000002100 */
[----:B------:R-:W-:Y:S01]  /*c480*/  ULDC.64 UR8, c[0x0][0x2e0] ;  /* 0x0000b80000087ab9 */ /* 0x000fe20000000a00 */
[----:B------:R-:W-:Y:S01]  /*c490*/  IMAD.MOV.U32 R2, RZ, RZ, R4 ;  /* 0x000000ffff027224 */ /* 0x000fe200078e0004 */
[----:B------:R-:W-:Y:S01]  /*c4a0*/  UIADD3 UR5, UR5, UR7, URZ ;  /* 0x0000000705057290 */ /* 0x000fe2000fffe03f */
[----:B0-----:R-:W-:Y:S01]  /*c4b0*/  @P0 IMAD.HI.U32 R0, R4, R0, RZ ;  /* 0x0000000004000227 */ /* 0x001fe200078e00ff */
[----:B------:R-:W-:-:S02]  /*c4c0*/  UIMAD UR6, UR6, UR8, URZ ;  /* 0x00000008060672a4 */ /* 0x000fc4000f8e023f */
[----:B------:R-:W-:Y:S02]  /*c4d0*/  UIMAD.WIDE.U32 UR4, UR44, UR8, UR4 ;  /* 0x000000082c0472a5 */ /* 0x000fe4000f8e0004 */
[----:B-1----:R-:W-:Y:S01]  /*c4e0*/  @P0 SHF.R.U32.HI R2, RZ, R3, R0 ;  /* 0x00000003ff020219 */ /* 0x002fe20000011600 */
[----:B------:R-:W-:-:S03]  /*c4f0*/  UIMAD UR6, UR44, UR9, UR6 ;  /* 0x000000092c0672a4 */ /* 0x000fc6000f8e0206 */
[--C-:B------:R-:W-:Y:S01]  /*c500*/  SHF.R.S32.HI R0, RZ, 0x1f, R2.reuse ;  /* 0x0000001fff007819 */ /* 0x100fe20000011402 */
[----:B------:R-:W-:Y:S01]  /*c510*/  IMAD.MOV R7, RZ, RZ, -R2 ;  /* 0x000000ffff077224 */ /* 0x000fe200078e0a02 */
[----:B------:R-:W-:Y:S01]  /*c520*/  ULDC.64 UR8, c[0x0][0x2d0] ;  /* 0x0000b40000087ab9 */ /* 0x000fe20000000a00 */
[----:B------:R-:W-:Y:S01]  /*c530*/  UIADD3 UR5, UR5, UR6, URZ ;  /* 0x0000000605057290 */ /* 0x000fe2000fffe03f */
[----:B------:R-:W-:Y:S02]  /*c540*/  IMAD.U32 R11, RZ, RZ, UR8 ;  /* 0x00000008ff0b7e24 */ /* 0x000fe4000f8e00ff */
[----:B------:R-:W-:Y:S02]  /*c550*/  IMAD R3, R0, UR8, RZ ;  /* 0x0000000800037c24 */ /* 0x000fe4000f8e02ff */
[----:B------:R-:W-:Y:S02]  /*c560*/  IMAD R7, R6, R7, R4 ;  /* 0x0000000706077224 */ /* 0x000fe400078e0204 */
[----:B------:R-:W-:-:S02]  /*c570*/  IMAD R9, R2, UR9, R3 ;  /* 0x0000000902097c24 */ /* 0x000fc4000f8e0203 */
[----:B------:R-:W-:Y:S01]  /*c580*/  IMAD.WIDE.U32 R2, R2, R11, UR4 ;  /* 0x0000000402027e25 */ /* 0x000fe2000f8e000b */
[----:B------:R-:W-:Y:S01]  /*c590*/  SHF.R.S32.HI R0, RZ, 0x1f, R7 ;  /* 0x0000001fff007819 */ /* 0x000fe20000011407 */
[----:B------:R-:W-:Y:S02]  /*c5a0*/  ULDC.64 UR4, c[0x0][0x2c8] ;  /* 0x0000b20000047ab9 */ /* 0x000fe40000000a00 */
[----:B------:R-:W-:Y:S02]  /*c5b0*/  IMAD.IADD R3, R3, 0x1, R9 ;  /* 0x0000000103037824 */ /* 0x000fe400078e0209 */
[----:B------:R-:W-:Y:S02]  /*c5c0*/  IMAD R0, R0, UR4, RZ ;  /* 0x0000000400007c24 */ /* 0x000fe4000f8e02ff */
[----:B------:R-:W-:-:S04]  /*c5d0*/  IMAD.WIDE.U32 R2, R7, UR4, R2 ;  /* 0x0000000407027c25 */ /* 0x000fc8000f8e0002 */
[----:B------:R-:W-:Y:S01]  /*c5e0*/  IMAD R7, R7, UR5, R0 ;  /* 0x0000000507077c24 */ /* 0x000fe2000f8e0200 */
[----:B------:R-:W-:Y:S02]  /*c5f0*/  ULDC.64 UR4, c[0x0][0x280] ;  /* 0x0000a00000047ab9 */ /* 0x000fe40000000a00 */
[----:B------:R-:W-:Y:S01]  /*c600*/  IADD3 R0, P0, R2, UR4, RZ ;  /* 0x0000000402007c10 */ /* 0x000fe2000ff1e0ff */
[----:B------:R-:W-:Y:S01]  /*c610*/  UMOV UR4, 0xffffffff ;  /* 0xffffffff00047882 */ /* 0x000fe20000000000 */
[----:B--2---:R-:W-:Y:S02]  /*c620*/  LOP3.LUT R10, R17, 0x7f, RZ, 0xc0, !PT ;  /* 0x0000007f110a7812 */ /* 0x004fe400078ec0ff */
[----:B------:R-:W-:Y:S02]  /*c630*/  IADD3.X R4, R3, UR5, R7, P0, !PT ;  /* 0x0000000503047c10 */ /* 0x000fe400087fe407 */
[----:B------:R-:W-:Y:S01]  /*c640*/  SHF.R.U32.HI R10, RZ, 0x3, R10 ;  /* 0x00000003ff0a7819 */ /* 0x000fe2000001160a */
[----:B---3--:R-:W-:Y:S06]  /*c650*/  BRA.DIV UR4, `(.L_x_60) ;  /* 0x00000042047c7947 */ /* 0x008fec000b800000 */
[----:B------:R-:W0:Y:S01]  /*c660*/  SHFL.IDX PT, R14, R0, RZ, 0x181f ;  /* 0x00181fff000e7589 */ /* 0x000e2200000e0000 */
[----:B------:R-:W-:-:S03]  /*c670*/  IMAD.IADD R5, R10, 0x1, R5 ;  /* 0x000000010a057824 */ /* 0x000fc600078e0205 */
[----:B------:R-:W1:Y:S01]  /*c680*/  SHFL.IDX PT, R2, R4, RZ, 0x181f ;  /* 0x00181fff04027589 */ /* 0x000e6200000e0000 */
[C---:B------:R-:W-:Y:S01]  /*c690*/  VIADD R7, R5.reuse, 0x10 ;  /* 0x0000001005077836 */ /* 0x040fe20000000000 */
[----:B------:R-:W-:Y:S02]  /*c6a0*/  ISETP.GE.AND P1, PT, R5, UR40, PT ;  /* 0x0000002805007c0c */ /* 0x000fe4000bf26270 */
[----:B------:R-:W-:Y:S11]  /*c6b0*/  SHFL.IDX PT, R6, R4, 0x1, 0x181f ;  /* 0x00381f0004067f89 */ /* 0x000ff600000e0000 */
[----:B0-----:R-:W-:-:S05]  /*c6c0*/  @!P1 IADD3 R14, P0, R32, R14, RZ ;  /* 0x0000000e200e9210 */ /* 0x001fca0007f1e0ff */
[----:B-1----:R-:W-:Y:S02]  /*c6d0*/  @!P1 IMAD.X R3, RZ, RZ, R2, P0 ;  /* 0x000000ffff039224 */ /* 0x002fe400000e0602 */
[----:B------:R-:W-:Y:S02]  /*c6e0*/  @!P1 IMAD.MOV.U32 R2, RZ, RZ, R14 ;  /* 0x000000ffff029224 */ /* 0x000fe400078e000e */
[----:B------:R-:W0:Y:S04]  /*c6f0*/  SHFL.IDX PT, R14, R0, 0x1, 0x181f ;  /* 0x00381f00000e7f89 */ /* 0x000e2800000e0000 */
[----:B-----5:R-:W-:Y:S04]  /*c700*/  @!P1 LDGSTS.E.BYPASS.LTC128B.128 [R8+0x20400], desc[UR48][R2.64], !P4 ;  /* 0x2040000002089fae */ /* 0x020fe8000e101d70 */
[----:B------:R1:W-:Y:S01]  /*c710*/  @!P1 LDGSTS.E.BYPASS.LTC128B.128 [R8+0x24400], desc[UR48][R2.64+0x80], !P5 ;  /* 0x2440008002089fae */ /* 0x0003e2000e901d70 */
[----:B------:R-:W-:-:S13]  /*c720*/  ISETP.GE.AND P1, PT, R7, UR40, PT ;  /* 0x0000002807007c0c */ /* 0x000fda000bf26270 */
[----:B0-----:R-:W-:-:S05]  /*c730*/  @!P1 IADD3 R14, P0, R32, R14, RZ ;  /* 0x0000000e200e9210 */ /* 0x001fca0007f1e0ff */
[----:B-1----:R-:W-:Y:S02]  /*c740*/  @!P1 IMAD.MOV.U32 R2, RZ, RZ, R14 ;  /* 0x000000ffff029224 */ /* 0x002fe400078e000e */
[----:B------:R-:W-:Y:S01]  /*c750*/  @!P1 IMAD.X R7, RZ, RZ, R6, P0 ;  /* 0x000000ffff079224 */ /* 0x000fe200000e0606 */
[----:B------:R-:W0:Y:S03]  /*c760*/  SHFL.IDX PT, R14, R0, 0x2, 0x181f ;  /* 0x00581f00000e7f89 */ /* 0x000e2600000e0000 */
[----:B------:R-:W-:Y:S01]  /*c770*/  @!P1 IMAD.MOV.U32 R3, RZ, RZ, R7 ;  /* 0x000000ffff039224 */ /* 0x000fe200078e0007 */
[----:B------:R-:W1:Y:S01]  /*c780*/  SHFL.IDX PT, R6, R4, 0x2, 0x181f ;  /* 0x00581f0004067f89 */ /* 0x000e6200000e0000 */
[----:B------:R-:W-:-:S03]  /*c790*/  VIADD R7, R5, 0x20 ;  /* 0x0000002005077836 */ /* 0x000fc60000000000 */
[----:B------:R-:W-:Y:S04]  /*c7a0*/  @!P1 LDGSTS.E.BYPASS.LTC128B.128 [R8+0x20c00], desc[UR48][R2.64], !P4 ;  /* 0x20c0000002089fae */ /* 0x000fe8000e101d70 */
[----:B------:R2:W-:Y:S01]  /*c7b0*/  @!P1 LDGSTS.E.BYPASS.LTC128B.128 [R8+0x24c00], desc[UR48][R2.64+0x80], !P5 ;  /* 0x24c0008002089fae */ /* 0x0005e2000e901d70 */
[----:B------:R-:W-:-:S13]  /*c7c0*/  ISETP.GE.AND P1, PT, R7, UR40, PT ;  /* 0x0000002807007c0c */ /* 0x000fda000bf26270 */
[----:B0-----:R-:W-:-:S05]  /*c7d0*/  @!P1 IADD3 R14, P0, R32, R14, RZ ;  /* 0x0000000e200e9210 */ /* 0x001fca0007f1e0ff */
[----:B--2---:R-:W-:Y:S02]  /*c7e0*/  @!P1 IMAD.MOV.U32 R2, RZ, RZ, R14 ;  /* 0x000000ffff029224 */ /* 0x004fe400078e000e */
[----:B-1----:R-:W-:Y:S01]  /*c7f0*/  @!P1 IMAD.X R7, RZ, RZ, R6, P0 ;  /* 0x000000ffff079224 */ /* 0x002fe200000e0606 */
        /* <DEDUP_REMOVED lines=8> */
[----:B-1----:R-:W-:Y:S02]  /*c880*/  @!P1 IMAD.X R7, RZ, RZ, R6, P0 ;  /* 0x000000ffff079224 */ /* 0x002fe400000e0606 */
[----:B--2---:R-:W-:Y:S01]  /*c890*/  @!P1 IMAD.MOV.U32 R2, RZ, RZ, R14 ;  /* 0x000000ffff029224 */ /* 0x004fe200078e000e */
[----:B------:R-:W-:Y:S02]  /*c8a0*/  SHFL.IDX PT, R6, R4, 0x4, 0x181f ;  /* 0x00981f0004067f89 */ /* 0x000fe400000e0000 */
[----:B------:R-:W-:Y:S01]  /*c8b0*/  @!P1 MOV R3, R7 ;  /* 0x0000000700039202 */ /* 0x000fe20000000f00 */
[----:B------:R-:W-:Y:S01]  /*c8c0*/  VIADD R7, R5, 0x40 ;  /* 0x0000004005077836 */ /* 0x000fe20000000000 */
[----:B------:R-:W0:Y:S04]  /*c8d0*/  SHFL.IDX PT, R14, R0, 0x4, 0x181f ;  /* 0x00981f00000e7f89 */ /* 0x000e2800000e0000 */
[----:B------:R-:W-:Y:S04]  /*c8e0*/  @!P1 LDGSTS.E.BYPASS.LTC128B.128 [R8+0x21c00], desc[UR48][R2.64], !P4 ;  /* 0x21c0000002089fae */ /* 0x000fe8000e101d70 */
        /* <DEDUP_REMOVED lines=25> */
[----:B------:R0:W1:Y:S01]  /*ca80*/  SHFL.IDX PT, R6, R4, 0x7, 0x181f ;  /* 0x00f81f0004067f89 */ /* 0x00006200000e0000 */
[----:B------:R-:W-:-:S03]  /*ca90*/  @!P1 IMAD.MOV.U32 R3, RZ, RZ, R7 ;  /* 0x000000ffff039224 */ /* 0x000fc600078e0007 */
[----:B------:R0:W2:Y:S04]  /*caa0*/  SHFL.IDX PT, R14, R0, 0x7, 0x181f ;  /* 0x00f81f00000e7f89 */ /* 0x0000a800000e0000 */
[----:B------:R0:W-:Y:S04]  /*cab0*/  @!P1 LDGSTS.E.BYPASS.LTC128B.128 [R8+0x23400], desc[UR48][R2.64], !P4 ;  /* 0x2340000002089fae */ /* 0x0001e8000e101d70 */
[----:B------:R0:W-:Y:S02]  /*cac0*/  @!P1 LDGSTS.E.BYPASS.LTC128B.128 [R8+0x27400], desc[UR48][R2.64+0x80], !P5 ;  /* 0x2740008002089fae */ /* 0x0001e4000e901d70 */
.L_x_162:
[----:B------:R-:W-:-:S05]  /*cad0*/  VIADD R5, R5, 0x70 ;  /* 0x0000007005057836 */ /* 0x000fca0000000000 */
[----:B------:R-:W-:-:S13]  /*cae0*/  ISETP.GE.AND P0, PT, R5, UR40, PT ;  /* 0x0000002805007c0c */ /* 0x000fda000bf06270 */
[----:B0-2---:R-:W-:-:S05]  /*caf0*/  @!P0 IADD3 R2, P1, R32, R14, RZ ;  /* 0x0000000e20028210 */ /* 0x005fca0007f3e0ff */
[----:B-1----:R-:W-:-:S05]  /*cb00*/  @!P0 IMAD.X R3, RZ, RZ, R6, P1 ;  /* 0x000000ffff038224 */ /* 0x002fca00008e0606 */
[----:B------:R-:W-:Y:S01]  /*cb10*/  @!PT LDS RZ, [RZ] ;  /* 0x00000000fffff984 */ /* 0x000fe20000000800 */
[----:B------:R-:W-:Y:S01]  /*cb20*/  @!PT LDS RZ, [RZ] ;  /* 0x00000000fffff984 */ /* 0x000fe20000000800 */
[----:B------:R-:W-:Y:S01]  /*cb30*/  @!PT LDS RZ, [RZ] ;  /* 0x00000000fffff984 */ /* 0x000fe20000000800 */
[----:B------:R-:W-:Y:S04]  /*cb40*/  @!P0 LDGSTS.E.BYPASS.LTC128B.128 [R8+0x23c00], desc[UR48][R2.64], !P4 ;  /* 0x23c0000002088fae */ /* 0x000fe8000e101d70 */
[----:B------:R0:W-:Y:S01]  /*cb50*/  @!P0 LDGSTS.E.BYPASS.LTC128B.128 [R8+0x27c00], desc[UR48][R2.64+0x80], !P5 ;  /* 0x27c0008002088fae */ /* 0x0001e2000e901d70 */
[----:B------:R-:W-:Y:S01]  /*cb60*/  NOP ;  /* 0x0000000000007918 */ /* 0x000fe20000000000 */
[----:B------:R-:W-:Y:S02]  /*cb70*/  SYNCS.ARRIVE.TRANS64.RED.A0T1 RZ, [UR41+0x38800], RZ ;  /* 0x038800ffffff79a7 */ /* 0x000fe40008200429 */
[----:B------:R-:W-:Y:S01]  /*cb80*/  ARRIVES.LDGSTSBAR.64.TRANSCNT [UR41+0x38800] ;  /* 0x03880000ff0079b0 */ /* 0x000fe20008000aa9 */
[----:B------:R-:W-:Y:S01]  /*cb90*/  NOP ;  /* 0x0000000000007918 */ /* 0x000fe20000000000 */
[----:B------:R-:W-:Y:S01]  /*cba0*/  ULOP3.LUT UR4, UR36, 0x1, URZ, 0xc, !UPT ;  /* 0x0000000124047892 */ /* 0x000fe2000f8e0c3f */
[----:B------:R-:W-:Y:S01]  /*cbb0*/  SYNCS.ARRIVE.TRANS64.A1T0 RZ, [UR41+0x38800], RZ ;  /* 0x038800ffffff79a7 */ /* 0x000fe20008100029 */
[----:B0-----:R-:W-:-:S04]  /*cbc0*/  IMAD.U32 R2, RZ, RZ, UR39 ;  /* 0x00000027ff027e24 */ /* 0x001fc8000f8e00ff */
[----:B------:R-:W-:-:S05]  /*cbd0*/  IMAD.U32 R0, RZ, RZ, UR4 ;  /* 0x00000004ff007e24 */ /* 0x000fca000f8e00ff */
[----:B------:R-:W-:-:S04]  /*cbe0*/  SHF.L.U32 R0, R0, 0x1f, RZ ;  /* 0x0000001f00007819 */ /* 0x000fc800000006ff */
[----:B------:R-:W0:Y:S02]  /*cbf0*/  SYNCS.PHASECHK.TRANS64.TRYWAIT P0, [UR41+0x38820], R0 ;  /* 0x03882000ff0075a7 */ /* 0x000e240008000169 */
[----:B0-----:R-:W-:Y:S05]  /*cc00*/  @!P0 BRA `(.L_x_61) ;  /* 0x00000044008c8947 */ /* 0x001fea0003800000 */
.L_x_163:
[----:B------:R-:W-:-:S13]  /*cc10*/  ISETP.GE.AND P0, PT, R2, 0x81, PT ;  /* 0x000000810200780c */ /* 0x000fda0003f06270 */
[----:B------:R-:W-:Y:S05]  /*cc20*/  @!P0 BRA `(.L_x_62) ;  /* 0x0000001400e48947 */ /* 0x000fea0003800000 */
[----:B------:R-:W-:Y:S02]  /*cc30*/  IMAD.MOV.U32 R19, RZ, RZ, R31 ;  /* 0x000000ffff137224 */ /* 0x000fe400078e001f */
[----:B------:R-:W-:Y:S02]  /*cc40*/  IMAD.MOV.U32 R18, RZ, RZ, R29 ;  /* 0x000000ffff127224 */ /* 0x000fe400078e001d */
[----:B------:R-:W-:-:S07]  /*cc50*/  IMAD.U32 R30, RZ, RZ, UR42 ;  /* 0x0000002aff1e7e24 */ /* 0x000fce000f8e00ff */
.L_x_82:
[----:B0-----:R-:W2:Y:S01]  /*cc60*/  LDL R0, [R1] ;  /* 0x0000000001007983 */ /* 0x001ea20000100800 */
[----:B------:R-:W0:Y:S01]  /*cc70*/  LDC R4, c[0x0][0x430] ;  /* 0x00010c00ff047b82 */ /* 0x000e220000000800 */
[----:B------:R-:W-:Y:S01]  /*cc80*/  ULDC.64 UR4, c[0x0][0x428] ;  /* 0x00010a0000047ab9 */ /* 0x000fe20000000a00 */
[----:B-1----:R-:W1:Y:S01]  /*cc90*/  S2R R3, SR_TID.X ;  /* 0x0000000000037919 */ /* 0x002e620000002100 */
[----:B0-----:R-:W-:-:S13]  /*cca0*/  ISETP.NE.AND P0, PT, R4, 0x1, PT ;  /* 0x000000010400780c */ /* 0x001fda0003f05270 */
[----:B------:R-:W0:Y:S01]  /*ccb0*/  @P0 LDC R5, c[0x0][0x434] ;  /* 0x00010d00ff050b82 */ /* 0x000e220000000800 */
[----:B-1----:R-:W-:-:S07]  /*ccc0*/  LOP3.LUT R3, R3, 0x7f, RZ, 0xc0, !PT ;  /* 0x0000007f03037812 */ /* 0x002fce00078ec0ff */
[----:B------:R-:W1:Y:S01]  /*ccd0*/  @P0 LDC R9, c[0x0][0x438] ;  /* 0x00010e00ff090b82 */ /* 0x000e620000000800 */
[----:B------:R-:W-:-:S05]  /*cce0*/  SHF.R.U32.HI R3, RZ, 0x3, R3 ;  /* 0x00000003ff037819 */ /* 0x000fca0000011603 */
[----:B------:R-:W-:-:S05]  /*ccf0*/  IMAD R3, R30, 0x80, R3 ;  /* 0x000000801e037824 */ /* 0x000fca00078e0203 */
[----:B--2---:R-:W-:-:S05]  /*cd00*/  IADD3 R6, R32, R3, R0 ;  /* 0x0000000320067210 */ /* 0x004fca0007ffe000 */
[----:B0-----:R-:W-:-:S04]  /*cd10*/  @P0 IMAD.HI.U32 R0, R6, R5, RZ ;  /* 0x0000000506000227 */ /* 0x001fc800078e00ff */
[----:B------:R-:W-:Y:S01]  /*cd20*/  IMAD.MOV.U32 R7, RZ, RZ, R6 ;  /* 0x000000ffff077224 */ /* 0x000fe200078e0006 */
[----:B-1----:R-:W-:Y:S01]  /*cd30*/  @P0 SHF.R.U32.HI R7, RZ, R9, R0 ;  /* 0x00000009ff070219 */ /* 0x002fe20000011600 */
[----:B------:R-:W-:-:S03]  /*cd40*/  IMAD R0, R37, UR4, RZ ;  /* 0x0000000425007c24 */ /* 0x000fc6000f8e02ff */
[--C-:B------:R-:W-:Y:S01]  /*cd50*/  SHF.R.S32.HI R3, RZ, 0x1f, R7.reuse ;  /* 0x0000001fff037819 */ /* 0x100fe20000011407 */
[----:B------:R-:W-:Y:S02]  /*cd60*/  IMAD.MOV.U32 R2, RZ, RZ, R7 ;  /* 0x000000ffff027224 */ /* 0x000fe400078e0007 */
[C---:B------:R-:W-:Y:S02]  /*cd70*/  IMAD R5, R33.reuse, UR5, R0 ;  /* 0x0000000521057c24 */ /* 0x040fe4000f8e0200 */
[----:B------:R-:W-:Y:S01]  /*cd80*/  IMAD.WIDE.U32 R2, R33, UR4, R2 ;  /* 0x0000000421027c25 */ /* 0x000fe2000f8e0002 */
[----:B------:R-:W-:-:S03]  /*cd90*/  ULDC.64 UR4, c[0x0][0x418] ;  /* 0x0001060000047ab9 */ /* 0x000fc60000000a00 */
[----:B------:R-:W-:Y:S01]  /*cda0*/  IMAD.IADD R3, R5, 0x1, R3 ;  /* 0x0000000105037824 */ /* 0x000fe200078e0203 */
[C---:B------:R-:W-:Y:S01]  /*cdb0*/  LEA R4, P0, R2.reuse, UR4, 0x2 ;  /* 0x0000000402047c11 */ /* 0x040fe2000f8010ff */
[----:B------:R-:W-:Y:S01]  /*cdc0*/  IMAD.U32 R8, RZ, RZ, UR46 ;  /* 0x0000002eff087e24 */ /* 0x000fe2000f8e00ff */
[----:B------:R-:W-:Y:S02]  /*cdd0*/  ULDC UR4, c[0x0][0x430] ;  /* 0x00010c0000047ab9 */ /* 0x000fe40000000800 */
[----:B------:R-:W-:-:S06]  /*cde0*/  LEA.HI.X R5, R2, UR5, R3, 0x2, P0 ;  /* 0x0000000502057c11 */ /* 0x000fcc00080f1403 */
[----:B------:R-:W2:Y:S01]  /*cdf0*/  LDG.E R5, desc[UR48][R4.64] ;  /* 0x0000003004057981 */ /* 0x000ea2000c1e1900 */
[----:B------:R-:W-:Y:S01]  /*ce00*/  ISETP.NE.AND P2, PT, R8, 0x3, PT ;  /* 0x000000030800780c */ /* 0x000fe20003f45270 */
[----:B------:R-:W-:Y:S02]  /*ce10*/  VIADD R29, R18, 0x1 ;  /* 0x00000001121d7836 */ /* 0x000fe40000000000 */
[----:B------:R-:W-:-:S03]  /*ce20*/  IMAD.MOV R3, RZ, RZ, -R7 ;  /* 0x000000ffff037224 */ /* 0x000fc600078e0a07 */
[----:B------:R-:W-:Y:S01]  /*ce30*/  ISETP.NE.AND P0, PT, R29, 0x2, PT ;  /* 0x000000021d00780c */ /* 0x000fe20003f05270 */
[----:B------:R-:W-:Y:S02]  /*ce40*/  IMAD.MOV.U32 R2, RZ, RZ, R30 ;  /* 0x000000ffff027224 */ /* 0x000fe400078e001e */
[----:B------:R-:W-:Y:S01]  /*ce50*/  IMAD R6, R3, UR4, R6 ;  /* 0x0000000403067c24 */ /* 0x000fe2000f8e0206 */
[----:B------:R-:W-:Y:S02]  /*ce60*/  SEL R0, RZ, 0x1, P0 ;  /* 0x00000001ff007807 */ /* 0x000fe40000000000 */
[----:B------:R-:W-:Y:S02]  /*ce70*/  SEL R29, R29, RZ, P0 ;  /* 0x000000ff1d1d7207 */ /* 0x000fe40000000000 */
[----:B------:R-:W-:Y:S02]  /*ce80*/  IADD3 R30, R30, -0x1, RZ ;  /* 0xffffffff1e1e7810 */ /* 0x000fe40007ffe0ff */
[----:B------:R-:W-:-:S02]  /*ce90*/  LOP3.LUT R31, R19, R0, RZ, 0x3c, !PT ;  /* 0x00000000131f7212 */ /* 0x000fc400078e3cff */
[----:B------:R-:W-:Y:S02]  /*cea0*/  ISETP.GT.AND P1, PT, R2, RZ, PT ;  /* 0x000000ff0200720c */ /* 0x000fe40003f24270 */
[----:B--2---:R-:W-:Y:S01]  /*ceb0*/  SHF.R.S32.HI R20, RZ, 0x1f, R5 ;  /* 0x0000001fff147819 */ /* 0x004fe20000011405 */
[----:B------:R-:W-:Y:S10]  /*cec0*/  @!P2 BRA `(.L_x_63) ;  /* 0x000000000004a947 */ /* 0x000ff40003800000 */
[----:B------:R-:W-:Y:S01]  /*ced0*/  BPT.TRAP 0x1 ;  /* 0x000000040000795c */ /* 0x000fe20000300000 */
.L_x_63:
[----:B------:R-:W-:Y:S01]  /*cee0*/  LEA R0, R29, UR41, 0x3 ;  /* 0x000000291d007c11 */ /* 0x000fe2000f8e18ff */
[----:B------:R-:W-:Y:S01]  /*cef0*/  BSSY B0, `(.L_x_64) ;  /* 0x0000005000007945 */ /* 0x000fe20003800000 */
[----:B------:R-:W-:Y:S02]  /*cf00*/  SHF.L.U32 R21, R31, 0x1f, RZ ;  /* 0x0000001f1f157819 */ /* 0x000fe400000006ff */
[----:B------:R-:W-:Y:S02]  /*cf10*/  SHF.R.S32.HI R17, RZ, 0x1f, R6 ;  /* 0x0000001fff117819 */ /* 0x000fe40000011406 */
[----:B------:R-:W0:Y:S02]  /*cf20*/  SYNCS.PHASECHK.TRANS64.TRYWAIT P0, [R0+URZ+0x38880], R21 ;  /* 0x03888015000075a7 */ /* 0x000e24000800017f */
[----:B0-----:R-:W-:Y:S05]  /*cf30*/  @!P0 BRA `(.L_x_65) ;  /* 0x0000004000d88947 */ /* 0x001fea0003800000 */
.L_x_164:
[----:B------:R-:W-:Y:S05]  /*cf40*/  BSYNC B0 ;  /* 0x0000000000007941 */ /* 0x000fea0003800000 */
.L_x_64:
[----:B------:R-:W2:Y:S01]  /*cf50*/  LDL R8, [R1+0x4] ;  /* 0x0000040001087983 */ /* 0x000ea20000100800 */
        /* <DEDUP_REMOVED lines=22> */
[----:B------:R-:W1:Y:S01]  /*d0c0*/  SHFL.IDX PT, R14, R10, RZ, 0x181f ;  /* 0x00181fff0a0e7589 */ /* 0x000e6200000e0000 */
[----:B------:R-:W-:-:S03]  /*d0d0*/  VIADD R4, R4, UR41 ;  /* 0x0000002904047c36 */ /* 0x000fc60008000000 */
[----:B------:R-:W2:Y:S04]  /*d0e0*/  SHFL.IDX PT, R3, R7, RZ, 0x181f ;  /* 0x00181fff07037589 */ /* 0x000ea800000e0000 */
[----:B------:R-:W3:Y:S04]  /*d0f0*/  SHFL.IDX PT, R8, R10, 0x1, 0x181f ;  /* 0x00381f000a087f89 */ /* 0x000ee800000e0000 */
[----:B------:R-:W4:Y:S01]  /*d100*/  SHFL.IDX PT, R9, R7, 0x1, 0x181f ;  /* 0x00381f0007097f89 */ /* 0x000f2200000e0000 */
[----:B-1----:R-:W-:-:S03]  /*d110*/  IADD3 R2, P0, R32, R14, RZ ;  /* 0x0000000e20027210 */ /* 0x002fc60007f1e0ff */
[----:B------:R-:W-:Y:S02]  /*d120*/  SHFL.IDX PT, R14, R10, 0x7, 0x181f ;  /* 0x00f81f000a0e7f89 */ /* 0x000fe400000e0000 */
[----:B--2---:R-:W-:Y:S01]  /*d130*/  IMAD.X R3, RZ, RZ, R3, P0 ;  /* 0x000000ffff037224 */ /* 0x004fe200000e0603 */
[----:B---3--:R-:W-:-:S04]  /*d140*/  IADD3 R8, P0, R32, R8, RZ ;  /* 0x0000000820087210 */ /* 0x008fc80007f1e0ff */
[----:B------:R-:W-:Y:S01]  /*d150*/  LDGSTS.E.BYPASS.LTC128B.128 [R4+0x10400], desc[UR48][R2.64], !P3 ;  /* 0x1040000002047fae */ /* 0x000fe2000d901d70 */
[----:B----4-:R-:W-:-:S03]  /*d160*/  IMAD.X R9, RZ, RZ, R9, P0 ;  /* 0x000000ffff097224 */ /* 0x010fc600000e0609 */
[----:B------:R1:W-:Y:S04]  /*d170*/  LDGSTS.E.BYPASS.LTC128B.128 [R4+0x14400], desc[UR48][R2.64+0x80], !P2 ;  /* 0x1440008002047fae */ /* 0x0003e8000d101d70 */
[----:B------:R-:W-:Y:S04]  /*d180*/  LDGSTS.E.BYPASS.LTC128B.128 [R4+0x10c00], desc[UR48][R8.64], !P3 ;  /* 0x10c0000008047fae */ /* 0x000fe8000d901d70 */
[----:B------:R2:W-:Y:S04]  /*d190*/  LDGSTS.E.BYPASS.LTC128B.128 [R4+0x14c00], desc[UR48][R8.64+0x80], !P2 ;  /* 0x14c0008008047fae */ /* 0x0005e8000d101d70 */
[----:B-1----:R-:W1:Y:S04]  /*d1a0*/  SHFL.IDX PT, R2, R10, 0x2, 0x181f ;  /* 0x00581f000a027f89 */ /* 0x002e6800000e0000 */
[----:B------:R-:W3:Y:S04]  /*d1b0*/  SHFL.IDX PT, R3, R7, 0x2, 0x181f ;  /* 0x00581f0007037f89 */ /* 0x000ee800000e0000 */
[----:B--2---:R-:W2:Y:S04]  /*d1c0*/  SHFL.IDX PT, R8, R10, 0x3, 0x181f ;  /* 0x00781f000a087f89 */ /* 0x004ea800000e0000 */
[----:B------:R-:W4:Y:S01]  /*d1d0*/  SHFL.IDX PT, R9, R7, 0x3, 0x181f ;  /* 0x00781f0007097f89 */ /* 0x000f2200000e0000 */
[----:B-1----:R-:W-:-:S05]  /*d1e0*/  IADD3 R2, P0, R32, R2, RZ ;  /* 0x0000000220027210 */ /* 0x002fca0007f1e0ff */
[----:B---3--:R-:W-:Y:S01]  /*d1f0*/  IMAD.X R3, RZ, RZ, R3, P0 ;  /* 0x000000ffff037224 */ /* 0x008fe200000e0603 */
[----:B--2---:R-:W-:-:S04]  /*d200*/  IADD3 R8, P0, R32, R8, RZ ;  /* 0x0000000820087210 */ /* 0x004fc80007f1e0ff */
        /* <DEDUP_REMOVED lines=15> */
[----:B------:R2:W-:Y:S04]  /*d300*/  LDGSTS.E.BYPASS.LTC128B.128 [R4+0x12c00], desc[UR48][R8.64], !P3 ;  /* 0x12c0000008047fae */ /* 0x0005e8000d901d70 */
[----:B------:R2:W-:Y:S04]  /*d310*/  LDGSTS.E.BYPASS.LTC128B.128 [R4+0x16c00], desc[UR48][R8.64+0x80], !P2 ;  /* 0x16c0008008047fae */ /* 0x0005e8000d101d70 */
[----:B-1----:R-:W1:Y:S04]  /*d320*/  SHFL.IDX PT, R2, R10, 0x6, 0x181f ;  /* 0x00d81f000a027f89 */ /* 0x002e6800000e0000 */
[----:B------:R-:W3:Y:S04]  /*d330*/  SHFL.IDX PT, R3, R7, 0x6, 0x181f ;  /* 0x00d81f0007037f89 */ /* 0x000ee800000e0000 */
[----:B------:R-:W4:Y:S01]  /*d340*/  SHFL.IDX PT, R7, R7, 0x7, 0x181f ;  /* 0x00f81f0007077f89 */ /* 0x000f2200000e0000 */
[----:B-1----:R-:W-:-:S05]  /*d350*/  IADD3 R2, P0, R32, R2, RZ ;  /* 0x0000000220027210 */ /* 0x002fca0007f1e0ff */
[----:B---3--:R-:W-:-:S05]  /*d360*/  IMAD.X R3, RZ, RZ, R3, P0 ;  /* 0x000000ffff037224 */ /* 0x008fca00000e0603 */
[----:B------:R2:W-:Y:S04]  /*d370*/  LDGSTS.E.BYPASS.LTC128B.128 [R4+0x13400], desc[UR48][R2.64], !P3 ;  /* 0x1340000002047fae */ /* 0x0005e8000d901d70 */
[----:B----4-:R2:W-:Y:S02]  /*d380*/  LDGSTS.E.BYPASS.LTC128B.128 [R4+0x17400], desc[UR48][R2.64+0x80], !P2 ;  /* 0x1740008002047fae */ /* 0x0105e4000d101d70 */
.L_x_182:
[----:B--2---:R-:W-:-:S05]  /*d390*/  IADD3 R2, P0, R32, R14, RZ ;  /* 0x0000000e20027210 */ /* 0x004fca0007f1e0ff */
        /* <DEDUP_REMOVED lines=8> */
.L_x_67:
[----:B------:R-:W-:Y:S02]  /*d420*/  PLOP3.LUT P2, PT, P2, P0, PT, 0xa2, 0x0 ;  /* 0x000000000000781c */ /* 0x000fe40001741472 */
[----:B------:R-:W-:-:S08]  /*d430*/  @P0 R2UR P2, UR4, R0 ;  /* 0x00000000000402ca */ /* 0x000fd00000040000 */
[----:B------:R-:W-:-:S05]  /*d440*/  @P0 PLOP3.LUT P0, PT, P2, PT, PT, 0x80, 0x0 ;  /* 0x000000000000081c */ /* 0x000fca000170f070 */
[----:B------:R-:W-:Y:S01]  /*d450*/  @!P2 SYNCS.ARRIVE.TRANS64.RED.A0T1 RZ, [UR4+0x38870], RZ ;  /* 0x038870ffffffa9a7 */ /* 0x000fe20008200404 */
[----:B------:R-:W-:Y:S07]  /*d460*/  @!P2 ARRIVES.LDGSTSBAR.64.TRANSCNT [UR4+0x38870] ;  /* 0x03887000ff00a9b0 */ /* 0x000fee0008000a84 */
[----:B------:R-:W-:Y:S05]  /*d470*/  @P0 BRA.U.ANY `(.L_x_67) ;  /* 0xfffffffd00e80947 */ /* 0x000fea000393ffff */
[----:B------:R-:W-:Y:S01]  /*d480*/  NOP ;  /* 0x0000000000007918 */ /* 0x000fe20000000000 */
[----:B-1----:R-:W-:-:S05]  /*d490*/  IMAD.U32 R2, RZ, RZ, UR46 ;  /* 0x0000002eff027e24 */ /* 0x002fca000f8e00ff */
[----:B------:R-:W-:-:S13]  /*d4a0*/  ISETP.NE.AND P3, PT, R2, 0x3, PT ;  /* 0x000000030200780c */ /* 0x000fda0003f65270 */
[----:B------:R-:W-:Y:S05]  /*d4b0*/  @!P3 BRA `(.L_x_68) ;  /* 0x000000000004b947 */ /* 0x000fea0003800000 */
[----:B------:R-:W-:Y:S01]  /*d4c0*/  BPT.TRAP 0x1 ;  /* 0x000000040000795c */ /* 0x000fe20000300000 */
.L_x_68:
[----:B------:R1:W-:Y:S01]  /*d4d0*/  SYNCS.ARRIVE.TRANS64.A1T0 RZ, [R0+URZ+0x38870], RZ ;  /* 0x038870ff00ff79a7 */ /* 0x0003e2000810003f */
[----:B------:R-:W-:Y:S05]  /*d4e0*/  @!P3 BRA `(.L_x_69) ;  /* 0x000000000004b947 */ /* 0x000fea0003800000 */
[----:B------:R-:W-:Y:S01]  /*d4f0*/  BPT.TRAP 0x1 ;  /* 0x000000040000795c */ /* 0x000fe20000300000 */
.L_x_69:
[----:B------:R-:W2:Y:S01]  /*d500*/  SYNCS.PHASECHK.TRANS64.TRYWAIT P0, [R0+URZ+0x38840], R21 ;  /* 0x03884015000075a7 */ /* 0x000ea2000800017f */
[----:B------:R-:W-:Y:S04]  /*d510*/  BSSY B0, `(.L_x_70) ;  /* 0x0000002000007945 */ /* 0x000fe80003800000 */
[----:B--2---:R-:W-:Y:S05]  /*d520*/  @!P0 BRA `(.L_x_71) ;  /* 0x0000004400b08947 */ /* 0x004fea0003800000 */
.L_x_183:
[----:B------:R-:W-:Y:S05]  /*d530*/  BSYNC B0 ;  /* 0x0000000000007941 */ /* 0x000fea0003800000 */
.L_x_70:
[----:B------:R-:W-:Y:S01]  /*d540*/  ULDC.64 UR4, c[0x0][0x300] ;  /* 0x0000c00000047ab9 */ /* 0x000fe20000000a00 */
[----:B------:R-:W-:Y:S01]  /*d550*/  ULDC.64 UR6, c[0x0][0x2e8] ;  /* 0x0000ba0000067ab9 */ /* 0x000fe20000000a00 */
[----:B------:R-:W-:Y:S01]  /*d560*/  IMAD R17, R17, UR4, RZ ;  /* 0x0000000411117c24 */ /* 0x000fe2000f8e02ff */
[----:B------:R-:W-:Y:S01]  /*d570*/  LOP3.LUT P3, RZ, R16, 0x2, RZ, 0xc0, !PT ;  /* 0x0000000210ff7812 */ /* 0x000fe2000786c0ff */
[----:B------:R-:W-:Y:S01]  /*d580*/  IMAD.WIDE.U32 R2, R6, UR4, RZ ;  /* 0x0000000406027c25 */ /* 0x000fe2000f8e00ff */
[----:B------:R-:W-:-:S03]  /*d590*/  LOP3.LUT P2, RZ, R16, 0x1, RZ, 0xc0, !PT ;  /* 0x0000000110ff7812 */ /* 0x000fc6000784c0ff */
[----:B------:R-:W-:Y:S01]  /*d5a0*/  IMAD R17, R6, UR5, R17 ;  /* 0x0000000506117c24 */ /* 0x000fe2000f8e0211 */
[----:B------:R-:W-:Y:S02]  /*d5b0*/  ULDC.64 UR4, c[0x0][0x310] ;  /* 0x0000c40000047ab9 */ /* 0x000fe40000000a00 */
[----:B------:R-:W-:Y:S02]  /*d5c0*/  IMAD R20, R20, UR4, RZ ;  /* 0x0000000414147c24 */ /* 0x000fe4000f8e02ff */
[----:B------:R-:W-:Y:S02]  /*d5d0*/  IMAD.IADD R3, R3, 0x1, R17 ;  /* 0x0000000103037824 */ /* 0x000fe400078e0211 */
[C---:B------:R-:W-:Y:S02]  /*d5e0*/  IMAD R7, R5.reuse, UR5, R20 ;  /* 0x0000000505077c24 */ /* 0x040fe4000f8e0214 */
[----:B------:R-:W-:Y:S01]  /*d5f0*/  IMAD.WIDE.U32 R2, R5, UR4, R2 ;  /* 0x0000000405027c25 */ /* 0x000fe2000f8e0002 */
        /* <DEDUP_REMOVED lines=8> */
[----:B------:R-:W-:Y:S08]  /*d680*/  BRA.DIV UR4, `(.L_x_72) ;  /* 0x00000046046c7947 */ /* 0x000ff0000b800000 */
[----:B------:R-:W3:Y:S04]  /*d690*/  SHFL.IDX PT, R14, R17, RZ, 0x181f ;  /* 0x00181fff110e7589 */ /* 0x000ee800000e0000 */
[----:B------:R-:W4:Y:S04]  /*d6a0*/  SHFL.IDX PT, R3, R5, RZ, 0x181f ;  /* 0x00181fff05037589 */ /* 0x000f2800000e0000 */
[----:B------:R-:W-:Y:S01]  /*d6b0*/  SHFL.IDX PT, R8, R5, 0x2, 0x181f ;  /* 0x00581f0005087f89 */ /* 0x000fe200000e0000 */
[----:B---3--:R-:W-:-:S03]  /*d6c0*/  IADD3 R6, P0, R32, R14, RZ ;  /* 0x0000000e20067210 */ /* 0x008fc60007f1e0ff */
[----:B------:R-:W3:Y:S02]  /*d6d0*/  SHFL.IDX PT, R14, R17, 0x1, 0x181f ;  /* 0x00381f00110e7f89 */ /* 0x000ee400000e0000 */
[----:B----4-:R-:W-:Y:S02]  /*d6e0*/  IMAD.X R7, RZ, RZ, R3, P0 ;  /* 0x000000ffff077224 */ /* 0x010fe400000e0603 */
[----:B------:R-:W4:Y:S04]  /*d6f0*/  SHFL.IDX PT, R3, R5, 0x1, 0x181f ;  /* 0x00381f0005037f89 */ /* 0x000f2800000e0000 */
[----:B------:R-:W-:Y:S04]  /*d700*/  LDGSTS.E.BYPASS.LTC128B.128 [R4+0x28400], desc[UR48][R6.64], !P3 ;  /* 0x2840000006047fae */ /* 0x000fe8000d901d70 */
[----:B------:R5:W-:Y:S01]  /*d710*/  LDGSTS.E.BYPASS.LTC128B.128 [R4+0x2c400], desc[UR48][R6.64+0x80], !P2 ;  /* 0x2c40008006047fae */ /* 0x000be2000d101d70 */
[----:B---3--:R-:W-:-:S03]  /*d720*/  IADD3 R2, P0, R32, R14, RZ ;  /* 0x0000000e20027210 */ /* 0x008fc60007f1e0ff */
[----:B-----5:R-:W-:Y:S04]  /*d730*/  SHFL.IDX PT, R6, R5, 0x4, 0x181f ;  /* 0x00981f0005067f89 */ /* 0x020fe800000e0000 */
[----:B------:R-:W3:Y:S01]  /*d740*/  SHFL.IDX PT, R14, R17, 0x2, 0x181f ;  /* 0x00581f00110e7f89 */ /* 0x000ee200000e0000 */
[----:B----4-:R-:W-:-:S05]  /*d750*/  IMAD.X R3, RZ, RZ, R3, P0 ;  /* 0x000000ffff037224 */ /* 0x010fca00000e0603 */
[----:B------:R-:W-:Y:S04]  /*d760*/  LDGSTS.E.BYPASS.LTC128B.128 [R4+0x28c00], desc[UR48][R2.64], !P3 ;  /* 0x28c0000002047fae */ /* 0x000fe8000d901d70 */
[----:B------:R4:W-:Y:S04]  /*d770*/  LDGSTS.E.BYPASS.LTC128B.128 [R4+0x2cc00], desc[UR48][R2.64+0x80], !P2 ;  /* 0x2cc0008002047fae */ /* 0x0009e8000d101d70 */
[----:B----4-:R-:W-:Y:S01]  /*d780*/  SHFL.IDX PT, R3, R5, 0x5, 0x181f ;  /* 0x00b81f0005037f89 */ /* 0x010fe200000e0000 */
[----:B---3--:R-:W-:-:S03]  /*d790*/  IADD3 R10, P0, R32, R14, RZ ;  /* 0x0000000e200a7210 */ /* 0x008fc60007f1e0ff */
[----:B------:R-:W3:Y:S02]  /*d7a0*/  SHFL.IDX PT, R14, R17, 0x3, 0x181f ;  /* 0x00781f00110e7f89 */ /* 0x000ee400000e0000 */
[----:B------:R-:W-:Y:S02]  /*d7b0*/  IMAD.X R11, RZ, RZ, R8, P0 ;  /* 0x000000ffff0b7224 */ /* 0x000fe400000e0608 */
[----:B------:R-:W4:Y:S04]  /*d7c0*/  SHFL.IDX PT, R8, R5, 0x3, 0x181f ;  /* 0x00781f0005087f89 */ /* 0x000f2800000e0000 */
[----:B------:R0:W-:Y:S04]  /*d7d0*/  LDGSTS.E.BYPASS.LTC128B.128 [R4+0x29400], desc[UR48][R10.64], !P3 ;  /* 0x294000000a047fae */ /* 0x0001e8000d901d70 */
[----:B------:R0:W-:Y:S01]  /*d7e0*/  LDGSTS.E.BYPASS.LTC128B.128 [R4+0x2d400], desc[UR48][R10.64+0x80], !P2 ;  /* 0x2d4000800a047fae */ /* 0x0001e2000d101d70 */
[----:B---3--:R-:W-:-:S03]  /*d7f0*/  IADD3 R12, P0, R32, R14, RZ ;  /* 0x0000000e200c7210 */ /* 0x008fc60007f1e0ff */
[----:B------:R-:W3:Y:S02]  /*d800*/  SHFL.IDX PT, R14, R17, 0x4, 0x181f ;  /* 0x00981f00110e7f89 */ /* 0x000ee400000e0000 */
[----:B----4-:R-:W-:-:S05]  /*d810*/  IMAD.X R13, RZ, RZ, R8, P0 ;  /* 0x000000ffff0d7224 */ /* 0x010fca00000e0608 */
[----:B------:R0:W-:Y:S04]  /*d820*/  LDGSTS.E.BYPASS.LTC128B.128 [R4+0x29c00], desc[UR48][R12.64], !P3 ;  /* 0x29c000000c047fae */ /* 0x0001e8000d901d70 */
[----:B------:R0:W-:Y:S01]  /*d830*/  LDGSTS.E.BYPASS.LTC128B.128 [R4+0x2dc00], desc[UR48][R12.64+0x80], !P2 ;  /* 0x2dc000800c047fae */ /* 0x0001e2000d101d70 */
[----:B---3--:R-:W-:-:S03]  /*d840*/  IADD3 R8, P0, R32, R14, RZ ;  /* 0x0000000e20087210 */ /* 0x008fc60007f1e0ff */
[----:B------:R-:W3:Y:S02]  /*d850*/  SHFL.IDX PT, R14, R17, 0x5, 0x181f ;  /* 0x00b81f00110e7f89 */ /* 0x000ee400000e0000 */
[----:B------:R-:W-:-:S05]  /*d860*/  IMAD.X R9, RZ, RZ, R6, P0 ;  /* 0x000000ffff097224 */ /* 0x000fca00000e0606 */
[----:B------:R0:W-:Y:S04]  /*d870*/  LDGSTS.E.BYPASS.LTC128B.128 [R4+0x2a400], desc[UR48][R8.64], !P3 ;  /* 0x2a40000008047fae */ /* 0x0001e8000d901d70 */
[----:B------:R0:W-:Y:S01]  /*d880*/  LDGSTS.E.BYPASS.LTC128B.128 [R4+0x2e400], desc[UR48][R8.64+0x80], !P2 ;  /* 0x2e40008008047fae */ /* 0x0001e2000d101d70 */
[----:B---3--:R-:W-:-:S03]  /*d890*/  IADD3 R6, P0, R32, R14, RZ ;  /* 0x0000000e20067210 */ /* 0x008fc60007f1e0ff */
[----:B------:R-:W3:Y:S02]  /*d8a0*/  SHFL.IDX PT, R14, R17, 0x6, 0x181f ;  /* 0x00d81f00110e7f89 */ /* 0x000ee400000e0000 */
[----:B------:R-:W-:Y:S02]  /*d8b0*/  IMAD.X R7, RZ, RZ, R3, P0 ;  /* 0x000000ffff077224 */ /* 0x000fe400000e0603 */
[----:B------:R-:W4:Y:S04]  /*d8c0*/  SHFL.IDX PT, R3, R5, 0x6, 0x181f ;  /* 0x00d81f0005037f89 */ /* 0x000f2800000e0000 */
[----:B------:R0:W-:Y:S04]  /*d8d0*/  LDGSTS.E.BYPASS.LTC128B.128 [R4+0x2ac00], desc[UR48][R6.64], !P3 ;  /* 0x2ac0000006047fae */ /* 0x0001e8000d901d70 */
[----:B------:R0:W-:Y:S04]  /*d8e0*/  LDGSTS.E.BYPASS.LTC128B.128 [R4+0x2ec00], desc[UR48][R6.64+0x80], !P2 ;  /* 0x2ec0008006047fae */ /* 0x0001e8000d101d70 */
[----:B------:R-:W0:Y:S01]  /*d8f0*/  SHFL.IDX PT, R5, R5, 0x7, 0x181f ;  /* 0x00f81f0005057f89 */ /* 0x000e2200000e0000 */
[----:B---3--:R-:W-:-:S03]  /*d900*/  IADD3 R2, P0, R32, R14, RZ ;  /* 0x0000000e20027210 */ /* 0x008fc60007f1e0ff */
[----:B------:R3:W0:Y:S02]  /*d910*/  SHFL.IDX PT, R14, R17, 0x7, 0x181f ;  /* 0x00f81f00110e7f89 */ /* 0x00062400000e0000 */
[----:B----4-:R-:W-:-:S05]  /*d920*/  IMAD.X R3, RZ, RZ, R3, P0 ;  /* 0x000000ffff037224 */ /* 0x010fca00000e0603 */
[----:B------:R3:W-:Y:S04]  /*d930*/  LDGSTS.E.BYPASS.LTC128B.128 [R4+0x2b400], desc[UR48][R2.64], !P3 ;  /* 0x2b40000002047fae */ /* 0x0007e8000d901d70 */
[----:B------:R3:W-:Y:S02]  /*d940*/  LDGSTS.E.BYPASS.LTC128B.128 [R4+0x2f400], desc[UR48][R2.64+0x80], !P2 ;  /* 0x2f40008002047fae */ /* 0x0007e4000d101d70 */
.L_x_201:
[----:B0--3--:R-:W-:-:S05]  /*d950*/  IADD3 R2, P0, R32, R14, RZ ;  /* 0x0000000e20027210 */ /* 0x009fca0007f1e0ff */
        /* <DEDUP_REMOVED lines=8> */
.L_x_73:
        /* <DEDUP_REMOVED lines=11> */
.L_x_74:
[----:B------:R1:W-:Y:S02]  /*da90*/  SYNCS.ARRIVE.TRANS64.A1T0 RZ, [R0+URZ+0x38830], RZ ;  /* 0x038830ff00ff79a7 */ /* 0x0003e4000810003f */
[----:B-12---:R-:W-:-:S05]  /*daa0*/  IMAD.U32 R0, RZ, RZ, UR47 ;  /* 0x0000002fff007e24 */ /* 0x006fca000f8e00ff */
[----:B------:R-:W-:-:S13]  /*dab0*/  ISETP.NE.AND P0, PT, R0, 0x3, PT ;  /* 0x000000030000780c */ /* 0x000fda0003f05270 */
[----:B------:R-:W-:Y:S05]  /*dac0*/  @!P0 BRA `(.L_x_75) ;  /* 0x0000000000048947 */ /* 0x000fea0003800000 */
[----:B------:R-:W-:Y:S01]  /*dad0*/  BPT.TRAP 0x1 ;  /* 0x000000040000795c */ /* 0x000fe20000300000 */
.L_x_75:
[----:B------:R-:W-:Y:S01]  /*dae0*/  LOP3.LUT R0, R19, 0x1, RZ, 0x3c, !PT ;  /* 0x0000000113007812 */ /* 0x000fe200078e3cff */
[----:B------:R-:W-:Y:S01]  /*daf0*/  BSSY B0, `(.L_x_76) ;  /* 0x0000005000007945 */ /* 0x000fe20003800000 */
[----:B------:R-:W-:Y:S02]  /*db00*/  LEA R17, R18, UR41, 0x3 ;  /* 0x0000002912117c11 */ /* 0x000fe4000f8e18ff */
[----:B------:R-:W-:-:S04]  /*db10*/  SHF.L.U32 R0, R0, 0x1f, RZ ;  /* 0x0000001f00007819 */ /* 0x000fc800000006ff */
[----:B------:R-:W0:Y:S02]  /*db20*/  SYNCS.PHASECHK.TRANS64.TRYWAIT P2, [R17+URZ+0x38870], R0 ;  /* 0x03887000110075a7 */ /* 0x000e24000804017f */
[----:B0-----:R-:W-:Y:S05]  /*db30*/  @!P2 BRA `(.L_x_77) ;  /* 0x000000480064a947 */ /* 0x001fea0003800000 */
.L_x_202:
[----:B------:R-:W-:Y:S05]  /*db40*/  BSYNC B0 ;  /* 0x0000000000007941 */ /* 0x000fea0003800000 */
.L_x_76:
[----:B------:R-:W-:-:S05]  /*db50*/  IMAD.U32 R2, RZ, RZ, UR46 ;  /* 0x0000002eff027e24 */ /* 0x000fca000f8e00ff */
[----:B------:R-:W-:-:S13]  /*db60*/  ISETP.NE.AND P2, PT, R2, 0x3, PT ;  /* 0x000000030200780c */ /* 0x000fda0003f45270 */
[----:B------:R-:W-:Y:S05]  /*db70*/  @!P2 BRA `(.L_x_78) ;  /* 0x000000000004a947 */ /* 0x000fea0003800000 */
[----:B------:R-:W-:Y:S01]  /*db80*/  BPT.TRAP 0x1 ;  /* 0x000000040000795c */ /* 0x000fe20000300000 */
.L_x_78:
[----:B0-----:R-:W-:Y:S01]  /*db90*/  SHF.L.U32 R0, R19, 0x1f, RZ ;  /* 0x0000001f13007819 */ /* 0x001fe200000006ff */
[----:B------:R-:W-:-:S03]  /*dba0*/  IMAD.SHL.U32 R2, R18, 0x8000, RZ ;  /* 0x0000800012027824 */ /* 0x000fc600078e00ff */
[----:B------:R-:W0:Y:S02]  /*dbb0*/  SYNCS.PHASECHK.TRANS64.TRYWAIT P2, [R17+URZ+0x38860], R0 ;  /* 0x03886000110075a7 */ /* 0x000e24000804017f */
[----:B0-----:R-:W-:Y:S05]  /*dbc0*/  @!P2 BRA `(.L_x_79) ;  /* 0x000000480054a947 */ /* 0x001fea0003800000 */
.L_x_203:
[----:B------:R-:W2:Y:S04]  /*dbd0*/  LDL R3, [R1+0x10] ;  /* 0x0000100001037983 */ /* 0x000ea80000100800 */
[----:B------:R-:W3:Y:S01]  /*dbe0*/  LDL R18, [R1+0xc] ;  /* 0x00000c0001127983 */ /* 0x000ee20000100800 */
[----:B------:R-:W-:Y:S05]  /*dbf0*/  WARPSYNC.ALL ;  /* 0x0000000000007948 */ /* 0x000fea0003800000 */
[----:B------:R-:W-:-:S05]  /*dc00*/  IMAD.U32 R19, RZ, RZ, UR46 ;  /* 0x0000002eff137e24 */ /* 0x000fca000f8e00ff */
[----:B------:R-:W-:Y:S02]  /*dc10*/  ISETP.NE.AND P2, PT, R19, 0x3, PT ;  /* 0x000000031300780c */ /* 0x000fe40003f45270 */
[----:B--2---:R-:W-:-:S04]  /*dc20*/  LOP3.LUT R3, R2, R3, RZ, 0xfc, !PT ;  /* 0x0000000302037212 */ /* 0x004fc800078efcff */
[----:B------:R-:W-:Y:S01]  /*dc30*/  IADD3 R5, R3, UR41, RZ ;  /* 0x0000002903057c10 */ /* 0x000fe2000fffe0ff */
[----:B------:R-:W1:Y:S01]  /*dc40*/  LDSM.16.MT88.4 R12, [R3+UR41+0x10400] ;  /* 0x01040029030c783b */ /* 0x000e620008004200 */
[----:B---3--:R-:W-:-:S03]  /*dc50*/  IADD3 R2, R2, UR41, R18 ;  /* 0x0000002902027c10 */ /* 0x008fc6000fffe012 */
[----:B0-----:R-:W-:Y:S01]  /*dc60*/  IMAD.IADD R0, R36, 0x1, R5 ;  /* 0x0000000124007824 */ /* 0x001fe200078e0205 */
[----:B------:R-:W-:-:S04]  /*dc70*/  IADD3 R18, R34, 0x400, R2 ;  /* 0x0000040022127810 */ /* 0x000fc80007ffe002 */
[----:B------:R-:W0:Y:S01]  /*dc80*/  LDSM.16.MT88.4 R4, [R0+0x10400] ;  /* 0x010400000004783b */ /* 0x000e220000004200 */
[C-C-:B-1----:R-:W-:Y:S02]  /*dc90*/  PRMT R8, R12.reuse, 0x6420, R13.reuse ;  /* 0x000064200c087816 */ /* 0x142fe4000000000d */
[----:B------:R-:W-:Y:S02]  /*dca0*/  PRMT R9, R12, 0x7531, R13 ;  /* 0x000075310c097816 */ /* 0x000fe4000000000d */
[C-C-:B------:R-:W-:Y:S02]  /*dcb0*/  PRMT R10, R14.reuse, 0x6420, R15.reuse ;  /* 0x000064200e0a7816 */ /* 0x140fe4000000000f */
[----:B------:R-:W-:Y:S02]  /*dcc0*/  PRMT R11, R14, 0x7531, R15 ;  /* 0x000075310e0b7816 */ /* 0x000fe4000000000f */
[C-C-:B0-----:R-:W-:Y:S02]  /*dcd0*/  PRMT R20, R4.reuse, 0x6420, R5.reuse ;  /* 0x0000642004147816 */ /* 0x141fe40000000005 */
[----:B------:R-:W-:Y:S01]  /*dce0*/  PRMT R21, R4, 0x7531, R5 ;  /* 0x0000753104157816 */ /* 0x000fe20000000005 */
[----:B------:R-:W-:Y:S01]  /*dcf0*/  STSM.16.M88.4 [R2+0x400], R8 ;  /* 0x0004000802007844 */ /* 0x000fe20000000200 */
[----:B------:R-:W-:-:S02]  /*dd00*/  PRMT R22, R6, 0x6420, R7 ;  /* 0x0000642006167816 */ /* 0x000fc40000000007 */
[----:B------:R-:W-:-:S05]  /*dd10*/  PRMT R23, R6, 0x7531, R7 ;  /* 0x0000753106177816 */ /* 0x000fca0000000007 */
[----:B------:R-:W-:Y:S04]  /*dd20*/  STSM.16.M88.4 [R2+0x2400], R20 ;  /* 0x0024001402007844 */ /* 0x000fe80000000200 */
[----:B------:R-:W0:Y:S04]  /*dd30*/  LDSM.16.MT88.4 R4, [R3+UR41+0x14400] ;  /* 0x014400290304783b */ /* 0x000e280008004200 */
[----:B------:R-:W1:Y:S01]  /*dd40*/  LDSM.16.MT88.4 R8, [R0+0x14400] ;  /* 0x014400000008783b */ /* 0x000e620000004200 */
[C-C-:B0-----:R-:W-:Y:S02]  /*dd50*/  PRMT R12, R4.reuse, 0x6420, R5.reuse ;  /* 0x00006420040c7816 */ /* 0x141fe40000000005 */
[----:B------:R-:W-:-:S02]  /*dd60*/  PRMT R13, R4, 0x7531, R5 ;  /* 0x00007531040d7816 */ /* 0x000fc40000000005 */
[C-C-:B------:R-:W-:Y:S02]  /*dd70*/  PRMT R14, R6.reuse, 0x6420, R7.reuse ;  /* 0x00006420060e7816 */ /* 0x140fe40000000007 */
[----:B------:R-:W-:Y:S02]  /*dd80*/  PRMT R15, R6, 0x7531, R7 ;  /* 0x00007531060f7816 */ /* 0x000fe40000000007 */
[C-C-:B-1----:R-:W-:Y:S02]  /*dd90*/  PRMT R24, R8.reuse, 0x6420, R9.reuse ;  /* 0x0000642008187816 */ /* 0x142fe40000000009 */
[----:B------:R-:W-:Y:S01]  /*dda0*/  PRMT R25, R8, 0x7531, R9 ;  /* 0x0000753108197816 */ /* 0x000fe20000000009 */
[----:B------:R-:W-:Y:S01]  /*ddb0*/  STSM.16.M88.4 [R2+0x4400], R12 ;  /* 0x0044000c02007844 */ /* 0x000fe20000000200 */
[C-C-:B------:R-:W-:Y:S02]  /*ddc0*/  PRMT R26, R10.reuse, 0x6420, R11.reuse ;  /* 0x000064200a1a7816 */ /* 0x140fe4000000000b */
[----:B------:R-:W-:-:S05]  /*ddd0*/  PRMT R27, R10, 0x7531, R11 ;  /* 0x000075310a1b7816 */ /* 0x000fca000000000b */
[----:B------:R0:W-:Y:S04]  /*dde0*/  STSM.16.M88.4 [R2+0x6400], R24 ;  /* 0x0064001802007844 */ /* 0x0001e80000000200 */
[----:B------:R-:W1:Y:S04]  /*ddf0*/  LDSM.16.MT88.4 R4, [R3+UR41+0x11400] ;  /* 0x011400290304783b */ /* 0x000e680008004200 */
[----:B------:R-:W2:Y:S01]  /*de00*/  LDSM.16.MT88.4 R8, [R0+0x11400] ;  /* 0x011400000008783b */ /* 0x000ea20000004200 */
[----:B0-----:R-:W-:Y:S02]  /*de10*/  IADD3 R2, R36, 0x400, R2 ;  /* 0x0000040024027810 */ /* 0x001fe40007ffe002 */
[----:B-1----:R-:W-:-:S02]  /*de20*/  PRMT R12, R4, 0x6420, R5 ;  /* 0x00006420040c7816 */ /* 0x002fc40000000005 */
[----:B------:R-:W-:Y:S02]  /*de30*/  PRMT R13, R4, 0x7531, R5 ;  /* 0x00007531040d7816 */ /* 0x000fe40000000005 */
[C-C-:B------:R-:W-:Y:S02]  /*de40*/  PRMT R14, R6.reuse, 0x6420, R7.reuse ;  /* 0x00006420060e7816 */ /* 0x140fe40000000007 */
[----:B------:R-:W-:Y:S02]  /*de50*/  PRMT R15, R6, 0x7531, R7 ;  /* 0x00007531060f7816 */ /* 0x000fe40000000007 */
[C-C-:B--2---:R-:W-:Y:S02]  /*de60*/  PRMT R20, R8.reuse, 0x6420, R9.reuse ;  /* 0x0000642008147816 */ /* 0x144fe40000000009 */
[----:B------:R-:W-:Y:S01]  /*de70*/  PRMT R21, R8, 0x7531, R9 ;  /* 0x0000753108157816 */ /* 0x000fe20000000009 */
[----:B------:R-:W-:Y:S01]  /*de80*/  STSM.16.M88.4 [R18], R12 ;  /* 0x0000000c12007844 */ /* 0x000fe20000000200 */
        /* <DEDUP_REMOVED lines=23> */
[----:B------:R-:W-:Y:S01]  /*e000*/  STSM.16.M88.4 [R2], R12 ;  /* 0x0000000c02007844 */ /* 0x000fe20000000200 */
        /* <DEDUP_REMOVED lines=17> */
[----:B0-----:R-:W-:Y:S01]  /*e120*/  IMAD.IADD R2, R34, 0x1, R2 ;  /* 0x0000000122027824 */ /* 0x001fe200078e0202 */
        /* <DEDUP_REMOVED lines=18> */
[----:B------:R0:W-:Y:S01]  /*e250*/  STSM.16.M88.4 [R2+0x4000], R12 ;  /* 0x0040000c02007844 */ /* 0x0001e20000000200 */
[C-C-:B------:R-:W-:Y:S02]  /*e260*/  PRMT R6, R10.reuse, 0x6420, R11.reuse ;  /* 0x000064200a067816 */ /* 0x140fe4000000000b */
[----:B------:R-:W-:-:S05]  /*e270*/  PRMT R7, R10, 0x7531, R11 ;  /* 0x000075310a077816 */ /* 0x000fca000000000b */
[----:B------:R0:W-:Y:S01]  /*e280*/  STSM.16.M88.4 [R2+0x6000], R4 ;  /* 0x0060000402007844 */ /* 0x0001e20000000200 */
[----:B------:R-:W-:Y:S01]  /*e290*/  @!PT LDS RZ, [RZ] ;  /* 0x00000000fffff984 */ /* 0x000fe20000000800 */
[----:B------:R-:W-:Y:S01]  /*e2a0*/  @!PT LDS RZ, [RZ] ;  /* 0x00000000fffff984 */ /* 0x000fe20000000800 */
[----:B------:R-:W-:Y:S01]  /*e2b0*/  @!PT LDS RZ, [RZ] ;  /* 0x00000000fffff984 */ /* 0x000fe20000000800 */
[----:B------:R-:W-:Y:S01]  /*e2c0*/  @!PT LDS RZ, [RZ] ;  /* 0x00000000fffff984 */ /* 0x000fe20000000800 */
[----:B------:R1:W-:Y:S06]  /*e2d0*/  MEMBAR.ALL.CTA ;  /* 0x0000000000007992 */ /* 0x0003ec0000008000 */
[----:B-1----:R-:W1:Y:S01]  /*e2e0*/  FENCE.VIEW.ASYNC.S ;  /* 0x00000000000073c6 */ /* 0x002e620000000000 */
[----:B------:R-:W-:Y:S05]  /*e2f0*/  @!P2 BRA `(.L_x_80) ;  /* 0x000000000004a947 */ /* 0x000fea0003800000 */
[----:B------:R-:W-:Y:S01]  /*e300*/  BPT.TRAP 0x1 ;  /* 0x000000040000795c */ /* 0x000fe20000300000 */
.L_x_80:
[----:B-1----:R1:W-:Y:S01]  /*e310*/  SYNCS.ARRIVE.TRANS64.A1T0 RZ, [R17+URZ+0x38850], RZ ;  /* 0x038850ff11ff79a7 */ /* 0x0023e2000810003f */
[----:B------:R-:W-:Y:S06]  /*e320*/  BAR.SYNC.DEFER_BLOCKING 0x2, 0x80 ;  /* 0x0082000000007b1d */ /* 0x000fec0000010000 */
[----:B------:R-:W-:Y:S05]  /*e330*/  @!P0 BRA `(.L_x_81) ;  /* 0x0000000000048947 */ /* 0x000fea0003800000 */
[----:B------:R-:W-:Y:S01]  /*e340*/  BPT.TRAP 0x1 ;  /* 0x000000040000795c */ /* 0x000fe20000300000 */
.L_x_81:
[----:B-1----:R-:W-:Y:S02]  /*e350*/  VIADD R17, R17, 0x38880 ;  /* 0x0003888011117836 */ /* 0x002fe40000000000 */
[----:B------:R-:W-:Y:S02]  /*e360*/  IMAD.U32 R0, RZ, RZ, UR45 ;  /* 0x0000002dff007e24 */ /* 0x000fe4000f8e00ff */
[----:B------:R-:W-:Y:S02]  /*e370*/  IMAD.MOV.U32 R19, RZ, RZ, R31 ;  /* 0x000000ffff137224 */ /* 0x000fe400078e001f */
[----:B------:R-:W-:Y:S01]  /*e380*/  IMAD.MOV.U32 R18, RZ, RZ, R29 ;  /* 0x000000ffff127224 */ /* 0x000fe200078e001d */
[----:B------:R-:W-:-:S04]  /*e390*/  PRMT R17, R0, 0x654, R17 ;  /* 0x0000065400117816 */ /* 0x000fc80000000011 */
[----:B------:R1:W-:Y:S01]  /*e3a0*/  SYNCS.ARRIVE.TRANS64.RED.A1T0 RZ, [R17+URZ], RZ ;  /* 0x000000ff11ff79a7 */ /* 0x0003e2000810043f */
[----:B------:R-:W-:Y:S05]  /*e3b0*/  @P1 BRA `(.L_x_82) ;  /* 0xffffffe800281947 */ /* 0x000fea000383ffff */
.L_x_62:
[----:B0-----:R-:W-:-:S05]  /*e3c0*/  IMAD.U32 R0, RZ, RZ, UR47 ;  /* 0x0000002fff007e24 */ /* 0x001fca000f8e00ff */
[----:B------:R-:W-:-:S13]  /*e3d0*/  ISETP.NE.AND P0, PT, R0, 0x3, PT ;  /* 0x000000030000780c */ /* 0x000fda0003f05270 */
[----:B------:R-:W-:Y:S05]  /*e3e0*/  @!P0 BRA `(.L_x_83) ;  /* 0x0000000000048947 */ /* 0x000fea0003800000 */
[----:B------:R-:W-:Y:S01]  /*e3f0*/  BPT.TRAP 0x1 ;  /* 0x000000040000795c */ /* 0x000fe20000300000 */
.L_x_83:
[----:B------:R-:W-:Y:S01]  /*e400*/  LOP3.LUT R3, R31, 0x1, RZ, 0x3c, !PT ;  /* 0x000000011f037812 */ /* 0x000fe200078e3cff */
[----:B------:R-:W-:Y:S01]  /*e410*/  BSSY B0, `(.L_x_84) ;  /* 0x0000005000007945 */ /* 0x000fe20003800000 */
[----:B------:R-:W-:Y:S02]  /*e420*/  LEA R18, R29, UR41, 0x3 ;  /* 0x000000291d127c11 */ /* 0x000fe4000f8e18ff */
[----:B------:R-:W-:-:S04]  /*e430*/  SHF.L.U32 R3, R3, 0x1f, RZ ;  /* 0x0000001f03037819 */ /* 0x000fc800000006ff */
[----:B------:R-:W0:Y:S02]  /*e440*/  SYNCS.PHASECHK.TRANS64.TRYWAIT P1, [R18+URZ+0x38870], R3 ;  /* 0x03887003120075a7 */ /* 0x000e24000802017f */
[----:B0-----:R-:W-:Y:S05]  /*e450*/  @!P1 BRA `(.L_x_85) ;  /* 0x0000004000449947 */ /* 0x001fea0003800000 */
.L_x_204:
[----:B------:R-:W-:Y:S05]  /*e460*/  BSYNC B0 ;  /* 0x0000000000007941 */ /* 0x000fea0003800000 */
.L_x_84:
[----:B------:R-:W-:-:S05]  /*e470*/  IMAD.U32 R0, RZ, RZ, UR46 ;  /* 0x0000002eff007e24 */ /* 0x000fca000f8e00ff */
[----:B------:R-:W-:-:S13]  /*e480*/  ISETP.NE.AND P1, PT, R0, 0x3, PT ;  /* 0x000000030000780c */ /* 0x000fda0003f25270 */
[----:B------:R-:W-:Y:S05]  /*e490*/  @!P1 BRA `(.L_x_86) ;  /* 0x0000000000049947 */ /* 0x000fea0003800000 */
[----:B------:R-:W-:Y:S01]  /*e4a0*/  BPT.TRAP 0x1 ;  /* 0x000000040000795c */ /* 0x000fe20000300000 */
.L_x_86:
[----:B------:R-:W2:Y:S01]  /*e4b0*/  LDL R0, [R1+0x10] ;  /* 0x0000100001007983 */ /* 0x000ea20000100800 */
[----:B------:R-:W-:Y:S01]  /*e4c0*/  SHF.L.U32 R5, R31, 0x1f, RZ ;  /* 0x0000001f1f057819 */ /* 0x000fe200000006ff */
[----:B0-----:R-:W-:-:S03]  /*e4d0*/  IMAD.SHL.U32 R3, R29, 0x8000, RZ ;  /* 0x000080001d037824 */ /* 0x001fc600078e00ff */
[----:B------:R-:W0:Y:S02]  /*e4e0*/  SYNCS.PHASECHK.TRANS64.TRYWAIT P1, [R18+URZ+0x38860], R5 ;  /* 0x03886005120075a7 */ /* 0x000e24000802017f */
[----:B--2---:R-:W-:Y:S01]  /*e4f0*/  LOP3.LUT R0, R3, R0, RZ, 0xfc, !PT ;  /* 0x0000000003007212 */ /* 0x004fe200078efcff */
[----:B0-----:R-:W-:Y:S06]  /*e500*/  @!P1 BRA `(.L_x_87) ;  /* 0x00000040002c9947 */ /* 0x001fec0003800000 */
.L_x_205:
[----:B-1----:R-:W2:Y:S01]  /*e510*/  LDL R17, [R1+0xc] ;  /* 0x00000c0001117983 */ /* 0x002ea20000100800 */
[----:B------:R-:W-:Y:S01]  /*e520*/  VIADD R9, R0, UR41 ;  /* 0x0000002900097c36 */ /* 0x000fe20008000000 */
[----:B------:R-:W-:Y:S05]  /*e530*/  WARPSYNC.ALL ;  /* 0x0000000000007948 */ /* 0x000fea0003800000 */
[----:B------:R-:W-:Y:S01]  /*e540*/  IMAD.IADD R2, R36, 0x1, R9 ;  /* 0x0000000124027824 */ /* 0x000fe200078e0209 */
[----:B0-----:R-:W0:Y:S01]  /*e550*/  LDSM.16.MT88.4 R4, [R0+UR41+0x10400] ;  /* 0x010400290004783b */ /* 0x001e220008004200 */
[----:B------:R-:W-:-:S03]  /*e560*/  IMAD.U32 R19, RZ, RZ, UR46 ;  /* 0x0000002eff137e24 */ /* 0x000fc6000f8e00ff */
[----:B------:R-:W1:Y:S02]  /*e570*/  LDSM.16.MT88.4 R8, [R2+0x10400] ;  /* 0x010400000208783b */ /* 0x000e640000004200 */
[----:B------:R-:W-:Y:S02]  /*e580*/  ISETP.NE.AND P1, PT, R19, 0x3, PT ;  /* 0x000000031300780c */ /* 0x000fe40003f25270 */
[C-C-:B0-----:R-:W-:Y:S02]  /*e590*/  PRMT R12, R4.reuse, 0x6420, R5.reuse ;  /* 0x00006420040c7816 */ /* 0x141fe40000000005 */
[----:B------:R-:W-:Y:S02]  /*e5a0*/  PRMT R13, R4, 0x7531, R5 ;  /* 0x00007531040d7816 */ /* 0x000fe40000000005 */
[C-C-:B------:R-:W-:Y:S02]  /*e5b0*/  PRMT R14, R6.reuse, 0x6420, R7.reuse ;  /* 0x00006420060e7816 */ /* 0x140fe40000000007 */
[----:B------:R-:W-:-:S02]  /*e5c0*/  PRMT R15, R6, 0x7531, R7 ;  /* 0x00007531060f7816 */ /* 0x000fc40000000007 */
[C-C-:B-1----:R-:W-:Y:S02]  /*e5d0*/  PRMT R4, R8.reuse, 0x6420, R9.reuse ;  /* 0x0000642008047816 */ /* 0x142fe40000000009 */
[----:B------:R-:W-:Y:S02]  /*e5e0*/  PRMT R5, R8, 0x7531, R9 ;  /* 0x0000753108057816 */ /* 0x000fe40000000009 */
[C-C-:B------:R-:W-:Y:S02]  /*e5f0*/  PRMT R6, R10.reuse, 0x6420, R11.reuse ;  /* 0x000064200a067816 */ /* 0x140fe4000000000b */
[----:B------:R-:W-:Y:S02]  /*e600*/  PRMT R7, R10, 0x7531, R11 ;  /* 0x000075310a077816 */ /* 0x000fe4000000000b */
[----:B--2---:R-:W-:-:S04]  /*e610*/  IADD3 R3, R3, UR41, R17 ;  /* 0x0000002903037c10 */ /* 0x004fc8000fffe011 */
[----:B------:R-:W-:Y:S01]  /*e620*/  IADD3 R17, R34, 0x400, R3 ;  /* 0x0000040022117810 */ /* 0x000fe20007ffe003 */
[----:B------:R-:W-:Y:S04]  /*e630*/  STSM.16.M88.4 [R3+0x400], R12 ;  /* 0x0004000c03007844 */ /* 0x000fe80000000200 */
[----:B------:R-:W-:Y:S04]  /*e640*/  STSM.16.M88.4 [R3+0x2400], R4 ;  /* 0x0024000403007844 */ /* 0x000fe80000000200 */
[----:B------:R-:W0:Y:S04]  /*e650*/  LDSM.16.MT88.4 R4, [R0+UR41+0x14400] ;  /* 0x014400290004783b */ /* 0x000e280008004200 */
[----:B------:R-:W1:Y:S01]  /*e660*/  LDSM.16.MT88.4 R8, [R2+0x14400] ;  /* 0x014400000208783b */ /* 0x000e620000004200 */
[----:B0-----:R-:W-:-:S02]  /*e670*/  PRMT R12, R4, 0x6420, R5 ;  /* 0x00006420040c7816 */ /* 0x001fc40000000005 */
[----:B------:R-:W-:Y:S02]  /*e680*/  PRMT R13, R4, 0x7531, R5 ;  /* 0x00007531040d7816 */ /* 0x000fe40000000005 */
[C-C-:B------:R-:W-:Y:S02]  /*e690*/  PRMT R14, R6.reuse, 0x6420, R7.reuse ;  /* 0x00006420060e7816 */ /* 0x140fe40000000007 */
[----:B------:R-:W-:Y:S02]  /*e6a0*/  PRMT R15, R6, 0x7531, R7 ;  /* 0x00007531060f7816 */ /* 0x000fe40000000007 */
[C-C-:B-1----:R-:W-:Y:S02]  /*e6b0*/  PRMT R4, R8.reuse, 0x6420, R9.reuse ;  /* 0x0000642008047816 */ /* 0x142fe40000000009 */
[----:B------:R-:W-:Y:S01]  /*e6c0*/  PRMT R5, R8, 0x7531, R9 ;  /* 0x0000753108057816 */ /* 0x000fe20000000009 */
[----:B------:R-:W-:Y:S01]  /*e6d0*/  STSM.16.M88.4 [R3+0x4400], R12 ;  /* 0x0044000c03007844 */ /* 0x000fe20000000200 */
[----:B------:R-:W-:-:S02]  /*e6e0*/  PRMT R6, R10, 0x6420, R11 ;  /* 0x000064200a067816 */ /* 0x000fc4000000000b */
        /* <DEDUP_REMOVED lines=84> */
.L_x_88:
[----:B-1----:R1:W-:Y:S01]  /*ec30*/  SYNCS.ARRIVE.TRANS64.A1T0 RZ, [R18+URZ+0x38850], RZ ;  /* 0x038850ff12ff79a7 */ /* 0x0023e2000810003f */
[----:B------:R-:W-:Y:S06]  /*ec40*/  BAR.SYNC.DEFER_BLOCKING 0x2, 0x80 ;  /* 0x0082000000007b1d */ /* 0x000fec0000010000 */
[----:B------:R-:W-:Y:S05]  /*ec50*/  @!P0 BRA `(.L_x_89) ;  /* 0x0000000000048947 */ /* 0x000fea0003800000 */
[----:B------:R-:W-:Y:S01]  /*ec60*/  BPT.TRAP 0x1 ;  /* 0x000000040000795c */ /* 0x000fe20000300000 */
.L_x_89:
[----:B------:R-:W2:Y:S01]  /*ec70*/  LDC R2, c[0x0][0xc34] ;  /* 0x00030d00ff027b82 */ /* 0x000ea20000000800 */
[----:B------:R-:W-:Y:S01]  /*ec80*/  VIADD R29, R29, 0x1 ;  /* 0x000000011d1d7836 */ /* 0x000fe20000000000 */
[----:B------:R-:W-:Y:S01]  /*ec90*/  UIADD3 UR37, UR50, UR37, URZ ;  /* 0x0000002532257290 */ /* 0x000fe2000fffe03f */
[----:B-1----:R-:W-:Y:S01]  /*eca0*/  VIADD R18, R18, 0x38880 ;  /* 0x0003888012127836 */ /* 0x002fe20000000000 */
[----:B------:R-:W-:Y:S01]  /*ecb0*/  UIADD3 UR36, UR36, 0x1, URZ ;  /* 0x0000000124247890 */ /* 0x000fe2000fffe03f */
[----:B0-----:R-:W-:Y:S01]  /*ecc0*/  IMAD.U32 R3, RZ, RZ, UR45 ;  /* 0x0000002dff037e24 */ /* 0x001fe2000f8e00ff */
[----:B------:R-:W-:-:S04]  /*ecd0*/  ISETP.NE.AND P0, PT, R29, 0x2, PT ;  /* 0x000000021d00780c */ /* 0x000fc80003f05270 */
[----:B------:R-:W-:Y:S02]  /*ece0*/  SEL R29, R29, RZ, P0 ;  /* 0x000000ff1d1d7207 */ /* 0x000fe40000000000 */
[----:B------:R-:W-:Y:S02]  /*ecf0*/  SEL R0, RZ, 0x1, P0 ;  /* 0x00000001ff007807 */ /* 0x000fe40000000000 */
[----:B------:R-:W-:Y:S02]  /*ed00*/  PRMT R18, R3, 0x654, R18 ;  /* 0x0000065403127816 */ /* 0x000fe40000000012 */
[----:B------:R-:W-:Y:S02]  /*ed10*/  LOP3.LUT R31, R31, R0, RZ, 0x3c, !PT ;  /* 0x000000001f1f7212 */ /* 0x000fe400078e3cff */
[----:B------:R0:W-:Y:S01]  /*ed20*/  SYNCS.ARRIVE.TRANS64.RED.A1T0 RZ, [R18+URZ], RZ ;  /* 0x000000ff12ff79a7 */ /* 0x0001e2000810043f */
[----:B--2---:R-:W-:-:S13]  /*ed30*/  ISETP.LE.AND P0, PT, R2, UR37, PT ;  /* 0x0000002502007c0c */ /* 0x004fda000bf03270 */
[----:B0-----:R-:W-:Y:S05]  /*ed40*/  @!P0 BRA `(.L_x_90) ;  /* 0xffffffb800d48947 */ /* 0x001fea000383ffff */
[----:B------:R-:W-:-:S12]  /*ed50*/  ULOP3.LUT UR36, UR36, 0x1, URZ, 0xc, !UPT ;  /* 0x0000000124247892 */ /* 0x000fd8000f8e0c3f */
.L_x_40:
[----:B------:R-:W0:Y:S01]  /*ed60*/  S2R R3, SR_CgaCtaId ;  /* 0x0000000000037919 */ /* 0x000e220000008800 */
[----:B------:R-:W-:Y:S01]  /*ed70*/  MOV R0, 0x400 ;  /* 0x0000040000007802 */ /* 0x000fe20000000f00 */
[----:B------:R-:W-:-:S03]  /*ed80*/  IMAD.U32 R2, RZ, RZ, UR36 ;  /* 0x00000024ff027e24 */ /* 0x000fc6000f8e00ff */
[----:B0-----:R-:W-:Y:S02]  /*ed90*/  LEA R4, R3, R0, 0x18 ;  /* 0x0000000003047211 */ /* 0x001fe400078ec0ff */
[----:B------:R-:W-:-:S04]  /*eda0*/  SHF.L.U32 R0, R2, 0x1f, RZ ;  /* 0x0000001f02007819 */ /* 0x000fc800000006ff */
[----:B------:R-:W0:Y:S02]  /*edb0*/  SYNCS.PHASECHK.TRANS64.TRYWAIT P0, [R4+URZ+0x38820], R0 ;  /* 0x03882000040075a7 */ /* 0x000e24000800017f */
[----:B0-----:R-:W-:Y:S05]  /*edc0*/  @!P0 BRA `(.L_x_91) ;  /* 0x0000003800108947 */ /* 0x001fea0003800000 */
.L_x_206:
[----:B------:R-:W1:Y:S02]  /*edd0*/  S2R R2, SR_TID.X ;  /* 0x0000000000027919 */ /* 0x000e640000002100 */
[----:B-1----:R-:W-:-:S04]  /*ede0*/  SHF.R.U32.HI R2, RZ, 0x5, R2 ;  /* 0x00000005ff027819 */ /* 0x002fc80000011602 */
[----:B------:R-:W-:-:S05]  /*edf0*/  LOP3.LUT R2, R2, 0x3, RZ, 0xc0, !PT ;  /* 0x0000000302027812 */ /* 0x000fca00078ec0ff */
[----:B0-----:R-:W0:Y:S02]  /*ee00*/  SHFL.IDX PT, R0, R2, RZ, 0x1f ;  /* 0x00001fff02007589 */ /* 0x001e2400000e0000 */
[----:B0-----:R-:W-:-:S13]  /*ee10*/  ISETP.NE.AND P0, PT, R0, RZ, PT ;  /* 0x000000ff0000720c */ /* 0x001fda0003f05270 */
[----:B------:R-:W-:Y:S05]  /*ee20*/  @P0 EXIT ;  /* 0x000000000000094d */ /* 0x000fea0003800000 */
[----:B------:R-:W-:Y:S01]  /*ee30*/  ELECT P0, URZ, PT ;  /* 0x00000000003f782f */ /* 0x000fe20003800000 */
[----:B------:R-:W-:-:S12]  /*ee40*/  BSSY B0, `(.L_x_92) ;  /* 0x0000028000007945 */ /* 0x000fd80003800000 */
[----:B------:R-:W-:Y:S05]  /*ee50*/  @!P0 BRA `(.L_x_93) ;  /* 0x0000000000988947 */ /* 0x000fea0003800000 */
[----:B------:R-:W-:-:S06]  /*ee60*/  ULOP3.LUT UR4, UR38, 0x2, URZ, 0xfc, !UPT ;  /* 0x0000000226047892 */ /* 0x000fcc000f8efc3f */
[----:B------:R-:W-:-:S05]  /*ee70*/  IMAD.U32 R0, RZ, RZ, UR4 ;  /* 0x00000004ff007e24 */ /* 0x000fca000f8e00ff */
[----:B------:R-:W-:-:S13]  /*ee80*/  ISETP.NE.AND P0, PT, R0, 0x3, PT ;  /* 0x000000030000780c */ /* 0x000fda0003f05270 */
[----:B------:R-:W-:Y:S05]  /*ee90*/  @!P0 BRA `(.L_x_94) ;  /* 0x0000000000048947 */ /* 0x000fea0003800000 */
[----:B------:R-:W-:Y:S01]  /*eea0*/  BPT.TRAP 0x1 ;  /* 0x000000040000795c */ /* 0x000fe20000300000 */
.L_x_94:
[----:B------:R-:W-:Y:S01]  /*eeb0*/  IMAD R3, R29, 0x8, R4 ;  /* 0x000000081d037824 */ /* 0x000fe200078e0204 */
[----:B------:R-:W-:Y:S01]  /*eec0*/  SHF.L.U32 R2, R31, 0x1f, RZ ;  /* 0x0000001f1f027819 */ /* 0x000fe200000006ff */
[----:B------:R-:W-:-:S03]  /*eed0*/  VIADD R29, R29, 0x1 ;  /* 0x000000011d1d7836 */ /* 0x000fc60000000000 */
[----:B------:R-:W0:Y:S02]  /*eee0*/  SYNCS.PHASECHK.TRANS64.TRYWAIT P1, [R3+URZ+0x38840], R2 ;  /* 0x03884002030075a7 */ /* 0x000e24000802017f */
[----:B------:R-:W-:-:S04]  /*eef0*/  ISETP.NE.AND P2, PT, R29, 0x2, PT ;  /* 0x000000021d00780c */ /* 0x000fc80003f45270 */
[----:B------:R-:W-:Y:S01]  /*ef00*/  SEL R0, RZ, 0x1, P2 ;  /* 0x00000001ff007807 */ /* 0x000fe20001000000 */
[----:B0-----:R-:W-:Y:S08]  /*ef10*/  @!P1 BRA `(.L_x_95) ;  /* 0x0000003400d09947 */ /* 0x001ff00003800000 */
.L_x_207:
[----:B------:R-:W-:Y:S02]  /*ef20*/  SEL R29, R29, RZ, P2 ;  /* 0x000000ff1d1d7207 */ /* 0x000fe40001000000 */
[----:B------:R-:W-:Y:S01]  /*ef30*/  LOP3.LUT R0, R31, R0, RZ, 0x3c, !PT ;  /* 0x000000001f007212 */ /* 0x000fe200078e3cff */
[----:B------:R-:W-:Y:S06]  /*ef40*/  @!P0 BRA `(.L_x_96) ;  /* 0x0000000000048947 */ /* 0x000fec0003800000 */
[----:B------:R-:W-:Y:S01]  /*ef50*/  BPT.TRAP 0x1 ;  /* 0x000000040000795c */ /* 0x000fe20000300000 */
.L_x_96:
[----:B------:R-:W-:Y:S01]  /*ef60*/  IMAD R29, R29, 0x8, R4 ;  /* 0x000000081d1d7824 */ /* 0x000fe200078e0204 */
[----:B------:R-:W-:-:S04]  /*ef70*/  SHF.L.U32 R0, R0, 0x1f, RZ ;  /* 0x0000001f00007819 */ /* 0x000fc800000006ff */
[----:B------:R-:W1:Y:S02]  /*ef80*/  SYNCS.PHASECHK.TRANS64.TRYWAIT P1, [R29+URZ+0x38840], R0 ;  /* 0x038840001d0075a7 */ /* 0x000e64000802017f */
[----:B-1----:R-:W-:Y:S05]  /*ef90*/  @!P1 BRA `(.L_x_97) ;  /* 0x0000003400c49947 */ /* 0x002fea0003800000 */
.L_x_208:
[----:B------:R-:W-:Y:S05]  /*efa0*/  @!P0 BRA `(.L_x_98) ;  /* 0x0000000000048947 */ /* 0x000fea0003800000 */
[----:B------:R-:W-:Y:S01]  /*efb0*/  BPT.TRAP 0x1 ;  /* 0x000000040000795c */ /* 0x000fe20000300000 */
.L_x_98:
[----:B------:R-:W2:Y:S02]  /*efc0*/  SYNCS.PHASECHK.TRANS64.TRYWAIT P1, [R3+URZ+0x38860], R2 ;  /* 0x03886002030075a7 */ /* 0x000ea4000802017f */
[----:B--2---:R-:W-:Y:S05]  /*efd0*/  @!P1 BRA `(.L_x_99) ;  /* 0x0000003400c89947 */ /* 0x004fea0003800000 */
.L_x_209:
[----:B------:R-:W-:Y:S05]  /*efe0*/  @!P0 BRA `(.L_x_100) ;  /* 0x0000000000048947 */ /* 0x000fea0003800000 */
[----:B------:R-:W-:Y:S01]  /*eff0*/  BPT.TRAP 0x1 ;  /* 0x000000040000795c */ /* 0x000fe20000300000 */
.L_x_100:
[----:B------:R-:W3:Y:S02]  /*f000*/  SYNCS.PHASECHK.TRANS64.TRYWAIT P1, [R29+URZ+0x38860], R0 ;  /* 0x038860001d0075a7 */ /* 0x000ee4000802017f */
[----:B---3--:R-:W-:Y:S05]  /*f010*/  @!P1 BRA `(.L_x_101) ;  /* 0x0000003400cc9947 */ /* 0x008fea0003800000 */
.L_x_210:
[----:B------:R-:W-:Y:S05]  /*f020*/  @!P0 BRA `(.L_x_102) ;  /* 0x0000000000048947 */ /* 0x000fea0003800000 */
[----:B------:R-:W-:Y:S01]  /*f030*/  BPT.TRAP 0x1 ;  /* 0x000000040000795c */ /* 0x000fe20000300000 */
.L_x_102:
[----:B------:R-:W4:Y:S02]  /*f040*/  SYNCS.PHASECHK.TRANS64.TRYWAIT P1, [R3+URZ+0x38880], R2 ;  /* 0x03888002030075a7 */ /* 0x000f24000802017f */
[----:B----4-:R-:W-:Y:S05]  /*f050*/  @!P1 BRA `(.L_x_103) ;  /* 0x0000003400d09947 */ /* 0x010fea0003800000 */
.L_x_211:
[----:B------:R-:W-:Y:S05]  /*f060*/  @!P0 BRA `(.L_x_104) ;  /* 0x0000000000048947 */ /* 0x000fea0003800000 */
[----:B------:R-:W-:Y:S01]  /*f070*/  BPT.TRAP 0x1 ;  /* 0x000000040000795c */ /* 0x000fe20000300000 */
.L_x_104:
[----:B------:R0:W0:Y:S02]  /*f080*/  SYNCS.PHASECHK.TRANS64.TRYWAIT P0, [R29+URZ+0x38880], R0 ;  /* 0x038880001d0075a7 */ /* 0x000024000800017f */
[----:B0-----:R-:W-:Y:S05]  /*f090*/  @!P0 NANOSLEEP.SYNCS 0x989680 ;  /* 0x009896800000895d */ /* 0x001fea0003900000 */
[----:B------:R-:W0:Y:S02]  /*f0a0*/  @!P0 SYNCS.PHASECHK.TRANS64 P0, [R29+URZ+0x38880], R0 ;  /* 0x038880001d0085a7 */ /* 0x000e24000800007f */
[----:B0-----:R-:W-:Y:S05]  /*f0b0*/  @!P0 BRA `(.L_x_104) ;  /* 0xfffffffc00f08947 */ /* 0x001fea000383ffff */
.L_x_93:
[----:B------:R-:W-:Y:S05]  /*f0c0*/  BSYNC B0 ;  /* 0x0000000000007941 */ /* 0x000fea0003800000 */
.L_x_92:
[----:B------:R-:W-:Y:S05]  /*f0d0*/  EXIT ;  /* 0x000000000000794d */ /* 0x000fea0003800000 */
.L_x_8:
[----:B0-----:R-:W-:-:S04]  /*f0e0*/  IMAD.U32 R3, RZ, RZ, UR50 ;  /* 0x00000032ff037e24 */ /* 0x001fc8000f8e00ff */
[----:B------:R0:W1:Y:S03]  /*f0f0*/  SYNCS.PHASECHK.TRANS64.TRYWAIT P0, [R3+URZ+0x38800], R4 ;  /* 0x03880004030075a7 */ /* 0x000066000800017f */
[----:B-1----:R-:W-:Y:S05]  /*f100*/  @!P0 NANOSLEEP.SYNCS 0x989680 ;  /* 0x009896800000895d */ /* 0x002fea0003900000 */
[----:B------:R-:W1:Y:S02]  /*f110*/  @!P0 SYNCS.PHASECHK.TRANS64 P0, [R3+URZ+0x38800], R4 ;  /* 0x03880004030085a7 */ /* 0x000e64000800007f */
[----:B-1----:R-:W-:Y:S05]  /*f120*/  @!P0 BRA `(.L_x_8) ;  /* 0xfffffffc00ec8947 */ /* 0x002fea000383ffff */
[----:B------:R-:W-:Y:S05]  /*f130*/  BRA `(.L_x_105) ;  /* 0xffffff2000c47947 */ /* 0x000fea000383ffff */
.L_x_12:
[----:B0-----:R-:W-:-:S04]  /*f140*/  IMAD.U32 R3, RZ, RZ, UR51 ;  /* 0x00000033ff037e24 */ /* 0x001fc8000f8e00ff */
[----:B------:R0:W2:Y:S03]  /*f150*/  SYNCS.PHASECHK.TRANS64.TRYWAIT P1, [R3+URZ+0x38830], R6 ;  /* 0x03883006030075a7 */ /* 0x0000a6000802017f */
[----:B--2---:R-:W-:Y:S05]  /*f160*/  @!P1 NANOSLEEP.SYNCS 0x989680 ;  /* 0x009896800000995d */ /* 0x004fea0003900000 */
[----:B------:R-:W2:Y:S02]  /*f170*/  @!P1 SYNCS.PHASECHK.TRANS64 P1, [R3+URZ+0x38830], R6 ;  /* 0x03883006030095a7 */ /* 0x000ea4000802007f */
[----:B--2---:R-:W-:Y:S05]  /*f180*/  @!P1 BRA `(.L_x_12) ;  /* 0xfffffffc00ec9947 */ /* 0x004fea000383ffff */
[----:B------:R-:W-:Y:S05]  /*f190*/  BRA `(.L_x_11) ;  /* 0xffffff2000e87947 */ /* 0x000fea000383ffff */
.L_x_17:
[----:B---3--:R-:W-:-:S04]  /*f1a0*/  IMAD.U32 R7, RZ, RZ, UR51 ;  /* 0x00000033ff077e24 */ /* 0x008fc8000f8e00ff */
[----:B------:R3:W4:Y:S03]  /*f1b0*/  SYNCS.PHASECHK.TRANS64.TRYWAIT P1, [R7+URZ+0x38850], R6 ;  /* 0x03885006070075a7 */ /* 0x000726000802017f */
[----:B----4-:R-:W-:Y:S05]  /*f1c0*/  @!P1 NANOSLEEP.SYNCS 0x989680 ;  /* 0x009896800000995d */ /* 0x010fea0003900000 */
[----:B------:R-:W4:Y:S02]  /*f1d0*/  @!P1 SYNCS.PHASECHK.TRANS64 P1, [R7+URZ+0x38850], R6 ;  /* 0x03885006070095a7 */ /* 0x000f24000802007f */
[----:B----4-:R-:W-:Y:S05]  /*f1e0*/  @!P1 BRA `(.L_x_17) ;  /* 0xfffffffc00ec9947 */ /* 0x010fea000383ffff */
[----:B------:R-:W-:Y:S05]  /*f1f0*/  BRA `(.L_x_16) ;  /* 0xffffff4800507947 */ /* 0x000fea000383ffff */
.L_x_23:
[----:B0-----:R-:W-:Y:S02]  /*f200*/  IMAD.U32 R2, RZ, RZ, UR46 ;  /* 0x0000002eff027e24 */ /* 0x001fe4000f8e00ff */
[----:B------:R-:W-:-:S04]  /*f210*/  IMAD.U32 R7, RZ, RZ, UR52 ;  /* 0x00000034ff077e24 */ /* 0x000fc8000f8e00ff */
[----:B------:R0:W1:Y:S03]  /*f220*/  SYNCS.PHASECHK.TRANS64.TRYWAIT P2, [R2+URZ+0x38830], R7 ;  /* 0x03883007020075a7 */ /* 0x000066000804017f */
[----:B-1----:R-:W-:Y:S05]  /*f230*/  @!P2 NANOSLEEP.SYNCS 0x989680 ;  /* 0x009896800000a95d */ /* 0x002fea0003900000 */
[----:B------:R-:W1:Y:S02]  /*f240*/  @!P2 SYNCS.PHASECHK.TRANS64 P2, [R2+URZ+0x38830], R7 ;  /* 0x038830070200a5a7 */ /* 0x000e64000804007f */
[----:B-1----:R-:W-:Y:S05]  /*f250*/  @!P2 BRA `(.L_x_23) ;  /* 0xfffffffc00e8a947 */ /* 0x002fea000383ffff */
[----:B------:R-:W-:Y:S05]  /*f260*/  BRA `(.L_x_22) ;  /* 0xffffff4c003c7947 */ /* 0x000fea000383ffff */
.L_x_28:
[----:B0-----:R-:W-:Y:S01]  /*f270*/  MOV R6, UR46 ;  /* 0x0000002e00067c02 */ /* 0x001fe20008000f00 */
[----:B------:R-:W-:-:S04]  /*f280*/  IMAD.U32 R7, RZ, RZ, UR52 ;  /* 0x00000034ff077e24 */ /* 0x000fc8000f8e00ff */
[----:B------:R0:W1:Y:S03]  /*f290*/  SYNCS.PHASECHK.TRANS64.TRYWAIT P2, [R6+URZ+0x38850], R7 ;  /* 0x03885007060075a7 */ /* 0x000066000804017f */
[----:B-1----:R-:W-:Y:S05]  /*f2a0*/  @!P2 NANOSLEEP.SYNCS 0x989680 ;  /* 0x009896800000a95d */ /* 0x002fea0003900000 */
[----:B------:R-:W1:Y:S02]  /*f2b0*/  @!P2 SYNCS.PHASECHK.TRANS64 P2, [R6+URZ+0x38850], R7 ;  /* 0x038850070600a5a7 */ /* 0x000e64000804007f */
[----:B-1----:R-:W-:Y:S05]  /*f2c0*/  @!P2 BRA `(.L_x_28) ;  /* 0xfffffffc00e8a947 */ /* 0x002fea000383ffff */
[----:B------:R-:W-:Y:S05]  /*f2d0*/  BRA `(.L_x_27) ;  /* 0xffffff7000dc7947 */ /* 0x000fea000383ffff */
.L_x_46:
[----:B------:R-:W3:Y:S01]  /*f2e0*/  S2R R17, SR_TID.X ;  /* 0x0000000000117919 */ /* 0x000ee20000002100 */
[----:B------:R-:W-:Y:S02]  /*f2f0*/  IMAD.MOV.U32 R12, RZ, RZ, RZ ;  /* 0x000000ffff0c7224 */ /* 0x000fe400078e00ff */
[----:B------:R-:W-:Y:S02]  /*f300*/  IMAD.MOV.U32 R11, RZ, RZ, 0x1f ;  /* 0x0000001fff0b7424 */ /* 0x000fe400078e00ff */
[----:B------:R-:W-:Y:S01]  /*f310*/  IMAD.MOV.U32 R15, RZ, RZ, -0x1 ;  /* 0xffffffffff0f7424 */ /* 0x000fe200078e00ff */
[----:B---3--:R-:W-:-:S04]  /*f320*/  SHF.R.U32.HI R17, RZ, 0x5, R17 ;  /* 0x00000005ff117819 */ /* 0x008fc80000011611 */
[----:B------:R-:W-:-:S05]  /*f330*/  LOP3.LUT R17, R17, 0x3, RZ, 0xc0, !PT ;  /* 0x0000000311117812 */ /* 0x000fca00078ec0ff */
[----:B------:R-:W-:-:S07]  /*f340*/  IMAD.MOV.U32 R13, RZ, RZ, R17 ;  /* 0x000000ffff0d7224 */ /* 0x000fce00078e0011 */
[----:B012--5:R-:W-:Y:S05]  /*f350*/  WARPSYNC.COLLECTIVE R15, `(.L_x_106) ;  /* 0x000000000f087348 */ /* 0x027fea0003c00000 */
[----:B------:R3:W4:Y:S02]  /*f360*/  SHFL.IDX P6, R14, R13, R12, R11 ;  /* 0x0000000c0d0e7389 */ /* 0x00072400000c000b */
[----:B012345:R-:W-:Y:S01]  /*f370*/  ENDCOLLECTIVE ;  /* 0x000000000000791b */ /* 0x03ffe20003800000 */
.L_x_106:
[----:B------:R-:W-:Y:S05]  /*f380*/  BRA `(.L_x_107) ;  /* 0xffffffbc00187947 */ /* 0x000fea000383ffff */
.L_x_49:
[----:B0-----:R0:W1:Y:S02]  /*f390*/  SYNCS.PHASECHK.TRANS64.TRYWAIT P0, [R6+URZ+0x38880], R20 ;  /* 0x03888014060075a7 */ /* 0x001064000800017f */
[----:B-1----:R-:W-:Y:S05]  /*f3a0*/  @!P0 NANOSLEEP.SYNCS 0x989680 ;  /* 0x009896800000895d */ /* 0x002fea0003900000 */
[----:B------:R-:W1:Y:S02]  /*f3b0*/  @!P0 SYNCS.PHASECHK.TRANS64 P0, [R6+URZ+0x38880], R20 ;  /* 0x03888014060085a7 */ /* 0x000e64000800007f */
[----:B-1----:R-:W-:Y:S05]  /*f3c0*/  @!P0 BRA `(.L_x_49) ;  /* 0xfffffffc00f08947 */ /* 0x002fea000383ffff */
[----:B------:R-:W-:Y:S05]  /*f3d0*/  BRA `(.L_x_108) ;  /* 0xffffffbc00b07947 */ /* 0x000fea000383ffff */
.L_x_50:
[----:B------:R-:W-:Y:S01]  /*f3e0*/  BSSY B0, `(.L_x_109) ;  /* 0x0000008000007945 */ /* 0x000fe20003800000 */
[----:B------:R-:W-:Y:S02]  /*f3f0*/  IMAD.MOV.U32 R13, RZ, RZ, R8 ;  /* 0x000000ffff0d7224 */ /* 0x000fe400078e0008 */
[----:B------:R-:W-:Y:S02]  /*f400*/  IMAD.MOV.U32 R12, RZ, RZ, RZ ;  /* 0x000000ffff0c7224 */ /* 0x000fe400078e00ff */
[----:B------:R-:W-:Y:S02]  /*f410*/  IMAD.MOV.U32 R11, RZ, RZ, 0x181f ;  /* 0x0000181fff0b7424 */ /* 0x000fe400078e00ff */
[----:B------:R-:W-:-:S07]  /*f420*/  IMAD.MOV.U32 R15, RZ, RZ, -0x1 ;  /* 0xffffffffff0f7424 */ /* 0x000fce00078e00ff */
[----:B0-----:R-:W-:Y:S05]  /*f430*/  WARPSYNC.COLLECTIVE R15, `(.L_x_110) ;  /* 0x000000000f087348 */ /* 0x001fea0003c00000 */
[----:B------:R1:W2:Y:S02]  /*f440*/  SHFL.IDX P6, R14, R13, R12, R11 ;  /* 0x0000000c0d0e7389 */ /* 0x0002a400000c000b */
[----:B012---:R-:W-:Y:S01]  /*f450*/  ENDCOLLECTIVE ;  /* 0x000000000000791b */ /* 0x007fe20003800000 */
.L_x_110:
[----:B------:R-:W-:Y:S05]  /*f460*/  BSYNC B0 ;  /* 0x0000000000007941 */ /* 0x000fea0003800000 */
.L_x_109:
[----:B------:R-:W-:Y:S01]  /*f470*/  IMAD.MOV.U32 R13, RZ, RZ, R7 ;  /* 0x000000ffff0d7224 */ /* 0x000fe200078e0007 */
[C---:B------:R-:W-:Y:S01]  /*f480*/  LOP3.LUT P1, RZ, R16.reuse, 0x8000000, RZ, 0xc0, !PT ;  /* 0x0800000010ff7812 */ /* 0x040fe2000782c0ff */
[----:B------:R-:W-:Y:S01]  /*f490*/  IMAD.MOV.U32 R12, RZ, RZ, RZ ;  /* 0x000000ffff0c7224 */ /* 0x000fe200078e00ff */
[C---:B------:R-:W-:Y:S01]  /*f4a0*/  LOP3.LUT P3, RZ, R16.reuse, 0x4000000, RZ, 0xc0, !PT ;  /* 0x0400000010ff7812 */ /* 0x040fe2000786c0ff */
[----:B------:R-:W-:Y:S01]  /*f4b0*/  IMAD.MOV.U32 R11, RZ, RZ, 0x181f ;  /* 0x0000181fff0b7424 */ /* 0x000fe200078e00ff */
[C---:B------:R-:W-:Y:S01]  /*f4c0*/  LOP3.LUT P2, RZ, R16.reuse, 0x2000000, RZ, 0xc0, !PT ;  /* 0x0200000010ff7812 */ /* 0x040fe2000784c0ff */
[----:B------:R-:W-:Y:S01]  /*f4d0*/  IMAD.MOV.U32 R15, RZ, RZ, -0x1 ;  /* 0xffffffffff0f7424 */ /* 0x000fe200078e00ff */
[----:B------:R-:W-:Y:S01]  /*f4e0*/  LOP3.LUT P4, RZ, R16, 0x20000, RZ, 0xc0, !PT ;  /* 0x0002000010ff7812 */ /* 0x000fe2000788c0ff */
[----:B------:R-:W-:Y:S02]  /*f4f0*/  IMAD.MOV.U32 R3, RZ, RZ, R14 ;  /* 0x000000ffff037224 */ /* 0x000fe400078e000e */
[----:B------:R-:W-:-:S10]  /*f500*/  VIADD R0, R0, UR41 ;  /* 0x0000002900007c36 */ /* 0x000fd40008000000 */
[----:B------:R-:W-:Y:S05]  /*f510*/  WARPSYNC.COLLECTIVE R15, `(.L_x_111) ;  /* 0x000000000f087348 */ /* 0x000fea0003c00000 */
[----:B------:R0:W1:Y:S02]  /*f520*/  SHFL.IDX P6, R14, R13, R12, R11 ;  /* 0x0000000c0d0e7389 */ /* 0x00006400000c000b */
[----:B01----:R-:W-:Y:S01]  /*f530*/  ENDCOLLECTIVE ;  /* 0x000000000000791b */ /* 0x003fe20003800000 */
.L_x_111:
[----:B------:R-:W-:Y:S02]  /*f540*/  IMAD.MOV.U32 R13, RZ, RZ, R8 ;  /* 0x000000ffff0d7224 */ /* 0x000fe400078e0008 */
[----:B------:R-:W-:Y:S01]  /*f550*/  IMAD.MOV.U32 R12, RZ, RZ, 0x1 ;  /* 0x00000001ff0c7424 */ /* 0x000fe200078e00ff */
[----:B------:R-:W-:-:S13]  /*f560*/  IADD3 R2, P0, R32, R14, RZ ;  /* 0x0000000e20027210 */ /* 0x000fda0007f1e0ff */
[----:B------:R-:W-:Y:S05]  /*f570*/  WARPSYNC.COLLECTIVE R15, `(.L_x_112) ;  /* 0x000000000f087348 */ /* 0x000fea0003c00000 */
[----:B------:R0:W1:Y:S02]  /*f580*/  SHFL.IDX P6, R14, R13, R12, R11 ;  /* 0x0000000c0d0e7389 */ /* 0x00006400000c000b */
[----:B01----:R-:W-:Y:S01]  /*f590*/  ENDCOLLECTIVE ;  /* 0x000000000000791b */ /* 0x003fe20003800000 */
.L_x_112:
[----:B------:R-:W-:-:S05]  /*f5a0*/  IMAD.X R3, RZ, RZ, R3, P0 ;  /* 0x000000ffff037224 */ /* 0x000fca00000e0603 */
[----:B------:R-:W-:Y:S01]  /*f5b0*/  @!PT LDS RZ, [RZ] ;  /* 0x00000000fffff984 */ /* 0x000fe20000000800 */
[----:B------:R-:W-:Y:S01]  /*f5c0*/  @!PT LDS RZ, [RZ] ;  /* 0x00000000fffff984 */ /* 0x000fe20000000800 */
[----:B------:R-:W-:Y:S01]  /*f5d0*/  @!PT LDS RZ, [RZ] ;  /* 0x00000000fffff984 */ /* 0x000fe20000000800 */
[----:B------:R-:W-:Y:S01]  /*f5e0*/  LDGSTS.E.BYPASS.LTC128B.128 [R0+0x10400], desc[UR48][R2.64], !P1 ;  /* 0x1040000002007fae */ /* 0x000fe2000c901d70 */
[----:B------:R-:W-:-:S03]  /*f5f0*/  LOP3.LUT P1, RZ, R16, 0x1000000, RZ, 0xc0, !PT ;  /* 0x0100000010ff7812 */ /* 0x000fc6000782c0ff */
[----:B------:R0:W-:Y:S01]  /*f600*/  LDGSTS.E.BYPASS.LTC128B.128 [R0+0x14400], desc[UR48][R2.64+0x80], !P3 ;  /* 0x1440008002007fae */ /* 0x0001e2000d901d70 */
[----:B------:R-:W-:Y:S01]  /*f610*/  LOP3.LUT P3, RZ, R16, 0x800000, RZ, 0xc0, !PT ;  /* 0x0080000010ff7812 */ /* 0x000fe2000786c0ff */
[----:B------:R-:W-:Y:S02]  /*f620*/  IMAD.MOV.U32 R13, RZ, RZ, R7 ;  /* 0x000000ffff0d7224 */ /* 0x000fe400078e0007 */
[----:B0-----:R-:W-:-:S10]  /*f630*/  IMAD.MOV.U32 R3, RZ, RZ, R14 ;  /* 0x000000ffff037224 */ /* 0x001fd400078e000e */
[----:B------:R-:W-:Y:S05]  /*f640*/  WARPSYNC.COLLECTIVE R15, `(.L_x_113) ;  /* 0x000000000f087348 */ /* 0x000fea0003c00000 */
[----:B------:R0:W1:Y:S02]  /*f650*/  SHFL.IDX P6, R14, R13, R12, R11 ;  /* 0x0000000c0d0e7389 */ /* 0x00006400000c000b */
[----:B01----:R-:W-:Y:S01]  /*f660*/  ENDCOLLECTIVE ;  /* 0x000000000000791b */ /* 0x003fe20003800000 */
.L_x_113:
[----:B------:R-:W-:Y:S02]  /*f670*/  IMAD.MOV.U32 R13, RZ, RZ, R8 ;  /* 0x000000ffff0d7224 */ /* 0x000fe400078e0008 */
[----:B------:R-:W-:Y:S01]  /*f680*/  IMAD.MOV.U32 R12, RZ, RZ, 0x2 ;  /* 0x00000002ff0c7424 */ /* 0x000fe200078e00ff */
[----:B------:R-:W-:-:S13]  /*f690*/  IADD3 R2, P0, R32, R14, RZ ;  /* 0x0000000e20027210 */ /* 0x000fda0007f1e0ff */
[----:B------:R-:W-:Y:S05]  /*f6a0*/  WARPSYNC.COLLECTIVE R15, `(.L_x_114) ;  /* 0x000000000f087348 */ /* 0x000fea0003c00000 */
[----:B------:R0:W1:Y:S02]  /*f6b0*/  SHFL.IDX P6, R14, R13, R12, R11 ;  /* 0x0000000c0d0e7389 */ /* 0x00006400000c000b */
[----:B01----:R-:W-:Y:S01]  /*f6c0*/  ENDCOLLECTIVE ;  /* 0x000000000000791b */ /* 0x003fe20003800000 */
.L_x_114:
[----:B------:R-:W-:-:S05]  /*f6d0*/  IMAD.X R3, RZ, RZ, R3, P0 ;  /* 0x000000ffff037224 */ /* 0x000fca00000e0603 */
[----:B------:R-:W-:Y:S01]  /*f6e0*/  @!PT LDS RZ, [RZ] ;  /* 0x00000000fffff984 */ /* 0x000fe20000000800 */
[----:B------:R-:W-:Y:S01]  /*f6f0*/  @!PT LDS RZ, [RZ] ;  /* 0x00000000fffff984 */ /* 0x000fe20000000800 */
[----:B------:R-:W-:Y:S01]  /*f700*/  @!PT LDS RZ, [RZ] ;  /* 0x00000000fffff984 */ /* 0x000fe20000000800 */
[----:B------:R0:W-:Y:S01]  /*f710*/  LDGSTS.E.BYPASS.LTC128B.128 [R0+0x10c00], desc[UR48][R2.64], !P2 ;  /* 0x10c0000002007fae */ /* 0x0001e2000d101d70 */
[----:B------:R-:W-:-:S03]  /*f720*/  LOP3.LUT P2, RZ, R16, 0x400000, RZ, 0xc0, !PT ;  /* 0x0040000010ff7812 */ /* 0x000fc6000784c0ff */
[----:B------:R0:W-:Y:S01]  /*f730*/  LDGSTS.E.BYPASS.LTC128B.128 [R0+0x14c00], desc[UR48][R2.64+0x80], !P1 ;  /* 0x14c0008002007fae */ /* 0x0001e2000c901d70 */
[----:B------:R-:W-:Y:S01]  /*f740*/  LOP3.LUT P1, RZ, R16, 0x200000, RZ, 0xc0, !PT ;  /* 0x0020000010ff7812 */ /* 0x000fe2000782c0ff */
[----:B------:R-:W-:Y:S02]  /*f750*/  IMAD.MOV.U32 R13, RZ, RZ, R7 ;  /* 0x000000ffff0d7224 */ /* 0x000fe400078e0007 */
[----:B------:R-:W-:-:S10]  /*f760*/  IMAD.MOV.U32 R19, RZ, RZ, R14 ;  /* 0x000000ffff137224 */ /* 0x000fd400078e000e */
[----:B0-----:R-:W-:Y:S05]  /*f770*/  WARPSYNC.COLLECTIVE R15, `(.L_x_115) ;  /* 0x000000000f087348 */ /* 0x001fea0003c00000 */
[----:B------:R1:W2:Y:S02]  /*f780*/  SHFL.IDX P6, R14, R13, R12, R11 ;  /* 0x0000000c0d0e7389 */ /* 0x0002a400000c000b */
[----:B012---:R-:W-:Y:S01]  /*f790*/  ENDCOLLECTIVE ;  /* 0x000000000000791b */ /* 0x007fe20003800000 */
.L_x_115:
[----:B------:R-:W-:Y:S01]  /*f7a0*/  MOV R13, R8 ;  /* 0x00000008000d7202 */ /* 0x000fe20000000f00 */
[----:B------:R-:W-:Y:S02]  /*f7b0*/  IMAD.MOV.U32 R12, RZ, RZ, 0x3 ;  /* 0x00000003ff0c7424 */ /* 0x000fe400078e00ff */
[----:B------:R-:W-:-:S07]  /*f7c0*/  IMAD.MOV.U32 R18, RZ, RZ, R14 ;  /* 0x000000ffff127224 */ /* 0x000fce00078e000e */
[----:B------:R-:W-:Y:S05]  /*f7d0*/  WARPSYNC.COLLECTIVE R15, `(.L_x_116) ;  /* 0x000000000f087348 */ /* 0x000fea0003c00000 */
[----:B------:R0:W1:Y:S02]  /*f7e0*/  SHFL.IDX P6, R14, R13, R12, R11 ;  /* 0x0000000c0d0e7389 */ /* 0x00006400000c000b */
[----:B01----:R-:W-:Y:S01]  /*f7f0*/  ENDCOLLECTIVE ;  /* 0x000000000000791b */ /* 0x003fe20003800000 */
.L_x_116:
[----:B------:R-:W-:-:S05]  /*f800*/  IADD3 R2, P0, R32, R18, RZ ;  /* 0x0000001220027210 */ /* 0x000fca0007f1e0ff */
[----:B------:R-:W-:-:S05]  /*f810*/  IMAD.X R3, RZ, RZ, R19, P0 ;  /* 0x000000ffff037224 */ /* 0x000fca00000e0613 */
[----:B------:R-:W-:Y:S01]  /*f820*/  @!PT LDS RZ, [RZ] ;  /* 0x00000000fffff984 */ /* 0x000fe20000000800 */
[----:B------:R-:W-:Y:S01]  /*f830*/  @!PT LDS RZ, [RZ] ;  /* 0x00000000fffff984 */ /* 0x000fe20000000800 */
[----:B------:R-:W-:Y:S01]  /*f840*/  @!PT LDS RZ, [RZ] ;  /* 0x00000000fffff984 */ /* 0x000fe20000000800 */
[----:B------:R0:W-:Y:S01]  /*f850*/  LDGSTS.E.BYPASS.LTC128B.128 [R0+0x11400], desc[UR48][R2.64], !P3 ;  /* 0x1140000002007fae */ /* 0x0001e2000d901d70 */
[----:B------:R-:W-:Y:S01]  /*f860*/  IMAD.MOV.U32 R13, RZ, RZ, R7 ;  /* 0x000000ffff0d7224 */ /* 0x000fe200078e0007 */
[C---:B------:R-:W-:Y:S02]  /*f870*/  LOP3.LUT P3, RZ, R16.reuse, 0x100000, RZ, 0xc0, !PT ;  /* 0x0010000010ff7812 */ /* 0x040fe4000786c0ff */
[----:B------:R0:W-:Y:S01]  /*f880*/  LDGSTS.E.BYPASS.LTC128B.128 [R0+0x15400], desc[UR48][R2.64+0x80], !P2 ;  /* 0x1540008002007fae */ /* 0x0001e2000d101d70 */
[----:B------:R-:W-:Y:S01]  /*f890*/  LOP3.LUT P2, RZ, R16, 0x80000, RZ, 0xc0, !PT ;  /* 0x0008000010ff7812 */ /* 0x000fe2000784c0ff */
[----:B------:R-:W-:-:S12]  /*f8a0*/  IMAD.MOV.U32 R10, RZ, RZ, R14 ;  /* 0x000000ffff0a7224 */ /* 0x000fd800078e000e */
[----:B0-----:R-:W-:Y:S05]  /*f8b0*/  WARPSYNC.COLLECTIVE R15, `(.L_x_117) ;  /* 0x000000000f087348 */ /* 0x001fea0003c00000 */
[----:B------:R1:W2:Y:S02]  /*f8c0*/  SHFL.IDX P6, R14, R13, R12, R11 ;  /* 0x0000000c0d0e7389 */ /* 0x0002a400000c000b */
[----:B012---:R-:W-:Y:S01]  /*f8d0*/  ENDCOLLECTIVE ;  /* 0x000000000000791b */ /* 0x007fe20003800000 */
.L_x_117:
[----:B------:R-:W-:Y:S02]  /*f8e0*/  IMAD.MOV.U32 R13, RZ, RZ, R8 ;  /* 0x000000ffff0d7224 */ /* 0x000fe400078e0008 */
[----:B------:R-:W-:Y:S01]  /*f8f0*/  IMAD.MOV.U32 R12, RZ, RZ, 0x4 ;  /* 0x00000004ff0c7424 */ /* 0x000fe200078e00ff */
[----:B------:R-:W-:-:S13]  /*f900*/  IADD3 R2, P0, R32, R14, RZ ;  /* 0x0000000e20027210 */ /* 0x000fda0007f1e0ff */
[----:B------:R-:W-:Y:S05]  /*f910*/  WARPSYNC.COLLECTIVE R15, `(.L_x_118) ;  /* 0x000000000f087348 */ /* 0x000fea0003c00000 */
[----:B------:R0:W1:Y:S02]  /*f920*/  SHFL.IDX P6, R14, R13, R12, R11 ;  /* 0x0000000c0d0e7389 */ /* 0x00006400000c000b */
[----:B01----:R-:W-:Y:S01]  /*f930*/  ENDCOLLECTIVE ;  /* 0x000000000000791b */ /* 0x003fe20003800000 */
.L_x_118:
        /* <DEDUP_REMOVED lines=13> */
.L_x_119:
[----:B------:R-:W-:Y:S02]  /*fa10*/  IMAD.MOV.U32 R13, RZ, RZ, R8 ;  /* 0x000000ffff0d7224 */ /* 0x000fe400078e0008 */
[----:B------:R-:W-:Y:S02]  /*fa20*/  IMAD.MOV.U32 R12, RZ, RZ, 0x5 ;  /* 0x00000005ff0c7424 */ /* 0x000fe400078e00ff */
[----:B------:R-:W-:-:S07]  /*fa30*/  IMAD.MOV.U32 R21, RZ, RZ, R14 ;  /* 0x000000ffff157224 */ /* 0x000fce00078e000e */
[----:B------:R-:W-:Y:S05]  /*fa40*/  WARPSYNC.COLLECTIVE R15, `(.L_x_120) ;  /* 0x000000000f087348 */ /* 0x000fea0003c00000 */
[----:B------:R0:W1:Y:S02]  /*fa50*/  SHFL.IDX P6, R14, R13, R12, R11 ;  /* 0x0000000c0d0e7389 */ /* 0x00006400000c000b */
[----:B01----:R-:W-:Y:S01]  /*fa60*/  ENDCOLLECTIVE ;  /* 0x000000000000791b */ /* 0x003fe20003800000 */
.L_x_120:
[----:B------:R-:W-:-:S05]  /*fa70*/  IADD3 R2, P0, R32, R21, RZ ;  /* 0x0000001520027210 */ /* 0x000fca0007f1e0ff */
[----:B------:R-:W-:-:S05]  /*fa80*/  IMAD.X R3, RZ, RZ, R3, P0 ;  /* 0x000000ffff037224 */ /* 0x000fca00000e0603 */
[----:B------:R-:W-:Y:S01]  /*fa90*/  @!PT LDS RZ, [RZ] ;  /* 0x00000000fffff984 */ /* 0x000fe20000000800 */
[----:B------:R-:W-:Y:S01]  /*faa0*/  @!PT LDS RZ, [RZ] ;  /* 0x00000000fffff984 */ /* 0x000fe20000000800 */
[----:B------:R-:W-:Y:S01]  /*fab0*/  @!PT LDS RZ, [RZ] ;  /* 0x00000000fffff984 */ /* 0x000fe20000000800 */
[----:B------:R-:W-:Y:S01]  /*fac0*/  LDGSTS.E.BYPASS.LTC128B.128 [R0+0x12400], desc[UR48][R2.64], !P2 ;  /* 0x1240000002007fae */ /* 0x000fe2000d101d70 */
[----:B------:R-:W-:Y:S01]  /*fad0*/  IMAD.MOV.U32 R13, RZ, RZ, R7 ;  /* 0x000000ffff0d7224 */ /* 0x000fe200078e0007 */
[C---:B------:R-:W-:Y:S02]  /*fae0*/  LOP3.LUT P2, RZ, R16.reuse, 0x8000, RZ, 0xc0, !PT ;  /* 0x0000800010ff7812 */ /* 0x040fe4000784c0ff */
[----:B------:R0:W-:Y:S01]  /*faf0*/  LDGSTS.E.BYPASS.LTC128B.128 [R0+0x16400], desc[UR48][R2.64+0x80], !P1 ;  /* 0x1640008002007fae */ /* 0x0001e2000c901d70 */
[----:B------:R-:W-:Y:S01]  /*fb00*/  LOP3.LUT P1, RZ, R16, 0x4000, RZ, 0xc0, !PT ;  /* 0x0000400010ff7812 */ /* 0x000fe2000782c0ff */
[----:B0-----:R-:W-:-:S12]  /*fb10*/  IMAD.MOV.U32 R3, RZ, RZ, R14 ;  /* 0x000000ffff037224 */ /* 0x001fd800078e000e */
[----:B------:R-:W-:Y:S05]  /*fb20*/  WARPSYNC.COLLECTIVE R15, `(.L_x_121) ;  /* 0x000000000f087348 */ /* 0x000fea0003c00000 */
[----:B------:R0:W1:Y:S02]  /*fb30*/  SHFL.IDX P6, R14, R13, R12, R11 ;  /* 0x0000000c0d0e7389 */ /* 0x00006400000c000b */
[----:B01----:R-:W-:Y:S01]  /*fb40*/  ENDCOLLECTIVE ;  /* 0x000000000000791b */ /* 0x003fe20003800000 */
.L_x_121:
[----:B------:R-:W-:Y:S02]  /*fb50*/  IMAD.MOV.U32 R13, RZ, RZ, R8 ;  /* 0x000000ffff0d7224 */ /* 0x000fe400078e0008 */
[----:B------:R-:W-:Y:S02]  /*fb60*/  IMAD.MOV.U32 R12, RZ, RZ, 0x6 ;  /* 0x00000006ff0c7424 */ /* 0x000fe400078e00ff */
[----:B------:R-:W-:-:S07]  /*fb70*/  IMAD.MOV.U32 R21, RZ, RZ, R14 ;  /* 0x000000ffff157224 */ /* 0x000fce00078e000e */
[----:B------:R-:W-:Y:S05]  /*fb80*/  WARPSYNC.COLLECTIVE R15, `(.L_x_122) ;  /* 0x000000000f087348 */ /* 0x000fea0003c00000 */
[----:B------:R0:W1:Y:S02]  /*fb90*/  SHFL.IDX P6, R14, R13, R12, R11 ;  /* 0x0000000c0d0e7389 */ /* 0x00006400000c000b */
[----:B01----:R-:W-:Y:S01]  /*fba0*/  ENDCOLLECTIVE ;  /* 0x000000000000791b */ /* 0x003fe20003800000 */
.L_x_122:
[----:B------:R-:W-:-:S05]  /*fbb0*/  IADD3 R2, P0, R32, R21, RZ ;  /* 0x0000001520027210 */ /* 0x000fca0007f1e0ff */
[----:B------:R-:W-:-:S05]  /*fbc0*/  IMAD.X R3, RZ, RZ, R3, P0 ;  /* 0x000000ffff037224 */ /* 0x000fca00000e0603 */
[----:B------:R-:W-:Y:S01]  /*fbd0*/  @!PT LDS RZ, [RZ] ;  /* 0x00000000fffff984 */ /* 0x000fe20000000800 */
[----:B------:R-:W-:Y:S01]  /*fbe0*/  @!PT LDS RZ, [RZ] ;  /* 0x00000000fffff984 */ /* 0x000fe20000000800 */
[----:B------:R-:W-:Y:S01]  /*fbf0*/  @!PT LDS RZ, [RZ] ;  /* 0x00000000fffff984 */ /* 0x000fe20000000800 */
[----:B------:R-:W-:Y:S01]  /*fc00*/  LDGSTS.E.BYPASS.LTC128B.128 [R0+0x12c00], desc[UR48][R2.64], !P4 ;  /* 0x12c0000002007fae */ /* 0x000fe2000e101d70 */
[----:B------:R-:W-:-:S03]  /*fc10*/  IMAD.MOV.U32 R13, RZ, RZ, R7 ;  /* 0x000000ffff0d7224 */ /* 0x000fc600078e0007 */
[----:B------:R0:W-:Y:S02]  /*fc20*/  LDGSTS.E.BYPASS.LTC128B.128 [R0+0x16c00], desc[UR48][R2.64+0x80], !P3 ;  /* 0x16c0008002007fae */ /* 0x0001e4000d901d70 */
[----:B0-----:R-:W-:-:S07]  /*fc30*/  IMAD.MOV.U32 R3, RZ, RZ, R14 ;  /* 0x000000ffff037224 */ /* 0x001fce00078e000e */
[----:B------:R-:W-:Y:S05]  /*fc40*/  WARPSYNC.COLLECTIVE R15, `(.L_x_123) ;  /* 0x000000000f087348 */ /* 0x000fea0003c00000 */
[----:B------:R0:W1:Y:S02]  /*fc50*/  SHFL.IDX P6, R14, R13, R12, R11 ;  /* 0x0000000c0d0e7389 */ /* 0x00006400000c000b */
[----:B01----:R-:W-:Y:S01]  /*fc60*/  ENDCOLLECTIVE ;  /* 0x000000000000791b */ /* 0x003fe20003800000 */
.L_x_123:
[----:B------:R-:W-:Y:S02]  /*fc70*/  IMAD.MOV.U32 R13, RZ, RZ, R8 ;  /* 0x000000ffff0d7224 */ /* 0x000fe400078e0008 */
[----:B------:R-:W-:Y:S02]  /*fc80*/  IMAD.MOV.U32 R12, RZ, RZ, 0x7 ;  /* 0x00000007ff0c7424 */ /* 0x000fe400078e00ff */
[----:B------:R-:W-:-:S07]  /*fc90*/  IMAD.MOV.U32 R21, RZ, RZ, R14 ;  /* 0x000000ffff157224 */ /* 0x000fce00078e000e */
[----:B------:R-:W-:Y:S05]  /*fca0*/  WARPSYNC.COLLECTIVE R15, `(.L_x_124) ;  /* 0x000000000f087348 */ /* 0x000fea0003c00000 */
[----:B------:R0:W1:Y:S02]  /*fcb0*/  SHFL.IDX P6, R14, R13, R12, R11 ;  /* 0x0000000c0d0e7389 */ /* 0x00006400000c000b */
[----:B01----:R-:W-:Y:S01]  /*fcc0*/  ENDCOLLECTIVE ;  /* 0x000000000000791b */ /* 0x003fe20003800000 */
.L_x_124:
[----:B------:R-:W-:-:S05]  /*fcd0*/  IADD3 R2, P0, R32, R21, RZ ;  /* 0x0000001520027210 */ /* 0x000fca0007f1e0ff */
[----:B------:R-:W-:-:S05]  /*fce0*/  IMAD.X R3, RZ, RZ, R3, P0 ;  /* 0x000000ffff037224 */ /* 0x000fca00000e0603 */
[----:B------:R-:W-:Y:S01]  /*fcf0*/  @!PT LDS RZ, [RZ] ;  /* 0x00000000fffff984 */ /* 0x000fe20000000800 */
[----:B------:R-:W-:Y:S01]  /*fd00*/  @!PT LDS RZ, [RZ] ;  /* 0x00000000fffff984 */ /* 0x000fe20000000800 */
[----:B------:R-:W-:Y:S01]  /*fd10*/  @!PT LDS RZ, [RZ] ;  /* 0x00000000fffff984 */ /* 0x000fe20000000800 */
[----:B------:R0:W-:Y:S01]  /*fd20*/  LDGSTS.E.BYPASS.LTC128B.128 [R0+0x13400], desc[UR48][R2.64], !P2 ;  /* 0x1340000002007fae */ /* 0x0001e2000d101d70 */
[----:B------:R-:W-:-:S03]  /*fd30*/  IMAD.MOV.U32 R13, RZ, RZ, R7 ;  /* 0x000000ffff0d7224 */ /* 0x000fc600078e0007 */
[----:B------:R0:W-:Y:S01]  /*fd40*/  LDGSTS.E.BYPASS.LTC128B.128 [R0+0x17400], desc[UR48][R2.64+0x80], !P1 ;  /* 0x1740008002007fae */ /* 0x0001e2000c901d70 */
[----:B------:R-:W-:-:S07]  /*fd50*/  IMAD.MOV.U32 R8, RZ, RZ, R14 ;  /* 0x000000ffff087224 */ /* 0x000fce00078e000e */
[----:B0-----:R-:W-:Y:S05]  /*fd60*/  WARPSYNC.COLLECTIVE R15, `(.L_x_125) ;  /* 0x000000000f087348 */ /* 0x001fea0003c00000 */
[----:B------:R1:W2:Y:S02]  /*fd70*/  SHFL.IDX P6, R14, R13, R12, R11 ;  /* 0x0000000c0d0e7389 */ /* 0x0002a400000c000b */
[----:B012---:R-:W-:Y:S01]  /*fd80*/  ENDCOLLECTIVE ;  /* 0x000000000000791b */ /* 0x007fe20003800000 */
.L_x_125:
[----:B------:R-:W-:Y:S05]  /*fd90*/  BRA `(.L_x_126) ;  /* 0xffffffb800b87947 */ /* 0x000fea000383ffff */
.L_x_55:
[----:B--2---:R2:W3:Y:S02]  /*fda0*/  SYNCS.PHASECHK.TRANS64.TRYWAIT P0, [R6+URZ+0x38840], R20 ;  /* 0x03884014060075a7 */ /* 0x0044e4000800017f */
[----:B---3--:R-:W-:Y:S05]  /*fdb0*/  @!P0 NANOSLEEP.SYNCS 0x989680 ;  /* 0x009896800000895d */ /* 0x008fea0003900000 */
[----:B------:R-:W3:Y:S02]  /*fdc0*/  @!P0 SYNCS.PHASECHK.TRANS64 P0, [R6+URZ+0x38840], R20 ;  /* 0x03884014060085a7 */ /* 0x000ee4000800007f */
[----:B---3--:R-:W-:Y:S05]  /*fdd0*/  @!P0 BRA `(.L_x_55) ;  /* 0xfffffffc00f08947 */ /* 0x008fea000383ffff */
[----:B------:R-:W-:Y:S05]  /*fde0*/  BRA `(.L_x_127) ;  /* 0xffffffbc00147947 */ /* 0x000fea000383ffff */
.L_x_56:
[----:B------:R-:W-:Y:S01]  /*fdf0*/  BSSY B0, `(.L_x_128) ;  /* 0x0000008000007945 */ /* 0x000fe20003800000 */
[----:B------:R-:W-:Y:S01]  /*fe00*/  IMAD.MOV.U32 R13, RZ, RZ, R5 ;  /* 0x000000ffff0d7224 */ /* 0x000fe200078e0005 */
[----:B------:R-:W-:Y:S01]  /*fe10*/  MOV R12, RZ ;  /* 0x000000ff000c7202 */ /* 0x000fe20000000f00 */
[----:B------:R-:W-:Y:S02]  /*fe20*/  IMAD.MOV.U32 R11, RZ, RZ, 0x181f ;  /* 0x0000181fff0b7424 */ /* 0x000fe400078e00ff */
[----:B------:R-:W-:-:S07]  /*fe30*/  IMAD.MOV.U32 R15, RZ, RZ, -0x1 ;  /* 0xffffffffff0f7424 */ /* 0x000fce00078e00ff */
[----:B012--5:R-:W-:Y:S05]  /*fe40*/  WARPSYNC.COLLECTIVE R15, `(.L_x_129) ;  /* 0x000000000f087348 */ /* 0x027fea0003c00000 */
[----:B------:R3:W4:Y:S02]  /*fe50*/  SHFL.IDX P6, R14, R13, R12, R11 ;  /* 0x0000000c0d0e7389 */ /* 0x00072400000c000b */
[----:B012345:R-:W-:Y:S01]  /*fe60*/  ENDCOLLECTIVE ;  /* 0x000000000000791b */ /* 0x03ffe20003800000 */
.L_x_129:
[----:B------:R-:W-:Y:S05]  /*fe70*/  BSYNC B0 ;  /* 0x0000000000007941 */ /* 0x000fea0003800000 */
.L_x_128:
[----:B------:R-:W-:Y:S01]  /*fe80*/  IMAD.MOV.U32 R13, RZ, RZ, R4 ;  /* 0x000000ffff0d7224 */ /* 0x000fe200078e0004 */
[----:B------:R-:W-:Y:S01]  /*fe90*/  ISETP.GE.AND P2, PT, R21, 0x1, PT ;  /* 0x000000011500780c */ /* 0x000fe20003f46270 */
[----:B------:R-:W-:Y:S02]  /*fea0*/  IMAD.MOV.U32 R12, RZ, RZ, RZ ;  /* 0x000000ffff0c7224 */ /* 0x000fe400078e00ff */
[----:B------:R-:W-:Y:S02]  /*feb0*/  IMAD.MOV.U32 R11, RZ, RZ, 0x181f ;  /* 0x0000181fff0b7424 */ /* 0x000fe400078e00ff */
[----:B------:R-:W-:Y:S02]  /*fec0*/  IMAD.MOV.U32 R15, RZ, RZ, -0x1 ;  /* 0xffffffffff0f7424 */ /* 0x000fe400078e00ff */
[----:B------:R-:W-:-:S07]  /*fed0*/  IMAD.MOV.U32 R9, RZ, RZ, R14 ;  /* 0x000000ffff097224 */ /* 0x000fce00078e000e */
[----:B------:R-:W-:Y:S05]  /*fee0*/  WARPSYNC.COLLECTIVE R15, `(.L_x_130) ;  /* 0x000000000f087348 */ /* 0x000fea0003c00000 */
[----:B------:R0:W1:Y:S02]  /*fef0*/  SHFL.IDX P6, R14, R13, R12, R11 ;  /* 0x0000000c0d0e7389 */ /* 0x00006400000c000b */
[----:B01----:R-:W-:Y:S01]  /*ff00*/  ENDCOLLECTIVE ;  /* 0x000000000000791b */ /* 0x003fe20003800000 */
.L_x_130:
[----:B------:R-:W-:Y:S02]  /*ff10*/  IMAD.MOV.U32 R13, RZ, RZ, R5 ;  /* 0x000000ffff0d7224 */ /* 0x000fe400078e0005 */
[----:B------:R-:W-:Y:S01]  /*ff20*/  IMAD.MOV.U32 R12, RZ, RZ, 0x1 ;  /* 0x00000001ff0c7424 */ /* 0x000fe200078e00ff */
[----:B------:R-:W-:-:S13]  /*ff30*/  @P2 IADD3 R3, P0, R32, R14, RZ ;  /* 0x0000000e20032210 */ /* 0x000fda0007f1e0ff */
[----:B------:R-:W-:Y:S05]  /*ff40*/  WARPSYNC.COLLECTIVE R15, `(.L_x_131) ;  /* 0x000000000f087348 */ /* 0x000fea0003c00000 */
[----:B------:R0:W1:Y:S02]  /*ff50*/  SHFL.IDX P6, R14, R13, R12, R11 ;  /* 0x0000000c0d0e7389 */ /* 0x00006400000c000b */
[----:B01----:R-:W-:Y:S01]  /*ff60*/  ENDCOLLECTIVE ;  /* 0x000000000000791b */ /* 0x003fe20003800000 */
.L_x_131:
[----:B------:R-:W-:Y:S02]  /*ff70*/  @P2 IMAD.X R9, RZ, RZ, R9, P0 ;  /* 0x000000ffff092224 */ /* 0x000fe400000e0609 */
[----:B------:R-:W-:Y:S02]  /*ff80*/  @P2 IMAD.MOV.U32 R2, RZ, RZ, R3 ;  /* 0x000000ffff022224 */ /* 0x000fe400078e0003 */
[----:B------:R-:W-:-:S05]  /*ff90*/  @P2 IMAD.MOV.U32 R3, RZ, RZ, R9 ;  /* 0x000000ffff032224 */ /* 0x000fca00078e0009 */
[----:B------:R-:W-:Y:S01]  /*ffa0*/  @!PT LDS RZ, [RZ] ;  /* 0x00000000fffff984 */ /* 0x000fe20000000800 */
[----:B------:R-:W-:Y:S01]  /*ffb0*/  @!PT LDS RZ, [RZ] ;  /* 0x00000000fffff984 */ /* 0x000fe20000000800 */
[----:B------:R-:W-:Y:S01]  /*ffc0*/  @!PT LDS RZ, [RZ] ;  /* 0x00000000fffff984 */ /* 0x000fe20000000800 */
[----:B------:R0:W-:Y:S01]  /*ffd0*/  @P2 LDGSTS.E.BYPASS.LTC128B.128 [R0+0x28400], desc[UR48][R2.64], !P3 ;  /* 0x2840000002002fae */ /* 0x0001e2000d901d70 */
[----:B------:R-:W-:-:S03]  /*ffe0*/  IMAD.MOV.U32 R13, RZ, RZ, R4 ;  /* 0x000000ffff0d7224 */ /* 0x000fc600078e0004 */
[----:B------:R0:W-:Y:S01]  /*fff0*/  @P2 LDGSTS.E.BYPASS.LTC128B.128 [R0+0x2c400], desc[UR48][R2.64+0x80], !P1 ;  /* 0x2c40008002002fae */ /* 0x0001e2000c901d70 */
[----:B------:R-:W-:Y:S01]  /*10000*/  ISETP.GE.AND P2, PT, R21, 0x11, PT ;  /* 0x000000111500780c */ /* 0x000fe20003f46270 */
[----:B------:R-:W-:-:S12]  /*10010*/  IMAD.MOV.U32 R18, RZ, RZ, R14 ;  /* 0x000000ffff127224 */ /* 0x000fd800078e000e */
[----:B0-----:R-:W-:Y:S05]  /*10020*/  WARPSYNC.COLLECTIVE R15, `(.L_x_132) ;  /* 0x000000000f087348 */ /* 0x001fea0003c00000 */
[----:B------:R1:W2:Y:S02]  /*10030*/  SHFL.IDX P6, R14, R13, R12, R11 ;  /* 0x0000000c0d0e7389 */ /* 0x0002a400000c000b */
[----:B012---:R-:W-:Y:S01]  /*10040*/  ENDCOLLECTIVE ;  /* 0x000000000000791b */ /* 0x007fe20003800000 */
.L_x_132:
[----:B------:R-:W-:Y:S02]  /*10050*/  IMAD.MOV.U32 R13, RZ, RZ, R5 ;  /* 0x000000ffff0d7224 */ /* 0x000fe400078e0005 */
[----:B------:R-:W-:Y:S01]  /*10060*/  IMAD.MOV.U32 R12, RZ, RZ, 0x2 ;  /* 0x00000002ff0c7424 */ /* 0x000fe200078e00ff */
[----:B------:R-:W-:-:S13]  /*10070*/  @P2 IADD3 R19, P0, R32, R14, RZ ;  /* 0x0000000e20132210 */ /* 0x000fda0007f1e0ff */
[----:B------:R-:W-:Y:S05]  /*10080*/  WARPSYNC.COLLECTIVE R15, `(.L_x_133) ;  /* 0x000000000f087348 */ /* 0x000fea0003c00000 */
[----:B------:R0:W1:Y:S02]  /*10090*/  SHFL.IDX P6, R14, R13, R12, R11 ;  /* 0x0000000c0d0e7389 */ /* 0x00006400000c000b */
[----:B01----:R-:W-:Y:S01]  /*100a0*/  ENDCOLLECTIVE ;  /* 0x000000000000791b */ /* 0x003fe20003800000 */
.L_x_133:
        /* <DEDUP_REMOVED lines=14> */
.L_x_134:
[----:B------:R-:W-:Y:S02]  /*10190*/  IMAD.MOV.U32 R13, RZ, RZ, R5 ;  /* 0x000000ffff0d7224 */ /* 0x000fe400078e0005 */
[----:B------:R-:W-:Y:S01]  /*101a0*/  IMAD.MOV.U32 R12, RZ, RZ, 0x3 ;  /* 0x00000003ff0c7424 */ /* 0x000fe200078e00ff */
[----:B------:R-:W-:-:S05]  /*101b0*/  @P2 IADD3 R15, P0, R32, R14, RZ ;  /* 0x0000000e200f2210 */ /* 0x000fca0007f1e0ff */
[----:B------:R-:W-:Y:S02]  /*101c0*/  @P2 IMAD.MOV.U32 R2, RZ, RZ, R15 ;  /* 0x000000ffff022224 */ /* 0x000fe400078e000f */
[----:B------:R-:W-:Y:S02]  /*101d0*/  IMAD.MOV.U32 R15, RZ, RZ, -0x1 ;  /* 0xffffffffff0f7424 */ /* 0x000fe400078e00ff */
[----:B------:R-:W-:-:S07]  /*101e0*/  @P2 IMAD.X R17, RZ, RZ, R17, P0 ;  /* 0x000000ffff112224 */ /* 0x000fce00000e0611 */
[----:B------:R-:W-:Y:S05]  /*101f0*/  WARPSYNC.COLLECTIVE R15, `(.L_x_135) ;  /* 0x000000000f087348 */ /* 0x000fea0003c00000 */
[----:B------:R0:W1:Y:S02]  /*10200*/  SHFL.IDX P6, R14, R13, R12, R11 ;  /* 0x0000000c0d0e7389 */ /* 0x00006400000c000b */
[----:B01----:R-:W-:Y:S01]  /*10210*/  ENDCOLLECTIVE ;  /* 0x000000000000791b */ /* 0x003fe20003800000 */
.L_x_135:
[----:B------:R-:W-:-:S05]  /*10220*/  @P2 IMAD.MOV.U32 R3, RZ, RZ, R17 ;  /* 0x000000ffff032224 */ /* 0x000fca00078e0011 */
[----:B------:R-:W-:Y:S01]  /*10230*/  @!PT LDS RZ, [RZ] ;  /* 0x00000000fffff984 */ /* 0x000fe20000000800 */
[----:B------:R-:W-:Y:S01]  /*10240*/  @!PT LDS RZ, [RZ] ;  /* 0x00000000fffff984 */ /* 0x000fe20000000800 */
[----:B------:R-:W-:Y:S01]  /*10250*/  @!PT LDS RZ, [RZ] ;  /* 0x00000000fffff984 */ /* 0x000fe20000000800 */
[----:B------:R-:W-:Y:S04]  /*10260*/  @P2 LDGSTS.E.BYPASS.LTC128B.128 [R0+0x29400], desc[UR48][R2.64], !P3 ;  /* 0x2940000002002fae */ /* 0x000fe8000d901d70 */
[----:B------:R0:W-:Y:S01]  /*10270*/  @P2 LDGSTS.E.BYPASS.LTC128B.128 [R0+0x2d400], desc[UR48][R2.64+0x80], !P1 ;  /* 0x2d40008002002fae */ /* 0x0001e2000c901d70 */
[----:B------:R-:W-:Y:S01]  /*10280*/  ISETP.GE.AND P2, PT, R21, 0x31, PT ;  /* 0x000000311500780c */ /* 0x000fe20003f46270 */
[----:B------:R-:W-:Y:S01]  /*10290*/  IMAD.MOV.U32 R13, RZ, RZ, R4 ;  /* 0x000000ffff0d7224 */ /* 0x000fe200078e0004 */
[----:B0-----:R-:W-:-:S11]  /*102a0*/  MOV R2, R14 ;  /* 0x0000000e00027202 */ /* 0x001fd60000000f00 */
[----:B------:R-:W-:Y:S05]  /*102b0*/  WARPSYNC.COLLECTIVE R15, `(.L_x_136) ;  /* 0x000000000f087348 */ /* 0x000fea0003c00000 */
[----:B------:R0:W1:Y:S02]  /*102c0*/  SHFL.IDX P6, R14, R13, R12, R11 ;  /* 0x0000000c0d0e7389 */ /* 0x00006400000c000b */
[----:B01----:R-:W-:Y:S01]  /*102d0*/  ENDCOLLECTIVE ;  /* 0x000000000000791b */ /* 0x003fe20003800000 */
.L_x_136:
[----:B------:R-:W-:Y:S01]  /*102e0*/  IMAD.MOV.U32 R12, RZ, RZ, 0x4 ;  /* 0x00000004ff0c7424 */ /* 0x000fe200078e00ff */
[----:B------:R-:W-:-:S05]  /*102f0*/  @P2 IADD3 R13, P0, R32, R14, RZ ;  /* 0x0000000e200d2210 */ /* 0x000fca0007f1e0ff */
[----:B------:R-:W-:Y:S02]  /*10300*/  @P2 IMAD.X R14, RZ, RZ, R2, P0 ;  /* 0x000000ffff0e2224 */ /* 0x000fe400000e0602 */
[----:B------:R-:W-:Y:S02]  /*10310*/  @P2 IMAD.MOV.U32 R2, RZ, RZ, R13 ;  /* 0x000000ffff022224 */ /* 0x000fe400078e000d */
[----:B------:R-:W-:Y:S02]  /*10320*/  IMAD.MOV.U32 R13, RZ, RZ, R5 ;  /* 0x000000ffff0d7224 */ /* 0x000fe400078e0005 */
[----:B------:R-:W-:-:S07]  /*10330*/  @P2 IMAD.MOV.U32 R3, RZ, RZ, R14 ;  /* 0x000000ffff032224 */ /* 0x000fce00078e000e */
[----:B------:R-:W-:Y:S05]  /*10340*/  WARPSYNC.COLLECTIVE R15, `(.L_x_137) ;  /* 0x000000000f087348 */ /* 0x000fea0003c00000 */
[----:B------:R0:W1:Y:S02]  /*10350*/  SHFL.IDX P6, R14, R13, R12, R11 ;  /* 0x0000000c0d0e7389 */ /* 0x00006400000c000b */
[----:B01----:R-:W-:Y:S01]  /*10360*/  ENDCOLLECTIVE ;  /* 0x000000000000791b */ /* 0x003fe20003800000 */
.L_x_137:
[----:B------:R-:W-:Y:S01]  /*10370*/  @!PT LDS RZ, [RZ] ;  /* 0x00000000fffff984 */ /* 0x000fe20000000800 */
[----:B------:R-:W-:Y:S01]  /*10380*/  @!PT LDS RZ, [RZ] ;  /* 0x00000000fffff984 */ /* 0x000fe20000000800 */
[----:B------:R-:W-:Y:S01]  /*10390*/  @!PT LDS RZ, [RZ] ;  /* 0x00000000fffff984 */ /* 0x000fe20000000800 */
[----:B------:R-:W-:Y:S04]  /*103a0*/  @P2 LDGSTS.E.BYPASS.LTC128B.128 [R0+0x29c00], desc[UR48][R2.64], !P3 ;  /* 0x29c0000002002fae */ /* 0x000fe8000d901d70 */
[----:B------:R0:W-:Y:S01]  /*103b0*/  @P2 LDGSTS.E.BYPASS.LTC128B.128 [R0+0x2dc00], desc[UR48][R2.64+0x80], !P1 ;  /* 0x2dc0008002002fae */ /* 0x0001e2000c901d70 */
[----:B------:R-:W-:Y:S01]  /*103c0*/  ISETP.GE.AND P2, PT, R21, 0x41, PT ;  /* 0x000000411500780c */ /* 0x000fe20003f46270 */
[----:B------:R-:W-:Y:S02]  /*103d0*/  IMAD.MOV.U32 R13, RZ, RZ, R4 ;  /* 0x000000ffff0d7224 */ /* 0x000fe400078e0004 */
[----:B0-----:R-:W-:-:S10]  /*103e0*/  IMAD.MOV.U32 R2, RZ, RZ, R14 ;  /* 0x000000ffff027224 */ /* 0x001fd400078e000e */
[----:B------:R-:W-:Y:S05]  /*103f0*/  WARPSYNC.COLLECTIVE R15, `(.L_x_138) ;  /* 0x000000000f087348 */ /* 0x000fea0003c00000 */
[----:B------:R0:W1:Y:S02]  /*10400*/  SHFL.IDX P6, R14, R13, R12, R11 ;  /* 0x0000000c0d0e7389 */ /* 0x00006400000c000b */
[----:B01----:R-:W-:Y:S01]  /*10410*/  ENDCOLLECTIVE ;  /* 0x000000000000791b */ /* 0x003fe20003800000 */
.L_x_138:
[----:B------:R-:W-:Y:S02]  /*10420*/  IMAD.MOV.U32 R13, RZ, RZ, R5 ;  /* 0x000000ffff0d7224 */ /* 0x000fe400078e0005 */
[----:B------:R-:W-:-:S05]  /*10430*/  IMAD.MOV.U32 R7, RZ, RZ, R14 ;  /* 0x000000ffff077224 */ /* 0x000fca00078e000e */
[----:B------:R-:W-:-:S05]  /*10440*/  @P2 IADD3 R11, P0, R32, R7, RZ ;  /* 0x00000007200b2210 */ /* 0x000fca0007f1e0ff */
[----:B------:R-:W-:Y:S02]  /*10450*/  @P2 IMAD.X R12, RZ, RZ, R2, P0 ;  /* 0x000000ffff0c2224 */ /* 0x000fe400000e0602 */
[----:B------:R-:W-:Y:S02]  /*10460*/  @P2 IMAD.MOV.U32 R2, RZ, RZ, R11 ;  /* 0x000000ffff022224 */ /* 0x000fe400078e000b */
[----:B------:R-:W-:Y:S02]  /*10470*/  @P2 IMAD.MOV.U32 R3, RZ, RZ, R12 ;  /* 0x000000ffff032224 */ /* 0x000fe400078e000c */
[----:B------:R-:W-:Y:S02]  /*10480*/  IMAD.MOV.U32 R12, RZ, RZ, 0x5 ;  /* 0x00000005ff0c7424 */ /* 0x000fe400078e00ff */
[----:B------:R-:W-:Y:S01]  /*10490*/  IMAD.MOV.U32 R11, RZ, RZ, 0x181f ;  /* 0x0000181fff0b7424 */ /* 0x000fe200078e00ff */
[----:B------:R-:W-:Y:S01]  /*104a0*/  @!PT LDS RZ, [RZ] ;  /* 0x00000000fffff984 */ /* 0x000fe20000000800 */
[----:B------:R-:W-:Y:S01]  /*104b0*/  @!PT LDS RZ, [RZ] ;  /* 0x00000000fffff984 */ /* 0x000fe20000000800 */
[----:B------:R-:W-:Y:S01]  /*104c0*/  @!PT LDS RZ, [RZ] ;  /* 0x00000000fffff984 */ /* 0x000fe20000000800 */
[----:B------:R0:W-:Y:S06]  /*104d0*/  @P2 LDGSTS.E.BYPASS.LTC128B.128 [R0+0x2a400], desc[UR48][R2.64], !P3 ;  /* 0x2a40000002002fae */ /* 0x0001ec000d901d70 */
[----:B0-----:R-:W-:Y:S05]  /*104e0*/  WARPSYNC.COLLECTIVE R15, `(.L_x_139) ;  /* 0x000000000f087348 */ /* 0x001fea0003c00000 */
[----:B------:R1:W2:Y:S02]  /*104f0*/  SHFL.IDX P6, R14, R13, R12, R11 ;  /* 0x0000000c0d0e7389 */ /* 0x0002a400000c000b */
[----:B012---:R-:W-:Y:S01]  /*10500*/  ENDCOLLECTIVE ;  /* 0x000000000000791b */ /* 0x007fe20003800000 */
.L_x_139:
[----:B------:R-:W-:Y:S01]  /*10510*/  @!PT LDS RZ, [RZ] ;  /* 0x00000000fffff984 */ /* 0x000fe20000000800 */
[----:B------:R-:W-:Y:S01]  /*10520*/  @!PT LDS RZ, [RZ] ;  /* 0x00000000fffff984 */ /* 0x000fe20000000800 */
[----:B------:R-:W-:Y:S01]  /*10530*/  @!PT LDS RZ, [RZ] ;  /* 0x00000000fffff984 */ /* 0x000fe20000000800 */
[----:B------:R0:W-:Y:S01]  /*10540*/  @P2 LDGSTS.E.BYPASS.LTC128B.128 [R0+0x2e400], desc[UR48][R2.64+0x80], !P1 ;  /* 0x2e40008002002fae */ /* 0x0001e2000c901d70 */
[----:B------:R-:W-:Y:S01]  /*10550*/  ISETP.GE.AND P2, PT, R21, 0x51, PT ;  /* 0x000000511500780c */ /* 0x000fe20003f46270 */
[----:B------:R-:W-:Y:S02]  /*10560*/  IMAD.MOV.U32 R13, RZ, RZ, R4 ;  /* 0x000000ffff0d7224 */ /* 0x000fe400078e0004 */
[----:B------:R-:W-:-:S10]  /*10570*/  IMAD.MOV.U32 R8, RZ, RZ, R14 ;  /* 0x000000ffff087224 */ /* 0x000fd400078e000e */
[----:B0-----:R-:W-:Y:S05]  /*10580*/  WARPSYNC.COLLECTIVE R15, `(.L_x_140) ;  /* 0x000000000f087348 */ /* 0x001fea0003c00000 */
[----:B------:R1:W2:Y:S02]  /*10590*/  SHFL.IDX P6, R14, R13, R12, R11 ;  /* 0x0000000c0d0e7389 */ /* 0x0002a400000c000b */
[----:B012---:R-:W-:Y:S01]  /*105a0*/  ENDCOLLECTIVE ;  /* 0x000000000000791b */ /* 0x007fe20003800000 */
.L_x_140:
[----:B------:R-:W-:Y:S02]  /*105b0*/  IMAD.MOV.U32 R13, RZ, RZ, R5 ;  /* 0x000000ffff0d7224 */ /* 0x000fe400078e0005 */
[----:B------:R-:W-:Y:S02]  /*105c0*/  IMAD.MOV.U32 R12, RZ, RZ, 0x6 ;  /* 0x00000006ff0c7424 */ /* 0x000fe400078e00ff */
[----:B------:R-:W-:-:S07]  /*105d0*/  IMAD.MOV.U32 R7, RZ, RZ, R14 ;  /* 0x000000ffff077224 */ /* 0x000fce00078e000e */
[----:B------:R-:W-:Y:S05]  /*105e0*/  WARPSYNC.COLLECTIVE R15, `(.L_x_141) ;  /* 0x000000000f087348 */ /* 0x000fea0003c00000 */
[----:B------:R0:W1:Y:S02]  /*105f0*/  SHFL.IDX P6, R14, R13, R12, R11 ;  /* 0x0000000c0d0e7389 */ /* 0x00006400000c000b */
[----:B01----:R-:W-:Y:S01]  /*10600*/  ENDCOLLECTIVE ;  /* 0x000000000000791b */ /* 0x003fe20003800000 */
.L_x_141:
[----:B------:R-:W-:-:S05]  /*10610*/  @P2 IADD3 R7, P0, R32, R7, RZ ;  /* 0x0000000720072210 */ /* 0x000fca0007f1e0ff */
[----:B------:R-:W-:Y:S02]  /*10620*/  @P2 IMAD.X R8, RZ, RZ, R8, P0 ;  /* 0x000000ffff082224 */ /* 0x000fe400000e0608 */
[----:B------:R-:W-:Y:S02]  /*10630*/  @P2 IMAD.MOV.U32 R2, RZ, RZ, R7 ;  /* 0x000000ffff022224 */ /* 0x000fe400078e0007 */
[----:B------:R-:W-:Y:S02]  /*10640*/  @P2 IMAD.MOV.U32 R3, RZ, RZ, R8 ;  /* 0x000000ffff032224 */ /* 0x000fe400078e0008 */
[----:B------:R-:W-:-:S03]  /*10650*/  IMAD.MOV.U32 R13, RZ, RZ, R4 ;  /* 0x000000ffff0d7224 */ /* 0x000fc600078e0004 */
[----:B------:R-:W-:Y:S01]  /*10660*/  @!PT LDS RZ, [RZ] ;  /* 0x00000000fffff984 */ /* 0x000fe20000000800 */
[----:B------:R-:W-:Y:S01]  /*10670*/  @!PT LDS RZ, [RZ] ;  /* 0x00000000fffff984 */ /* 0x000fe20000000800 */
[----:B------:R-:W-:Y:S01]  /*10680*/  @!PT LDS RZ, [RZ] ;  /* 0x00000000fffff984 */ /* 0x000fe20000000800 */
[----:B------:R0:W-:Y:S04]  /*10690*/  @P2 LDGSTS.E.BYPASS.LTC128B.128 [R0+0x2ac00], desc[UR48][R2.64], !P3 ;  /* 0x2ac0000002002fae */ /* 0x0001e8000d901d70 */
[----:B------:R0:W-:Y:S01]  /*106a0*/  @P2 LDGSTS.E.BYPASS.LTC128B.128 [R0+0x2ec00], desc[UR48][R2.64+0x80], !P1 ;  /* 0x2ec0008002002fae */ /* 0x0001e2000c901d70 */
[----:B------:R-:W-:Y:S01]  /*106b0*/  ISETP.GE.AND P2, PT, R21, 0x61, PT ;  /* 0x000000611500780c */ /* 0x000fe20003f46270 */
[----:B------:R-:W-:-:S12]  /*106c0*/  IMAD.MOV.U32 R10, RZ, RZ, R14 ;  /* 0x000000ffff0a7224 */ /* 0x000fd800078e000e */
[----:B0-----:R-:W-:Y:S05]  /*106d0*/  WARPSYNC.COLLECTIVE R15, `(.L_x_142) ;  /* 0x000000000f087348 */ /* 0x001fea0003c00000 */
[----:B------:R1:W2:Y:S02]  /*106e0*/  SHFL.IDX P6, R14, R13, R12, R11 ;  /* 0x0000000c0d0e7389 */ /* 0x0002a400000c000b */
[----:B012---:R-:W-:Y:S01]  /*106f0*/  ENDCOLLECTIVE ;  /* 0x000000000000791b */ /* 0x007fe20003800000 */
.L_x_142:
[----:B------:R-:W-:Y:S02]  /*10700*/  IMAD.MOV.U32 R13, RZ, RZ, R5 ;  /* 0x000000ffff0d7224 */ /* 0x000fe400078e0005 */
[----:B------:R-:W-:Y:S02]  /*10710*/  IMAD.MOV.U32 R12, RZ, RZ, 0x7 ;  /* 0x00000007ff0c7424 */ /* 0x000fe400078e00ff */
[----:B------:R-:W-:-:S07]  /*10720*/  IMAD.MOV.U32 R9, RZ, RZ, R14 ;  /* 0x000000ffff097224 */ /* 0x000fce00078e000e */
[----:B------:R-:W-:Y:S05]  /*10730*/  WARPSYNC.COLLECTIVE R15, `(.L_x_143) ;  /* 0x000000000f087348 */ /* 0x000fea0003c00000 */
[----:B------:R0:W1:Y:S02]  /*10740*/  SHFL.IDX P6, R14, R13, R12, R11 ;  /* 0x0000000c0d0e7389 */ /* 0x00006400000c000b */
[----:B01----:R-:W-:Y:S01]  /*10750*/  ENDCOLLECTIVE ;  /* 0x000000000000791b */ /* 0x003fe20003800000 */
.L_x_143:
[----:B------:R-:W-:-:S04]  /*10760*/  @P2 IADD3 R9, P0, R32, R9, RZ ;  /* 0x0000000920092210 */ /* 0x000fc80007f1e0ff */
[----:B------:R-:W-:Y:S01]  /*10770*/  @P2 MOV R2, R9 ;  /* 0x0000000900022202 */ /* 0x000fe20000000f00 */
[----:B------:R-:W-:-:S04]  /*10780*/  @P2 IMAD.X R10, RZ, RZ, R10, P0 ;  /* 0x000000ffff0a2224 */ /* 0x000fc800000e060a */
[----:B------:R-:W-:Y:S02]  /*10790*/  @P2 IMAD.MOV.U32 R3, RZ, RZ, R10 ;  /* 0x000000ffff032224 */ /* 0x000fe400078e000a */
[----:B------:R-:W-:-:S03]  /*107a0*/  IMAD.MOV.U32 R13, RZ, RZ, R4 ;  /* 0x000000ffff0d7224 */ /* 0x000fc600078e0004 */
[----:B------:R-:W-:Y:S01]  /*107b0*/  @!PT LDS RZ, [RZ] ;  /* 0x00000000fffff984 */ /* 0x000fe20000000800 */
[----:B------:R-:W-:Y:S01]  /*107c0*/  @!PT LDS RZ, [RZ] ;  /* 0x00000000fffff984 */ /* 0x000fe20000000800 */
[----:B------:R-:W-:Y:S01]  /*107d0*/  @!PT LDS RZ, [RZ] ;  /* 0x00000000fffff984 */ /* 0x000fe20000000800 */
[----:B------:R0:W-:Y:S04]  /*107e0*/  @P2 LDGSTS.E.BYPASS.LTC128B.128 [R0+0x2b400], desc[UR48][R2.64], !P3 ;  /* 0x2b40000002002fae */ /* 0x0001e8000d901d70 */
[----:B------:R0:W-:Y:S01]  /*107f0*/  @P2 LDGSTS.E.BYPASS.LTC128B.128 [R0+0x2f400], desc[UR48][R2.64+0x80], !P1 ;  /* 0x2f40008002002fae */ /* 0x0001e2000c901d70 */
[----:B------:R-:W-:-:S07]  /*10800*/  IMAD.MOV.U32 R5, RZ, RZ, R14 ;  /* 0x000000ffff057224 */ /* 0x000fce00078e000e */
[----:B0-----:R-:W-:Y:S05]  /*10810*/  WARPSYNC.COLLECTIVE R15, `(.L_x_144) ;  /* 0x000000000f087348 */ /* 0x001fea0003c00000 */
[----:B------:R1:W2:Y:S02]  /*10820*/  SHFL.IDX P6, R14, R13, R12, R11 ;  /* 0x0000000c0d0e7389 */ /* 0x0002a400000c000b */
[----:B012---:R-:W-:Y:S01]  /*10830*/  ENDCOLLECTIVE ;  /* 0x000000000000791b */ /* 0x007fe20003800000 */
.L_x_144:
[----:B------:R-:W-:Y:S05]  /*10840*/  BRA `(.L_x_145) ;  /* 0xffffffb400f47947 */ /* 0x000fea000383ffff */
.L_x_60:
[----:B------:R-:W-:Y:S02]  /*10850*/  IMAD.MOV.U32 R13, RZ, RZ, R4 ;  /* 0x000000ffff0d7224 */ /* 0x000fe400078e0004 */
[----:B------:R-:W-:Y:S02]  /*10860*/  IMAD.MOV.U32 R12, RZ, RZ, RZ ;  /* 0x000000ffff0c7224 */ /* 0x000fe400078e00ff */
[----:B------:R-:W-:Y:S02]  /*10870*/  IMAD.MOV.U32 R11, RZ, RZ, 0x181f ;  /* 0x0000181fff0b7424 */ /* 0x000fe400078e00ff */
[----:B------:R-:W-:Y:S02]  /*10880*/  IMAD.MOV.U32 R15, RZ, RZ, -0x1 ;  /* 0xffffffffff0f7424 */ /* 0x000fe400078e00ff */
[----:B------:R-:W-:-:S07]  /*10890*/  IMAD.IADD R5, R10, 0x1, R5 ;  /* 0x000000010a057824 */ /* 0x000fce00078e0205 */
[----:B-----5:R-:W-:Y:S05]  /*108a0*/  WARPSYNC.COLLECTIVE R15, `(.L_x_146) ;  /* 0x000000000f087348 */ /* 0x020fea0003c00000 */
[----:B------:R0:W1:Y:S02]  /*108b0*/  SHFL.IDX P6, R14, R13, R12, R11 ;  /* 0x0000000c0d0e7389 */ /* 0x00006400000c000b */
[----:B01---5:R-:W-:Y:S01]  /*108c0*/  ENDCOLLECTIVE ;  /* 0x000000000000791b */ /* 0x023fe20003800000 */
.L_x_146:
[C---:B------:R-:W-:Y:S01]  /*108d0*/  VIADD R6, R5.reuse, 0x10 ;  /* 0x0000001005067836 */ /* 0x040fe20000000000 */
[----:B------:R-:W-:Y:S01]  /*108e0*/  ISETP.GE.AND P1, PT, R5, UR40, PT ;  /* 0x0000002805007c0c */ /* 0x000fe2000bf26270 */
[----:B------:R-:W-:Y:S02]  /*108f0*/  IMAD.MOV.U32 R13, RZ, RZ, R0 ;  /* 0x000000ffff0d7224 */ /* 0x000fe400078e0000 */
[----:B------:R-:W-:-:S10]  /*10900*/  IMAD.MOV.U32 R2, RZ, RZ, R14 ;  /* 0x000000ffff027224 */ /* 0x000fd400078e000e */
[----:B------:R-:W-:Y:S05]  /*10910*/  WARPSYNC.COLLECTIVE R15, `(.L_x_147) ;  /* 0x000000000f087348 */ /* 0x000fea0003c00000 */
[----:B------:R0:W1:Y:S02]  /*10920*/  SHFL.IDX P6, R14, R13, R12, R11 ;  /* 0x0000000c0d0e7389 */ /* 0x00006400000c000b */
[----:B01----:R-:W-:Y:S01]  /*10930*/  ENDCOLLECTIVE ;  /* 0x000000000000791b */ /* 0x003fe20003800000 */
.L_x_147:
[----:B------:R-:W-:Y:S02]  /*10940*/  IMAD.MOV.U32 R13, RZ, RZ, R4 ;  /* 0x000000ffff0d7224 */ /* 0x000fe400078e0004 */
[----:B------:R-:W-:Y:S01]  /*10950*/  IMAD.MOV.U32 R12, RZ, RZ, 0x1 ;  /* 0x00000001ff0c7424 */ /* 0x000fe200078e00ff */
[----:B------:R-:W-:-:S05]  /*10960*/  @!P1 IADD3 R14, P0, R32, R14, RZ ;  /* 0x0000000e200e9210 */ /* 0x000fca0007f1e0ff */
[----:B------:R-:W-:Y:S02]  /*10970*/  @!P1 IMAD.X R3, RZ, RZ, R2, P0 ;  /* 0x000000ffff039224 */ /* 0x000fe400000e0602 */
[----:B------:R-:W-:-:S07]  /*10980*/  @!P1 IMAD.MOV.U32 R2, RZ, RZ, R14 ;  /* 0x000000ffff029224 */ /* 0x000fce00078e000e */
[----:B------:R-:W-:Y:S05]  /*10990*/  WARPSYNC.COLLECTIVE R15, `(.L_x_148) ;  /* 0x000000000f087348 */ /* 0x000fea0003c00000 */
[----:B------:R0:W1:Y:S02]  /*109a0*/  SHFL.IDX P6, R14, R13, R12, R11 ;  /* 0x0000000c0d0e7389 */ /* 0x00006400000c000b */
[----:B01----:R-:W-:Y:S01]  /*109b0*/  ENDCOLLECTIVE ;  /* 0x000000000000791b */ /* 0x003fe20003800000 */
.L_x_148:
[----:B------:R-:W-:Y:S01]  /*109c0*/  @!PT LDS RZ, [RZ] ;  /* 0x00000000fffff984 */ /* 0x000fe20000000800 */
[----:B------:R-:W-:Y:S01]  /*109d0*/  @!PT LDS RZ, [RZ] ;  /* 0x00000000fffff984 */ /* 0x000fe20000000800 */
[----:B------:R-:W-:Y:S01]  /*109e0*/  @!PT LDS RZ, [RZ] ;  /* 0x00000000fffff984 */ /* 0x000fe20000000800 */
[----:B------:R0:W-:Y:S04]  /*109f0*/  @!P1 LDGSTS.E.BYPASS.LTC128B.128 [R8+0x20400], desc[UR48][R2.64], !P4 ;  /* 0x2040000002089fae */ /* 0x0001e8000e101d70 */
[----:B------:R0:W-:Y:S01]  /*10a00*/  @!P1 LDGSTS.E.BYPASS.LTC128B.128 [R8+0x24400], desc[UR48][R2.64+0x80], !P5 ;  /* 0x2440008002089fae */ /* 0x0001e2000e901d70 */
[----:B------:R-:W-:Y:S01]  /*10a10*/  ISETP.GE.AND P1, PT, R6, UR40, PT ;  /* 0x0000002806007c0c */ /* 0x000fe2000bf26270 */
[----:B------:R-:W-:Y:S02]  /*10a20*/  IMAD.MOV.U32 R13, RZ, RZ, R0 ;  /* 0x000000ffff0d7224 */ /* 0x000fe400078e0000 */
[----:B------:R-:W-:-:S10]  /*10a30*/  IMAD.MOV.U32 R6, RZ, RZ, R14 ;  /* 0x000000ffff067224 */ /* 0x000fd400078e000e */
[----:B0-----:R-:W-:Y:S05]  /*10a40*/  WARPSYNC.COLLECTIVE R15, `(.L_x_149) ;  /* 0x000000000f087348 */ /* 0x001fea0003c00000 */
[----:B------:R1:W2:Y:S02]  /*10a50*/  SHFL.IDX P6, R14, R13, R12, R11 ;  /* 0x0000000c0d0e7389 */ /* 0x0002a400000c000b */
[----:B012---:R-:W-:Y:S01]  /*10a60*/  ENDCOLLECTIVE ;  /* 0x000000000000791b */ /* 0x007fe20003800000 */
.L_x_149:
[----:B------:R-:W-:Y:S02]  /*10a70*/  IMAD.MOV.U32 R13, RZ, RZ, R4 ;  /* 0x000000ffff0d7224 */ /* 0x000fe400078e0004 */
[----:B------:R-:W-:Y:S01]  /*10a80*/  IMAD.MOV.U32 R12, RZ, RZ, 0x2 ;  /* 0x00000002ff0c7424 */ /* 0x000fe200078e00ff */
[----:B------:R-:W-:-:S05]  /*10a90*/  @!P1 IADD3 R14, P0, R32, R14, RZ ;  /* 0x0000000e200e9210 */ /* 0x000fca0007f1e0ff */
[----:B------:R-:W-:-:S08]  /*10aa0*/  @!P1 IMAD.MOV.U32 R2, RZ, RZ, R14 ;  /* 0x000000ffff029224 */ /* 0x000fd000078e000e */
[----:B------:R-:W-:Y:S05]  /*10ab0*/  WARPSYNC.COLLECTIVE R15, `(.L_x_150) ;  /* 0x000000000f087348 */ /* 0x000fea0003c00000 */
[----:B------:R0:W1:Y:S02]  /*10ac0*/  SHFL.IDX P6, R14, R13, R12, R11 ;  /* 0x0000000c0d0e7389 */ /* 0x00006400000c000b */
[----:B01----:R-:W-:Y:S01]  /*10ad0*/  ENDCOLLECTIVE ;  /* 0x000000000000791b */ /* 0x003fe20003800000 */
.L_x_150:
[----:B------:R-:W-:Y:S02]  /*10ae0*/  @!P1 IMAD.X R7, RZ, RZ, R6, P0 ;  /* 0x000000ffff079224 */ /* 0x000fe400000e0606 */
[----:B------:R-:W-:Y:S02]  /*10af0*/  VIADD R6, R5, 0x20 ;  /* 0x0000002005067836 */ /* 0x000fe40000000000 */
[----:B------:R-:W-:-:S05]  /*10b00*/  @!P1 IMAD.MOV.U32 R3, RZ, RZ, R7 ;  /* 0x000000ffff039224 */ /* 0x000fca00078e0007 */
[----:B------:R-:W-:Y:S01]  /*10b10*/  @!PT LDS RZ, [RZ] ;  /* 0x00000000fffff984 */ /* 0x000fe20000000800 */
[----:B------:R-:W-:Y:S01]  /*10b20*/  @!PT LDS RZ, [RZ] ;  /* 0x00000000fffff984 */ /* 0x000fe20000000800 */
[----:B------:R-:W-:Y:S01]  /*10b30*/  @!PT LDS RZ, [RZ] ;  /* 0x00000000fffff984 */ /* 0x000fe20000000800 */
[----:B------:R0:W-:Y:S01]  /*10b40*/  @!P1 LDGSTS.E.BYPASS.LTC128B.128 [R8+0x20c00], desc[UR48][R2.64], !P4 ;  /* 0x20c0000002089fae */ /* 0x0001e2000e101d70 */
[----:B------:R-:W-:-:S03]  /*10b50*/  IMAD.MOV.U32 R13, RZ, RZ, R0 ;  /* 0x000000ffff0d7224 */ /* 0x000fc600078e0000 */
[----:B------:R0:W-:Y:S01]  /*10b60*/  @!P1 LDGSTS.E.BYPASS.LTC128B.128 [R8+0x24c00], desc[UR48][R2.64+0x80], !P5 ;  /* 0x24c0008002089fae */ /* 0x0001e2000e901d70 */
[----:B------:R-:W-:Y:S01]  /*10b70*/  ISETP.GE.AND P1, PT, R6, UR40, PT ;  /* 0x0000002806007c0c */ /* 0x000fe2000bf26270 */
[----:B------:R-:W-:-:S12]  /*10b80*/  IMAD.MOV.U32 R6, RZ, RZ, R14 ;  /* 0x000000ffff067224 */ /* 0x000fd800078e000e */
[----:B0-----:R-:W-:Y:S05]  /*10b90*/  WARPSYNC.COLLECTIVE R15, `(.L_x_151) ;  /* 0x000000000f087348 */ /* 0x001fea0003c00000 */
[----:B------:R1:W2:Y:S02]  /*10ba0*/  SHFL.IDX P6, R14, R13, R12, R11 ;  /* 0x0000000c0d0e7389 */ /* 0x0002a400000c000b */
[----:B012---:R-:W-:Y:S01]  /*10bb0*/  ENDCOLLECTIVE ;  /* 0x000000000000791b */ /* 0x007fe20003800000 */
.L_x_151:
[----:B------:R-:W-:Y:S02]  /*10bc0*/  IMAD.MOV.U32 R13, RZ, RZ, R4 ;  /* 0x000000ffff0d7224 */ /* 0x000fe400078e0004 */
[----:B------:R-:W-:Y:S01]  /*10bd0*/  IMAD.MOV.U32 R12, RZ, RZ, 0x3 ;  /* 0x00000003ff0c7424 */ /* 0x000fe200078e00ff */
[----:B------:R-:W-:-:S04]  /*10be0*/  @!P1 IADD3 R14, P0, R32, R14, RZ ;  /* 0x0000000e200e9210 */ /* 0x000fc80007f1e0ff */
[----:B------:R-:W-:Y:S01]  /*10bf0*/  @!P1 IADD3.X R7, RZ, R6, RZ, P0, !PT ;  /* 0x00000006ff079210 */ /* 0x000fe200007fe4ff */
[----:B------:R-:W-:-:S08]  /*10c00*/  @!P1 IMAD.MOV.U32 R2, RZ, RZ, R14 ;  /* 0x000000ffff029224 */ /* 0x000fd000078e000e */
[----:B------:R-:W-:Y:S05]  /*10c10*/  WARPSYNC.COLLECTIVE R15, `(.L_x_152) ;  /* 0x000000000f087348 */ /* 0x000fea0003c00000 */
[----:B------:R0:W1:Y:S02]  /*10c20*/  SHFL.IDX P6, R14, R13, R12, R11 ;  /* 0x0000000c0d0e7389 */ /* 0x00006400000c000b */
[----:B01----:R-:W-:Y:S01]  /*10c30*/  ENDCOLLECTIVE ;  /* 0x000000000000791b */ /* 0x003fe20003800000 */
.L_x_152:
[----:B------:R-:W-:Y:S02]  /*10c40*/  VIADD R6, R5, 0x30 ;  /* 0x0000003005067836 */ /* 0x000fe40000000000 */
[----:B------:R-:W-:-:S05]  /*10c50*/  @!P1 IMAD.MOV.U32 R3, RZ, RZ, R7 ;  /* 0x000000ffff039224 */ /* 0x000fca00078e0007 */
        /* <DEDUP_REMOVED lines=11> */
.L_x_153:
[----:B------:R-:W-:Y:S02]  /*10d10*/  IMAD.MOV.U32 R13, RZ, RZ, R4 ;  /* 0x000000ffff0d7224 */ /* 0x000fe400078e0004 */
[----:B------:R-:W-:Y:S01]  /*10d20*/  IMAD.MOV.U32 R12, RZ, RZ, 0x4 ;  /* 0x00000004ff0c7424 */ /* 0x000fe200078e00ff */
[----:B------:R-:W-:-:S05]  /*10d30*/  @!P1 IADD3 R14, P0, R32, R14, RZ ;  /* 0x0000000e200e9210 */ /* 0x000fca0007f1e0ff */
[----:B------:R-:W-:-:S08]  /*10d40*/  @!P1 IMAD.MOV.U32 R2, RZ, RZ, R14 ;  /* 0x000000ffff029224 */ /* 0x000fd000078e000e */
[----:B------:R-:W-:Y:S05]  /*10d50*/  WARPSYNC.COLLECTIVE R15, `(.L_x_154) ;  /* 0x000000000f087348 */ /* 0x000fea0003c00000 */
[----:B------:R0:W1:Y:S02]  /*10d60*/  SHFL.IDX P6, R14, R13, R12, R11 ;  /* 0x0000000c0d0e7389 */ /* 0x00006400000c000b */
[----:B01----:R-:W-:Y:S01]  /*10d70*/  ENDCOLLECTIVE ;  /* 0x000000000000791b */ /* 0x003fe20003800000 */
.L_x_154:
        /* <DEDUP_REMOVED lines=14> */
.L_x_155:
[----:B------:R-:W-:Y:S02]  /*10e60*/  IMAD.MOV.U32 R13, RZ, RZ, R4 ;  /* 0x000000ffff0d7224 */ /* 0x000fe400078e0004 */
[----:B------:R-:W-:Y:S01]  /*10e70*/  IMAD.MOV.U32 R12, RZ, RZ, 0x5 ;  /* 0x00000005ff0c7424 */ /* 0x000fe200078e00ff */
[----:B------:R-:W-:-:S05]  /*10e80*/  @!P1 IADD3 R14, P0, R32, R14, RZ ;  /* 0x0000000e200e9210 */ /* 0x000fca0007f1e0ff */
[----:B------:R-:W-:-:S08]  /*10e90*/  @!P1 IMAD.MOV.U32 R2, RZ, RZ, R14 ;  /* 0x000000ffff029224 */ /* 0x000fd000078e000e */
[----:B------:R-:W-:Y:S05]  /*10ea0*/  WARPSYNC.COLLECTIVE R15, `(.L_x_156) ;  /* 0x000000000f087348 */ /* 0x000fea0003c00000 */
[----:B------:R0:W1:Y:S02]  /*10eb0*/  SHFL.IDX P6, R14, R13, R12, R11 ;  /* 0x0000000c0d0e7389 */ /* 0x00006400000c000b */
[----:B01----:R-:W-:Y:S01]  /*10ec0*/  ENDCOLLECTIVE ;  /* 0x000000000000791b */ /* 0x003fe20003800000 */
.L_x_156:
        /* <DEDUP_REMOVED lines=14> */
.L_x_157:
[----:B------:R-:W-:Y:S01]  /*10fb0*/  MOV R13, R4 ;  /* 0x00000004000d7202 */ /* 0x000fe20000000f00 */
[----:B------:R-:W-:Y:S01]  /*10fc0*/  IMAD.MOV.U32 R12, RZ, RZ, 0x6 ;  /* 0x00000006ff0c7424 */ /* 0x000fe200078e00ff */
[----:B------:R-:W-:-:S05]  /*10fd0*/  @!P1 IADD3 R14, P0, R32, R14, RZ ;  /* 0x0000000e200e9210 */ /* 0x000fca0007f1e0ff */
[----:B------:R-:W-:-:S08]  /*10fe0*/  @!P1 IMAD.MOV.U32 R2, RZ, RZ, R14 ;  /* 0x000000ffff029224 */ /* 0x000fd000078e000e */
[----:B------:R-:W-:Y:S05]  /*10ff0*/  WARPSYNC.COLLECTIVE R15, `(.L_x_158) ;  /* 0x000000000f087348 */ /* 0x000fea0003c00000 */
[----:B------:R0:W1:Y:S02]  /*11000*/  SHFL.IDX P6, R14, R13, R12, R11 ;  /* 0x0000000c0d0e7389 */ /* 0x00006400000c000b */
[----:B01----:R-:W-:Y:S01]  /*11010*/  ENDCOLLECTIVE ;  /* 0x000000000000791b */ /* 0x003fe20003800000 */
.L_x_158:
        /* <DEDUP_REMOVED lines=14> */
.L_x_159:
[----:B------:R-:W-:Y:S02]  /*11100*/  IMAD.MOV.U32 R13, RZ, RZ, R4 ;  /* 0x000000ffff0d7224 */ /* 0x000fe400078e0004 */
[----:B------:R-:W-:Y:S01]  /*11110*/  IMAD.MOV.U32 R12, RZ, RZ, 0x7 ;  /* 0x00000007ff0c7424 */ /* 0x000fe200078e00ff */
[----:B------:R-:W-:-:S05]  /*11120*/  @!P1 IADD3 R14, P0, R32, R14, RZ ;  /* 0x0000000e200e9210 */ /* 0x000fca0007f1e0ff */
[----:B------:R-:W-:-:S08]  /*11130*/  @!P1 IMAD.MOV.U32 R2, RZ, RZ, R14 ;  /* 0x000000ffff029224 */ /* 0x000fd000078e000e */
[----:B------:R-:W-:Y:S05]  /*11140*/  WARPSYNC.COLLECTIVE R15, `(.L_x_160) ;  /* 0x000000000f087348 */ /* 0x000fea0003c00000 */
[----:B------:R0:W1:Y:S02]  /*11150*/  SHFL.IDX P6, R14, R13, R12, R11 ;  /* 0x0000000c0d0e7389 */ /* 0x00006400000c000b */
[----:B01----:R-:W-:Y:S01]  /*11160*/  ENDCOLLECTIVE ;  /* 0x000000000000791b */ /* 0x003fe20003800000 */
.L_x_160:
[----:B------:R-:W-:-:S04]  /*11170*/  @!P1 IMAD.X R7, RZ, RZ, R6, P0 ;  /* 0x000000ffff079224 */ /* 0x000fc800000e0606 */
[----:B------:R-:W-:-:S05]  /*11180*/  @!P1 IMAD.MOV.U32 R3, RZ, RZ, R7 ;  /* 0x000000ffff039224 */ /* 0x000fca00078e0007 */
[----:B------:R-:W-:Y:S01]  /*11190*/  @!PT LDS RZ, [RZ] ;  /* 0x00000000fffff984 */ /* 0x000fe20000000800 */
[----:B------:R-:W-:Y:S01]  /*111a0*/  @!PT LDS RZ, [RZ] ;  /* 0x00000000fffff984 */ /* 0x000fe20000000800 */
[----:B------:R-:W-:Y:S01]  /*111b0*/  @!PT LDS RZ, [RZ] ;  /* 0x00000000fffff984 */ /* 0x000fe20000000800 */
[----:B------:R0:W-:Y:S01]  /*111c0*/  @!P1 LDGSTS.E.BYPASS.LTC128B.128 [R8+0x23400], desc[UR48][R2.64], !P4 ;  /* 0x2340000002089fae */ /* 0x0001e2000e101d70 */
[----:B------:R-:W-:-:S03]  /*111d0*/  IMAD.MOV.U32 R13, RZ, RZ, R0 ;  /* 0x000000ffff0d7224 */ /* 0x000fc600078e0000 */
[----:B------:R0:W-:Y:S01]  /*111e0*/  @!P1 LDGSTS.E.BYPASS.LTC128B.128 [R8+0x27400], desc[UR48][R2.64+0x80], !P5 ;  /* 0x2740008002089fae */ /* 0x0001e2000e901d70 */
[----:B------:R-:W-:-:S07]  /*111f0*/  IMAD.MOV.U32 R6, RZ, RZ, R14 ;  /* 0x000000ffff067224 */ /* 0x000fce00078e000e */
[----:B0-----:R-:W-:Y:S05]  /*11200*/  WARPSYNC.COLLECTIVE R15, `(.L_x_161) ;  /* 0x000000000f087348 */ /* 0x001fea0003c00000 */
[----:B------:R1:W2:Y:S02]  /*11210*/  SHFL.IDX P6, R14, R13, R12, R11 ;  /* 0x0000000c0d0e7389 */ /* 0x0002a400000c000b */
[----:B012---:R-:W-:Y:S01]  /*11220*/  ENDCOLLECTIVE ;  /* 0x000000000000791b */ /* 0x007fe20003800000 */
.L_x_161:
[----:B------:R-:W-:Y:S05]  /*11230*/  BRA `(.L_x_162) ;  /* 0xffffffb800247947 */ /* 0x000fea000383ffff */
.L_x_61:
[----:B0-----:R-:W-:-:S04]  /*11240*/  IMAD.U32 R3, RZ, RZ, UR41 ;  /* 0x00000029ff037e24 */ /* 0x001fc8000f8e00ff */
[----:B------:R0:W1:Y:S03]  /*11250*/  SYNCS.PHASECHK.TRANS64.TRYWAIT P0, [R3+URZ+0x38820], R0 ;  /* 0x03882000030075a7 */ /* 0x000066000800017f */
[----:B-1----:R-:W-:Y:S05]  /*11260*/  @!P0 NANOSLEEP.SYNCS 0x989680 ;  /* 0x009896800000895d */ /* 0x002fea0003900000 */
[----:B------:R-:W1:Y:S02]  /*11270*/  @!P0 SYNCS.PHASECHK.TRANS64 P0, [R3+URZ+0x38820], R0 ;  /* 0x03882000030085a7 */ /* 0x000e64000800007f */
[----:B-1----:R-:W-:Y:S05]  /*11280*/  @!P0 BRA `(.L_x_61) ;  /* 0xfffffffc00ec8947 */ /* 0x002fea000383ffff */
[----:B------:R-:W-:Y:S05]  /*11290*/  BRA `(.L_x_163) ;  /* 0xffffffb8005c7947 */ /* 0x000fea000383ffff */
.L_x_65:
[----:B0-----:R0:W1:Y:S02]  /*112a0*/  SYNCS.PHASECHK.TRANS64.TRYWAIT P0, [R0+URZ+0x38880], R21 ;  /* 0x03888015000075a7 */ /* 0x001064000800017f */
[----:B-1----:R-:W-:Y:S05]  /*112b0*/  @!P0 NANOSLEEP.SYNCS 0x989680 ;  /* 0x009896800000895d */ /* 0x002fea0003900000 */
[----:B------:R-:W1:Y:S02]  /*112c0*/  @!P0 SYNCS.PHASECHK.TRANS64 P0, [R0+URZ+0x38880], R21 ;  /* 0x03888015000085a7 */ /* 0x000e64000800007f */
[----:B-1----:R-:W-:Y:S05]  /*112d0*/  @!P0 BRA `(.L_x_65) ;  /* 0xfffffffc00f08947 */ /* 0x002fea000383ffff */
[----:B------:R-:W-:Y:S05]  /*112e0*/  BRA `(.L_x_164) ;  /* 0xffffffbc00147947 */ /* 0x000fea000383ffff */
.L_x_66:
        /* <DEDUP_REMOVED lines=8> */
.L_x_166:
[----:B------:R-:W-:Y:S05]  /*11370*/  BSYNC B0 ;  /* 0x0000000000007941 */ /* 0x000fea0003800000 */
.L_x_165:
[----:B------:R-:W-:Y:S02]  /*11380*/  IMAD.MOV.U32 R13, RZ, RZ, R10 ;  /* 0x000000ffff0d7224 */ /* 0x000fe400078e000a */
[----:B------:R-:W-:Y:S02]  /*11390*/  IMAD.MOV.U32 R12, RZ, RZ, RZ ;  /* 0x000000ffff0c7224 */ /* 0x000fe400078e00ff */
[----:B------:R-:W-:Y:S02]  /*113a0*/  IMAD.MOV.U32 R11, RZ, RZ, 0x181f ;  /* 0x0000181fff0b7424 */ /* 0x000fe400078e00ff */
[----:B------:R-:W-:Y:S02]  /*113b0*/  IMAD.MOV.U32 R15, RZ, RZ, -0x1 ;  /* 0xffffffffff0f7424 */ /* 0x000fe400078e00ff */
[----:B------:R-:W-:Y:S02]  /*113c0*/  IMAD.MOV.U32 R3, RZ, RZ, R14 ;  /* 0x000000ffff037224 */ /* 0x000fe400078e000e */
[----:B------:R-:W-:-:S07]  /*113d0*/  VIADD R4, R4, UR41 ;  /* 0x0000002904047c36 */ /* 0x000fce0008000000 */
[----:B------:R-:W-:Y:S05]  /*113e0*/  WARPSYNC.COLLECTIVE R15, `(.L_x_167) ;  /* 0x000000000f087348 */ /* 0x000fea0003c00000 */
[----:B------:R0:W1:Y:S02]  /*113f0*/  SHFL.IDX P6, R14, R13, R12, R11 ;  /* 0x0000000c0d0e7389 */ /* 0x00006400000c000b */
[----:B01----:R-:W-:Y:S01]  /*11400*/  ENDCOLLECTIVE ;  /* 0x000000000000791b */ /* 0x003fe20003800000 */
.L_x_167:
[----:B------:R-:W-:Y:S02]  /*11410*/  IMAD.MOV.U32 R13, RZ, RZ, R7 ;  /* 0x000000ffff0d7224 */ /* 0x000fe400078e0007 */
[----:B------:R-:W-:Y:S01]  /*11420*/  IMAD.MOV.U32 R12, RZ, RZ, 0x1 ;  /* 0x00000001ff0c7424 */ /* 0x000fe200078e00ff */
[----:B------:R-:W-:-:S13]  /*11430*/  IADD3 R2, P0, R32, R14, RZ ;  /* 0x0000000e20027210 */ /* 0x000fda0007f1e0ff */
[----:B------:R-:W-:Y:S05]  /*11440*/  WARPSYNC.COLLECTIVE R15, `(.L_x_168) ;  /* 0x000000000f087348 */ /* 0x000fea0003c00000 */
[----:B------:R0:W1:Y:S02]  /*11450*/  SHFL.IDX P6, R14, R13, R12, R11 ;  /* 0x0000000c0d0e7389 */ /* 0x00006400000c000b */
[----:B01----:R-:W-:Y:S01]  /*11460*/  ENDCOLLECTIVE ;  /* 0x000000000000791b */ /* 0x003fe20003800000 */
.L_x_168:
[----:B------:R-:W-:-:S05]  /*11470*/  IMAD.X R3, RZ, RZ, R3, P0 ;  /* 0x000000ffff037224 */ /* 0x000fca00000e0603 */
[----:B------:R-:W-:Y:S01]  /*11480*/  @!PT LDS RZ, [RZ] ;  /* 0x00000000fffff984 */ /* 0x000fe20000000800 */
[----:B------:R-:W-:Y:S01]  /*11490*/  @!PT LDS RZ, [RZ] ;  /* 0x00000000fffff984 */ /* 0x000fe20000000800 */
[----:B------:R-:W-:Y:S01]  /*114a0*/  @!PT LDS RZ, [RZ] ;  /* 0x00000000fffff984 */ /* 0x000fe20000000800 */
[----:B------:R0:W-:Y:S04]  /*114b0*/  LDGSTS.E.BYPASS.LTC128B.128 [R4+0x10400], desc[UR48][R2.64], !P3 ;  /* 0x1040000002047fae */ /* 0x0001e8000d901d70 */
[----:B------:R0:W-:Y:S01]  /*114c0*/  LDGSTS.E.BYPASS.LTC128B.128 [R4+0x14400], desc[UR48][R2.64+0x80], !P2 ;  /* 0x1440008002047fae */ /* 0x0001e2000d101d70 */
[----:B------:R-:W-:Y:S02]  /*114d0*/  IMAD.MOV.U32 R13, RZ, RZ, R10 ;  /* 0x000000ffff0d7224 */ /* 0x000fe400078e000a */
[----:B------:R-:W-:-:S07]  /*114e0*/  IMAD.MOV.U32 R9, RZ, RZ, R14 ;  /* 0x000000ffff097224 */ /* 0x000fce00078e000e */
[----:B0-----:R-:W-:Y:S05]  /*114f0*/  WARPSYNC.COLLECTIVE R15, `(.L_x_169) ;  /* 0x000000000f087348 */ /* 0x001fea0003c00000 */
[----:B------:R1:W2:Y:S02]  /*11500*/  SHFL.IDX P6, R14, R13, R12, R11 ;  /* 0x0000000c0d0e7389 */ /* 0x0002a400000c000b */
[----:B012---:R-:W-:Y:S01]  /*11510*/  ENDCOLLECTIVE ;  /* 0x000000000000791b */ /* 0x007fe20003800000 */
.L_x_169:
[----:B------:R-:W-:Y:S02]  /*11520*/  IMAD.MOV.U32 R13, RZ, RZ, R7 ;  /* 0x000000ffff0d7224 */ /* 0x000fe400078e0007 */
[----:B------:R-:W-:Y:S01]  /*11530*/  IMAD.MOV.U32 R12, RZ, RZ, 0x2 ;  /* 0x00000002ff0c7424 */ /* 0x000fe200078e00ff */
[----:B------:R-:W-:-:S07]  /*11540*/  MOV R8, R14 ;  /* 0x0000000e00087202 */ /* 0x000fce0000000f00 */
[----:B------:R-:W-:Y:S05]  /*11550*/  WARPSYNC.COLLECTIVE R15, `(.L_x_170) ;  /* 0x000000000f087348 */ /* 0x000fea0003c00000 */
[----:B------:R0:W1:Y:S02]  /*11560*/  SHFL.IDX P6, R14, R13, R12, R11 ;  /* 0x0000000c0d0e7389 */ /* 0x00006400000c000b */
[----:B01----:R-:W-:Y:S01]  /*11570*/  ENDCOLLECTIVE ;  /* 0x000000000000791b */ /* 0x003fe20003800000 */
.L_x_170:
        /* <DEDUP_REMOVED lines=12> */
.L_x_171:
[----:B------:R-:W-:Y:S02]  /*11640*/  IMAD.MOV.U32 R13, RZ, RZ, R7 ;  /* 0x000000ffff0d7224 */ /* 0x000fe400078e0007 */
[----:B------:R-:W-:Y:S02]  /*11650*/  IMAD.MOV.U32 R12, RZ, RZ, 0x3 ;  /* 0x00000003ff0c7424 */ /* 0x000fe400078e00ff */
[----:B------:R-:W-:-:S07]  /*11660*/  IMAD.MOV.U32 R2, RZ, RZ, R14 ;  /* 0x000000ffff027224 */ /* 0x000fce00078e000e */
[----:B------:R-:W-:Y:S05]  /*11670*/  WARPSYNC.COLLECTIVE R15, `(.L_x_172) ;  /* 0x000000000f087348 */ /* 0x000fea0003c00000 */
[----:B------:R0:W1:Y:S02]  /*11680*/  SHFL.IDX P6, R14, R13, R12, R11 ;  /* 0x0000000c0d0e7389 */ /* 0x00006400000c000b */
[----:B01----:R-:W-:Y:S01]  /*11690*/  ENDCOLLECTIVE ;  /* 0x000000000000791b */ /* 0x003fe20003800000 */
.L_x_172:
        /* <DEDUP_REMOVED lines=12> */
.L_x_173:
[----:B------:R-:W-:Y:S02]  /*11760*/  IMAD.MOV.U32 R13, RZ, RZ, R7 ;  /* 0x000000ffff0d7224 */ /* 0x000fe400078e0007 */
[----:B------:R-:W-:Y:S02]  /*11770*/  IMAD.MOV.U32 R12, RZ, RZ, 0x4 ;  /* 0x00000004ff0c7424 */ /* 0x000fe400078e00ff */
[----:B------:R-:W-:-:S07]  /*11780*/  IMAD.MOV.U32 R8, RZ, RZ, R14 ;  /* 0x000000ffff087224 */ /* 0x000fce00078e000e */
[----:B------:R-:W-:Y:S05]  /*11790*/  WARPSYNC.COLLECTIVE R15, `(.L_x_174) ;  /* 0x000000000f087348 */ /* 0x000fea0003c00000 */
[----:B------:R0:W1:Y:S02]  /*117a0*/  SHFL.IDX P6, R14, R13, R12, R11 ;  /* 0x0000000c0d0e7389 */ /* 0x00006400000c000b */
[----:B01----:R-:W-:Y:S01]  /*117b0*/  ENDCOLLECTIVE ;  /* 0x000000000000791b */ /* 0x003fe20003800000 */
.L_x_174:
        /* <DEDUP_REMOVED lines=12> */
.L_x_175:
[----:B------:R-:W-:Y:S02]  /*11880*/  IMAD.MOV.U32 R13, RZ, RZ, R7 ;  /* 0x000000ffff0d7224 */ /* 0x000fe400078e0007 */
[----:B------:R-:W-:Y:S02]  /*11890*/  IMAD.MOV.U32 R12, RZ, RZ, 0x5 ;  /* 0x00000005ff0c7424 */ /* 0x000fe400078e00ff */
[----:B------:R-:W-:-:S07]  /*118a0*/  IMAD.MOV.U32 R2, RZ, RZ, R14 ;  /* 0x000000ffff027224 */ /* 0x000fce00078e000e */
[----:B------:R-:W-:Y:S05]  /*118b0*/  WARPSYNC.COLLECTIVE R15, `(.L_x_176) ;  /* 0x000000000f087348 */ /* 0x000fea0003c00000 */
[----:B------:R0:W1:Y:S02]  /*118c0*/  SHFL.IDX P6, R14, R13, R12, R11 ;  /* 0x0000000c0d0e7389 */ /* 0x00006400000c000b */
[----:B01----:R-:W-:Y:S01]  /*118d0*/  ENDCOLLECTIVE ;  /* 0x000000000000791b */ /* 0x003fe20003800000 */
.L_x_176:
        /* <DEDUP_REMOVED lines=12> */
.L_x_177:
[----:B------:R-:W-:Y:S01]  /*119a0*/  IMAD.MOV.U32 R13, RZ, RZ, R7 ;  /* 0x000000ffff0d7224 */ /* 0x000fe200078e0007 */
[----:B------:R-:W-:Y:S01]  /*119b0*/  MOV R12, 0x6 ;  /* 0x00000006000c7802 */ /* 0x000fe20000000f00 */
[----:B------:R-:W-:-:S07]  /*119c0*/  IMAD.MOV.U32 R8, RZ, RZ, R14 ;  /* 0x000000ffff087224 */ /* 0x000fce00078e000e */
[----:B------:R-:W-:Y:S05]  /*119d0*/  WARPSYNC.COLLECTIVE R15, `(.L_x_178) ;  /* 0x000000000f087348 */ /* 0x000fea0003c00000 */
[----:B------:R0:W1:Y:S02]  /*119e0*/  SHFL.IDX P6, R14, R13, R12, R11 ;  /* 0x0000000c0d0e7389 */ /* 0x00006400000c000b */
[----:B01----:R-:W-:Y:S01]  /*119f0*/  ENDCOLLECTIVE ;  /* 0x000000000000791b */ /* 0x003fe20003800000 */
.L_x_178:
        /* <DEDUP_REMOVED lines=12> */
.L_x_179:
[----:B------:R-:W-:Y:S02]  /*11ac0*/  IMAD.MOV.U32 R13, RZ, RZ, R7 ;  /* 0x000000ffff0d7224 */ /* 0x000fe400078e0007 */
[----:B------:R-:W-:Y:S02]  /*11ad0*/  IMAD.MOV.U32 R12, RZ, RZ, 0x7 ;  /* 0x00000007ff0c7424 */ /* 0x000fe400078e00ff */
[----:B------:R-:W-:-:S07]  /*11ae0*/  IMAD.MOV.U32 R2, RZ, RZ, R14 ;  /* 0x000000ffff027224 */ /* 0x000fce00078e000e */
[----:B------:R-:W-:Y:S05]  /*11af0*/  WARPSYNC.COLLECTIVE R15, `(.L_x_180) ;  /* 0x000000000f087348 */ /* 0x000fea0003c00000 */
[----:B------:R0:W1:Y:S02]  /*11b00*/  SHFL.IDX P6, R14, R13, R12, R11 ;  /* 0x0000000c0d0e7389 */ /* 0x00006400000c000b */
[----:B01----:R-:W-:Y:S01]  /*11b10*/  ENDCOLLECTIVE ;  /* 0x000000000000791b */ /* 0x003fe20003800000 */
.L_x_180:
        /* <DEDUP_REMOVED lines=12> */
.L_x_181:
[----:B------:R-:W-:Y:S05]  /*11be0*/  BRA `(.L_x_182) ;  /* 0xffffffb400e87947 */ /* 0x000fea000383ffff */
.L_x_71:
[----:B--2---:R2:W3:Y:S02]  /*11bf0*/  SYNCS.PHASECHK.TRANS64.TRYWAIT P0, [R0+URZ+0x38840], R21 ;  /* 0x03884015000075a7 */ /* 0x0044e4000800017f */
[----:B---3--:R-:W-:Y:S05]  /*11c00*/  @!P0 NANOSLEEP.SYNCS 0x989680 ;  /* 0x009896800000895d */ /* 0x008fea0003900000 */
[----:B------:R-:W3:Y:S02]  /*11c10*/  @!P0 SYNCS.PHASECHK.TRANS64 P0, [R0+URZ+0x38840], R21 ;  /* 0x03884015000085a7 */ /* 0x000ee4000800007f */
[----:B---3--:R-:W-:Y:S05]  /*11c20*/  @!P0 BRA `(.L_x_71) ;  /* 0xfffffffc00f08947 */ /* 0x008fea000383ffff */
[----:B------:R-:W-:Y:S05]  /*11c30*/  BRA `(.L_x_183) ;  /* 0xffffffb8003c7947 */ /* 0x000fea000383ffff */
.L_x_72:
[----:B------:R-:W-:Y:S01]  /*11c40*/  BSSY B0, `(.L_x_184) ;  /* 0x0000008000007945 */ /* 0x000fe20003800000 */
[----:B------:R-:W-:Y:S02]  /*11c50*/  IMAD.MOV.U32 R13, RZ, RZ, R5 ;  /* 0x000000ffff0d7224 */ /* 0x000fe400078e0005 */
[----:B------:R-:W-:Y:S02]  /*11c60*/  IMAD.MOV.U32 R12, RZ, RZ, RZ ;  /* 0x000000ffff0c7224 */ /* 0x000fe400078e00ff */
[----:B------:R-:W-:Y:S02]  /*11c70*/  IMAD.MOV.U32 R11, RZ, RZ, 0x181f ;  /* 0x0000181fff0b7424 */ /* 0x000fe400078e00ff */
[----:B------:R-:W-:-:S07]  /*11c80*/  IMAD.MOV.U32 R15, RZ, RZ, -0x1 ;  /* 0xffffffffff0f7424 */ /* 0x000fce00078e00ff */
[----:B012---:R-:W-:Y:S05]  /*11c90*/  WARPSYNC.COLLECTIVE R15, `(.L_x_185) ;  /* 0x000000000f087348 */ /* 0x007fea0003c00000 */
[----:B------:R3:W4:Y:S02]  /*11ca0*/  SHFL.IDX P6, R14, R13, R12, R11 ;  /* 0x0000000c0d0e7389 */ /* 0x00072400000c000b */
[----:B01234-:R-:W-:Y:S01]  /*11cb0*/  ENDCOLLECTIVE ;  /* 0x000000000000791b */ /* 0x01ffe20003800000 */
.L_x_185:
[----:B------:R-:W-:Y:S05]  /*11cc0*/  BSYNC B0 ;  /* 0x0000000000007941 */ /* 0x000fea0003800000 */
.L_x_184:
[----:B------:R-:W-:Y:S02]  /*11cd0*/  IMAD.MOV.U32 R13, RZ, RZ, R17 ;  /* 0x000000ffff0d7224 */ /* 0x000fe400078e0011 */
[----:B------:R-:W-:Y:S02]  /*11ce0*/  IMAD.MOV.U32 R12, RZ, RZ, RZ ;  /* 0x000000ffff0c7224 */ /* 0x000fe400078e00ff */
[----:B------:R-:W-:Y:S02]  /*11cf0*/  IMAD.MOV.U32 R11, RZ, RZ, 0x181f ;  /* 0x0000181fff0b7424 */ /* 0x000fe400078e00ff */
[----:B------:R-:W-:Y:S02]  /*11d00*/  IMAD.MOV.U32 R15, RZ, RZ, -0x1 ;  /* 0xffffffffff0f7424 */ /* 0x000fe400078e00ff */
[----:B------:R-:W-:-:S07]  /*11d10*/  IMAD.MOV.U32 R3, RZ, RZ, R14 ;  /* 0x000000ffff037224 */ /* 0x000fce00078e000e */
[----:B------:R-:W-:Y:S05]  /*11d20*/  WARPSYNC.COLLECTIVE R15, `(.L_x_186) ;  /* 0x000000000f087348 */ /* 0x000fea0003c00000 */
[----:B------:R0:W1:Y:S02]  /*11d30*/  SHFL.IDX P6, R14, R13, R12, R11 ;  /* 0x0000000c0d0e7389 */ /* 0x00006400000c000b */
[----:B01----:R-:W-:Y:S01]  /*11d40*/  ENDCOLLECTIVE ;  /* 0x000000000000791b */ /* 0x003fe20003800000 */
.L_x_186:
[----:B------:R-:W-:Y:S02]  /*11d50*/  IMAD.MOV.U32 R13, RZ, RZ, R5 ;  /* 0x000000ffff0d7224 */ /* 0x000fe400078e0005 */
[----:B------:R-:W-:Y:S01]  /*11d60*/  IMAD.MOV.U32 R12, RZ, RZ, 0x1 ;  /* 0x00000001ff0c7424 */ /* 0x000fe200078e00ff */
[----:B------:R-:W-:-:S13]  /*11d70*/  IADD3 R2, P0, R32, R14, RZ ;  /* 0x0000000e20027210 */ /* 0x000fda0007f1e0ff */
[----:B------:R-:W-:Y:S05]  /*11d80*/  WARPSYNC.COLLECTIVE R15, `(.L_x_187) ;  /* 0x000000000f087348 */ /* 0x000fea0003c00000 */
[----:B------:R0:W1:Y:S02]  /*11d90*/  SHFL.IDX P6, R14, R13, R12, R11 ;  /* 0x0000000c0d0e7389 */ /* 0x00006400000c000b */
[----:B01----:R-:W-:Y:S01]  /*11da0*/  ENDCOLLECTIVE ;  /* 0x000000000000791b */ /* 0x003fe20003800000 */
.L_x_187:
[----:B------:R-:W-:-:S05]  /*11db0*/  IMAD.X R3, RZ, RZ, R3, P0 ;  /* 0x000000ffff037224 */ /* 0x000fca00000e0603 */
[----:B------:R-:W-:Y:S01]  /*11dc0*/  @!PT LDS RZ, [RZ] ;  /* 0x00000000fffff984 */ /* 0x000fe20000000800 */
[----:B------:R-:W-:Y:S01]  /*11dd0*/  @!PT LDS RZ, [RZ] ;  /* 0x00000000fffff984 */ /* 0x000fe20000000800 */
[----:B------:R-:W-:Y:S01]  /*11de0*/  @!PT LDS RZ, [RZ] ;  /* 0x00000000fffff984 */ /* 0x000fe20000000800 */
[----:B------:R-:W-:Y:S04]  /*11df0*/  LDGSTS.E.BYPASS.LTC128B.128 [R4+0x28400], desc[UR48][R2.64], !P3 ;  /* 0x2840000002047fae */ /* 0x000fe8000d901d70 */
[----:B------:R0:W-:Y:S01]  /*11e00*/  LDGSTS.E.BYPASS.LTC128B.128 [R4+0x2c400], desc[UR48][R2.64+0x80], !P2 ;  /* 0x2c40008002047fae */ /* 0x0001e2000d101d70 */
[----:B------:R-:W-:Y:S02]  /*11e10*/  IMAD.MOV.U32 R13, RZ, RZ, R17 ;  /* 0x000000ffff0d7224 */ /* 0x000fe400078e0011 */
[----:B0-----:R-:W-:-:S07]  /*11e20*/  IMAD.MOV.U32 R3, RZ, RZ, R14 ;  /* 0x000000ffff037224 */ /* 0x001fce00078e000e */
[----:B------:R-:W-:Y:S05]  /*11e30*/  WARPSYNC.COLLECTIVE R15, `(.L_x_188) ;  /* 0x000000000f087348 */ /* 0x000fea0003c00000 */
[----:B------:R0:W1:Y:S02]  /*11e40*/  SHFL.IDX P6, R14, R13, R12, R11 ;  /* 0x0000000c0d0e7389 */ /* 0x00006400000c000b */
[----:B01----:R-:W-:Y:S01]  /*11e50*/  ENDCOLLECTIVE ;  /* 0x000000000000791b */ /* 0x003fe20003800000 */
.L_x_188:
[----:B------:R-:W-:Y:S02]  /*11e60*/  IMAD.MOV.U32 R13, RZ, RZ, R5 ;  /* 0x000000ffff0d7224 */ /* 0x000fe400078e0005 */
[----:B------:R-:W-:Y:S01]  /*11e70*/  IMAD.MOV.U32 R12, RZ, RZ, 0x2 ;  /* 0x00000002ff0c7424 */ /* 0x000fe200078e00ff */
[----:B------:R-:W-:-:S13]  /*11e80*/  IADD3 R2, P0, R32, R14, RZ ;  /* 0x0000000e20027210 */ /* 0x000fda0007f1e0ff */
[----:B------:R-:W-:Y:S05]  /*11e90*/  WARPSYNC.COLLECTIVE R15, `(.L_x_189) ;  /* 0x000000000f087348 */ /* 0x000fea0003c00000 */
[----:B------:R0:W1:Y:S02]  /*11ea0*/  SHFL.IDX P6, R14, R13, R12, R11 ;  /* 0x0000000c0d0e7389 */ /* 0x00006400000c000b */
[----:B01----:R-:W-:Y:S01]  /*11eb0*/  ENDCOLLECTIVE ;  /* 0x000000000000791b */ /* 0x003fe20003800000 */
.L_x_189:
[----:B------:R-:W-:-:S05]  /*11ec0*/  IMAD.X R3, RZ, RZ, R3, P0 ;  /* 0x000000ffff037224 */ /* 0x000fca00000e0603 */
[----:B------:R-:W-:Y:S01]  /*11ed0*/  @!PT LDS RZ, [RZ] ;  /* 0x00000000fffff984 */ /* 0x000fe20000000800 */
[----:B------:R-:W-:Y:S01]  /*11ee0*/  @!PT LDS RZ, [RZ] ;  /* 0x00000000fffff984 */ /* 0x000fe20000000800 */
[----:B------:R-:W-:Y:S01]  /*11ef0*/  @!PT LDS RZ, [RZ] ;  /* 0x00000000fffff984 */ /* 0x000fe20000000800 */
[----:B------:R0:W-:Y:S04]  /*11f00*/  LDGSTS.E.BYPASS.LTC128B.128 [R4+0x28c00], desc[UR48][R2.64], !P3 ;  /* 0x28c0000002047fae */ /* 0x0001e8000d901d70 */
[----:B------:R0:W-:Y:S01]  /*11f10*/  LDGSTS.E.BYPASS.LTC128B.128 [R4+0x2cc00], desc[UR48][R2.64+0x80], !P2 ;  /* 0x2cc0008002047fae */ /* 0x0001e2000d101d70 */
[----:B------:R-:W-:Y:S01]  /*11f20*/  MOV R13, R17 ;  /* 0x00000011000d7202 */ /* 0x000fe20000000f00 */
[----:B------:R-:W-:-:S07]  /*11f30*/  IMAD.MOV.U32 R8, RZ, RZ, R14 ;  /* 0x000000ffff087224 */ /* 0x000fce00078e000e */
[----:B0-----:R-:W-:Y:S05]  /*11f40*/  WARPSYNC.COLLECTIVE R15, `(.L_x_190) ;  /* 0x000000000f087348 */ /* 0x001fea0003c00000 */
[----:B------:R1:W2:Y:S02]  /*11f50*/  SHFL.IDX P6, R14, R13, R12, R11 ;  /* 0x0000000c0d0e7389 */ /* 0x0002a400000c000b */
[----:B012---:R-:W-:Y:S01]  /*11f60*/  ENDCOLLECTIVE ;  /* 0x000000000000791b */ /* 0x007fe20003800000 */
.L_x_190:
[----:B------:R-:W-:Y:S02]  /*11f70*/  IMAD.MOV.U32 R13, RZ, RZ, R5 ;  /* 0x000000ffff0d7224 */ /* 0x000fe400078e0005 */
[----:B------:R-:W-:Y:S01]  /*11f80*/  IMAD.MOV.U32 R12, RZ, RZ, 0x3 ;  /* 0x00000003ff0c7424 */ /* 0x000fe200078e00ff */
[----:B------:R-:W-:-:S13]  /*11f90*/  IADD3 R2, P0, R32, R14, RZ ;  /* 0x0000000e20027210 */ /* 0x000fda0007f1e0ff */
[----:B------:R-:W-:Y:S05]  /*11fa0*/  WARPSYNC.COLLECTIVE R15, `(.L_x_191) ;  /* 0x000000000f087348 */ /* 0x000fea0003c00000 */
[----:B------:R0:W1:Y:S02]  /*11fb0*/  SHFL.IDX P6, R14, R13, R12, R11 ;  /* 0x0000000c0d0e7389 */ /* 0x00006400000c000b */
[----:B01----:R-:W-:Y:S01]  /*11fc0*/  ENDCOLLECTIVE ;  /* 0x000000000000791b */ /* 0x003fe20003800000 */
.L_x_191:
        /* <DEDUP_REMOVED lines=11> */
.L_x_192:
[----:B------:R-:W-:Y:S02]  /*12080*/  IMAD.MOV.U32 R13, RZ, RZ, R5 ;  /* 0x000000ffff0d7224 */ /* 0x000fe400078e0005 */
[----:B------:R-:W-:Y:S01]  /*12090*/  IMAD.MOV.U32 R12, RZ, RZ, 0x4 ;  /* 0x00000004ff0c7424 */ /* 0x000fe200078e00ff */
[----:B------:R-:W-:-:S13]  /*120a0*/  IADD3 R2, P0, R32, R14, RZ ;  /* 0x0000000e20027210 */ /* 0x000fda0007f1e0ff */
[----:B------:R-:W-:Y:S05]  /*120b0*/  WARPSYNC.COLLECTIVE R15, `(.L_x_193) ;  /* 0x000000000f087348 */ /* 0x000fea0003c00000 */
[----:B------:R0:W1:Y:S02]  /*120c0*/  SHFL.IDX P6, R14, R13, R12, R11 ;  /* 0x0000000c0d0e7389 */ /* 0x00006400000c000b */
[----:B01----:R-:W-:Y:S01]  /*120d0*/  ENDCOLLECTIVE ;  /* 0x000000000000791b */ /* 0x003fe20003800000 */
.L_x_193:
        /* <DEDUP_REMOVED lines=11> */
.L_x_194:
[----:B------:R-:W-:Y:S02]  /*12190*/  IMAD.MOV.U32 R13, RZ, RZ, R5 ;  /* 0x000000ffff0d7224 */ /* 0x000fe400078e0005 */
[----:B------:R-:W-:Y:S01]  /*121a0*/  IMAD.MOV.U32 R12, RZ, RZ, 0x5 ;  /* 0x00000005ff0c7424 */ /* 0x000fe200078e00ff */
[----:B------:R-:W-:-:S13]  /*121b0*/  IADD3 R2, P0, R32, R14, RZ ;  /* 0x0000000e20027210 */ /* 0x000fda0007f1e0ff */
[----:B------:R-:W-:Y:S05]  /*121c0*/  WARPSYNC.COLLECTIVE R15, `(.L_x_195) ;  /* 0x000000000f087348 */ /* 0x000fea0003c00000 */
[----:B------:R0:W1:Y:S02]  /*121d0*/  SHFL.IDX P6, R14, R13, R12, R11 ;  /* 0x0000000c0d0e7389 */ /* 0x00006400000c000b */
[----:B01----:R-:W-:Y:S01]  /*121e0*/  ENDCOLLECTIVE ;  /* 0x000000000000791b */ /* 0x003fe20003800000 */
.L_x_195:
        /* <DEDUP_REMOVED lines=11> */
.L_x_196:
[----:B------:R-:W-:Y:S02]  /*122a0*/  IMAD.MOV.U32 R13, RZ, RZ, R5 ;  /* 0x000000ffff0d7224 */ /* 0x000fe400078e0005 */
[----:B------:R-:W-:Y:S01]  /*122b0*/  IMAD.MOV.U32 R12, RZ, RZ, 0x6 ;  /* 0x00000006ff0c7424 */ /* 0x000fe200078e00ff */
[----:B------:R-:W-:-:S13]  /*122c0*/  IADD3 R2, P0, R32, R14, RZ ;  /* 0x0000000e20027210 */ /* 0x000fda0007f1e0ff */
[----:B------:R-:W-:Y:S05]  /*122d0*/  WARPSYNC.COLLECTIVE R15, `(.L_x_197) ;  /* 0x000000000f087348 */ /* 0x000fea0003c00000 */
[----:B------:R0:W1:Y:S02]  /*122e0*/  SHFL.IDX P6, R14, R13, R12, R11 ;  /* 0x0000000c0d0e7389 */ /* 0x00006400000c000b */
[----:B01----:R-:W-:Y:S01]  /*122f0*/  ENDCOLLECTIVE ;  /* 0x000000000000791b */ /* 0x003fe20003800000 */
.L_x_197:
        /* <DEDUP_REMOVED lines=11> */
.L_x_198:
[----:B------:R-:W-:Y:S02]  /*123b0*/  IMAD.MOV.U32 R13, RZ, RZ, R5 ;  /* 0x000000ffff0d7224 */ /* 0x000fe400078e0005 */
[----:B------:R-:W-:Y:S01]  /*123c0*/  IMAD.MOV.U32 R12, RZ, RZ, 0x7 ;  /* 0x00000007ff0c7424 */ /* 0x000fe200078e00ff */
[----:B------:R-:W-:-:S13]  /*123d0*/  IADD3 R2, P0, R32, R14, RZ ;  /* 0x0000000e20027210 */ /* 0x000fda0007f1e0ff */
[----:B------:R-:W-:Y:S05]  /*123e0*/  WARPSYNC.COLLECTIVE R15, `(.L_x_199) ;  /* 0x000000000f087348 */ /* 0x000fea0003c00000 */
[----:B------:R0:W1:Y:S02]  /*123f0*/  SHFL.IDX P6, R14, R13, R12, R11 ;  /* 0x0000000c0d0e7389 */ /* 0x00006400000c000b */
[----:B01----:R-:W-:Y:S01]  /*12400*/  ENDCOLLECTIVE ;  /* 0x000000000000791b */ /* 0x003fe20003800000 */
.L_x_199:
        /* <DEDUP_REMOVED lines=11> */
.L_x_200:
[----:B------:R-:W-:Y:S05]  /*124c0*/  BRA `(.L_x_201) ;  /* 0xffffffb400207947 */ /* 0x000fea000383ffff */
.L_x_77:
[----:B0-----:R0:W1:Y:S02]  /*124d0*/  SYNCS.PHASECHK.TRANS64.TRYWAIT P2, [R17+URZ+0x38870], R0 ;  /* 0x03887000110075a7 */ /* 0x001064000804017f */
[----:B-1----:R-:W-:Y:S05]  /*124e0*/  @!P2 NANOSLEEP.SYNCS 0x989680 ;  /* 0x009896800000a95d */ /* 0x002fea0003900000 */
[----:B------:R-:W1:Y:S02]  /*124f0*/  @!P2 SYNCS.PHASECHK.TRANS64 P2, [R17+URZ+0x38870], R0 ;  /* 0x038870001100a5a7 */ /* 0x000e64000804007f */
[----:B-1----:R-:W-:Y:S05]  /*12500*/  @!P2 BRA `(.L_x_77) ;  /* 0xfffffffc00f0a947 */ /* 0x002fea000383ffff */
[----:B------:R-:W-:Y:S05]  /*12510*/  BRA `(.L_x_202) ;  /* 0xffffffb400887947 */ /* 0x000fea000383ffff */
.L_x_79:
[----:B0-----:R0:W1:Y:S02]  /*12520*/  SYNCS.PHASECHK.TRANS64.TRYWAIT P2, [R17+URZ+0x38860], R0 ;  /* 0x03886000110075a7 */ /* 0x001064000804017f */
[----:B-1----:R-:W-:Y:S05]  /*12530*/  @!P2 NANOSLEEP.SYNCS 0x989680 ;  /* 0x009896800000a95d */ /* 0x002fea0003900000 */
[----:B------:R-:W1:Y:S02]  /*12540*/  @!P2 SYNCS.PHASECHK.TRANS64 P2, [R17+URZ+0x38860], R0 ;  /* 0x038860001100a5a7 */ /* 0x000e64000804007f */
[----:B-1----:R-:W-:Y:S05]  /*12550*/  @!P2 BRA `(.L_x_79) ;  /* 0xfffffffc00f0a947 */ /* 0x002fea000383ffff */
[----:B------:R-:W-:Y:S05]  /*12560*/  BRA `(.L_x_203) ;  /* 0xffffffb400987947 */ /* 0x000fea000383ffff */
.L_x_85:
[----:B0-----:R0:W2:Y:S02]  /*12570*/  SYNCS.PHASECHK.TRANS64.TRYWAIT P1, [R18+URZ+0x38870], R3 ;  /* 0x03887003120075a7 */ /* 0x0010a4000802017f */
[----:B--2---:R-:W-:Y:S05]  /*12580*/  @!P1 NANOSLEEP.SYNCS 0x989680 ;  /* 0x009896800000995d */ /* 0x004fea0003900000 */
[----:B------:R-:W2:Y:S02]  /*12590*/  @!P1 SYNCS.PHASECHK.TRANS64 P1, [R18+URZ+0x38870], R3 ;  /* 0x03887003120095a7 */ /* 0x000ea4000802007f */
[----:B--2---:R-:W-:Y:S05]  /*125a0*/  @!P1 BRA `(.L_x_85) ;  /* 0xfffffffc00f09947 */ /* 0x004fea000383ffff */
[----:B------:R-:W-:Y:S05]  /*125b0*/  BRA `(.L_x_204) ;  /* 0xffffffbc00a87947 */ /* 0x000fea000383ffff */
.L_x_87:
[----:B0-----:R0:W2:Y:S02]  /*125c0*/  SYNCS.PHASECHK.TRANS64.TRYWAIT P1, [R18+URZ+0x38860], R5 ;  /* 0x03886005120075a7 */ /* 0x0010a4000802017f */
[----:B--2---:R-:W-:Y:S05]  /*125d0*/  @!P1 NANOSLEEP.SYNCS 0x989680 ;  /* 0x009896800000995d */ /* 0x004fea0003900000 */
[----:B------:R-:W2:Y:S02]  /*125e0*/  @!P1 SYNCS.PHASECHK.TRANS64 P1, [R18+URZ+0x38860], R5 ;  /* 0x03886005120095a7 */ /* 0x000ea4000802007f */
[----:B--2---:R-:W-:Y:S05]  /*125f0*/  @!P1 BRA `(.L_x_87) ;  /* 0xfffffffc00f09947 */ /* 0x004fea000383ffff */
[----:B------:R-:W-:Y:S05]  /*12600*/  BRA `(.L_x_205) ;  /* 0xffffffbc00c07947 */ /* 0x000fea000383ffff */
.L_x_91:
[----:B0-----:R0:W1:Y:S02]  /*12610*/  SYNCS.PHASECHK.TRANS64.TRYWAIT P0, [R4+URZ+0x38820], R0 ;  /* 0x03882000040075a7 */ /* 0x001064000800017f */
[----:B-1----:R-:W-:Y:S05]  /*12620*/  @!P0 NANOSLEEP.SYNCS 0x989680 ;  /* 0x009896800000895d */ /* 0x002fea0003900000 */
[----:B------:R-:W1:Y:S02]  /*12630*/  @!P0 SYNCS.PHASECHK.TRANS64 P0, [R4+URZ+0x38820], R0 ;  /* 0x03882000040085a7 */ /* 0x000e64000800007f */
[----:B-1----:R-:W-:Y:S05]  /*12640*/  @!P0 BRA `(.L_x_91) ;  /* 0xfffffffc00f08947 */ /* 0x002fea000383ffff */
[----:B------:R-:W-:Y:S05]  /*12650*/  BRA `(.L_x_206) ;  /* 0xffffffc400dc7947 */ /* 0x000fea000383ffff */
.L_x_95:
[----:B0-----:R0:W1:Y:S02]  /*12660*/  SYNCS.PHASECHK.TRANS64.TRYWAIT P1, [R3+URZ+0x38840], R2 ;  /* 0x03884002030075a7 */ /* 0x001064000802017f */
[----:B-1----:R-:W-:Y:S05]  /*12670*/  @!P1 NANOSLEEP.SYNCS 0x989680 ;  /* 0x009896800000995d */ /* 0x002fea0003900000 */
[----:B------:R-:W1:Y:S02]  /*12680*/  @!P1 SYNCS.PHASECHK.TRANS64 P1, [R3+URZ+0x38840], R2 ;  /* 0x03884002030095a7 */ /* 0x000e64000802007f */
[----:B-1----:R-:W-:Y:S05]  /*12690*/  @!P1 BRA `(.L_x_95) ;  /* 0xfffffffc00f09947 */ /* 0x002fea000383ffff */
[----:B------:R-:W-:Y:S05]  /*126a0*/  BRA `(.L_x_207) ;  /* 0xffffffc8001c7947 */ /* 0x000fea000383ffff */
.L_x_97:
[----:B-1----:R1:W2:Y:S02]  /*126b0*/  SYNCS.PHASECHK.TRANS64.TRYWAIT P1, [R29+URZ+0x38840], R0 ;  /* 0x038840001d0075a7 */ /* 0x0022a4000802017f */
[----:B--2---:R-:W-:Y:S05]  /*126c0*/  @!P1 NANOSLEEP.SYNCS 0x989680 ;  /* 0x009896800000995d */ /* 0x004fea0003900000 */
[----:B------:R-:W2:Y:S02]  /*126d0*/  @!P1 SYNCS.PHASECHK.TRANS64 P1, [R29+URZ+0x38840], R0 ;  /* 0x038840001d0095a7 */ /* 0x000ea4000802007f */
[----:B--2---:R-:W-:Y:S05]  /*126e0*/  @!P1 BRA `(.L_x_97) ;  /* 0xfffffffc00f09947 */ /* 0x004fea000383ffff */
[----:B------:R-:W-:Y:S05]  /*126f0*/  BRA `(.L_x_208) ;  /* 0xffffffc800287947 */ /* 0x000fea000383ffff */
.L_x_99:
[----:B--2---:R2:W3:Y:S02]  /*12700*/  SYNCS.PHASECHK.TRANS64.TRYWAIT P1, [R3+URZ+0x38860], R2 ;  /* 0x03886002030075a7 */ /* 0x0044e4000802017f */
[----:B---3--:R-:W-:Y:S05]  /*12710*/  @!P1 NANOSLEEP.SYNCS 0x989680 ;  /* 0x009896800000995d */ /* 0x008fea0003900000 */
[----:B------:R-:W3:Y:S02]  /*12720*/  @!P1 SYNCS.PHASECHK.TRANS64 P1, [R3+URZ+0x38860], R2 ;  /* 0x03886002030095a7 */ /* 0x000ee4000802007f */
[----:B---3--:R-:W-:Y:S05]  /*12730*/  @!P1 BRA `(.L_x_99) ;  /* 0xfffffffc00f09947 */ /* 0x008fea000383ffff */
[----:B------:R-:W-:Y:S05]  /*12740*/  BRA `(.L_x_209) ;  /* 0xffffffc800247947 */ /* 0x000fea000383ffff */
.L_x_101:
[----:B---3--:R3:W4:Y:S02]  /*12750*/  SYNCS.PHASECHK.TRANS64.TRYWAIT P1, [R29+URZ+0x38860], R0 ;  /* 0x038860001d0075a7 */ /* 0x008724000802017f */
[----:B----4-:R-:W-:Y:S05]  /*12760*/  @!P1 NANOSLEEP.SYNCS 0x989680 ;  /* 0x009896800000995d */ /* 0x010fea0003900000 */
[----:B------:R-:W4:Y:S02]  /*12770*/  @!P1 SYNCS.PHASECHK.TRANS64 P1, [R29+URZ+0x38860], R0 ;  /* 0x038860001d0095a7 */ /* 0x000f24000802007f */
[----:B----4-:R-:W-:Y:S05]  /*12780*/  @!P1 BRA `(.L_x_101) ;  /* 0xfffffffc00f09947 */ /* 0x010fea000383ffff */
[----:B------:R-:W-:Y:S05]  /*12790*/  BRA `(.L_x_210) ;  /* 0xffffffc800207947 */ /* 0x000fea000383ffff */
.L_x_103:
[----:B----4-:R4:W0:Y:S02]  /*127a0*/  SYNCS.PHASECHK.TRANS64.TRYWAIT P1, [R3+URZ+0x38880], R2 ;  /* 0x03888002030075a7 */ /* 0x010824000802017f */
[----:B0-----:R-:W-:Y:S05]  /*127b0*/  @!P1 NANOSLEEP.SYNCS 0x989680 ;  /* 0x009896800000995d */ /* 0x001fea0003900000 */
[----:B------:R-:W0:Y:S02]  /*127c0*/  @!P1 SYNCS.PHASECHK.TRANS64 P1, [R3+URZ+0x38880], R2 ;  /* 0x03888002030095a7 */ /* 0x000e24000802007f */
[----:B0-----:R-:W-:Y:S05]  /*127d0*/  @!P1 BRA `(.L_x_103) ;  /* 0xfffffffc00f09947 */ /* 0x001fea000383ffff */
[----:B------:R-:W-:Y:S05]  /*127e0*/  BRA `(.L_x_211) ;  /* 0xffffffc8001c7947 */ /* 0x000fea000383ffff */
.L_x_212:
[----:B------:R-:W-:-:S00]  /*127f0*/  BRA `(.L_x_212) ;  /* 0xfffffffc00fc7947 */ /* 0x000fc0000383ffff */
[----:B------:R-:W-:-:S00]  /*12800*/  NOP ;  /* 0x0000000000007918 */ /* 0x000fc00000000000 */
[----:B------:R-:W-:-:S00]  /*12810*/  NOP ;  /* 0x0000000000007918 */ /* 0x000fc00000000000 */
[----:B------:R-:W-:-:S00]  /*12820*/  NOP ;  /* 0x0000000000007918 */ /* 0x000fc00000000000 */
[----:B------:R-:W-:-:S00]  /*12830*/  NOP ;  /* 0x0000000000007918 */ /* 0x000fc00000000000 */
[----:B------:R-:W-:-:S00]  /*12840*/  NOP ;  /* 0x0000000000007918 */ /* 0x000fc00000000000 */
[----:B------:R-:W-:-:S00]  /*12850*/  NOP ;  /* 0x0000000000007918 */ /* 0x000fc00000000000 */
[----:B------:R-:W-:-:S00]  /*12860*/  NOP ;  /* 0x0000000000007918 */ /* 0x000fc00000000000 */
[----:B------:R-:W-:-:S00]  /*12870*/  NOP ;  /* 0x0000000000007918 */ /* 0x000fc00000000000 */
.L_x_3630:


//--------------------- .text._ZN7cutlass13device_kernelIN5flash11enable_sm90INS1_16FlashAttnFwdSm90INS1_25CollectiveMainloopFwdSm90ILi2EN4cute5tupleIJNS5_1CILi1EEES8_S8_EEENS6_IJNS7_ILi128EEESA_NS7_ILi256EEEEEELi256ENS_12float_e4m3_tEfNS_4arch4Sm90ELb0ELb0ELb1ELb1ELb1ELb0ELb0ELb1ELb0ELb1ELb0ELb0EEENS1_21CollectiveEpilogueFwdINS6_IJSA_SB_SA_EEES9_NS_10bfloat16_tESF_Li256ELb1ELb1ELb0ELb1EEENS1_36VarlenDynamicPersistentTileSchedulerILi128ELi128ELi256ELi128ELb0ELb1ELb1ELb0ELb1ELb1EEEEEEEEEvNT_6ParamsE --------------------------
	.section	.text._ZN7cutlass13device_kernelIN5flash11enable_sm90INS1_16FlashAttnFwdSm90INS1_25CollectiveMainloopFwdSm90ILi2EN4cute5tupleIJNS5_1CILi1EEES8_S8_EEENS6_IJNS7_ILi128EEESA_NS7_ILi256EEEEEELi256ENS_12float_e4m3_tEfNS_4arch4Sm90ELb0ELb0ELb1ELb1ELb1ELb0ELb0ELb1ELb0ELb1ELb0ELb0EEENS1_21CollectiveEpilogueFwdINS6_IJSA_SB_SA_EEES9_NS_10bfloat16_tESF_Li256ELb1ELb1ELb0ELb1EEENS1_36VarlenDynamicPersistentTileSchedulerILi128ELi128ELi256ELi128ELb0ELb1ELb1ELb0ELb1ELb1EEEEEEEEEvNT_6ParamsE,"ax",@progbits
	.align	128
.text._ZN7cutlass13device_kernelIN5flash11enable_sm90INS1_16FlashAttnFwdSm90INS1_25CollectiveMainloopFwdSm90ILi2EN4cute5tupleIJNS5_1CILi1EEES8_S8_EEENS6_IJNS7_ILi128EEESA_NS7_ILi256EEEEEELi256ENS_12float_e4m3_tEfNS_4arch4Sm90ELb0ELb0ELb1ELb1ELb1ELb0ELb0ELb1ELb0ELb1ELb0ELb0EEENS1_21CollectiveEpilogueFwdINS6_IJSA_SB_SA_EEES9_NS_10bfloat16_tESF_Li256ELb1ELb1ELb0ELb1EEENS1_36VarlenDynamicPersistentTileSchedulerILi128ELi128ELi256ELi128ELb0ELb1ELb1ELb0ELb1ELb1EEEEEEEEEvNT_6ParamsE:
        .type           _ZN7cutlass13device_kernelIN5flash11enable_sm90INS1_16FlashAttnFwdSm90INS1_25CollectiveMainloopFwdSm90ILi2EN4cute5tupleIJNS5_1CILi1EEES8_S8_EEENS6_IJNS7_ILi128EEESA_NS7_ILi256EEEEEELi256ENS_12float_e4m3_tEfNS_4arch4Sm90ELb0ELb0ELb1ELb1ELb1ELb0ELb0ELb1ELb0ELb1ELb0ELb0EEENS1_21CollectiveEpilogueFwdINS6_IJSA_SB_SA_EEES9_NS_10bfloat16_tESF_Li256ELb1ELb1ELb0ELb1EEENS1_36VarlenDynamicPersistentTileSchedulerILi128ELi128ELi256ELi128ELb0ELb1ELb1ELb0ELb1ELb1EEEEEEEEEvNT_6ParamsE,@function
        .size           _ZN7cutlass13device_kernelIN5flash11enable_sm90INS1_16FlashAttnFwdSm90INS1_25CollectiveMainloopFwdSm90ILi2EN4cute5tupleIJNS5_1CILi1EEES8_S8_EEENS6_IJNS7_ILi128EEESA_NS7_ILi256EEEEEELi256ENS_12float_e4m3_tEfNS_4arch4Sm90ELb0ELb0ELb1ELb1ELb1ELb0ELb0ELb1ELb0ELb1ELb0ELb0EEENS1_21CollectiveEpilogueFwdINS6_IJSA_SB_SA_EEES9_NS_10bfloat16_tESF_Li256ELb1ELb1ELb0ELb1EEENS1_36VarlenDynamicPersistentTileSchedulerILi128ELi128ELi256ELi128ELb0ELb1ELb1ELb0ELb1ELb1EEEEEEEEEvNT_6ParamsE,(.L_x_3631 - _ZN7cutlass13device_kernelIN5flash11enable_sm90INS1_16FlashAttnFwdSm90INS1_25CollectiveMainloopFwdSm90ILi2EN4cute5tupleIJNS5_1CILi1EEES8_S8_EEENS6_IJNS7_ILi128EEESA_NS7_ILi256EEEEEELi256ENS_12float_e4m3_tEfNS_4arch4Sm90ELb0ELb0ELb1ELb1ELb1ELb0ELb0ELb1ELb0ELb1ELb0ELb0EEENS1_21CollectiveEpilogueFwdINS6_IJSA_SB_SA_EEES9_NS_10bfloat16_tESF_Li256ELb1ELb1ELb0ELb1EEENS1_36VarlenDynamicPersistentTileSchedulerILi128ELi128ELi256ELi128ELb0ELb1ELb1ELb0ELb1ELb1EEEEEEEEEvNT_6ParamsE)
        .other          _ZN7cutlass13device_kernelIN5flash11enable_sm90INS1_16FlashAttnFwdSm90INS1_25CollectiveMainloopFwdSm90ILi2EN4cute5tupleIJNS5_1CILi1EEES8_S8_EEENS6_IJNS7_ILi128EEESA_NS7_ILi256EEEEEELi256ENS_12float_e4m3_tEfNS_4arch4Sm90ELb0ELb0ELb1ELb1ELb1ELb0ELb0ELb1ELb0ELb1ELb0ELb0EEENS1_21CollectiveEpilogueFwdINS6_IJSA_SB_SA_EEES9_NS_10bfloat16_tESF_Li256ELb1ELb1ELb0ELb1EEENS1_36VarlenDynamicPersistentTileSchedulerILi128ELi128ELi256ELi128ELb0ELb1ELb1ELb0ELb1ELb1EEEEEEEEEvNT_6ParamsE,@"STO_CUDA_ENTRY STV_DEFAULT"
_ZN7cutlass13device_kernelIN5flash11enable_sm90INS1_16FlashAttnFwdSm90INS1_25CollectiveMainloopFwdSm90ILi2EN4cute5tupleIJNS5_1CILi1EEES8_S8_EEENS6_IJNS7_ILi128EEESA_NS7_ILi256EEEEEELi256ENS_12float_e4m3_tEfNS_4arch4Sm90ELb0ELb0ELb1ELb1ELb1ELb0ELb0ELb1ELb0ELb1ELb0ELb0EEENS1_21CollectiveEpilogueFwdINS6_IJSA_SB_SA_EEES9_NS_10bfloat16_tESF_Li256ELb1ELb1ELb0ELb1EEENS1_36VarlenDynamicPersistentTileSchedulerILi128ELi128ELi256ELi128ELb0ELb1ELb1ELb0ELb1ELb1EEEEEEEEEvNT_6ParamsE:
        /* <DEDUP_REMOVED lines=9> */
[----:B------:R1:W2:Y:S01]  /*0090*/  SHFL.IDX PT, R4, R3, RZ, 0x1f ;  /* 0x00001fff03047589 */ /* 0x0002a200000e0000 */
        /* <DEDUP_REMOVED lines=14> */
[----:B------:R1:W0:Y:S06]  /*0180*/  @!UP0 SYNCS.EXCH.64 URZ, [UR8+0x38800], UR4 ;  /* 0x03880004083f85b2 */ /* 0x00022c0008000100 */
[----:B------:R1:W3:Y:S02]  /*0190*/  @!UP1 SYNCS.EXCH.64 URZ, [UR8+0x38820], UR6 ;  /* 0x03882006083f95b2 */ /* 0x0002e40008000100 */
[----:B-12---:R-:W-:Y:S05]  /*01a0*/  @P1 BRA `(.L_x_213) ;  /* 0x0000000000481947 */ /* 0x006fea0003800000 */
[----:B------:R-:W1:Y:S01]  /*01b0*/  S2UR UR5, SR_CgaCtaId ;  /* 0x00000000000579c3 */ /* 0x000e620000008800 */
[----:B------:R-:W-:Y:S01]  /*01c0*/  UMOV UR4, 0x400 ;  /* 0x0000040000047882 */ /* 0x000fe20000000000 */
[----:B------:R-:W-:Y:S01]  /*01d0*/  UMOV UR6, 0x80 ;  /* 0x0000008000067882 */ /* 0x000fe20000000000 */
[----:B------:R-:W-:Y:S01]  /*01e0*/  UMOV UR7, 0x100 ;  /* 0x0000010000077882 */ /* 0x000fe20000000000 */
[----:B------:R-:W-:Y:S01]  /*01f0*/  ELECT P0, URZ, PT ;  /* 0x00000000003f782f */ /* 0x000fe20003800000 */
[----:B-1----:R-:W-:Y:S02]  /*0200*/  ULEA UR8, UR5, UR4, 0x18 ;  /* 0x0000000405087291 */ /* 0x002fe4000f8ec03f */
[----:B------:R-:W-:-:S04]  /*0210*/  UIADD3 UR4, -UR6, 0x100000, URZ ;  /* 0x0010000006047890 */ /* 0x000fc8000fffe13f */
[----:B------:R-:W-:Y:S02]  /*0220*/  USHF.L.U32 UR5, UR4, 0xb, URZ ;  /* 0x0000000b04057899 */ /* 0x000fe4000800063f */
[----:B------:R-:W-:Y:S02]  /*0230*/  USHF.L.U32 UR4, UR4, 0x1, URZ ;  /* 0x0000000104047899 */ /* 0x000fe4000800063f */
[----:B------:R-:W-:-:S04]  /*0240*/  UIADD3 UR6, -UR7, 0x100000, URZ ;  /* 0x0010000007067890 */ /* 0x000fc8000fffe13f */
[----:B------:R-:W-:Y:S02]  /*0250*/  USHF.L.U32 UR7, UR6, 0xb, URZ ;  /* 0x0000000b06077899 */ /* 0x000fe4000800063f */
[----:B------:R-:W-:Y:S01]  /*0260*/  USHF.L.U32 UR6, UR6, 0x1, URZ ;  /* 0x0000000106067899 */ /* 0x000fe2000800063f */
[----:B------:R-:W1:Y:S03]  /*0270*/  FENCE.VIEW.ASYNC.S ;  /* 0x00000000000073c6 */ /* 0x000e660000000000 */
[----:B-1----:R1:W2:Y:S08]  /*0280*/  SYNCS.EXCH.64 URZ, [UR8+0x38830], UR4 ;  /* 0x03883004083f75b2 */ /* 0x0022b00008000100 */
[----:B------:R1:W4:Y:S01]  /*0290*/  SYNCS.EXCH.64 URZ, [UR8+0x38840], UR6 ;  /* 0x03884006083f75b2 */ /* 0x0003220008000100 */
[----:B------:R1:W0:Y:S01]  /*02a0*/  SYNCS.EXCH.64 URZ, [UR8+0x38838], UR4 ;  /* 0x03883804083f75b2 */ /* 0x0002220008000100 */
[----:B------:R1:W0:Y:S01]  /*02b0*/  SYNCS.EXCH.64 URZ, [UR8+0x38848], UR6 ;  /* 0x03884806083f75b2 */ /* 0x0002220008000100 */
[----:B------:R-:W-:Y:S01]  /*02c0*/  NOP ;  /* 0x0000000000007918 */ /* 0x000fe20000000000 */
.L_x_213:
[----:B------:R-:W5:Y:S01]  /*02d0*/  SHFL.IDX PT, R2, R0, RZ, 0x1f ;  /* 0x00001fff00027589 */ /* 0x000f6200000e0000 */
[----:B------:R-:W-:Y:S01]  /*02e0*/  NOP ;  /* 0x0000000000007918 */ /* 0x000fe20000000000 */
[----:B-----5:R-:W-:-:S13]  /*02f0*/  ISETP.NE.AND P0, PT, R2, RZ, PT ;  /* 0x000000ff0200720c */ /* 0x020fda0003f05270 */
[----:B------:R-:W-:Y:S05]  /*0300*/  @P0 BRA `(.L_x_214) ;  /* 0x0000000000480947 */ /* 0x000fea0003800000 */
[----:B-1----:R-:W1:Y:S01]  /*0310*/  S2UR UR5, SR_CgaCtaId ;  /* 0x00000000000579c3 */ /* 0x002e620000008800 */
        /* <DEDUP_REMOVED lines=12> */
[----:B-1----:R1:W0:Y:S08]  /*03e0*/  SYNCS.EXCH.64 URZ, [UR8+0x38850], UR4 ;  /* 0x03885004083f75b2 */ /* 0x0022300008000100 */
[----:B------:R1:W0:Y:S01]  /*03f0*/  SYNCS.EXCH.64 URZ, [UR8+0x38860], UR6 ;  /* 0x03886006083f75b2 */ /* 0x0002220008000100 */
[----:B------:R1:W0:Y:S01]  /*0400*/  SYNCS.EXCH.64 URZ, [UR8+0x38858], UR4 ;  /* 0x03885804083f75b2 */ /* 0x0002220008000100 */
[----:B------:R1:W0:Y:S01]  /*0410*/  SYNCS.EXCH.64 URZ, [UR8+0x38868], UR6 ;  /* 0x03886806083f75b2 */ /* 0x0002220008000100 */
[----:B------:R-:W-:Y:S01]  /*0420*/  NOP ;  /* 0x0000000000007918 */ /* 0x000fe20000000000 */
.L_x_214:
[----:B------:R-:W5:Y:S01]  /*0430*/  SHFL.IDX PT, R2, R0, RZ, 0x1f ;  /* 0x00001fff00027589 */ /* 0x000f6200000e0000 */
[----:B------:R-:W-:Y:S01]  /*0440*/  NOP ;  /* 0x0000000000007918 */ /* 0x000fe20000000000 */
[----:B-----5:R-:W-:-:S13]  /*0450*/  ISETP.NE.AND P0, PT, R2, RZ, PT ;  /* 0x000000ff0200720c */ /* 0x020fda0003f05270 */
[----:B------:R-:W-:Y:S05]  /*0460*/  @P0 BRA `(.L_x_215) ;  /* 0x0000000000380947 */ /* 0x000fea0003800000 */
[----:B-1----:R-:W1:Y:S01]  /*0470*/  S2UR UR5, SR_CgaCtaId ;  /* 0x00000000000579c3 */ /* 0x002e620000008800 */
[----:B------:R-:W-:Y:S01]  /*0480*/  UMOV UR4, 0x400 ;  /* 0x0000040000047882 */ /* 0x000fe20000000000 */
[----:B------:R-:W-:Y:S01]  /*0490*/  UMOV UR7, 0x80 ;  /* 0x0000008000077882 */ /* 0x000fe20000000000 */
[----:B------:R-:W-:Y:S01]  /*04a0*/  ELECT P0, URZ, PT ;  /* 0x00000000003f782f */ /* 0x000fe20003800000 */
[----:B-1----:R-:W-:Y:S02]  /*04b0*/  ULEA UR6, UR5, UR4, 0x18 ;  /* 0x0000000405067291 */ /* 0x002fe4000f8ec03f */
[----:B------:R-:W-:-:S04]  /*04c0*/  UIADD3 UR4, -UR7, 0x100000, URZ ;  /* 0x0010000007047890 */ /* 0x000fc8000fffe13f */
[----:B------:R-:W-:Y:S02]  /*04d0*/  USHF.L.U32 UR5, UR4, 0xb, URZ ;  /* 0x0000000b04057899 */ /* 0x000fe4000800063f */
[----:B------:R-:W-:Y:S01]  /*04e0*/  USHF.L.U32 UR4, UR4, 0x1, URZ ;  /* 0x0000000104047899 */ /* 0x000fe2000800063f */
[----:B------:R-:W1:Y:S11]  /*04f0*/  FENCE.VIEW.ASYNC.S ;  /* 0x00000000000073c6 */ /* 0x000e760000000000 */
[----:B-1----:R1:W0:Y:S01]  /*0500*/  SYNCS.EXCH.64 URZ, [UR6+0x38870], UR4 ;  /* 0x03887004063f75b2 */ /* 0x0022220008000100 */
[----:B------:R1:W0:Y:S01]  /*0510*/  SYNCS.EXCH.64 URZ, [UR6+0x38880], UR4 ;  /* 0x03888004063f75b2 */ /* 0x0002220008000100 */
[----:B------:R1:W0:Y:S01]  /*0520*/  SYNCS.EXCH.64 URZ, [UR6+0x38878], UR4 ;  /* 0x03887804063f75b2 */ /* 0x0002220008000100 */
[----:B------:R1:W0:Y:S01]  /*0530*/  SYNCS.EXCH.64 URZ, [UR6+0x38888], UR4 ;  /* 0x03888804063f75b2 */ /* 0x0002220008000100 */
[----:B------:R-:W-:Y:S01]  /*0540*/  NOP ;  /* 0x0000000000007918 */ /* 0x000fe20000000000 */
.L_x_215:
        /* <DEDUP_REMOVED lines=22> */
.L_x_216:
[----:B------:R-:W5:Y:S01]  /*06b0*/  SHFL.IDX PT, R3, R0, RZ, 0x1f ;  /* 0x00001fff00037589 */ /* 0x000f6200000e0000 */
[----:B------:R-:W-:Y:S01]  /*06c0*/  R2UR UR9, R4 ;  /* 0x00000000040972ca */ /* 0x000fe200000e0000 */
[----:B------:R-:W-:Y:S01]  /*06d0*/  NOP ;  /* 0x0000000000007918 */ /* 0x000fe20000000000 */
[----:B------:R-:W0:Y:S01]  /*06e0*/  S2R R2, SR_CgaCtaId ;  /* 0x0000000000027919 */ /* 0x000e220000008800 */
[----:B-----5:R-:W-:-:S13]  /*06f0*/  ISETP.NE.AND P0, PT, R3, RZ, PT ;  /* 0x000000ff0300720c */ /* 0x020fda0003f05270 */
[----:B0-----:R-:W-:Y:S05]  /*0700*/  @P0 BRA `(.L_x_217) ;  /* 0x0000000000480947 */ /* 0x001fea0003800000 */
[----:B-1----:R-:W0:Y:S01]  /*0710*/  S2UR UR5, SR_CgaCtaId ;  /* 0x00000000000579c3 */ /* 0x002e220000008800 */
        /* <DEDUP_REMOVED lines=13> */
[----:B------:R0:W0:Y:S01]  /*07f0*/  SYNCS.EXCH.64 URZ, [UR8+0x388c0], UR6 ;  /* 0x0388c006083f75b2 */ /* 0x0000220008000100 */
[----:B------:R0:W0:Y:S01]  /*0800*/  SYNCS.EXCH.64 URZ, [UR8+0x388b8], UR4 ;  /* 0x0388b804083f75b2 */ /* 0x0000220008000100 */
[----:B------:R0:W0:Y:S01]  /*0810*/  SYNCS.EXCH.64 URZ, [UR8+0x388c8], UR6 ;  /* 0x0388c806083f75b2 */ /* 0x0000220008000100 */
[----:B------:R-:W-:Y:S01]  /*0820*/  NOP ;  /* 0x0000000000007918 */ /* 0x000fe20000000000 */
.L_x_217:
        /* <DEDUP_REMOVED lines=8> */
.L_x_219:
[----:B------:R-:W-:-:S08]  /*08b0*/  NOP ;  /* 0x0000000000007918 */ /* 0x000fd00000000000 */
[----:B------:R-:W0:Y:S02]  /*08c0*/  USETMAXREG.TRY_ALLOC.CTAPOOL UP0, 0xe8 ;  /* 0x000000e8000079c8 */ /* 0x000e240008000600 */
[----:B0-----:R-:W-:-:S13]  /*08d0*/  PLOP3.LUT P0, PT, PT, PT, UP0, 0x80, 0x0 ;  /* 0x000000000000781c */ /* 0x001fda0003f0f008 */
[----:B------:R-:W-:Y:S05]  /*08e0*/  @!P0 BRA `(.L_x_219) ;  /* 0xfffffffc00f08947 */ /* 0x000fea000383ffff */
[----:B------:R-:W0:Y:S01]  /*08f0*/  S2R R0, SR_TID.X ;  /* 0x0000000000007919 */ /* 0x000e220000002100 */
[----:B------:R-:W1:Y:S01]  /*0900*/  S2UR UR5, SR_CgaCtaId ;  /* 0x00000000000579c3 */ /* 0x000e620000008800 */
[----:B------:R-:W-:-:S07]  /*0910*/  UMOV UR4, 0x400 ;  /* 0x0000040000047882 */ /* 0x000fce0000000000 */
[----:B------:R-:W-:Y:S06]  /*0920*/  BAR.ARV 0x8, 0x180 ;  /* 0x0206000000007b1d */ /* 0x000fec0000002000 */
[----:B-1----:R-:W-:Y:S01]  /*0930*/  ULEA UR4, UR5, UR4, 0x18 ;  /* 0x0000000405047291 */ /* 0x002fe2000f8ec03f */
[----:B0-----:R-:W-:-:S04]  /*0940*/  SHF.R.U32.HI R0, RZ, 0x7, R0 ;  /* 0x00000007ff007819 */ /* 0x001fc80000011600 */
[----:B------:R-:W-:-:S13]  /*0950*/  ISETP.NE.AND P0, PT, R0, 0x1, PT ;  /* 0x000000010000780c */ /* 0x000fda0003f05270 */
[----:B------:R-:W-:Y:S08]  /*0960*/  @!P0 BAR.ARV 0x9, 0x100 ;  /* 0x0244000000008b1d */ /* 0x000ff00000002000 */
[----:B------:R-:W-:Y:S06]  /*0970*/  BAR.SYNC.DEFER_BLOCKING 0x5, 0x180 ;  /* 0x0146000000007b1d */ /* 0x000fec0000010000 */
[----:B------:R-:W0:Y:S01]  /*0980*/  LDS.128 R4, [UR4+0x388d0] ;  /* 0x0388d004ff047984 */ /* 0x000e220008000c00 */
[----:B------:R-:W-:Y:S01]  /*0990*/  ULDC UR4, c[0x0][0xc3c] ;  /* 0x00030f0000047ab9 */ /* 0x000fe20000000800 */
[----:B------:R-:W-:Y:S06]  /*09a0*/  BAR.ARV 0x4, 0x180 ;  /* 0x0106000000007b1d */ /* 0x000fec0000002000 */
[----:B0-----:R-:W-:-:S13]  /*09b0*/  ISETP.GE.AND P0, PT, R7, UR4, PT ;  /* 0x0000000407007c0c */ /* 0x001fda000bf06270 */
[----:B------:R-:W-:Y:S05]  /*09c0*/  @P0 EXIT ;  /* 0x000000000000094d */ /* 0x000fea0003800000 */
[----:B------:R-:W0:Y:S01]  /*09d0*/  S2R R0, SR_TID.X ;  /* 0x0000000000007919 */ /* 0x000e220000002100 */
[----:B------:R-:W-:Y:S01]  /*09e0*/  R2UR UR45, R6 ;  /* 0x00000000062d72ca */ /* 0x000fe200000e0000 */
[----:B------:R-:W-:Y:S01]  /*09f0*/  ULOP3.LUT UR44, UR37, 0x1, URZ, 0xfc, !UPT ;  /* 0x00000001252c7892 */ /* 0x000fe2000f8efc3f */
[----:B------:R-:W-:Y:S01]  /*0a00*/  R2UR UR5, R5 ;  /* 0x00000000050572ca */ /* 0x000fe200000e0000 */
[----:B------:R-:W-:Y:S01]  /*0a10*/  UMOV UR43, URZ ;  /* 0x0000003f002b7c82 */ /* 0x000fe20008000000 */
[----:B------:R-:W-:Y:S01]  /*0a20*/  R2UR UR6, R7 ;  /* 0x00000000070672ca */ /* 0x000fe200000e0000 */
[----:B------:R-:W-:Y:S01]  /*0a30*/  UMOV UR42, URZ ;  /* 0x0000003f002a7c82 */ /* 0x000fe20008000000 */
[----:B------:R-:W-:Y:S01]  /*0a40*/  UMOV UR36, URZ ;  /* 0x0000003f00247c82 */ /* 0x000fe20008000000 */
[----:B0-----:R-:W-:-:S05]  /*0a50*/  VIADD R225, R0, 0xffffff80 ;  /* 0xffffff8000e17836 */ /* 0x001fca0000000000 */
[----:B------:R-:W-:-:S04]  /*0a60*/  SHF.R.S32.HI R0, RZ, 0x1f, R225 ;  /* 0x0000001fff007819 */ /* 0x000fc800000114e1 */
[CC--:B------:R-:W-:Y:S02]  /*0a70*/  LEA.HI R3, R0.reuse, R225.reuse, RZ, 0x7 ;  /* 0x000000e100037211 */ /* 0x0c0fe400078f38ff */
[-C--:B------:R-:W-:Y:S02]  /*0a80*/  LEA.HI R4, R0, R225.reuse, RZ, 0x5 ;  /* 0x000000e100047211 */ /* 0x080fe400078f28ff */
[----:B------:R-:W-:Y:S02]  /*0a90*/  LOP3.LUT R2, R3, 0xffffff80, RZ, 0xc0, !PT ;  /* 0xffffff8003027812 */ /* 0x000fe400078ec0ff */
[----:B------:R-:W-:Y:S01]  /*0aa0*/  SHF.R.S32.HI R216, RZ, 0x7, R3 ;  /* 0x00000007ffd87819 */ /* 0x000fe20000011403 */
[----:B------:R-:W-:Y:S02]  /*0ab0*/  IMAD.SHL.U32 R6, R4, 0x20, RZ ;  /* 0x0000002004067824 */ /* 0x000fe400078e00ff */
[----:B------:R-:W-:Y:S01]  /*0ac0*/  IMAD.IADD R23, R225, 0x1, -R2 ;  /* 0x00000001e1177824 */ /* 0x000fe200078e0a02 */
[----:B------:R-:W-:-:S02]  /*0ad0*/  LEA.HI R2, R0, R225, RZ, 0x4 ;  /* 0x000000e100027211 */ /* 0x000fc400078f20ff */
[----:B------:R-:W-:Y:S02]  /*0ae0*/  LOP3.LUT R7, R6, 0xfffffc00, RZ, 0xc0, !PT ;  /* 0xfffffc0006077812 */ /* 0x000fe400078ec0ff */
[----:B------:R-:W-:Y:S02]  /*0af0*/  SHF.R.S32.HI R8, RZ, 0x1f, R23 ;  /* 0x0000001fff087819 */ /* 0x000fe40000011417 */
[----:B------:R-:W-:Y:S02]  /*0b00*/  SHF.R.S32.HI R5, RZ, 0x4, R2 ;  /* 0x00000004ff057819 */ /* 0x000fe40000011402 */
[----:B------:R-:W-:Y:S02]  /*0b10*/  LEA.HI R9, R8, R23, RZ, 0x2 ;  /* 0x0000001708097211 */ /* 0x000fe400078f10ff */
[C---:B------:R-:W-:Y:S02]  /*0b20*/  LOP3.LUT R4, R2.reuse, 0x3fffff0, RZ, 0xc0, !PT ;  /* 0x03fffff002047812 */ /* 0x040fe400078ec0ff */
[----:B------:R-:W-:-:S02]  /*0b30*/  LEA.HI R2, R2, R5, RZ, 0x1 ;  /* 0x0000000502027211 */ /* 0x000fc400078f08ff */
[-C--:B------:R-:W-:Y:S01]  /*0b40*/  LEA.HI R6, R0, R225.reuse, RZ, 0x2 ;  /* 0x000000e100067211 */ /* 0x080fe200078f10ff */
[----:B------:R-:W-:Y:S01]  /*0b50*/  IMAD.IADD R4, R225, 0x1, -R4 ;  /* 0x00000001e1047824 */ /* 0x000fe200078e0a04 */
[--C-:B------:R-:W-:Y:S02]  /*0b60*/  SHF.R.S32.HI R10, RZ, 0x2, R9.reuse ;  /* 0x00000002ff0a7819 */ /* 0x100fe40000011409 */
[----:B------:R-:W-:Y:S01]  /*0b70*/  SHF.R.S32.HI R11, RZ, 0x1f, R9 ;  /* 0x0000001fff0b7819 */ /* 0x000fe20000011409 */
[----:B------:R-:W-:Y:S01]  /*0b80*/  IMAD R7, R4, 0x40, R7 ;  /* 0x0000004004077824 */ /* 0x000fe200078e0207 */
[----:B------:R-:W-:Y:S02]  /*0b90*/  LOP3.LUT R2, R2, 0x1ffffffe, RZ, 0xc0, !PT ;  /* 0x1ffffffe02027812 */ /* 0x000fe400078ec0ff */
[----:B------:R-:W-:Y:S02]  /*0ba0*/  LOP3.LUT R6, R6, 0xfffffffc, RZ, 0xc0, !PT ;  /* 0xfffffffc06067812 */ /* 0x000fe400078ec0ff */
[----:B------:R-:W-:Y:S01]  /*0bb0*/  LEA.HI R0, R0, R225, RZ, 0x3 ;  /* 0x000000e100007211 */ /* 0x000fe200078f18ff */
[----:B------:R-:W-:Y:S01]  /*0bc0*/  IMAD.IADD R220, R5, 0x1, -R2 ;  /* 0x0000000105dc7824 */ /* 0x000fe200078e0a02 */
[----:B------:R-:W-:Y:S01]  /*0bd0*/  LEA.HI R11, R11, R10, RZ, 0x3 ;  /* 0x0000000a0b0b7211 */ /* 0x000fe200078f18ff */
[----:B------:R-:W-:Y:S01]  /*0be0*/  IMAD.IADD R6, R225, 0x1, -R6 ;  /* 0x00000001e1067824 */ /* 0x000fe200078e0a06 */
[----:B------:R-:W-:Y:S01]  /*0bf0*/  LOP3.LUT R2, R0, 0xfffffff8, RZ, 0xc0, !PT ;  /* 0xfffffff800027812 */ /* 0x000fe200078ec0ff */
[----:B------:R-:W-:Y:S01]  /*0c00*/  IMAD R220, R220, 0x8, R7 ;  /* 0x00000008dcdc7824 */ /* 0x000fe200078e0207 */
[----:B------:R-:W-:-:S02]  /*0c10*/  LOP3.LUT R11, R11, 0xfffffff8, RZ, 0xc0, !PT ;  /* 0xfffffff80b0b7812 */ /* 0x000fc400078ec0ff */
[----:B------:R-:W-:Y:S01]  /*0c20*/  LEA.HI R8, R8, R23, RZ, 0x5 ;  /* 0x0000001708087211 */ /* 0x000fe200078f28ff */
[----:B------:R-:W-:Y:S01]  /*0c30*/  IMAD.IADD R19, R225, 0x1, -R2 ;  /* 0x00000001e1137824 */ /* 0x000fe200078e0a02 */
[----:B------:R-:W-:Y:S01]  /*0c40*/  LEA.HI R3, R3, R216, RZ, 0x1 ;  /* 0x000000d803037211 */ /* 0x000fe200078f08ff */
[----:B------:R-:W-:Y:S01]  /*0c50*/  IMAD.IADD R11, R10, 0x1, -R11 ;  /* 0x000000010a0b7824 */ /* 0x000fe200078e0a0b */
[----:B------:R-:W-:Y:S01]  /*0c60*/  SHF.R.S32.HI R8, RZ, 0x5, R8 ;  /* 0x00000005ff087819 */ /* 0x000fe20000011408 */
[----:B------:R-:W-:Y:S01]  /*0c70*/  IMAD.SHL.U32 R2, R19, 0x8, RZ ;  /* 0x0000000813027824 */ /* 0x000fe200078e00ff */
[----:B------:R-:W-:Y:S02]  /*0c80*/  LEA.HI R4, R6, R6, RZ, 0x1 ;  /* 0x0000000606047211 */ /* 0x000fe400078f08ff */
[----:B------:R-:W-:Y:S01]  /*0c90*/  LOP3.LUT R3, R3, 0x3fffffe, RZ, 0xc0, !PT ;  /* 0x03fffffe03037812 */ /* 0x000fe200078ec0ff */
[----:B------:R-:W-:Y:S01]  /*0ca0*/  IMAD R8, R8, 0x10, R11 ;  /* 0x0000001008087824 */ /* 0x000fe200078e020b */
[----:B------:R-:W-:Y:S01]  /*0cb0*/  LOP3.LUT R5, R4, 0x1ffffffe, RZ, 0xc0, !PT ;  /* 0x1ffffffe04057812 */ /* 0x000fe200078ec0ff */
[----:B------:R-:W-:Y:S01]  /*0cc0*/  VIADD R17, R2, 0x40 ;  /* 0x0000004002117836 */ /* 0x000fe20000000000 */
[----:B------:R-:W-:Y:S01]  /*0cd0*/  LOP3.LUT R218, R9, 0x7ffffffc, RZ, 0xc0, !PT ;  /* 0x7ffffffc09da7812 */ /* 0x000fe200078ec0ff */
[----:B------:R-:W-:Y:S01]  /*0ce0*/  IMAD.IADD R3, R216, 0x1, -R3 ;  /* 0x00000001d8037824 */ /* 0x000fe200078e0a03 */
[----:B------:R-:W-:Y:S01]  /*0cf0*/  SHF.R.S32.HI R22, RZ, 0x3, R0 ;  /* 0x00000003ff167819 */ /* 0x000fe20000011400 */
[C---:B------:R-:W-:Y:S01]  /*0d00*/  VIADD R16, R2.reuse, 0x80 ;  /* 0x0000008002107836 */ /* 0x040fe20000000000 */
[----:B------:R-:W-:Y:S01]  /*0d10*/  SHF.R.S32.HI R224, RZ, 0x1f, R2 ;  /* 0x0000001fffe07819 */ /* 0x000fe20000011402 */
[----:B------:R-:W-:Y:S01]  /*0d20*/  VIADD R18, R2, 0xc0 ;  /* 0x000000c002127836 */ /* 0x000fe20000000000 */
[----:B------:R-:W-:Y:S01]  /*0d30*/  SHF.R.S32.HI R223, RZ, 0x1f, R17 ;  /* 0x0000001fffdf7819 */ /* 0x000fe20000011411 */
[----:B------:R-:W-:Y:S01]  /*0d40*/  IMAD.IADD R6, R6, 0x1, -R5 ;  /* 0x0000000106067824 */ /* 0x000fe200078e0a05 */
[----:B------:R-:W-:Y:S01]  /*0d50*/  SHF.R.S32.HI R222, RZ, 0x1f, R16 ;  /* 0x0000001fffde7819 */ /* 0x000fe20000011410 */
[----:B------:R-:W-:Y:S01]  /*0d60*/  IMAD R217, R3, 0x40, R8 ;  /* 0x0000004003d97824 */ /* 0x000fe200078e0208 */
[----:B------:R-:W-:Y:S01]  /*0d70*/  SHF.R.S32.HI R221, RZ, 0x1f, R18 ;  /* 0x0000001fffdd7819 */ /* 0x000fe20000011412 */
[----:B------:R-:W-:-:S02]  /*0d80*/  IMAD.IADD R218, R23, 0x1, -R218 ;  /* 0x0000000117da7824 */ /* 0x000fc400078e0ada */
[----:B------:R-:W-:-:S07]  /*0d90*/  IMAD R219, R6, 0x8, R217 ;  /* 0x0000000806db7824 */ /* 0x000fce00078e02d9 */
.L_x_265:
[----:B------:R-:W-:Y:S01]  /*0da0*/  ULDC.64 UR8, c[0x0][0xc88] ;  /* 0x0003220000087ab9 */ /* 0x000fe20000000a00 */
[----:B------:R-:W-:Y:S01]  /*0db0*/  ULDC UR4, c[0x0][0x424] ;  /* 0x0001090000047ab9 */ /* 0x000fe20000000800 */
[----:B------:R-:W-:-:S03]  /*0dc0*/  UIMAD.WIDE UR6, UR6, 0x4, UR8 ;  /* 0x00000004060678a5 */ /* 0x000fc6000f8e0208 */
[----:B------:R-:W-:-:S03]  /*0dd0*/  ULDC.64 UR8, c[0x0][0xa20] ;  /* 0x0002880000087ab9 */ /* 0x000fc60000000a00 */
[----:B01----:R-:W-:Y:S02]  /*0de0*/  IMAD.U32 R4, RZ, RZ, UR6 ;  /* 0x00000006ff047e24 */ /* 0x003fe4000f8e00ff */
[----:B--2---:R-:W-:Y:S01]  /*0df0*/  IMAD.U32 R5, RZ, RZ, UR7 ;  /* 0x00000007ff057e24 */ /* 0x004fe2000f8e00ff */
[----:B------:R-:W-:-:S04]  /*0e00*/  ULDC.64 UR6, c[0x0][0xa28] ;  /* 0x00028a0000067ab9 */ /* 0x000fc80000000a00 */
[----:B------:R-:W2:Y:S01]  /*0e10*/  LDG.E R4, desc[UR50][R4.64] ;  /* 0x0000003204047981 */ /* 0x000ea2000c1e1900 */
[----:B------:R-:W-:Y:S02]  /*0e20*/  UISETP.NE.U32.AND UP0, UPT, UR6, URZ, UPT ;  /* 0x0000003f0600728c */ /* 0x000fe4000bf05070 */
[----:B------:R-:W-:Y:S02]  /*0e30*/  UISETP.NE.U32.AND UP1, UPT, UR8, URZ, UPT ;  /* 0x0000003f0800728c */ /* 0x000fe4000bf25070 */
[----:B------:R-:W-:Y:S02]  /*0e40*/  UISETP.NE.AND.EX UP0, UPT, UR7, URZ, UPT, UP0 ;  /* 0x0000003f0700728c */ /* 0x000fe4000bf05300 */
[----:B------:R-:W-:-:S04]  /*0e50*/  UISETP.NE.AND.EX UP1, UPT, UR9, URZ, UPT, UP1 ;  /* 0x0000003f0900728c */ /* 0x000fc8000bf25310 */
[----:B------:R-:W-:Y:S02]  /*0e60*/  PLOP3.LUT P0, PT, PT, PT, UP0, 0x80, 0x0 ;  /* 0x000000000000781c */ /* 0x000fe40003f0f008 */
[----:B------:R-:W-:Y:S02]  /*0e70*/  PLOP3.LUT P1, PT, PT, PT, UP1, 0x80, 0x0 ;  /* 0x000000000000781c */ /* 0x000fe40003f2f018 */
[----:B--2---:R-:W-:-:S13]  /*0e80*/  R2UR UR38, R4 ;  /* 0x00000000042672ca */ /* 0x004fda00000e0000 */
[----:B------:R-:W-:Y:S02]  /*0e90*/  USHF.R.S32.HI UR39, URZ, 0x1f, UR38 ;  /* 0x0000001f3f277899 */ /* 0x000fe40008011426 */
[----:B------:R-:W-:Y:S02]  /*0ea0*/  @UP0 ULEA UR6, UP2, UR38, UR6, 0x2 ;  /* 0x0000000626060291 */ /* 0x000fe4000f84103f */
[----:B------:R-:W-:Y:S02]  /*0eb0*/  @UP1 ULEA UR8, UP3, UR38, UR8, 0x2 ;  /* 0x0000000826081291 */ /* 0x000fe4000f86103f */
[----:B------:R-:W-:Y:S02]  /*0ec0*/  @UP0 ULEA.HI.X UR7, UR38, UR7, UR39, 0x2, UP2 ;  /* 0x0000000726070291 */ /* 0x000fe400090f1427 */
[----:B------:R-:W-:Y:S01]  /*0ed0*/  @UP1 ULEA.HI.X UR9, UR38, UR9, UR39, 0x2, UP3 ;  /* 0x0000000926091291 */ /* 0x000fe200098f1427 */
[----:B------:R-:W-:Y:S02]  /*0ee0*/  IMAD.U32 R4, RZ, RZ, UR6 ;  /* 0x00000006ff047e24 */ /* 0x000fe4000f8e00ff */
[----:B------:R-:W-:-:S02]  /*0ef0*/  IMAD.U32 R6, RZ, RZ, UR8 ;  /* 0x00000008ff067e24 */ /* 0x000fc4000f8e00ff */
[----:B------:R-:W-:Y:S01]  /*0f00*/  IMAD.U32 R5, RZ, RZ, UR7 ;  /* 0x00000007ff057e24 */ /* 0x000fe2000f8e00ff */
[----:B------:R-:W-:Y:S01]  /*0f10*/  ULDC.64 UR6, c[0x0][0x418] ;  /* 0x0001060000067ab9 */ /* 0x000fe20000000a00 */
[----:B------:R-:W-:-:S03]  /*0f20*/  IMAD.U32 R7, RZ, RZ, UR9 ;  /* 0x00000009ff077e24 */ /* 0x000fc6000f8e00ff */
[----:B------:R-:W2:Y:S04]  /*0f30*/  @P0 LDG.E R4, desc[UR50][R4.64] ;  /* 0x0000003204040981 */ /* 0x000ea8000c1e1900 */
[----:B---3--:R0:W3:Y:S01]  /*0f40*/  @P1 LDG.E R6, desc[UR50][R6.64] ;  /* 0x0000003206061981 */ /* 0x0080e2000c1e1900 */
[----:B------:R-:W-:Y:S01]  /*0f50*/  UISETP.NE.U32.AND UP0, UPT, UR6, URZ, UPT ;  /* 0x0000003f0600728c */ /* 0x000fe2000bf05070 */
[----:B------:R-:W-:Y:S01]  /*0f60*/  IMAD.MOV.U32 R0, RZ, RZ, RZ ;  /* 0x000000ffff007224 */ /* 0x000fe200078e00ff */
[----:B------:R-:W-:Y:S01]  /*0f70*/  UMOV UR48, URZ ;  /* 0x0000003f00307c82 */ /* 0x000fe20008000000 */
[----:B------:R-:W-:Y:S01]  /*0f80*/  ULDC UR6, c[0x0][0x2f0] ;  /* 0x0000bc0000067ab9 */ /* 0x000fe20000000800 */
[----:B------:R-:W-:Y:S01]  /*0f90*/  UISETP.NE.AND.EX UP0, UPT, UR7, URZ, UPT, UP0 ;  /* 0x0000003f0700728c */ /* 0x000fe2000bf05300 */
[----:B------:R-:W-:Y:S01]  /*0fa0*/  IMAD.MOV.U32 R3, RZ, RZ, RZ ;  /* 0x000000ffff037224 */ /* 0x000fe200078e00ff */
[----:B------:R-:W-:Y:S01]  /*0fb0*/  UMOV UR40, UR5 ;  /* 0x0000000500287c82 */ /* 0x000fe20008000000 */
[----:B------:R-:W-:Y:S01]  /*0fc0*/  CS2R R10, SRZ ;  /* 0x00000000000a7805 */ /* 0x000fe2000001ff00 */
[----:B------:R-:W-:Y:S01]  /*0fd0*/  USEL UR4, UR4, 0x1, UP0 ;  /* 0x0000000104047887 */ /* 0x000fe20008000000 */
[----:B------:R-:W-:Y:S01]  /*0fe0*/  IMAD.MOV.U32 R147, RZ, RZ, RZ ;  /* 0x000000ffff937224 */ /* 0x000fe200078e00ff */
[----:B------:R-:W-:-:S02]  /*0ff0*/  CS2R R108, SRZ ;  /* 0x00000000006c7805 */ /* 0x000fc4000001ff00 */
[----:B------:R-:W-:Y:S01]  /*1000*/  CS2R R144, SRZ ;  /* 0x0000000000907805 */ /* 0x000fe2000001ff00 */
[----:B------:R-:W-:Y:S01]  /*1010*/  UIMAD UR4, UR4, UR6, URZ ;  /* 0x00000006040472a4 */ /* 0x000fe2000f8e023f */
[----:B------:R-:W-:Y:S01]  /*1020*/  IMAD.MOV.U32 R150, RZ, RZ, RZ ;  /* 0x000000ffff967224 */ /* 0x000fe200078e00ff */
[----:B------:R-:W-:Y:S02]  /*1030*/  CS2R R30, SRZ ;  /* 0x00000000001e7805 */ /* 0x000fe4000001ff00 */
[----:B------:R-:W-:Y:S02]  /*1040*/  CS2R R100, SRZ ;  /* 0x0000000000647805 */ /* 0x000fe4000001ff00 */
[----:B------:R-:W-:Y:S02]  /*1050*/  CS2R R142, SRZ ;  /* 0x00000000008e7805 */ /* 0x000fe4000001ff00 */
[----:B------:R-:W-:Y:S02]  /*1060*/  CS2R R136, SRZ ;  /* 0x0000000000887805 */ /* 0x000fe4000001ff00 */
[----:B------:R-:W-:-:S02]  /*1070*/  CS2R R34, SRZ ;  /* 0x0000000000227805 */ /* 0x000fc4000001ff00 */
[----:B------:R-:W-:Y:S02]  /*1080*/  CS2R R92, SRZ ;  /* 0x00000000005c7805 */ /* 0x000fe4000001ff00 */
        /* <DEDUP_REMOVED lines=19> */
[----:B----4-:R-:W-:Y:S02]  /*11c0*/  CS2R R52, SRZ ;  /* 0x0000000000347805 */ /* 0x010fe4000001ff00 */
[----:B------:R-:W-:Y:S02]  /*11d0*/  CS2R R94, SRZ ;  /* 0x00000000005e7805 */ /* 0x000fe4000001ff00 */
[----:B------:R-:W-:Y:S02]  /*11e0*/  CS2R R88, SRZ ;  /* 0x0000000000587805 */ /* 0x000fe4000001ff00 */
[----:B------:R-:W-:Y:S01]  /*11f0*/  CS2R R62, SRZ ;  /* 0x00000000003e7805 */ /* 0x000fe2000001ff00 */
[----:B------:R-:W-:Y:S01]  /*1200*/  IMAD.MOV.U32 R33, RZ, RZ, RZ ;  /* 0x000000ffff217224 */ /* 0x000fe200078e00ff */
        /* <DEDUP_REMOVED lines=19> */
[----:B------:R-:W-:Y:S01]  /*1340*/  CS2R R152, SRZ ;  /* 0x0000000000987805 */ /* 0x000fe2000001ff00 */
[----:B------:R-:W-:Y:S01]  /*1350*/  IMAD.MOV.U32 R8, RZ, RZ, RZ ;  /* 0x000000ffff087224 */ /* 0x000fe200078e00ff */
[----:B------:R-:W-:Y:S02]  /*1360*/  CS2R R40, SRZ ;  /* 0x0000000000287805 */ /* 0x000fe4000001ff00 */
[----:B------:R-:W-:Y:S01]  /*1370*/  CS2R R154, SRZ ;  /* 0x00000000009a7805 */ /* 0x000fe2000001ff00 */
[----:B0-----:R-:W-:Y:S01]  /*1380*/  IMAD.MOV.U32 R7, RZ, RZ, RZ ;  /* 0x000000ffff077224 */ /* 0x001fe200078e00ff */
[----:B------:R-:W-:Y:S02]  /*1390*/  CS2R R156, SRZ ;  /* 0x00000000009c7805 */ /* 0x000fe4000001ff00 */
[----:B--2---:R-:W-:Y:S02]  /*13a0*/  @P0 R2UR UR48, R4 ;  /* 0x00000000043002ca */ /* 0x004fe400000e0000 */
[----:B------:R-:W-:-:S02]  /*13b0*/  PLOP3.LUT P0, PT, PT, PT, PT, 0x80, 0x0 ;  /* 0x000000000000781c */ /* 0x000fc40003f0f070 */
[----:B---3--:R-:W-:Y:S01]  /*13c0*/  @P1 R2UR UR4, R6 ;  /* 0x00000000060412ca */ /* 0x008fe200000e0000 */
[----:B------:R-:W-:-:S14]  /*13d0*/  @P1 BRA `(.L_x_220) ;  /* 0x0000000000341947 */ /* 0x000fdc0003800000 */
[----:B------:R-:W-:Y:S02]  /*13e0*/  ULDC.64 UR6, c[0x0][0xa08] ;  /* 0x0002820000067ab9 */ /* 0x000fe40000000a00 */
[----:B------:R-:W-:-:S04]  /*13f0*/  ISETP.NE.U32.AND P1, PT, RZ, UR6, PT ;  /* 0x00000006ff007c0c */ /* 0x000fc8000bf25070 */
[----:B------:R-:W-:-:S13]  /*1400*/  ISETP.NE.AND.EX P1, PT, RZ, UR7, PT, P1 ;  /* 0x00000007ff007c0c */ /* 0x000fda000bf25310 */
[----:B------:R-:W-:Y:S05]  /*1410*/  @!P1 BRA `(.L_x_220) ;  /* 0x0000000000249947 */ /* 0x000fea0003800000 */
[----:B------:R-:W-:Y:S02]  /*1420*/  ULDC.64 UR4, c[0x0][0xa08] ;  /* 0x0002820000047ab9 */ /* 0x000fe40000000a00 */
[----:B------:R-:W-:-:S06]  /*1430*/  UIMAD.WIDE UR4, UR38, 0x4, UR4 ;  /* 0x00000004260478a5 */ /* 0x000fcc000f8e0204 */
[----:B------:R-:W-:Y:S02]  /*1440*/  IMAD.U32 R4, RZ, RZ, UR4 ;  /* 0x00000004ff047e24 */ /* 0x000fe4000f8e00ff */
[----:B------:R-:W-:-:S05]  /*1450*/  IMAD.U32 R5, RZ, RZ, UR5 ;  /* 0x00000005ff057e24 */ /* 0x000fca000f8e00ff */
[----:B------:R-:W2:Y:S04]  /*1460*/  LDG.E R9, desc[UR50][R4.64] ;  /* 0x0000003204097981 */ /* 0x000ea8000c1e1900 */
[----:B------:R-:W3:Y:S01]  /*1470*/  LDG.E R6, desc[UR50][R4.64+0x4] ;  /* 0x0000043204067981 */ /* 0x000ee2000c1e1900 */
[----:B--2---:R-:W-:Y:S02]  /*1480*/  R2UR UR4, R9 ;  /* 0x00000000090472ca */ /* 0x004fe400000e0000 */
[----:B---3--:R-:W-:-:S13]  /*1490*/  R2UR UR5, R6 ;  /* 0x00000000060572ca */ /* 0x008fda00000e0000 */
[----:B------:R-:W-:-:S12]  /*14a0*/  UIADD3 UR4, -UR4, UR5, URZ ;  /* 0x0000000504047290 */ /* 0x000fd8000fffe13f */
.L_x_220:
[----:B------:R-:W-:Y:S01]  /*14b0*/  UIADD3 UR48, -UR48, UR4, URZ ;  /* 0x0000000430307290 */ /* 0x000fe2000fffe13f */
[----:B------:R-:W-:Y:S01]  /*14c0*/  CS2R R4, SRZ ;  /* 0x0000000000047805 */ /* 0x000fe2000001ff00 */
[----:B------:R-:W-:Y:S01]  /*14d0*/  UMOV UR41, UR45 ;  /* 0x0000002d00297c82 */ /* 0x000fe20008000000 */
[----:B------:R-:W-:Y:S01]  /*14e0*/  CS2R R158, SRZ ;  /* 0x00000000009e7805 */ /* 0x000fe2000001ff00 */
[----:B------:R-:W-:Y:S01]  /*14f0*/  UISETP.GE.AND UP0, UPT, UR48, 0x1, UPT ;  /* 0x000000013000788c */ /* 0x000fe2000bf06270 */
[----:B------:R-:W-:Y:S01]  /*1500*/  IMAD.MOV.U32 R9, RZ, RZ, RZ ;  /* 0x000000ffff097224 */ /* 0x000fe200078e00ff */
[----:B------:R-:W-:Y:S01]  /*1510*/  UIADD3 UR4, UR48, 0x7f, URZ ;  /* 0x0000007f30047890 */ /* 0x000fe2000fffe03f */
[----:B------:R-:W-:Y:S01]  /*1520*/  IMAD.MOV.U32 R32, RZ, RZ, RZ ;  /* 0x000000ffff207224 */ /* 0x000fe200078e00ff */
[----:B------:R-:W-:Y:S01]  /*1530*/  CS2R R160, SRZ ;  /* 0x0000000000a07805 */ /* 0x000fe2000001ff00 */
[----:B------:R-:W-:Y:S01]  /*1540*/  IMAD.MOV.U32 R6, RZ, RZ, RZ ;  /* 0x000000ffff067224 */ /* 0x000fe200078e00ff */
[----:B------:R-:W-:Y:S01]  /*1550*/  PLOP3.LUT P1, PT, PT, PT, UP0, 0x80, 0x0 ;  /* 0x000000000000781c */ /* 0x000fe20003f2f008 */
[----:B------:R-:W-:Y:S01]  /*1560*/  USHF.R.S32.HI UR5, URZ, 0x1f, UR4 ;  /* 0x0000001f3f057899 */ /* 0x000fe20008011404 */
[----:B------:R-:W-:-:S02]  /*1570*/  CS2R R24, SRZ ;  /* 0x0000000000187805 */ /* 0x000fc4000001ff00 */
[----:B------:R-:W-:Y:S01]  /*1580*/  CS2R R162, SRZ ;  /* 0x0000000000a27805 */ /* 0x000fe2000001ff00 */
[----:B------:R-:W-:-:S08]  /*1590*/  ULEA.HI UR5, UR5, UR4, URZ, 0x7 ;  /* 0x0000000405057291 */ /* 0x000fd0000f8f383f */
[----:B------:R-:W-:Y:S05]  /*15a0*/  @!P1 BRA `(.L_x_221) ;  /* 0x0000006400589947 */ /* 0x000fea0003800000 */
[----:B------:R-:W0:Y:S01]  /*15b0*/  SHFL.IDX PT, R0, R216, RZ, 0x1f ;  /* 0x00001fffd8007589 */ /* 0x000e2200000e0000 */
[----:B------:R-:W1:Y:S01]  /*15c0*/  S2UR UR46, SR_CgaCtaId ;  /* 0x00000000002e79c3 */ /* 0x000e620000008800 */
[----:B------:R-:W-:Y:S01]  /*15d0*/  UMOV UR52, 0x400 ;  /* 0x0000040000347882 */ /* 0x000fe20000000000 */
[----:B------:R-:W-:Y:S01]  /*15e0*/  USHF.R.S32.HI UR47, URZ, 0x7, UR5 ;  /* 0x000000073f2f7899 */ /* 0x000fe20008011405 */
[----:B0-----:R-:W-:Y:S01]  /*15f0*/  R2UR UR4, R0 ;  /* 0x00000000000472ca */ /* 0x001fe200000e0000 */
[----:B-1----:R-:W-:-:S04]  /*1600*/  ULEA UR52, UR46, UR52, 0x18 ;  /* 0x000000342e347291 */ /* 0x002fc8000f8ec03f */
[----:B------:R-:W-:-:S04]  /*1610*/  UIADD3 UR7, UR52, 0x20400, URZ ;  /* 0x0002040034077890 */ /* 0x000fc8000fffe03f */
[----:B------:R-:W-:-:S04]  /*1620*/  ULOP3.LUT UP0, URZ, UR7, 0x3ff, URZ, 0xc0, !UPT ;  /* 0x000003ff073f7892 */ /* 0x000fc8000f80c03f */
[----:B------:R-:W-:Y:S02]  /*1630*/  ULEA.HI UR6, UR4, UR4, URZ, 0x1 ;  /* 0x0000000404067291 */ /* 0x000fe4000f8f083f */
[----:B------:R-:W-:Y:S02]  /*1640*/  PLOP3.LUT P0, PT, PT, PT, UP0, 0x80, 0x0 ;  /* 0x000000000000781c */ /* 0x000fe40003f0f008 */
[----:B------:R-:W-:-:S04]  /*1650*/  ULOP3.LUT UR6, UR6, 0x1e, URZ, 0xc0, !UPT ;  /* 0x0000001e06067892 */ /* 0x000fc8000f8ec03f */
[----:B------:R-:W-:-:S04]  /*1660*/  UIADD3 UR6, UR4, -UR6, URZ ;  /* 0x8000000604067290 */ /* 0x000fc8000fffe03f */
[----:B------:R-:W-:-:S04]  /*1670*/  ULEA UR6, UR6, UR7, 0xd ;  /* 0x0000000706067291 */ /* 0x000fc8000f8e683f */
[----:B------:R-:W-:-:S04]  /*1680*/  USHF.R.U32.HI UR6, URZ, 0x4, UR6 ;  /* 0x000000043f067899 */ /* 0x000fc80008011606 */
[----:B------:R-:W-:Y:S01]  /*1690*/  ULOP3.LUT UR54, UR6, 0x3fff, URZ, 0xc0, !UPT ;  /* 0x00003fff06367892 */ /* 0x000fe2000f8ec03f */
[----:B------:R-:W-:Y:S11]  /*16a0*/  @!P0 BRA `(.L_x_222) ;  /* 0x0000000000408947 */ /* 0x000ff60003800000 */
[----:B------:R-:W-:Y:S01]  /*16b0*/  MOV R0, 0x0 ;  /* 0x0000000000007802 */ /* 0x000fe20000000f00 */
[----:B------:R-:W-:Y:S01]  /*16c0*/  ULDC.64 UR4, c[0x4][0xc0] ;  /* 0x0100300000047ab9 */ /* 0x000fe20000000a00 */
[----:B------:R-:W-:Y:S01]  /*16d0*/  ULDC.64 UR6, c[0x4][0x30] ;  /* 0x01000c0000067ab9 */ /* 0x000fe20000000a00 */
[----:B------:R-:W-:Y:S01]  /*16e0*/  IMAD.U32 R4, RZ, RZ, UR4 ;  /* 0x00000004ff047e24 */ /* 0x000fe2000f8e00ff */
[----:B------:R0:W1:Y:S01]  /*16f0*/  LDC.64 R14, c[0x4][R0] ;  /* 0x01000000000e7b82 */ /* 0x0000620000000a00 */
[----:B------:R-:W-:Y:S01]  /*1700*/  IMAD.U32 R5, RZ, RZ, UR5 ;  /* 0x00000005ff057e24 */ /* 0x000fe2000f8e00ff */
[----:B------:R-:W-:Y:S01]  /*1710*/  ULDC.64 UR4, c[0x4][0xc8] ;  /* 0x0100320000047ab9 */ /* 0x000fe20000000a00 */
[----:B------:R-:W-:Y:S02]  /*1720*/  IMAD.U32 R10, RZ, RZ, UR6 ;  /* 0x00000006ff0a7e24 */ /* 0x000fe4000f8e00ff */
[----:B------:R-:W-:Y:S02]  /*1730*/  IMAD.U32 R6, RZ, RZ, UR4 ;  /* 0x00000004ff067e24 */ /* 0x000fe4000f8e00ff */
[----:B------:R-:W-:-:S02]  /*1740*/  IMAD.U32 R7, RZ, RZ, UR5 ;  /* 0x00000005ff077e24 */ /* 0x000fc4000f8e00ff */
[----:B------:R-:W-:Y:S02]  /*1750*/  IMAD.U32 R11, RZ, RZ, UR7 ;  /* 0x00000007ff0b7e24 */ /* 0x000fe4000f8e00ff */
[----:B------:R-:W-:Y:S02]  /*1760*/  IMAD.MOV.U32 R8, RZ, RZ, 0x70 ;  /* 0x00000070ff087424 */ /* 0x000fe400078e00ff */
[----:B------:R-:W-:Y:S02]  /*1770*/  IMAD.MOV.U32 R12, RZ, RZ, 0x1 ;  /* 0x00000001ff0c7424 */ /* 0x000fe400078e00ff */
[----:B0-----:R-:W-:-:S07]  /*1780*/  IMAD.MOV.U32 R13, RZ, RZ, RZ ;  /* 0x000000ffff0d7224 */ /* 0x001fce00078e00ff */
[----:B------:R-:W-:-:S07]  /*1790*/  LEPC R20, `(.L_x_222) ;  /* 0x000000001014794e */ /* 0x000fce0000000000 */
[----:B-1----:R-:W-:Y:S05]  /*17a0*/  CALL.ABS.NOINC R14 ;  /* 0x000000000e007343 */ /* 0x002fea0003c00000 */
.L_x_222:
        /* <DEDUP_REMOVED lines=10> */
[----:B------:R-:W-:Y:S02]  /*1850*/  @UP0 ULDC.64 UR16, c[0x0][0x9a8] ;  /* 0x00026a0000100ab9 */ /* 0x000fe40000000a00 */
[----:B------:R-:W-:Y:S01]  /*1860*/  @UP1 ULDC.64 UR14, c[0x0][0x9b8] ;  /* 0x00026e00000e1ab9 */ /* 0x000fe20000000a00 */
[----:B------:R-:W-:Y:S02]  /*1870*/  @UP0 UIMAD UR8, UR39, UR16, URZ ;  /* 0x00000010270802a4 */ /* 0x000fe4000f8e023f */
[----:B------:R-:W-:Y:S02]  /*1880*/  @UP1 UIMAD UR10, UR39, UR14, URZ ;  /* 0x0000000e270a12a4 */ /* 0x000fe4000f8e023f */
[----:B------:R-:W-:Y:S02]  /*1890*/  @UP0 UIMAD.WIDE.U32 UR12, UR38, UR16, URZ ;  /* 0x00000010260c02a5 */ /* 0x000fe4000f8e003f */
[----:B------:R-:W-:Y:S02]  /*18a0*/  @UP0 UIMAD UR17, UR38, UR17, UR8 ;  /* 0x00000011261102a4 */ /* 0x000fe4000f8e0208 */
[----:B------:R-:W-:-:S02]  /*18b0*/  @UP0 USHF.R.S32.HI UR16, URZ, 0x1f, UR45 ;  /* 0x0000001f3f100899 */ /* 0x000fc4000801142d */
[----:B------:R-:W-:Y:S02]  /*18c0*/  @UP1 USHF.R.S32.HI UR19, URZ, 0x1f, UR45 ;  /* 0x0000001f3f131899 */ /* 0x000fe4000801142d */
[----:B------:R-:W-:Y:S02]  /*18d0*/  @UP1 UIMAD.WIDE.U32 UR8, UR38, UR14, URZ ;  /* 0x0000000e260812a5 */ /* 0x000fe4000f8e003f */
[----:B------:R-:W-:Y:S02]  /*18e0*/  @UP1 UIMAD UR18, UR38, UR15, UR10 ;  /* 0x0000000f261212a4 */ /* 0x000fe4000f8e020a */
[----:B------:R-:W-:Y:S01]  /*18f0*/  @UP0 UIADD3 UR13, UR13, UR17, URZ ;  /* 0x000000110d0d0290 */ /* 0x000fe2000fffe03f */
[----:B------:R-:W-:Y:S01]  /*1900*/  @UP0 ULDC.64 UR14, c[0x0][0x9b0] ;  /* 0x00026c00000e0ab9 */ /* 0x000fe20000000a00 */
[----:B------:R-:W-:Y:S01]  /*1910*/  @UP1 ULDC.64 UR10, c[0x0][0x9c0] ;  /* 0x00027000000a1ab9 */ /* 0x000fe20000000a00 */
[----:B------:R-:W-:Y:S02]  /*1920*/  @UP0 UIMAD UR16, UR16, UR14, URZ ;  /* 0x0000000e101002a4 */ /* 0x000fe4000f8e023f */
[----:B------:R-:W-:-:S02]  /*1930*/  @UP1 UIMAD UR17, UR19, UR10, URZ ;  /* 0x0000000a131112a4 */ /* 0x000fc4000f8e023f */
[----:B------:R-:W-:Y:S02]  /*1940*/  @UP1 UIADD3 UR9, UR9, UR18, URZ ;  /* 0x0000001209091290 */ /* 0x000fe4000fffe03f */
[----:B------:R-:W-:Y:S02]  /*1950*/  @UP0 UIMAD UR16, UR45, UR15, UR16 ;  /* 0x0000000f2d1002a4 */ /* 0x000fe4000f8e0210 */
[----:B------:R-:W-:Y:S02]  /*1960*/  @UP1 UIMAD UR17, UR45, UR11, UR17 ;  /* 0x0000000b2d1112a4 */ /* 0x000fe4000f8e0211 */
[----:B------:R-:W-:Y:S02]  /*1970*/  @UP0 UIMAD.WIDE.U32 UR14, UR45, UR14, UR12 ;  /* 0x0000000e2d0e02a5 */ /* 0x000fe4000f8e000c */
[----:B------:R-:W-:Y:S02]  /*1980*/  @UP1 UIMAD.WIDE.U32 UR10, UR45, UR10, UR8 ;  /* 0x0000000a2d0a12a5 */ /* 0x000fe4000f8e0008 */
[----:B------:R-:W-:-:S02]  /*1990*/  @UP0 UIADD3 UR9, UR15, UR16, URZ ;  /* 0x000000100f090290 */ /* 0x000fc4000fffe03f */
[----:B------:R-:W-:Y:S02]  /*19a0*/  @UP0 ULEA UR4, UP2, UR14, UR4, 0x2 ;  /* 0x000000040e040291 */ /* 0x000fe4000f84103f */
[----:B------:R-:W-:Y:S02]  /*19b0*/  @UP1 UIADD3 UR8, UR11, UR17, URZ ;  /* 0x000000110b081290 */ /* 0x000fe4000fffe03f */
[----:B------:R-:W-:Y:S02]  /*19c0*/  @UP1 ULEA UR6, UP3, UR10, UR6, 0x2 ;  /* 0x000000060a061291 */ /* 0x000fe4000f86103f */
[----:B------:R-:W-:Y:S01]  /*19d0*/  @UP0 ULEA.HI.X UR5, UR14, UR5, UR9, 0x2, UP2 ;  /* 0x000000050e050291 */ /* 0x000fe200090f1409 */
[----:B------:R-:W-:Y:S01]  /*19e0*/  IMAD.U32 R4, RZ, RZ, UR4 ;  /* 0x00000004ff047e24 */ /* 0x000fe2000f8e00ff */
[----:B------:R-:W-:Y:S02]  /*19f0*/  @UP1 ULEA.HI.X UR7, UR10, UR7, UR8, 0x2, UP3 ;  /* 0x000000070a071291 */ /* 0x000fe400098f1408 */
[----:B------:R-:W-:-:S02]  /*1a00*/  IMAD.U32 R8, RZ, RZ, UR6 ;  /* 0x00000006ff087e24 */ /* 0x000fc4000f8e00ff */
[----:B------:R-:W-:Y:S02]  /*1a10*/  IMAD.U32 R5, RZ, RZ, UR5 ;  /* 0x00000005ff057e24 */ /* 0x000fe4000f8e00ff */
[----:B------:R-:W-:-:S03]  /*1a20*/  IMAD.U32 R9, RZ, RZ, UR7 ;  /* 0x00000007ff097e24 */ /* 0x000fc6000f8e00ff */
[----:B------:R-:W2:Y:S04]  /*1a30*/  @P0 LDG.E R3, desc[UR50][R4.64] ;  /* 0x0000003204030981 */ /* 0x000ea8000c1e1900 */
[----:B------:R-:W2:Y:S01]  /*1a40*/  @P1 LDG.E R0, desc[UR50][R8.64] ;  /* 0x0000003208001981 */ /* 0x000ea2000c1e1900 */
[----:B------:R-:W-:Y:S01]  /*1a50*/  ULEA.HI UR4, UR43, UR43, URZ, 0x1 ;  /* 0x0000002b2b047291 */ /* 0x000fe2000f8f083f */
[----:B------:R-:W0:Y:S03]  /*1a60*/  S2R R20, SR_TID.X ;  /* 0x0000000000147919 */ /* 0x000e260000002100 */
[----:B------:R-:W-:-:S04]  /*1a70*/  ULOP3.LUT UR4, UR4, 0xfffffffe, URZ, 0xc0, !UPT ;  /* 0xfffffffe04047892 */ /* 0x000fc8000f8ec03f */
[----:B------:R-:W-:-:S06]  /*1a80*/  UIADD3 UR4, UR43, -UR4, URZ ;  /* 0x800000042b047290 */ /* 0x000fcc000fffe03f */
[----:B------:R-:W-:Y:S01]  /*1a90*/  IMAD.U32 R7, RZ, RZ, UR4 ;  /* 0x00000004ff077e24 */ /* 0x000fe2000f8e00ff */
[----:B------:R-:W-:-:S04]  /*1aa0*/  ULDC UR4, c[0x0][0x9d8] ;  /* 0x0002760000047ab9 */ /* 0x000fc80000000800 */
[----:B------:R-:W-:-:S04]  /*1ab0*/  SHF.L.U32 R7, R7, 0x1f, RZ ;  /* 0x0000001f07077819 */ /* 0x000fc800000006ff */
[----:B------:R-:W1:Y:S01]  /*1ac0*/  SYNCS.PHASECHK.TRANS64.TRYWAIT P0, [UR52+0x38800], R7 ;  /* 0x03880007ff0075a7 */ /* 0x000e620008000174 */
[----:B0-----:R-:W-:-:S05]  /*1ad0*/  SHF.R.U32.HI R20, RZ, 0x7, R20 ;  /* 0x00000007ff147819 */ /* 0x001fca0000011614 */
[----:B------:R-:W-:Y:S02]  /*1ae0*/  VIADD R6, R20, 0x8 ;  /* 0x0000000814067836 */ /* 0x000fe40000000000 */
[----:B--2---:R-:W-:-:S04]  /*1af0*/  FMUL.FTZ R0, R3, R0 ;  /* 0x0000000003007220 */ /* 0x004fc80000410000 */
[----:B------:R-:W-:Y:S01]  /*1b00*/  FMUL.FTZ R0, R0, UR4 ;  /* 0x0000000400007c20 */ /* 0x000fe20008410000 */
[----:B-1----:R-:W-:Y:S06]  /*1b10*/  @!P0 BRA `(.L_x_223) ;  /* 0x0000010000a48947 */ /* 0x002fec0003800000 */
.L_x_367:
[----:B------:R-:W-:Y:S05]  /*1b20*/  WARPSYNC.ALL ;  /* 0x0000000000007948 */ /* 0x000fea0003800000 */
[----:B------:R-:W-:Y:S01]  /*1b30*/  UISETP.NE.AND UP0, UPT, UR44, 0x3, UPT ;  /* 0x000000032c00788c */ /* 0x000fe2000bf05270 */
[----:B------:R1:W-:Y:S05]  /*1b40*/  BAR.SYNC.DEFER_BLOCKING R6, 0x100 ;  /* 0x000400060000751d */ /* 0x0003ea0000010000 */
[----:B------:R-:W-:-:S13]  /*1b50*/  PLOP3.LUT P0, PT, PT, PT, UP0, 0x80, 0x0 ;  /* 0x000000000000781c */ /* 0x000fda0003f0f008 */
[----:B-1----:R-:W-:Y:S05]  /*1b60*/  @!P0 BRA `(.L_x_224) ;  /* 0x0000000000048947 */ /* 0x002fea0003800000 */
[----:B------:R-:W-:Y:S01]  /*1b70*/  BPT.TRAP 0x1 ;  /* 0x000000040000795c */ /* 0x000fe20000300000 */
.L_x_224:
[----:B------:R-:W-:Y:S01]  /*1b80*/  ULEA UR53, UR36, UR52, 0x3 ;  /* 0x0000003424357291 */ /* 0x000fe2000f8e183f */
[----:B0-----:R-:W-:-:S05]  /*1b90*/  IMAD.U32 R7, RZ, RZ, UR42 ;  /* 0x0000002aff077e24 */ /* 0x001fca000f8e00ff */
[----:B------:R-:W-:-:S04]  /*1ba0*/  SHF.L.U32 R7, R7, 0x1f, RZ ;  /* 0x0000001f07077819 */ /* 0x000fc800000006ff */
[----:B------:R0:W1:Y:S01]  /*1bb0*/  SYNCS.PHASECHK.TRANS64.TRYWAIT P1, [UR53+0x38830], R7 ;  /* 0x03883007ff0075a7 */ /* 0x0000620008020175 */
[----:B------:R-:W-:Y:S05]  /*1bc0*/  @!P0 BRA `(.L_x_225) ;  /* 0x0000000000048947 */ /* 0x000fea0003800000 */
[----:B------:R-:W-:Y:S01]  /*1bd0*/  BPT.TRAP 0x1 ;  /* 0x000000040000795c */ /* 0x000fe20000300000 */
.L_x_225:
[----:B-1----:R-:W-:Y:S05]  /*1be0*/  @P1 BRA `(.L_x_226) ;  /* 0x0000000000081947 */ /* 0x002fea0003800000 */
[----:B------:R-:W1:Y:S02]  /*1bf0*/  SYNCS.PHASECHK.TRANS64.TRYWAIT P1, [UR53+0x38830], R7 ;  /* 0x03883007ff0075a7 */ /* 0x000e640008020175 */
[----:B-1----:R-:W-:Y:S05]  /*1c00*/  @!P1 BRA `(.L_x_227) ;  /* 0x0000010000809947 */ /* 0x002fea0003800000 */
.L_x_226:
        /* <DEDUP_REMOVED lines=66> */
.L_x_228:
[C---:B------:R-:W-:Y:S01]  /*2030*/  FMUL.FTZ R24, R0.reuse, R24 ;  /* 0x0000001800187220 */ /* 0x040fe20000410000 */
[C---:B------:R-:W-:Y:S01]  /*2040*/  FMUL.FTZ R25, R0.reuse, R25 ;  /* 0x0000001900197220 */ /* 0x040fe20000410000 */
[----:B------:R-:W-:Y:S01]  /*2050*/  UIMAD UR6, UR47, -0x80, UR48 ;  /* 0xffffff802f0678a4 */ /* 0x000fe2000f8e0230 */
[C---:B------:R-:W-:Y:S01]  /*2060*/  FMUL.FTZ R28, R0.reuse, R28 ;  /* 0x0000001c001c7220 */ /* 0x040fe20000410000 */
[C---:B------:R-:W-:Y:S01]  /*2070*/  FMUL.FTZ R39, R0.reuse, R39 ;  /* 0x0000002700277220 */ /* 0x040fe20000410000 */
[C---:B------:R-:W-:Y:S01]  /*2080*/  FMUL.FTZ R29, R0.reuse, R29 ;  /* 0x0000001d001d7220 */ /* 0x040fe20000410000 */
[----:B------:R-:W-:Y:S01]  /*2090*/  UIADD3 UR6, UR6, 0x80, URZ ;  /* 0x0000008006067890 */ /* 0x000fe2000fffe03f */
[----:B------:R-:W3:Y:S01]  /*20a0*/  MUFU.TANH R24, R24 ;  /* 0x0000001800187308 */ /* 0x000ee20000002400 */
        /* <DEDUP_REMOVED lines=24> */
[----:B----4-:R-:W-:-:S02]  /*2230*/  IMAD.U32 R39, RZ, RZ, UR6 ;  /* 0x00000006ff277e24 */ /* 0x010fc4000f8e00ff */
        /* <DEDUP_REMOVED lines=15> */
[----:B----4-:R-:W-:-:S02]  /*2330*/  IMAD R38, R218, -0x2, R39 ;  /* 0xfffffffeda267824 */ /* 0x010fc400078e0227 */
[C---:B------:R-:W-:Y:S01]  /*2340*/  FMUL.FTZ R61, R0.reuse, R61 ;  /* 0x0000003d003d7220 */ /* 0x040fe20000410000 */
[C---:B------:R-:W-:Y:S01]  /*2350*/  FMUL.FTZ R64, R0.reuse, R64 ;  /* 0x0000004000407220 */ /* 0x040fe20000410000 */
[C---:B------:R-:W-:Y:S01]  /*2360*/  FMUL.FTZ R58, R0.reuse, R58 ;  /* 0x0000003a003a7220 */ /* 0x040fe20000410000 */
[----:B------:R-:W-:Y:S01]  /*2370*/  FMUL.FTZ R65, R0, R65 ;  /* 0x0000004100417220 */ /* 0x000fe20000410000 */
[----:B------:R-:W-:Y:S01]  /*2380*/  ISETP.GT.AND P2, PT, R38, RZ, PT ;  /* 0x000000ff2600720c */ /* 0x000fe20003f44270 */
[----:B------:R-:W-:Y:S01]  /*2390*/  FMUL.FTZ R59, R0, R59 ;  /* 0x0000003b003b7220 */ /* 0x000fe20000410000 */
[----:B------:R-:W-:Y:S01]  /*23a0*/  MUFU.TANH R32, R32 ;  /* 0x0000002000207308 */ /* 0x000fe20000002400 */
[----:B------:R-:W-:Y:S01]  /*23b0*/  ISETP.GT.AND P1, PT, R38, 0x1, PT ;  /* 0x000000012600780c */ /* 0x000fe20003f24270 */
[----:B------:R-:W-:Y:S01]  /*23c0*/  FMUL.FTZ R68, R0, R68 ;  /* 0x0000004400447220 */ /* 0x000fe20000410000 */
[----:B------:R-:W-:Y:S01]  /*23d0*/  ISETP.GT.AND P6, PT, R38, 0x8, PT ;  /* 0x000000082600780c */ /* 0x000fe20003fc4270 */
[----:B------:R-:W-:Y:S01]  /*23e0*/  FMUL.FTZ R69, R0, R69 ;  /* 0x0000004500457220 */ /* 0x000fe20000410000 */
[----:B---3--:R-:W-:Y:S01]  /*23f0*/  FSEL R39, R24, -INF , P2 ;  /* 0xff80000018277808 */ /* 0x008fe20001000000 */
[----:B------:R-:W-:Y:S01]  /*2400*/  FMUL.FTZ R72, R0, R72 ;  /* 0x0000004800487220 */ /* 0x000fe20000410000 */
[C---:B------:R-:W-:Y:S01]  /*2410*/  ISETP.GT.AND P5, PT, R38.reuse, 0x9, PT ;  /* 0x000000092600780c */ /* 0x040fe20003fa4270 */
[----:B-1----:R-:W1:Y:S01]  /*2420*/  MUFU.TANH R4, R26 ;  /* 0x0000001a00047308 */ /* 0x002e620000002400 */
[----:B------:R-:W-:Y:S01]  /*2430*/  ISETP.GT.AND P4, PT, R38, 0x10, PT ;  /* 0x000000102600780c */ /* 0x000fe20003f84270 */
[----:B------:R-:W-:Y:S01]  /*2440*/  FMUL.FTZ R66, R0, R66 ;  /* 0x0000004200427220 */ /* 0x000fe20000410000 */
[----:B------:R-:W-:Y:S01]  /*2450*/  ISETP.GT.AND P3, PT, R38, 0x11, PT ;  /* 0x000000112600780c */ /* 0x000fe20003f64270 */
        /* <DEDUP_REMOVED lines=10> */
[----:B------:R-:W-:Y:S01]  /*2500*/  FMUL.FTZ R85, R0, R85 ;  /* 0x0000005500557220 */ /* 0x000fe20000410000 */
[----:B------:R-:W-:Y:S01]  /*2510*/  ULDC UR10, c[0x0][0x988] ;  /* 0x00026200000a7ab9 */ /* 0x000fe20000000800 */
[----:B------:R3:W-:Y:S01]  /*2520*/  MUFU.TANH R14, R42 ;  /* 0x0000002a000e7308 */ /* 0x0007e20000002400 */
[----:B-1----:R-:W-:Y:S01]  /*2530*/  FSEL R4, R4, -INF , P2 ;  /* 0xff80000004047808 */ /* 0x002fe20001000000 */
[----:B------:R-:W-:Y:S01]  /*2540*/  FMUL.FTZ R78, R0, R78 ;  /* 0x0000004e004e7220 */ /* 0x000fe20000410000 */
[----:B------:R-:W-:Y:S01]  /*2550*/  ISETP.GT.AND P2, PT, R38, 0x18, PT ;  /* 0x000000182600780c */ /* 0x000fe20003f44270 */
[C---:B------:R-:W-:Y:S01]  /*2560*/  FMUL.FTZ R79, R0.reuse, R79 ;  /* 0x0000004f004f7220 */ /* 0x040fe20000410000 */
[----:B------:R-:W-:Y:S01]  /*2570*/  P2R R88, PR, RZ, 0x1 ;  /* 0x00000001ff587803 */ /* 0x000fe20000000000 */
[----:B------:R-:W-:Y:S01]  /*2580*/  FMUL.FTZ R82, R0, R82 ;  /* 0x0000005200527220 */ /* 0x000fe20000410000 */
[----:B------:R-:W-:Y:S01]  /*2590*/  FSEL R12, R12, -INF , P2 ;  /* 0xff8000000c0c7808 */ /* 0x000fe20001000000 */
[----:B------:R-:W1:Y:S01]  /*25a0*/  MUFU.TANH R5, R27 ;  /* 0x0000001b00057308 */ /* 0x000e620000002400 */
[----:B---3--:R-:W-:Y:S01]  /*25b0*/  FSEL R42, R25, -INF , P1 ;  /* 0xff800000192a7808 */ /* 0x008fe20000800000 */
        /* <DEDUP_REMOVED lines=8> */
[----:B-1----:R-:W-:Y:S02]  /*2640*/  FSEL R5, R5, -INF , P1 ;  /* 0xff80000005057808 */ /* 0x002fe40000800000 */
[----:B------:R-:W-:Y:S01]  /*2650*/  ISETP.GT.AND P1, PT, R38, 0x19, PT ;  /* 0x000000192600780c */ /* 0x000fe20003f24270 */
[----:B------:R-:W-:Y:S03]  /*2660*/  SYNCS.ARRIVE.TRANS64.RED.A1T0 RZ, [UR6], RZ ;  /* 0x000000ffffff79a7 */ /* 0x000fe60008100406 */
[----:B------:R-:W-:Y:S01]  /*2670*/  FSEL R13, R13, -INF , P1 ;  /* 0xff8000000d0d7808 */ /* 0x000fe20000800000 */
[----:B------:R-:W1:Y:S01]  /*2680*/  MUFU.TANH R8, R30 ;  /* 0x0000001e00087308 */ /* 0x000e620000002400 */
[----:B---3--:R-:W-:-:S04]  /*2690*/  FSEL R43, R28, -INF , P6 ;  /* 0xff8000001c2b7808 */ /* 0x008fc80003000000 */
[----:B------:R-:W-:-:S03]  /*26a0*/  FMNMX.FTZ R25, R43, R24, !PT ;  /* 0x000000182b197209 */ /* 0x000fc60007810000 */
[----:B------:R-:W-:Y:S08]  /*26b0*/  MUFU.TANH R37, R37 ;  /* 0x0000002500257308 */ /* 0x000ff00000002400 */
[----:B------:R3:W-:Y:S01]  /*26c0*/  MUFU.TANH R20, R46 ;  /* 0x0000002e00147308 */ /* 0x0007e20000002400 */
[----:B-1----:R-:W-:Y:S02]  /*26d0*/  FSEL R8, R8, -INF , P6 ;  /* 0xff80000008087808 */ /* 0x002fe40003000000 */
[----:B------:R-:W-:-:S04]  /*26e0*/  ISETP.GT.AND P6, PT, R38, 0x20, PT ;  /* 0x000000202600780c */ /* 0x000fc80003fc4270 */
        /* <DEDUP_REMOVED lines=20> */
[----:B------:R-:W3:Y:S08]  /*2830*/  MUFU.TANH R44, R44 ;  /* 0x0000002c002c7308 */ /* 0x000ef00000002400 */
[----:B------:R4:W-:Y:S01]  /*2840*/  MUFU.TANH R27, R55 ;  /* 0x00000037001b7308 */ /* 0x0009e20000002400 */
[----:B-1----:R-:W-:Y:S02]  /*2850*/  FSEL R11, R11, -INF , P3 ;  /* 0xff8000000b0b7808 */ /* 0x002fe40001800000 */
[----:B------:R-:W-:-:S04]  /*2860*/  ISETP.GT.AND P3, PT, R38, 0x29, PT ;  /* 0x000000292600780c */ /* 0x000fc80003f64270 */
[----:B------:R-:W-:Y:S01]  /*2870*/  FSEL R21, R21, -INF , P3 ;  /* 0xff80000015157808 */ /* 0x000fe20001800000 */
[----:B------:R-:W-:Y:S01]  /*2880*/  MUFU.TANH R45, R45 ;  /* 0x0000002d002d7308 */ /* 0x000fe20000002400 */
[----:B----4-:R-:W-:Y:S02]  /*2890*/  FSEL R55, R36, -INF , P2 ;  /* 0xff80000024377808 */ /* 0x010fe40001000000 */
[----:B---3--:R-:W-:Y:S02]  /*28a0*/  FSEL R44, R44, -INF , P4 ;  /* 0xff8000002c2c7808 */ /* 0x008fe40002000000 */
[----:B------:R-:W-:Y:S02]  /*28b0*/  FMNMX.FTZ R25, R55, R24, !PT ;  /* 0x0000001837197209 */ /* 0x000fe40007810000 */
[C---:B------:R-:W-:Y:S01]  /*28c0*/  ISETP.GT.AND P2, PT, R38.reuse, 0x30, PT ;  /* 0x000000302600780c */ /* 0x040fe20003f44270 */
[----:B------:R1:W-:Y:S01]  /*28d0*/  MUFU.TANH R30, R62 ;  /* 0x0000003e001e7308 */ /* 0x0003e20000002400 */
[----:B------:R-:W-:-:S07]  /*28e0*/  ISETP.GT.AND P4, PT, R38, 0x40, PT ;  /* 0x000000402600780c */ /* 0x000fce0003f84270 */
[----:B------:R-:W3:Y:S01]  /*28f0*/  MUFU.TANH R48, R48 ;  /* 0x0000003000307308 */ /* 0x000ee20000002400 */
[----:B-1----:R-:W-:Y:S02]  /*2900*/  FSEL R62, R37, -INF , P1 ;  /* 0xff800000253e7808 */ /* 0x002fe40000800000 */
[----:B------:R-:W-:Y:S02]  /*2910*/  ISETP.GT.AND P1, PT, R38, 0x31, PT ;  /* 0x000000312600780c */ /* 0x000fe40003f24270 */
[----:B------:R-:W-:-:S03]  /*2920*/  FMNMX.FTZ R24, R62, R25, !PT ;  /* 0x000000193e187209 */ /* 0x000fc60007810000 */
[----:B------:R1:W-:Y:S08]  /*2930*/  MUFU.TANH R31, R63 ;  /* 0x0000003f001f7308 */ /* 0x0003f00000002400 */
[----:B------:R-:W4:Y:S01]  /*2940*/  MUFU.TANH R49, R49 ;  /* 0x0000003100317308 */ /* 0x000f220000002400 */
[----:B-1----:R-:W-:Y:S02]  /*2950*/  FSEL R63, R40, -INF , P6 ;  /* 0xff800000283f7808 */ /* 0x002fe40003000000 */
[----:B---3--:R-:W-:-:S02]  /*2960*/  FSEL R48, R48, -INF , P2 ;  /* 0xff80000030307808 */ /* 0x008fc40001000000 */
[----:B------:R-:W-:Y:S02]  /*2970*/  FMNMX.FTZ R25, R63, R24, !PT ;  /* 0x000000183f197209 */ /* 0x000fe40007810000 */
[----:B------:R-:W-:Y:S01]  /*2980*/  ISETP.GT.AND P6, PT, R38, 0x38, PT ;  /* 0x000000382600780c */ /* 0x000fe20003fc4270 */
[----:B------:R1:W-:Y:S03]  /*2990*/  MUFU.TANH R34, R70 ;  /* 0x0000004600227308 */ /* 0x0003e60000002400 */
[----:B------:R-:W-:-:S05]  /*29a0*/  FSEL R26, R26, -INF , P6 ;  /* 0xff8000001a1a7808 */ /* 0x000fca0003000000 */
[----:B------:R-:W3:Y:S01]  /*29b0*/  MUFU.TANH R52, R52 ;  /* 0x0000003400347308 */ /* 0x000ee20000002400 */
[----:B-1----:R-:W-:Y:S02]  /*29c0*/  FSEL R70, R41, -INF , P5 ;  /* 0xff80000029467808 */ /* 0x002fe40002800000 */
[----:B----4-:R-:W-:Y:S02]  /*29d0*/  FSEL R49, R49, -INF , P1 ;  /* 0xff80000031317808 */ /* 0x010fe40000800000 */
[----:B------:R-:W-:Y:S02]  /*29e0*/  FMNMX.FTZ R25, R70, R25, !PT ;  /* 0x0000001946197209 */ /* 0x000fe40007810000 */
[----:B------:R-:W-:Y:S01]  /*29f0*/  ISETP.GT.AND P5, PT, R38, 0x39, PT ;  /* 0x000000392600780c */ /* 0x000fe20003fa4270 */
[----:B------:R-:W1:Y:S01]  /*2a00*/  MUFU.TANH R53, R53 ;  /* 0x0000003500357308 */ /* 0x000e620000002400 */
[----:B------:R-:W-:Y:S02]  /*2a10*/  FMNMX.FTZ R24, R44, R25, !PT ;  /* 0x000000192c187209 */ /* 0x000fe40007810000 */
[----:B------:R-:W-:-:S05]  /*2a20*/  FSEL R27, R27, -INF , P5 ;  /* 0xff8000001b1b7808 */ /* 0x000fca0002800000 */
[----:B------:R4:W-:Y:S01]  /*2a30*/  MUFU.TANH R35, R71 ;  /* 0x0000004700237308 */ /* 0x0009e20000002400 */
[----:B---3--:R-:W-:Y:S02]  /*2a40*/  FSEL R52, R52, -INF , P6 ;  /* 0xff80000034347808 */ /* 0x008fe40003000000 */
[----:B------:R-:W-:-:S05]  /*2a50*/  ISETP.GT.AND P6, PT, R38, 0x50, PT ;  /* 0x000000502600780c */ /* 0x000fca0003fc4270 */
[----:B------:R-:W3:Y:S01]  /*2a60*/  MUFU.TANH R56, R56 ;  /* 0x0000003800387308 */ /* 0x000ee20000002400 */
[----:B----4-:R-:W-:Y:S01]  /*2a70*/  FSEL R71, R45, -INF , P3 ;  /* 0xff8000002d477808 */ /* 0x010fe20001800000 */
[----:B------:R-:W-:Y:S01]  /*2a80*/  IMAD.U32 R45, RZ, RZ, UR10 ;  /* 0x0000000aff2d7e24 */ /* 0x000fe2000f8e00ff */
[----:B-1----:R-:W-:Y:S02]  /*2a90*/  FSEL R53, R53, -INF , P5 ;  /* 0xff80000035357808 */ /* 0x002fe40002800000 */
[----:B------:R-:W-:Y:S02]  /*2aa0*/  FMNMX.FTZ R25, R71, R24, !PT ;  /* 0x0000001847197209 */ /* 0x000fe40007810000 */
[----:B------:R-:W-:Y:S01]  /*2ab0*/  ISETP.GT.AND P3, PT, R38, 0x41, PT ;  /* 0x000000412600780c */ /* 0x000fe20003f64270 */
[----:B------:R-:W1:Y:S01]  /*2ac0*/  MUFU.TANH R50, R50 ;  /* 0x0000003200327308 */ /* 0x000e620000002400 */
[----:B------:R-:W-:Y:S02]  /*2ad0*/  FMNMX.FTZ R24, R48, R25, !PT ;  /* 0x0000001930187209 */ /* 0x000fe40007810000 */
[----:B------:R-:W-:-:S02]  /*2ae0*/  ISETP.GT.AND P5, PT, R38, 0x51, PT ;  /* 0x000000512600780c */ /* 0x000fc40003fa4270 */
[----:B------:R-:W-:-:S03]  /*2af0*/  FMNMX.FTZ R25, R49, R24, !PT ;  /* 0x0000001831197209 */ /* 0x000fc60007810000 */
[----:B------:R-:W4:Y:S01]  /*2b00*/  MUFU.TANH R57, R57 ;  /* 0x0000003900397308 */ /* 0x000f220000002400 */
[----:B------:R-:W-:Y:S02]  /*2b10*/  FMNMX.FTZ R24, R52, R25, !PT ;  /* 0x0000001934187209 */ /* 0x000fe40007810000 */
[----:B---3--:R-:W-:Y:S02]  /*2b20*/  FSEL R56, R56, -INF , P4 ;  /* 0xff80000038387808 */ /* 0x008fe40002000000 */
[----:B------:R-:W-:-:S03]  /*2b30*/  FMNMX.FTZ R25, R53, R24, !PT ;  /* 0x0000001835197209 */ /* 0x000fc60007810000 */
[----:B------:R-:W3:Y:S01]  /*2b40*/  MUFU.TANH R51, R51 ;  /* 0x0000003300337308 */ /* 0x000ee20000002400 */
[----:B-1----:R-:W-:Y:S02]  /*2b50*/  FSEL R24, R50, -INF , P2 ;  /* 0xff80000032187808 */ /* 0x002fe40001000000 */
[----:B------:R-:W-:Y:S02]  /*2b60*/  ISETP.GT.AND P2, PT, R38, 0x48, PT ;  /* 0x000000482600780c */ /* 0x000fe40003f44270 */
[----:B------:R-:W-:Y:S02]  /*2b70*/  FMNMX.FTZ R28, R56, R25, !PT ;  /* 0x00000019381c7209 */ /* 0x000fe40007810000 */
[----:B------:R-:W-:Y:S01]  /*2b80*/  FSEL R30, R30, -INF , P2 ;  /* 0xff8000001e1e7808 */ /* 0x000fe20001000000 */
[----:B------:R-:W1:Y:S01]  /*2b90*/  MUFU.TANH R60, R60 ;  /* 0x0000003c003c7308 */ /* 0x000e620000002400 */
[----:B----4-:R-:W-:-:S04]  /*2ba0*/  FSEL R57, R57, -INF , P3 ;  /* 0xff80000039397808 */ /* 0x010fc80001800000 */
[----:B------:R-:W-:-:S03]  /*2bb0*/  FMNMX.FTZ R29, R57, R28, !PT ;  /* 0x0000001c391d7209 */ /* 0x000fc60007810000 */
[----:B------:R-:W4:Y:S01]  /*2bc0*/  MUFU.TANH R61, R61 ;  /* 0x0000003d003d7308 */ /* 0x000f220000002400 */
[----:B---3--:R-:W-:Y:S02]  /*2bd0*/  FSEL R25, R51, -INF , P1 ;  /* 0xff80000033197808 */ /* 0x008fe40000800000 */
[----:B------:R-:W-:-:S04]  /*2be0*/  ISETP.GT.AND P1, PT, R38, 0x49, PT ;  /* 0x000000492600780c */ /* 0x000fc80003f24270 */
[----:B------:R-:W-:Y:S01]  /*2bf0*/  FSEL R31, R31, -INF , P1 ;  /* 0xff8000001f1f7808 */ /* 0x000fe20000800000 */
[----:B------:R-:W3:Y:S01]  /*2c00*/  MUFU.TANH R64, R64 ;  /* 0x0000004000407308 */ /* 0x000ee20000002400 */
[----:B-1----:R-:W-:Y:S02]  /*2c10*/  FSEL R60, R60, -INF , P2 ;  /* 0xff8000003c3c7808 */ /* 0x002fe40001000000 */
[----:B------:R-:W-:Y:S02]  /*2c20*/  ISETP.GT.AND P2, PT, R38, 0x60, PT ;  /* 0x000000602600780c */ /* 0x000fe40003f44270 */
[----:B------:R-:W-:-:S03]  /*2c30*/  FMNMX.FTZ R28, R60, R29, !PT ;  /* 0x0000001d3c1c7209 */ /* 0x000fc60007810000 */
[----:B------:R-:W1:Y:S01]  /*2c40*/  MUFU.TANH R58, R58 ;  /* 0x0000003a003a7308 */ /* 0x000e620000002400 */
[----:B----4-:R-:W-:Y:S02]  /*2c50*/  FSEL R61, R61, -INF , P1 ;  /* 0xff8000003d3d7808 */ /* 0x010fe40000800000 */
[----:B------:R-:W-:Y:S02]  /*2c60*/  ISETP.GT.AND P1, PT, R38, 0x61, PT ;  /* 0x000000612600780c */ /* 0x000fe40003f24270 */
[----:B------:R-:W-:-:S03]  /*2c70*/  FMNMX.FTZ R29, R61, R28, !PT ;  /* 0x0000001c3d1d7209 */ /* 0x000fc60007810000 */
[----:B------:R-:W4:Y:S01]  /*2c80*/  MUFU.TANH R65, R65 ;  /* 0x0000004100417308 */ /* 0x000f220000002400 */
[----:B---3--:R-:W-:-:S04]  /*2c90*/  FSEL R64, R64, -INF , P6 ;  /* 0xff80000040407808 */ /* 0x008fc80003000000 */
[----:B------:R-:W-:-:S03]  /*2ca0*/  FMNMX.FTZ R32, R64, R29, !PT ;  /* 0x0000001d40207209 */ /* 0x000fc60007810000 */
[----:B------:R-:W3:Y:S01]  /*2cb0*/  MUFU.TANH R59, R59 ;  /* 0x0000003b003b7308 */ /* 0x000ee20000002400 */
[----:B-1----:R-:W-:Y:S02]  /*2cc0*/  FSEL R28, R58, -INF , P4 ;  /* 0xff8000003a1c7808 */ /* 0x002fe40002000000 */
[----:B------:R-:W-:-:S04]  /*2cd0*/  ISETP.GT.AND P4, PT, R38, 0x58, PT ;  /* 0x000000582600780c */ /* 0x000fc80003f84270 */
        /* <DEDUP_REMOVED lines=21> */
[----:B------:R-:W-:-:S05]  /*2e30*/  ISETP.GT.AND P6, PT, R38, 0x68, PT ;  /* 0x000000682600780c */ /* 0x000fca0003fc4270 */
[----:B------:R-:W1:Y:S01]  /*2e40*/  MUFU.TANH R76, R76 ;  /* 0x0000004c004c7308 */ /* 0x000e620000002400 */
[----:B----4-:R-:W-:-:S04]  /*2e50*/  FSEL R73, R73, -INF , P1 ;  /* 0xff80000049497808 */ /* 0x010fc80000800000 */
[----:B------:R-:W-:-:S03]  /*2e60*/  FMNMX.FTZ R37, R73, R36, !PT ;  /* 0x0000002449257209 */ /* 0x000fc60007810000 */
[----:B------:R-:W4:Y:S01]  /*2e70*/  MUFU.TANH R77, R77 ;  /* 0x0000004d004d7308 */ /* 0x000f220000002400 */
[----:B---3--:R-:W-:Y:S02]  /*2e80*/  FSEL R33, R67, -INF , P5 ;  /* 0xff80000043217808 */ /* 0x008fe40002800000 */
[----:B------:R-:W-:-:S05]  /*2e90*/  ISETP.GT.AND P5, PT, R38, 0x69, PT ;  /* 0x000000692600780c */ /* 0x000fca0003fa4270 */
[----:B------:R-:W3:Y:S01]  /*2ea0*/  MUFU.TANH R80, R80 ;  /* 0x0000005000507308 */ /* 0x000ee20000002400 */
[----:B-1----:R-:W-:-:S04]  /*2eb0*/  FSEL R76, R76, -INF , P6 ;  /* 0xff8000004c4c7808 */ /* 0x002fc80003000000 */
[----:B------:R-:W-:-:S03]  /*2ec0*/  FMNMX.FTZ R36, R76, R37, !PT ;  /* 0x000000254c247209 */ /* 0x000fc60007810000 */
[----:B------:R-:W1:Y:S01]  /*2ed0*/  MUFU.TANH R74, R74 ;  /* 0x0000004a004a7308 */ /* 0x000e620000002400 */
[----:B----4-:R-:W-:-:S04]  /*2ee0*/  FSEL R77, R77, -INF , P5 ;  /* 0xff8000004d4d7808 */ /* 0x010fc80002800000 */
        /* <DEDUP_REMOVED lines=20> */
[----:B---3--:R-:W-:Y:S01]  /*3030*/  FSEL R78, R78, -INF , P6 ;  /* 0xff8000004e4e7808 */ /* 0x008fe20003000000 */
[----:B------:R-:W3:Y:S06]  /*3040*/  SHFL.BFLY PT, R41, R38, 0x2, 0x1f ;  /* 0x0c401f0026297f89 */ /* 0x000eec00000e0000 */
[----:B------:R-:W5:Y:S01]  /*3050*/  MUFU.TANH R83, R83 ;  /* 0x0000005300537308 */ /* 0x000f620000002400 */
[----:B-1----:R-:W-:-:S07]  /*3060*/  FSEL R79, R79, -INF , P5 ;  /* 0xff8000004f4f7808 */ /* 0x002fce0002800000 */
[----:B------:R-:W1:Y:S01]  /*3070*/  MUFU.TANH R86, R86 ;  /* 0x0000005600567308 */ /* 0x000e620000002400 */
[----:B----4-:R-:W-:-:S07]  /*3080*/  FSEL R82, R82, -INF , P4 ;  /* 0xff80000052527808 */ /* 0x010fce0002000000 */
[----:B------:R-:W4:Y:S01]  /*3090*/  MUFU.TANH R87, R87 ;  /* 0x0000005700577308 */ /* 0x000f220000002400 */
[----:B-----5:R-:W-:Y:S02]  /*30a0*/  FSEL R83, R83, -INF , P3 ;  /* 0xff80000053537808 */ /* 0x020fe40001800000 */
[----:B---3--:R-:W-:-:S05]  /*30b0*/  FMNMX.FTZ R41, R38, R41, !PT ;  /* 0x0000002926297209 */ /* 0x008fca0007810000 */
[----:B------:R-:W3:Y:S01]  /*30c0*/  SHFL.BFLY PT, R182, R41, 0x1, 0x1f ;  /* 0x0c201f0029b67f89 */ /* 0x000ee200000e0000 */
[----:B-1----:R-:W-:Y:S02]  /*30d0*/  FSEL R86, R86, -INF , P2 ;  /* 0xff80000056567808 */ /* 0x002fe40001000000 */
[----:B----4-:R-:W-:Y:S02]  /*30e0*/  FSEL R87, R87, -INF , P1 ;  /* 0xff80000057577808 */ /* 0x010fe40000800000 */
[----:B---3--:R-:W-:Y:S02]  /*30f0*/  FMNMX.FTZ R182, R41, R182, !PT ;  /* 0x000000b629b67209 */ /* 0x008fe40007810000 */
[----:B------:R-:W-:Y:S02]  /*3100*/  FMNMX.FTZ R41, R4, R5, !PT ;  /* 0x0000000504297209 */ /* 0x000fe40007810000 */
        /* <DEDUP_REMOVED lines=15> */
[----:B------:R1:W-:Y:S01]  /*3200*/  MUFU.EX2 R41, R46 ;  /* 0x0000002e00297308 */ /* 0x0003e20000000800 */
[----:B------:R-:W-:-:S01]  /*3210*/  FFMA.FTZ R54, R54, UR10, -R58 ;  /* 0x0000000a36367c23 */ /* 0x000fc2000801083a */
[--C-:B------:R-:W-:Y:S01]  /*3220*/  FFMA.FTZ R62, R62, UR10, -R58.reuse ;  /* 0x0000000a3e3e7c23 */ /* 0x100fe2000801083a */
[----:B------:R-:W-:Y:S01]  /*3230*/  FMNMX.FTZ R40, R12, R43, !PT ;  /* 0x0000002b0c287209 */ /* 0x000fe20007810000 */
[--C-:B------:R-:W-:Y:S01]  /*3240*/  FFMA.FTZ R156, R63, UR10, -R58.reuse ;  /* 0x0000000a3f9c7c23 */ /* 0x100fe2000801083a */
[----:B------:R-:W-:-:S01]  /*3250*/  FFMA.FTZ R70, R70, UR10, -R58 ;  /* 0x0000000a46467c23 */ /* 0x000fc2000801083a */
[--C-:B------:R-:W-:Y:S01]  /*3260*/  FFMA.FTZ R71, R71, UR10, -R58.reuse ;  /* 0x0000000a47477c23 */ /* 0x100fe2000801083a */
[----:B------:R-:W-:Y:S01]  /*3270*/  FMNMX.FTZ R45, R13, R40, !PT ;  /* 0x000000280d2d7209 */ /* 0x000fe20007810000 */
[--C-:B------:R-:W-:Y:S01]  /*3280*/  FFMA.FTZ R40, R55, UR10, -R58.reuse ;  /* 0x0000000a37287c23 */ /* 0x100fe2000801083a */
[----:B------:R-:W-:Y:S01]  /*3290*/  MUFU.EX2 R152, R152 ;  /* 0x0000009800987308 */ /* 0x000fe20000000800 */
[----:B------:R-:W-:-:S01]  /*32a0*/  FFMA.FTZ R49, R49, UR10, -R58 ;  /* 0x0000000a31317c23 */ /* 0x000fc2000801083a */
[----:B------:R-:W-:Y:S01]  /*32b0*/  FMNMX.FTZ R42, R14, R45, !PT ;  /* 0x0000002d0e2a7209 */ /* 0x000fe20007810000 */
[----:B------:R-:W-:-:S01]  /*32c0*/  FFMA.FTZ R53, R53, UR10, -R58 ;  /* 0x0000000a35357c23 */ /* 0x000fc2000801083a */
[--C-:B------:R-:W-:Y:S01]  /*32d0*/  FFMA.FTZ R160, R56, UR10, -R58.reuse ;  /* 0x0000000a38a07c23 */ /* 0x100fe2000801083a */
[----:B------:R-:W-:-:S01]  /*32e0*/  FFMA.FTZ R63, R61, UR10, -R58 ;  /* 0x0000000a3d3f7c23 */ /* 0x000fc2000801083a */
[----:B------:R-:W-:Y:S01]  /*32f0*/  FMNMX.FTZ R45, R15, R42, !PT ;  /* 0x0000002a0f2d7209 */ /* 0x000fe20007810000 */
[----:B------:R-:W-:-:S01]  /*3300*/  FFMA.FTZ R162, R64, UR10, -R58 ;  /* 0x0000000a40a27c23 */ /* 0x000fc2000801083a */
[----:B------:R-:W3:Y:S01]  /*3310*/  MUFU.EX2 R39, R39 ;  /* 0x0000002700277308 */ /* 0x000ee20000000800 */
[----:B------:R-:W-:-:S01]  /*3320*/  FFMA.FTZ R57, R65, UR10, -R58 ;  /* 0x0000000a41397c23 */ /* 0x000fc2000801083a */
[----:B------:R-:W-:Y:S01]  /*3330*/  FMNMX.FTZ R42, R20, R45, !PT ;  /* 0x0000002d142a7209 */ /* 0x000fe20007810000 */
[----:B------:R-:W-:-:S01]  /*3340*/  FFMA.FTZ R68, R68, UR10, -R58 ;  /* 0x0000000a44447c23 */ /* 0x000fc2000801083a */
[--C-:B------:R-:W-:Y:S01]  /*3350*/  FFMA.FTZ R69, R69, UR10, -R58.reuse ;  /* 0x0000000a45457c23 */ /* 0x100fe2000801083a */
[----:B------:R-:W-:-:S01]  /*3360*/  FFMA.FTZ R164, R72, UR10, -R58 ;  /* 0x0000000a48a47c23 */ /* 0x000fc2000801083a */
[----:B------:R-:W-:Y:S01]  /*3370*/  FMNMX.FTZ R47, R21, R42, !PT ;  /* 0x0000002a152f7209 */ /* 0x000fe20007810000 */
[----:B------:R-:W-:-:S01]  /*3380*/  FFMA.FTZ R76, R76, UR10, -R58 ;  /* 0x0000000a4c4c7c23 */ /* 0x000fc2000801083a */
[----:B------:R-:W4:Y:S01]  /*3390*/  MUFU.EX2 R38, R38 ;  /* 0x0000002600267308 */ /* 0x000f220000000800 */
[----:B------:R-:W-:-:S01]  /*33a0*/  FFMA.FTZ R77, R77, UR10, -R58 ;  /* 0x0000000a4d4d7c23 */ /* 0x000fc2000801083a */
[----:B------:R-:W-:Y:S01]  /*33b0*/  FMNMX.FTZ R42, R24, R47, !PT ;  /* 0x0000002f182a7209 */ /* 0x000fe20007810000 */
[----:B------:R-:W-:-:S01]  /*33c0*/  FFMA.FTZ R166, R80, UR10, -R58 ;  /* 0x0000000a50a67c23 */ /* 0x000fc2000801083a */
[----:B------:R-:W-:-:S02]  /*33d0*/  FFMA.FTZ R61, R81, UR10, -R58 ;  /* 0x0000000a513d7c23 */ /* 0x000fc4000801083a */
[----:B------:R-:W-:Y:S02]  /*33e0*/  FMNMX.FTZ R47, R25, R42, !PT ;  /* 0x0000002a192f7209 */ /* 0x000fe40007810000 */
[----:B------:R-:W5:Y:S02]  /*33f0*/  MUFU.EX2 R154, R154 ;  /* 0x0000009a009a7308 */ /* 0x000f640000000800 */
[----:B------:R-:W-:-:S04]  /*3400*/  FMNMX.FTZ R42, R26, R47, !PT ;  /* 0x0000002f1a2a7209 */ /* 0x000fc80007810000 */
[----:B------:R-:W-:Y:S01]  /*3410*/  FMNMX.FTZ R51, R27, R42, !PT ;  /* 0x0000002a1b337209 */ /* 0x000fe20007810000 */
[----:B------:R-:W-:-:S01]  /*3420*/  FFMA.FTZ R42, R44, UR10, -R58 ;  /* 0x0000000a2c2a7c23 */ /* 0x000fc2000801083a */
[----:B------:R-:W-:Y:S02]  /*3430*/  MUFU.EX2 R43, R54 ;  /* 0x00000036002b7308 */ /* 0x000fe40000000800 */
[----:B------:R-:W-:-:S04]  /*3440*/  FMNMX.FTZ R44, R28, R51, !PT ;  /* 0x000000331c2c7209 */ /* 0x000fc80007810000 */
[----:B------:R-:W-:Y:S02]  /*3450*/  FMNMX.FTZ R51, R29, R44, !PT ;  /* 0x0000002c1d337209 */ /* 0x000fe40007810000 */
        /* <DEDUP_REMOVED lines=8> */
[----:B------:R-:W-:Y:S01]  /*34e0*/  FMNMX.FTZ R55, R35, R44, !PT ;  /* 0x0000002c23377209 */ /* 0x000fe20007810000 */
[----:B------:R-:W-:-:S01]  /*34f0*/  FFMA.FTZ R44, R52, UR10, -R58 ;  /* 0x0000000a342c7c23 */ /* 0x000fc2000801083a */
[----:B------:R-:W-:Y:S02]  /*3500*/  MUFU.EX2 R47, R70 ;  /* 0x00000046002f7308 */ /* 0x000fe40000000800 */
[----:B-1----:R-:W-:-:S04]  /*3510*/  FMNMX.FTZ R46, R36, R55, !PT ;  /* 0x00000037242e7209 */ /* 0x002fc80007810000 */
        /* <DEDUP_REMOVED lines=11> */
[----:B------:R1:W-:Y:S03]  /*35d0*/  MUFU.EX2 R55, R50 ;  /* 0x0000003200377308 */ /* 0x0003e60000000800 */
[----:B------:R-:W1:Y:S05]  /*35e0*/  SHFL.BFLY PT, R59, R48, 0x2, 0x1f ;  /* 0x0c401f00303b7f89 */ /* 0x000e6a00000e0000 */
[----:B------:R-:W-:Y:S08]  /*35f0*/  MUFU.EX2 R49, R49 ;  /* 0x0000003100317308 */ /* 0x000ff00000000800 */
[----:B------:R-:W-:Y:S08]  /*3600*/  MUFU.EX2 R44, R44 ;  /* 0x0000002c002c7308 */ /* 0x000ff00000000800 */
[----:B------:R-:W-:Y:S01]  /*3610*/  MUFU.EX2 R53, R53 ;  /* 0x0000003500357308 */ /* 0x000fe20000000800 */
[----:B-1----:R-:W-:Y:S01]  /*3620*/  FMNMX.FTZ R50, R48, R59, !PT ;  /* 0x0000003b30327209 */ /* 0x002fe20007810000 */
[----:B------:R-:W-:-:S02]  /*3630*/  IMAD.U32 R48, RZ, RZ, UR10 ;  /* 0x0000000aff307e24 */ /* 0x000fc4000f8e00ff */
[----:B------:R-:W-:-:S02]  /*3640*/  FFMA.FTZ R59, R73, UR10, -R58 ;  /* 0x0000000a493b7c23 */ /* 0x000fc4000801083a */
[----:B------:R-:W1:Y:S02]  /*3650*/  SHFL.BFLY PT, R171, R50, 0x1, 0x1f ;  /* 0x0c201f0032ab7f89 */ /* 0x000e6400000e0000 */
[----:B------:R-:W-:Y:S08]  /*3660*/  MUFU.EX2 R160, R160 ;  /* 0x000000a000a07308 */ /* 0x000ff00000000800 */
[----:B------:R-:W-:Y:S08]  /*3670*/  MUFU.EX2 R46, R46 ;  /* 0x0000002e002e7308 */ /* 0x000ff00000000800 */
[----:B------:R-:W-:Y:S01]  /*3680*/  MUFU.EX2 R63, R63 ;  /* 0x0000003f003f7308 */ /* 0x000fe20000000800 */
[----:B-1----:R-:W-:-:S07]  /*3690*/  FMNMX.FTZ R171, R50, R171, !PT ;  /* 0x000000ab32ab7209 */ /* 0x002fce0007810000 */
        /* <DEDUP_REMOVED lines=15> */
[----:B---3--:R-:W-:Y:S01]  /*3790*/  FADD.FTZ R5, R152, R39 ;  /* 0x0000002798057221 */ /* 0x008fe20000010000 */
[----:B------:R-:W-:-:S01]  /*37a0*/  FFMA.FTZ R13, R13, UR10, -R52 ;  /* 0x0000000a0d0d7c23 */ /* 0x000fc20008010834 */
[--C-:B------:R-:W-:Y:S01]  /*37b0*/  FFMA.FTZ R14, R14, UR10, -R52.reuse ;  /* 0x0000000a0e0e7c23 */ /* 0x100fe20008010834 */
[----:B------:R-:W-:-:S01]  /*37c0*/  FFMA.FTZ R15, R15, UR10, -R52 ;  /* 0x0000000a0f0f7c23 */ /* 0x000fc20008010834 */
[----:B----4-:R-:W-:Y:S01]  /*37d0*/  FADD.FTZ R4, R38, R5 ;  /* 0x0000000526047221 */ /* 0x010fe20000010000 */
[----:B------:R-:W-:-:S01]  /*37e0*/  FFMA.FTZ R20, R20, UR10, -R52 ;  /* 0x0000000a14147c23 */ /* 0x000fc20008010834 */
[----:B------:R-:W1:Y:S01]  /*37f0*/  MUFU.EX2 R48, R48 ;  /* 0x0000003000307308 */ /* 0x000e620000000800 */
[----:B------:R-:W-:-:S01]  /*3800*/  FFMA.FTZ R21, R21, UR10, -R52 ;  /* 0x0000000a15157c23 */ /* 0x000fc20008010834 */
[----:B------:R-:W-:Y:S01]  /*3810*/  FADD.FTZ R5, R41, R4 ;  /* 0x0000000429057221 */ /* 0x000fe20000010000 */
[----:B------:R-:W-:-:S01]  /*3820*/  FFMA.FTZ R24, R24, UR10, -R52 ;  /* 0x0000000a18187c23 */ /* 0x000fc20008010834 */
[--C-:B------:R-:W-:Y:S01]  /*3830*/  FFMA.FTZ R25, R25, UR10, -R52.reuse ;  /* 0x0000000a19197c23 */ /* 0x100fe20008010834 */
[----:B------:R-:W-:-:S01]  /*3840*/  FFMA.FTZ R26, R26, UR10, -R52 ;  /* 0x0000000a1a1a7c23 */ /* 0x000fc20008010834 */
[----:B-----5:R-:W-:Y:S01]  /*3850*/  FADD.FTZ R4, R154, R5 ;  /* 0x000000059a047221 */ /* 0x020fe20000010000 */
[----:B------:R-:W-:-:S01]  /*3860*/  FFMA.FTZ R27, R27, UR10, -R52 ;  /* 0x0000000a1b1b7c23 */ /* 0x000fc20008010834 */
[----:B------:R-:W3:Y:S01]  /*3870*/  MUFU.EX2 R8, R8 ;  /* 0x0000000800087308 */ /* 0x000ee20000000800 */
[----:B------:R-:W-:-:S01]  /*3880*/  FFMA.FTZ R28, R28, UR10, -R52 ;  /* 0x0000000a1c1c7c23 */ /* 0x000fc20008010834 */
[--C-:B------:R-:W-:Y:S01]  /*3890*/  FFMA.FTZ R29, R29, UR10, -R52.reuse ;  /* 0x0000000a1d1d7c23 */ /* 0x100fe20008010834 */
[----:B------:R-:W-:-:S01]  /*38a0*/  FFMA.FTZ R30, R30, UR10, -R52 ;  /* 0x0000000a1e1e7c23 */ /* 0x000fc20008010834 */
[--C-:B------:R-:W-:Y:S01]  /*38b0*/  FFMA.FTZ R31, R31, UR10, -R52.reuse ;  /* 0x0000000a1f1f7c23 */ /* 0x100fe20008010834 */
[----:B------:R-:W-:-:S01]  /*38c0*/  FFMA.FTZ R32, R32, UR10, -R52 ;  /* 0x0000000a20207c23 */ /* 0x000fc20008010834 */
[--C-:B------:R-:W-:Y:S01]  /*38d0*/  FFMA.FTZ R33, R33, UR10, -R52.reuse ;  /* 0x0000000a21217c23 */ /* 0x100fe20008010834 */
[----:B------:R-:W-:-:S01]  /*38e0*/  FFMA.FTZ R34, R34, UR10, -R52 ;  /* 0x0000000a22227c23 */ /* 0x000fc20008010834 */
[----:B------:R-:W4:Y:S01]  /*38f0*/  MUFU.EX2 R9, R9 ;  /* 0x0000000900097308 */ /* 0x000f220000000800 */
[----:B------:R-:W-:-:S01]  /*3900*/  FFMA.FTZ R35, R35, UR10, -R52 ;  /* 0x0000000a23237c23 */ /* 0x000fc20008010834 */
[--C-:B------:R-:W-:Y:S01]  /*3910*/  FFMA.FTZ R36, R36, UR10, -R52.reuse ;  /* 0x0000000a24247c23 */ /* 0x100fe20008010834 */
[----:B------:R-:W-:-:S01]  /*3920*/  FFMA.FTZ R37, R37, UR10, -R52 ;  /* 0x0000000a25257c23 */ /* 0x000fc20008010834 */
[----:B------:R-:W-:Y:S01]  /*3930*/  F2FP.SATFINITE.E4M3.F32.PACK_AB_MERGE_C R41, R41, R38, RZ ;  /* 0x000000262929723e */ /* 0x000fe200048070ff */
[----:B------:R-:W-:-:S01]  /*3940*/  FFMA.FTZ R78, R78, UR10, -R52 ;  /* 0x0000000a4e4e7c23 */ /* 0x000fc20008010834 */
[--C-:B------:R-:W-:Y:S01]  /*3950*/  FFMA.FTZ R79, R79, UR10, -R52.reuse ;  /* 0x0000000a4f4f7c23 */ /* 0x100fe20008010834 */
[----:B------:R-:W-:-:S01]  /*3960*/  FFMA.FTZ R82, R82, UR10, -R52 ;  /* 0x0000000a52527c23 */ /* 0x000fc20008010834 */
[----:B------:R-:W5:Y:S01]  /*3970*/  MUFU.EX2 R155, R155 ;  /* 0x0000009b009b7308 */ /* 0x000f620000000800 */
[----:B------:R-:W-:-:S01]  /*3980*/  FFMA.FTZ R83, R83, UR10, -R52 ;  /* 0x0000000a53537c23 */ /* 0x000fc20008010834 */
[--C-:B------:R-:W-:Y:S01]  /*3990*/  FFMA.FTZ R86, R86, UR10, -R52.reuse ;  /* 0x0000000a56567c23 */ /* 0x100fe20008010834 */
[----:B------:R-:W-:-:S01]  /*39a0*/  FFMA.FTZ R52, R87, UR10, -R52 ;  /* 0x0000000a57347c23 */ /* 0x000fc20008010834 */
[----:B------:R-:W-:-:S04]  /*39b0*/  F2FP.SATFINITE.E4M3.F32.PACK_AB_MERGE_C R152, R39, R152, R41 ;  /* 0x000000982798723e */ /* 0x000fc80004807029 */
[----:B------:R1:W0:Y:S08]  /*39c0*/  MUFU.EX2 R10, R11 ;  /* 0x0000000b000a7308 */ /* 0x0002300000000800 */
[----:B------:R-:W2:Y:S01]  /*39d0*/  MUFU.EX2 R12, R12 ;  /* 0x0000000c000c7308 */ /* 0x000ea20000000800 */
[----:B-1----:R-:W-:-:S04]  /*39e0*/  FADD.FTZ R11, R153, R48 ;  /* 0x00000030990b7221 */ /* 0x002fc80000010000 */
[----:B---3--:R-:W-:Y:S01]  /*39f0*/  FADD.FTZ R54, R8, R11 ;  /* 0x0000000b08367221 */ /* 0x008fe20000010000 */
[----:B------:R-:W-:-:S02]  /*3a00*/  FADD.FTZ R11, R43, R4 ;  /* 0x000000042b0b7221 */ /* 0x000fc40000010000 */
[----:B------:R-:W1:Y:S01]  /*3a10*/  MUFU.EX2 R13, R13 ;  /* 0x0000000d000d7308 */ /* 0x000e620000000800 */
[----:B----4-:R-:W-:-:S01]  /*3a20*/  FADD.FTZ R54, R9, R54 ;  /* 0x0000003609367221 */ /* 0x010fc20000010000 */
[----:B------:R-:W-:Y:S01]  /*3a30*/  FADD.FTZ R4, R40, R11 ;  /* 0x0000000b28047221 */ /* 0x000fe20000010000 */
[----:B------:R-:W-:Y:S02]  /*3a40*/  F2FP.SATFINITE.E4M3.F32.PACK_AB_MERGE_C R40, R45, R40, RZ ;  /* 0x000000282d28723e */ /* 0x000fe400048070ff */
[----:B-----5:R-:W-:Y:S02]  /*3a50*/  FADD.FTZ R5, R155, R54 ;  /* 0x000000369b057221 */ /* 0x020fe40000010000 */
[----:B------:R-:W-:Y:S01]  /*3a60*/  F2FP.SATFINITE.E4M3.F32.PACK_AB_MERGE_C R154, R43, R154, R40 ;  /* 0x0000009a2b9a723e */ /* 0x000fe20004807028 */
[----:B------:R-:W3:Y:S01]  /*3a70*/  MUFU.EX2 R14, R14 ;  /* 0x0000000e000e7308 */ /* 0x000ee20000000800 */
[----:B0-----:R-:W-:-:S04]  /*3a80*/  FADD.FTZ R5, R10, R5 ;  /* 0x000000050a057221 */ /* 0x001fc80000010000 */
[----:B--2---:R-:W-:Y:S01]  /*3a90*/  FADD.FTZ R54, R12, R5 ;  /* 0x000000050c367221 */ /* 0x004fe20000010000 */
[----:B------:R-:W-:-:S02]  /*3aa0*/  FADD.FTZ R5, R45, R4 ;  /* 0x000000042d057221 */ /* 0x000fc40000010000 */
[----:B------:R-:W0:Y:S01]  /*3ab0*/  MUFU.EX2 R15, R15 ;  /* 0x0000000f000f7308 */ /* 0x000e220000000800 */
[----:B-1----:R-:W-:-:S01]  /*3ac0*/  FADD.FTZ R11, R13, R54 ;  /* 0x000000360d0b7221 */ /* 0x002fc20000010000 */
[----:B------:R-:W-:Y:S01]  /*3ad0*/  FADD.FTZ R4, R156, R5 ;  /* 0x000000059c047221 */ /* 0x000fe20000010000 */
[----:B------:R-:W-:-:S03]  /*3ae0*/  F2FP.SATFINITE.E4M3.F32.PACK_AB_MERGE_C R12, R13, R12, RZ ;  /* 0x0000000c0d0c723e */ /* 0x000fc600048070ff */
[----:B------:R-:W-:Y:S01]  /*3af0*/  FADD.FTZ R5, R47, R4 ;  /* 0x000000042f057221 */ /* 0x000fe20000010000 */
[----:B------:R-:W-:Y:S01]  /*3b00*/  F2FP.SATFINITE.E4M3.F32.PACK_AB_MERGE_C R155, R10, R155, R12 ;  /* 0x0000009b0a9b723e */ /* 0x000fe2000480700c */
[----:B------:R-:W1:Y:S01]  /*3b10*/  MUFU.EX2 R20, R20 ;  /* 0x0000001400147308 */ /* 0x000e620000000800 */
[----:B---3--:R-:W-:-:S01]  /*3b20*/  FADD.FTZ R54, R14, R11 ;  /* 0x0000000b0e367221 */ /* 0x008fc20000010000 */
[----:B------:R-:W-:Y:S01]  /*3b30*/  FADD.FTZ R4, R42, R5 ;  /* 0x000000052a047221 */ /* 0x000fe20000010000 */
[----:B------:R-:W-:-:S03]  /*3b40*/  F2FP.SATFINITE.E4M3.F32.PACK_AB_MERGE_C R42, R51, R42, RZ ;  /* 0x0000002a332a723e */ /* 0x000fc600048070ff */
[----:B------:R-:W-:Y:S01]  /*3b50*/  FADD.FTZ R5, R51, R4 ;  /* 0x0000000433057221 */ /* 0x000fe20000010000 */
[----:B------:R-:W-:Y:S01]  /*3b60*/  F2FP.SATFINITE.E4M3.F32.PACK_AB_MERGE_C R156, R47, R156, R42 ;  /* 0x0000009c2f9c723e */ /* 0x000fe2000480702a */
[----:B------:R-:W2:Y:S01]  /*3b70*/  MUFU.EX2 R21, R21 ;  /* 0x0000001500157308 */ /* 0x000ea20000000800 */
[----:B0-----:R-:W-:-:S01]  /*3b80*/  FADD.FTZ R11, R15, R54 ;  /* 0x000000360f0b7221 */ /* 0x001fc20000010000 */
[----:B------:R-:W-:-:S04]  /*3b90*/  FADD.FTZ R4, R158, R5 ;  /* 0x000000059e047221 */ /* 0x000fc80000010000 */
[----:B------:R-:W-:Y:S02]  /*3ba0*/  FADD.FTZ R5, R49, R4 ;  /* 0x0000000431057221 */ /* 0x000fe40000010000 */
[----:B------:R-:W0:Y:S01]  /*3bb0*/  MUFU.EX2 R24, R24 ;  /* 0x0000001800187308 */ /* 0x000e220000000800 */
[----:B-1----:R-:W-:-:S01]  /*3bc0*/  FADD.FTZ R54, R20, R11 ;  /* 0x0000000b14367221 */ /* 0x002fc20000010000 */
[----:B------:R-:W-:Y:S01]  /*3bd0*/  FADD.FTZ R4, R44, R5 ;  /* 0x000000052c047221 */ /* 0x000fe20000010000 */
[----:B------:R-:W-:-:S03]  /*3be0*/  F2FP.SATFINITE.E4M3.F32.PACK_AB_MERGE_C R44, R53, R44, RZ ;  /* 0x0000002c352c723e */ /* 0x000fc600048070ff */
[----:B------:R-:W-:Y:S01]  /*3bf0*/  FADD.FTZ R5, R53, R4 ;  /* 0x0000000435057221 */ /* 0x000fe20000010000 */
[----:B------:R-:W-:Y:S01]  /*3c00*/  F2FP.SATFINITE.E4M3.F32.PACK_AB_MERGE_C R158, R49, R158, R44 ;  /* 0x0000009e319e723e */ /* 0x000fe2000480702c */
[----:B------:R-:W1:Y:S01]  /*3c10*/  MUFU.EX2 R25, R25 ;  /* 0x0000001900197308 */ /* 0x000e620000000800 */
[----:B--2---:R-:W-:-:S01]  /*3c20*/  FADD.FTZ R11, R21, R54 ;  /* 0x00000036150b7221 */ /* 0x004fc20000010000 */
[----:B------:R-:W-:Y:S01]  /*3c30*/  FADD.FTZ R4, R160, R5 ;  /* 0x00000005a0047221 */ /* 0x000fe20000010000 */
[----:B------:R-:W-:-:S03]  /*3c40*/  F2FP.SATFINITE.E4M3.F32.PACK_AB_MERGE_C R20, R21, R20, RZ ;  /* 0x000000141514723e */ /* 0x000fc600048070ff */
[----:B------:R-:W-:Y:S01]  /*3c50*/  FADD.FTZ R5, R55, R4 ;  /* 0x0000000437057221 */ /* 0x000fe20000010000 */
[----:B------:R-:W-:Y:S01]  /*3c60*/  F2FP.SATFINITE.E4M3.F32.PACK_AB_MERGE_C R157, R15, R14, R20 ;  /* 0x0000000e0f9d723e */ /* 0x000fe20004807014 */
[----:B------:R-:W2:Y:S01]  /*3c70*/  MUFU.EX2 R26, R26 ;  /* 0x0000001a001a7308 */ /* 0x000ea20000000800 */
[----:B0-----:R-:W-:-:S01]  /*3c80*/  FADD.FTZ R54, R24, R11 ;  /* 0x0000000b18367221 */ /* 0x001fc20000010000 */
[----:B------:R-:W-:Y:S01]  /*3c90*/  FADD.FTZ R4, R46, R5 ;  /* 0x000000052e047221 */ /* 0x000fe20000010000 */
[----:B------:R-:W-:-:S03]  /*3ca0*/  F2FP.SATFINITE.E4M3.F32.PACK_AB_MERGE_C R46, R63, R46, RZ ;  /* 0x0000002e3f2e723e */ /* 0x000fc600048070ff */
[----:B------:R-:W-:Y:S01]  /*3cb0*/  FADD.FTZ R5, R63, R4 ;  /* 0x000000043f057221 */ /* 0x000fe20000010000 */
[----:B------:R-:W-:Y:S01]  /*3cc0*/  F2FP.SATFINITE.E4M3.F32.PACK_AB_MERGE_C R160, R55, R160, R46 ;  /* 0x000000a037a0723e */ /* 0x000fe2000480702e */
[----:B------:R-:W0:Y:S01]  /*3cd0*/  MUFU.EX2 R27, R27 ;  /* 0x0000001b001b7308 */ /* 0x000e220000000800 */
[----:B-1----:R-:W-:-:S01]  /*3ce0*/  FADD.FTZ R11, R25, R54 ;  /* 0x00000036190b7221 */ /* 0x002fc20000010000 */
[----:B------:R-:W-:-:S04]  /*3cf0*/  FADD.FTZ R4, R162, R5 ;  /* 0x00000005a2047221 */ /* 0x000fc80000010000 */
[----:B------:R-:W-:Y:S02]  /*3d00*/  FADD.FTZ R5, R57, R4 ;  /* 0x0000000439057221 */ /* 0x000fe40000010000 */
[----:B------:R-:W1:Y:S01]  /*3d10*/  MUFU.EX2 R28, R28 ;  /* 0x0000001c001c7308 */ /* 0x000e620000000800 */
[----:B--2---:R-:W-:-:S07]  /*3d20*/  FADD.FTZ R54, R26, R11 ;  /* 0x0000000b1a367221 */ /* 0x004fce0000010000 */
[----:B------:R-:W2:Y:S01]  /*3d30*/  MUFU.EX2 R29, R29 ;  /* 0x0000001d001d7308 */ /* 0x000ea20000000800 */
[----:B0-----:R-:W-:-:S01]  /*3d40*/  FADD.FTZ R11, R27, R54 ;  /* 0x000000361b0b7221 */ /* 0x001fc20000010000 */
[----:B------:R-:W-:-:S04]  /*3d50*/  F2FP.SATFINITE.E4M3.F32.PACK_AB_MERGE_C R26, R27, R26, RZ ;  /* 0x0000001a1b1a723e */ /* 0x000fc800048070ff */
        /* <DEDUP_REMOVED lines=25> */
[----:B------:R-:W-:Y:S02]  /*3ef0*/  F2FP.SATFINITE.E4M3.F32.PACK_AB_MERGE_C R38, R9, R8, RZ ;  /* 0x000000080926723e */ /* 0x000fe400048070ff */
[----:B------:R-:W-:Y:S02]  /*3f00*/  F2FP.SATFINITE.E4M3.F32.PACK_AB_MERGE_C R34, R35, R34, RZ ;  /* 0x000000222322723e */ /* 0x000fe400048070ff */
[----:B------:R-:W-:Y:S02]  /*3f10*/  F2FP.SATFINITE.E4M3.F32.PACK_AB_MERGE_C R153, R48, R153, R38 ;  /* 0x000000993099723e */ /* 0x000fe40004807026 */
[----:B------:R-:W1:Y:S01]  /*3f20*/  MUFU.EX2 R59, R59 ;  /* 0x0000003b003b7308 */ /* 0x000e620000000800 */
[----:B--2---:R-:W-:-:S01]  /*3f30*/  FADD.FTZ R4, R164, R5 ;  /* 0x00000005a4047221 */ /* 0x004fc20000010000 */
[----:B------:R-:W-:-:S06]  /*3f40*/  F2FP.SATFINITE.E4M3.F32.PACK_AB_MERGE_C R163, R33, R32, R34 ;  /* 0x0000002021a3723e */ /* 0x000fcc0004807022 */
        /* <DEDUP_REMOVED lines=11> */
[C---:B--2---:R-:W-:Y:S01]  /*4000*/  F2FP.SATFINITE.E4M3.F32.PACK_AB_MERGE_C R76, R77.reuse, R76, RZ ;  /* 0x0000004c4d4c723e */ /* 0x044fe200048070ff */
[----:B------:R-:W-:-:S03]  /*4010*/  FADD.FTZ R77, R77, R4 ;  /* 0x000000044d4d7221 */ /* 0x000fc60000010000 */
[----:B------:R-:W-:-:S03]  /*4020*/  F2FP.SATFINITE.E4M3.F32.PACK_AB_MERGE_C R164, R59, R164, R76 ;  /* 0x000000a43ba4723e */ /* 0x000fc6000480704c */
        /* <DEDUP_REMOVED lines=16> */
[C---:B-1----:R-:W-:Y:S01]  /*4130*/  F2FP.SATFINITE.E4M3.F32.PACK_AB_MERGE_C R50, R65.reuse, R50, RZ ;  /* 0x000000324132723e */ /* 0x042fe200048070ff */
[----:B------:R-:W-:-:S03]  /*4140*/  FADD.FTZ R4, R65, R4 ;  /* 0x0000000441047221 */ /* 0x000fc60000010000 */
[----:B------:R-:W-:Y:S02]  /*4150*/  F2FP.SATFINITE.E4M3.F32.PACK_AB_MERGE_C R166, R61, R166, R50 ;  /* 0x000000a63da6723e */ /* 0x000fe40004807032 */
[C---:B--2---:R-:W-:Y:S01]  /*4160*/  F2FP.SATFINITE.E4M3.F32.PACK_AB_MERGE_C R86, R5.reuse, R86, RZ ;  /* 0x000000560556723e */ /* 0x044fe200048070ff */
[----:B------:R-:W-:-:S03]  /*4170*/  FADD.FTZ R5, R5, R8 ;  /* 0x0000000805057221 */ /* 0x000fc60000010000 */
[----:B------:R-:W-:Y:S01]  /*4180*/  F2FP.SATFINITE.E4M3.F32.PACK_AB_MERGE_C R167, R83, R82, R86 ;  /* 0x0000005253a7723e */ /* 0x000fe20004807056 */
[----:B------:R-:W-:Y:S06]  /*4190*/  @!P0 BRA `(.L_x_229) ;  /* 0x0000000000048947 */ /* 0x000fec0003800000 */
[----:B------:R-:W-:Y:S01]  /*41a0*/  BPT.TRAP 0x1 ;  /* 0x000000040000795c */ /* 0x000fe20000300000 */
.L_x_229:
[----:B------:R0:W1:Y:S01]  /*41b0*/  SYNCS.PHASECHK.TRANS64.TRYWAIT P1, [UR53+0x38850], R7 ;  /* 0x03885007ff0075a7 */ /* 0x0000620008020175 */
[----:B------:R-:W-:Y:S05]  /*41c0*/  @!P0 BRA `(.L_x_230) ;  /* 0x0000000000048947 */ /* 0x000fea0003800000 */
[----:B------:R-:W-:Y:S01]  /*41d0*/  BPT.TRAP 0x1 ;  /* 0x000000040000795c */ /* 0x000fe20000300000 */
.L_x_230:
[----:B-1----:R-:W-:Y:S05]  /*41e0*/  @P1 BRA `(.L_x_231) ;  /* 0x0000000000081947 */ /* 0x002fea0003800000 */
[----:B------:R-:W1:Y:S02]  /*41f0*/  SYNCS.PHASECHK.TRANS64.TRYWAIT P1, [UR53+0x38850], R7 ;  /* 0x03885007ff0075a7 */ /* 0x000e640008020175 */
[----:B-1----:R-:W-:Y:S05]  /*4200*/  @!P1 BRA `(.L_x_232) ;  /* 0x000000dc00189947 */ /* 0x002fea0003800000 */
.L_x_231:
        /* <DEDUP_REMOVED lines=29> */
[----:B--2---:R-:W-:Y:S05]  /*43e0*/  @!P0 BRA `(.L_x_233) ;  /* 0x0000000000048947 */ /* 0x004fea0003800000 */
[----:B------:R-:W-:Y:S01]  /*43f0*/  BPT.TRAP 0x1 ;  /* 0x000000040000795c */ /* 0x000fe20000300000 */
.L_x_233:
        /* <DEDUP_REMOVED lines=8> */
[----:B01----:R-:W-:Y:S01]  /*4480*/  IMAD.MOV.U32 R7, RZ, RZ, R182 ;  /* 0x000000ffff077224 */ /* 0x003fe200078e00b6 */
[----:B------:R-:W-:-:S10]  /*4490*/  ULDC UR46, c[0x0][0x988] ;  /* 0x00026200002e7ab9 */ /* 0x000fd40000000800 */
.L_x_245:
[----:B------:R-:W-:Y:S01]  /*44a0*/  UIADD3 UR36, UR36, 0x1, URZ ;  /* 0x0000000124247890 */ /* 0x000fe2000fffe03f */
[----:B------:R-:W-:Y:S01]  /*44b0*/  IMAD.U32 R3, RZ, RZ, UR53 ;  /* 0x00000035ff037e24 */ /* 0x000fe2000f8e00ff */
        /* <DEDUP_REMOVED lines=8> */
.L_x_235:
        /* <DEDUP_REMOVED lines=11> */
.L_x_236:
[----:B-1----:R-:W-:Y:S05]  /*45f0*/  @P2 BRA `(.L_x_237) ;  /* 0x00000000000c2947 */ /* 0x002fea0003800000 */
[----:B0-----:R-:W-:-:S04]  /*4600*/  IMAD.U32 R3, RZ, RZ, UR54 ;  /* 0x00000036ff037e24 */ /* 0x001fc8000f8e00ff */
[----:B------:R-:W0:Y:S02]  /*4610*/  SYNCS.PHASECHK.TRANS64.TRYWAIT P2, [UR47+0x38830], R3 ;  /* 0x03883003ff0075a7 */ /* 0x000e24000804016f */
[----:B0-----:R-:W-:Y:S05]  /*4620*/  @!P2 BRA `(.L_x_238) ;  /* 0x000000d80028a947 */ /* 0x001fea0003800000 */
.L_x_237:
        /* <DEDUP_REMOVED lines=46> */
.L_x_239:
        /* <DEDUP_REMOVED lines=34> */
[C---:B------:R-:W-:Y:S01]  /*4b30*/  FMUL.FTZ R160, R0.reuse, R170 ;  /* 0x000000aa00a07220 */ /* 0x040fe20000410000 */
[C---:B------:R-:W-:Y:S01]  /*4b40*/  FMUL.FTZ R170, R0.reuse, R180 ;  /* 0x000000b400aa7220 */ /* 0x040fe20000410000 */
[C---:B------:R-:W-:Y:S01]  /*4b50*/  FMUL.FTZ R177, R0.reuse, R187 ;  /* 0x000000bb00b17220 */ /* 0x040fe20000410000 */
[----:B------:R-:W-:Y:S01]  /*4b60*/  FMUL.FTZ R164, R0, R174 ;  /* 0x000000ae00a47220 */ /* 0x000fe20000410000 */
[----:B------:R-:W2:Y:S01]  /*4b70*/  MUFU.TANH R20, R20 ;  /* 0x0000001400147308 */ /* 0x000ea20000002400 */
[----:B---3--:R-:W-:Y:S01]  /*4b80*/  FMNMX.FTZ R182, R12, R181, !PT ;  /* 0x000000b50cb67209 */ /* 0x008fe20007810000 */
        /* <DEDUP_REMOVED lines=19> */
[----:B------:R-:W-:Y:S01]  /*4cc0*/  UMOV UR10, UR46 ;  /* 0x0000002e000a7c82 */ /* 0x000fe20008000000 */
[C---:B------:R-:W-:Y:S01]  /*4cd0*/  FMUL.FTZ R191, R0.reuse, R191 ;  /* 0x000000bf00bf7220 */ /* 0x040fe20000410000 */
[C---:B------:R-:W-:Y:S01]  /*4ce0*/  FMUL.FTZ R200, R0.reuse, R203 ;  /* 0x000000cb00c87220 */ /* 0x040fe20000410000 */
[----:B------:R-:W2:Y:S01]  /*4cf0*/  MUFU.TANH R155, R155 ;  /* 0x0000009b009b7308 */ /* 0x000ea20000002400 */
[----:B---3--:R-:W-:Y:S01]  /*4d00*/  FMNMX.FTZ R185, R21, R182, !PT ;  /* 0x000000b615b97209 */ /* 0x008fe20007810000 */
[C---:B------:R-:W-:Y:S01]  /*4d10*/  FMUL.FTZ R203, R0.reuse, R210 ;  /* 0x000000d200cb7220 */ /* 0x040fe20000410000 */
[C---:B------:R-:W-:Y:S01]  /*4d20*/  FMUL.FTZ R194, R0.reuse, R194 ;  /* 0x000000c200c27220 */ /* 0x040fe20000410000 */
[C---:B------:R-:W-:Y:S01]  /*4d30*/  FMUL.FTZ R195, R0.reuse, R195 ;  /* 0x000000c300c37220 */ /* 0x040fe20000410000 */
[----:B------:R-:W-:Y:S01]  /*4d40*/  FMUL.FTZ R204, R0, R211 ;  /* 0x000000d300cc7220 */ /* 0x000fe20000410000 */
[----:B------:R-:W-:-:S02]  /*4d50*/  UIADD3 UR6, UR47, 0x38840, URZ ;  /* 0x000388402f067890 */ /* 0x000fc4000fffe03f */
[----:B------:R-:W3:Y:S01]  /*4d60*/  MUFU.TANH R158, R158 ;  /* 0x0000009e009e7308 */ /* 0x000ee20000002400 */
[----:B-1----:R-:W-:Y:S01]  /*4d70*/  FMNMX.FTZ R182, R154, R185, !PT ;  /* 0x000000b99ab67209 */ /* 0x002fe20007810000 */
[----:B------:R-:W-:-:S06]  /*4d80*/  UPRMT UR6, UR48, 0x654, UR6 ;  /* 0x0000065430067896 */ /* 0x000fcc0008000006 */
[----:B------:R-:W1:Y:S01]  /*4d90*/  MUFU.TANH R159, R159 ;  /* 0x0000009f009f7308 */ /* 0x000e620000002400 */
[----:B--2---:R-:W-:Y:S02]  /*4da0*/  FMNMX.FTZ R185, R155, R182, !PT ;  /* 0x000000b69bb97209 */ /* 0x004fe40007810000 */
[----:B------:R-:W-:Y:S05]  /*4db0*/  SYNCS.ARRIVE.TRANS64.RED.A1T0 RZ, [UR6], RZ ;  /* 0x000000ffffff79a7 */ /* 0x000fea0008100406 */
[----:B------:R-:W2:Y:S01]  /*4dc0*/  MUFU.TANH R162, R162 ;  /* 0x000000a200a27308 */ /* 0x000ea20000002400 */
[----:B---3--:R-:W-:Y:S01]  /*4dd0*/  FMNMX.FTZ R182, R158, R185, !PT ;  /* 0x000000b99eb67209 */ /* 0x008fe20007810000 */
[----:B------:R-:W-:-:S06]  /*4de0*/  FMUL.FTZ R185, R0, R197 ;  /* 0x000000c500b97220 */ /* 0x000fcc0000410000 */
        /* <DEDUP_REMOVED lines=52> */
[C---:B------:R-:W-:Y:S01]  /*5130*/  FMUL.FTZ R199, R0.reuse, R202 ;  /* 0x000000ca00c77220 */ /* 0x040fe20000410000 */
[----:B------:R-:W-:Y:S01]  /*5140*/  FMUL.FTZ R202, R0, R207 ;  /* 0x000000cf00ca7220 */ /* 0x000fe20000410000 */
[----:B------:R-:W2:Y:S02]  /*5150*/  SHFL.BFLY PT, R201, R182, 0x2, 0x1f ;  /* 0x0c401f00b6c97f89 */ /* 0x000ea400000e0000 */
[----:B------:R-:W4:Y:S08]  /*5160*/  MUFU.TANH R14, R14 ;  /* 0x0000000e000e7308 */ /* 0x000f300000002400 */
[----:B------:R-:W5:Y:S08]  /*5170*/  MUFU.TANH R15, R15 ;  /* 0x0000000f000f7308 */ /* 0x000f700000002400 */
[----:B------:R-:W0:Y:S01]  /*5180*/  MUFU.TANH R152, R152 ;  /* 0x0000009800987308 */ /* 0x000e220000002400 */
[----:B--2---:R-:W-:Y:S01]  /*5190*/  FMNMX.FTZ R208, R182, R201, !PT ;  /* 0x000000c9b6d07209 */ /* 0x004fe20007810000 */
[----:B------:R-:W-:-:S06]  /*51a0*/  FMUL.FTZ R201, R0, R206 ;  /* 0x000000ce00c97220 */ /* 0x000fcc0000410000 */
[----:B------:R-:W2:Y:S01]  /*51b0*/  MUFU.TANH R153, R153 ;  /* 0x0000009900997308 */ /* 0x000ea20000002400 */
[----:B------:R-:W-:Y:S01]  /*51c0*/  FMUL.FTZ R206, R0, R215 ;  /* 0x000000d700ce7220 */ /* 0x000fe20000410000 */
[----:B------:R-:W3:Y:S06]  /*51d0*/  SHFL.BFLY PT, R209, R208, 0x1, 0x1f ;  /* 0x0c201f00d0d17f89 */ /* 0x000eec00000e0000 */
[----:B------:R-:W2:Y:S08]  /*51e0*/  MUFU.TANH R156, R156 ;  /* 0x0000009c009c7308 */ /* 0x000eb00000002400 */
[----:B------:R-:W2:Y:S08]  /*51f0*/  MUFU.TANH R157, R157 ;  /* 0x0000009d009d7308 */ /* 0x000eb00000002400 */
[----:B------:R-:W2:Y:S01]  /*5200*/  MUFU.TANH R160, R160 ;  /* 0x000000a000a07308 */ /* 0x000ea20000002400 */
[----:B---3--:R-:W-:Y:S01]  /*5210*/  FMNMX.FTZ R182, R208, R209, !PT ;  /* 0x000000d1d0b67209 */ /* 0x008fe20007810000 */
[----:B------:R-:W-:-:S04]  /*5220*/  IMAD.U32 R209, RZ, RZ, UR10 ;  /* 0x0000000affd17e24 */ /* 0x000fc8000f8e00ff */
[C---:B------:R-:W-:Y:S02]  /*5230*/  FADD.FTZ R7, -R182.reuse, R7 ;  /* 0x00000007b6077221 */ /* 0x040fe40000010100 */
[----:B------:R-:W3:Y:S02]  /*5240*/  MUFU.TANH R161, R161 ;  /* 0x000000a100a17308 */ /* 0x000ee40000002400 */
[----:B------:R-:W-:Y:S01]  /*5250*/  FMUL.FTZ R207, R7, UR10 ;  /* 0x0000000a07cf7c20 */ /* 0x000fe20008410000 */
[----:B------:R-:W-:-:S04]  /*5260*/  FFMA.FTZ R7, R182, R209, -8 ;  /* 0xc1000000b6077423 */ /* 0x000fc800000100d1 */
[--C-:B------:R-:W-:Y:S01]  /*5270*/  FFMA.FTZ R209, R13, UR10, -R7.reuse ;  /* 0x0000000a0dd17c23 */ /* 0x100fe20008010807 */
[----:B------:R-:W-:-:S01]  /*5280*/  FFMA.FTZ R13, R21, UR10, -R7 ;  /* 0x0000000a150d7c23 */ /* 0x000fc20008010807 */
[----:B------:R-:W-:Y:S01]  /*5290*/  FMNMX.FTZ R21, R11, R6, !PT ;  /* 0x000000060b157209 */ /* 0x000fe20007810000 */
[----:B------:R-:W-:-:S01]  /*52a0*/  FFMA.FTZ R208, R12, UR10, -R7 ;  /* 0x0000000a0cd07c23 */ /* 0x000fc20008010807 */
[--C-:B------:R-:W-:Y:S01]  /*52b0*/  FFMA.FTZ R12, R20, UR10, -R7.reuse ;  /* 0x0000000a140c7c23 */ /* 0x100fe20008010807 */
[----:B------:R-:W3:Y:S01]  /*52c0*/  MUFU.TANH R164, R164 ;  /* 0x000000a400a47308 */ /* 0x000ee20000002400 */
[----:B-1----:R-:W-:Y:S01]  /*52d0*/  FMNMX.FTZ R21, R10, R21, !PT ;  /* 0x000000150a157209 */ /* 0x002fe20007810000 */
[--C-:B------:R-:W-:Y:S01]  /*52e0*/  FFMA.FTZ R212, R159, UR10, -R7.reuse ;  /* 0x0000000a9fd47c23 */ /* 0x100fe20008010807 */
[----:B------:R-:W-:-:S01]  /*52f0*/  FFMA.FTZ R210, R162, UR10, -R7 ;  /* 0x0000000aa2d27c23 */ /* 0x000fc20008010807 */
[--C-:B------:R-:W-:Y:S01]  /*5300*/  FFMA.FTZ R211, R163, UR10, -R7.reuse ;  /* 0x0000000aa3d37c23 */ /* 0x100fe20008010807 */
[----:B----4-:R-:W-:Y:S01]  /*5310*/  FMNMX.FTZ R20, R14, R21, !PT ;  /* 0x000000150e147209 */ /* 0x010fe20007810000 */
[--C-:B------:R-:W-:Y:S01]  /*5320*/  FFMA.FTZ R167, R167, UR10, -R7.reuse ;  /* 0x0000000aa7a77c23 */ /* 0x100fe20008010807 */
[----:B------:R-:W-:-:S01]  /*5330*/  FFMA.FTZ R213, R171, UR10, -R7 ;  /* 0x0000000aabd57c23 */ /* 0x000fc20008010807 */
[----:B------:R-:W1:Y:S01]  /*5340*/  MUFU.TANH R165, R165 ;  /* 0x000000a500a57308 */ /* 0x000e620000002400 */
[----:B-----5:R-:W-:Y:S01]  /*5350*/  FMNMX.FTZ R21, R15, R20, !PT ;  /* 0x000000140f157209 */ /* 0x020fe20007810000 */
[--C-:B------:R-:W-:Y:S01]  /*5360*/  FFMA.FTZ R174, R174, UR10, -R7.reuse ;  /* 0x0000000aaeae7c23 */ /* 0x100fe20008010807 */
[----:B------:R-:W-:-:S01]  /*5370*/  FFMA.FTZ R8, R8, UR10, -R7 ;  /* 0x0000000a08087c23 */ /* 0x000fc20008010807 */
[--C-:B------:R-:W-:Y:S01]  /*5380*/  FFMA.FTZ R215, R179, UR10, -R7.reuse ;  /* 0x0000000ab3d77c23 */ /* 0x100fe20008010807 */
[----:B0-----:R-:W-:Y:S01]  /*5390*/  FMNMX.FTZ R20, R152, R21, !PT ;  /* 0x0000001598147209 */ /* 0x001fe20007810000 */
[--C-:B------:R-:W-:Y:S01]  /*53a0*/  FFMA.FTZ R9, R9, UR10, -R7.reuse ;  /* 0x0000000a09097c23 */ /* 0x100fe20008010807 */
[----:B------:R-:W-:-:S01]  /*53b0*/  FFMA.FTZ R154, R154, UR10, -R7 ;  /* 0x0000000a9a9a7c23 */ /* 0x000fc20008010807 */
[----:B------:R-:W0:Y:S01]  /*53c0*/  MUFU.TANH R168, R168 ;  /* 0x000000a800a87308 */ /* 0x000e220000002400 */
[----:B--2---:R-:W-:Y:S01]  /*53d0*/  FMNMX.FTZ R21, R153, R20, !PT ;  /* 0x0000001499157209 */ /* 0x004fe20007810000 */
[--C-:B------:R-:W-:Y:S01]  /*53e0*/  FFMA.FTZ R20, R158, UR10, -R7.reuse ;  /* 0x0000000a9e147c23 */ /* 0x100fe20008010807 */
[----:B------:R-:W-:-:S01]  /*53f0*/  FFMA.FTZ R155, R155, UR10, -R7 ;  /* 0x0000000a9b9b7c23 */ /* 0x000fc20008010807 */
[--C-:B------:R-:W-:Y:S01]  /*5400*/  FFMA.FTZ R178, R178, UR10, -R7.reuse ;  /* 0x0000000ab2b27c23 */ /* 0x100fe20008010807 */
[----:B------:R-:W-:Y:S01]  /*5410*/  FMNMX.FTZ R158, R156, R21, !PT ;  /* 0x000000159c9e7209 */ /* 0x000fe20007810000 */
[----:B------:R-:W-:-:S02]  /*5420*/  FFMA.FTZ R179, R192, UR10, -R7 ;  /* 0x0000000ac0b37c23 */ /* 0x000fc40008010807 */
[----:B------:R-:W2:Y:S01]  /*5430*/  MUFU.TANH R169, R169 ;  /* 0x000000a900a97308 */ /* 0x000ea20000002400 */
[----:B------:R-:W-:-:S04]  /*5440*/  FMNMX.FTZ R21, R157, R158, !PT ;  /* 0x0000009e9d157209 */ /* 0x000fc80007810000 */
[----:B------:R-:W-:-:S03]  /*5450*/  FMNMX.FTZ R158, R160, R21, !PT ;  /* 0x00000015a09e7209 */ /* 0x000fc60007810000 */
[----:B------:R-:W4:Y:S01]  /*5460*/  MUFU.TANH R172, R172 ;  /* 0x000000ac00ac7308 */ /* 0x000f220000002400 */
[----:B---3--:R-:W-:-:S04]  /*5470*/  FMNMX.FTZ R159, R161, R158, !PT ;  /* 0x0000009ea19f7209 */ /* 0x008fc80007810000 */
[----:B------:R-:W-:-:S03]  /*5480*/  FMNMX.FTZ R158, R164, R159, !PT ;  /* 0x0000009fa49e7209 */ /* 0x000fc60007810000 */
[----:B------:R-:W3:Y:S01]  /*5490*/  MUFU.TANH R173, R173 ;  /* 0x000000ad00ad7308 */ /* 0x000ee20000002400 */
[----:B-1----:R-:W-:-:S04]  /*54a0*/  FMNMX.FTZ R159, R165, R158, !PT ;  /* 0x0000009ea59f7209 */ /* 0x002fc80007810000 */
[----:B0-----:R-:W-:-:S03]  /*54b0*/  FMNMX.FTZ R158, R168, R159, !PT ;  /* 0x0000009fa89e7209 */ /* 0x001fc60007810000 */
[----:B------:R-:W0:Y:S01]  /*54c0*/  MUFU.TANH R176, R176 ;  /* 0x000000b000b07308 */ /* 0x000e220000002400 */
[----:B--2---:R-:W-:Y:S01]  /*54d0*/  FMNMX.FTZ R159, R169, R158, !PT ;  /* 0x0000009ea99f7209 */ /* 0x004fe20007810000 */
[----:B------:R-:W-:-:S03]  /*54e0*/  FFMA.FTZ R158, R166, UR10, -R7 ;  /* 0x0000000aa69e7c23 */ /* 0x000fc60008010807 */
[----:B----4-:R-:W-:-:S03]  /*54f0*/  FMNMX.FTZ R162, R172, R159, !PT ;  /* 0x0000009faca27209 */ /* 0x010fc60007810000 */
[----:B------:R-:W1:Y:S01]  /*5500*/  MUFU.TANH R177, R177 ;  /* 0x000000b100b17308 */ /* 0x000e620000002400 */
[----:B---3--:R-:W-:-:S07]  /*5510*/  FMNMX.FTZ R159, R173, R162, !PT ;  /* 0x000000a2ad9f7209 */ /* 0x008fce0007810000 */
        /* <DEDUP_REMOVED lines=15> */
[----:B-1----:R-:W-:Y:S01]  /*5610*/  FMNMX.FTZ R166, R198, R163, !PT ;  /* 0x000000a3c6a67209 */ /* 0x002fe20007810000 */
[--C-:B------:R-:W-:Y:S01]  /*5620*/  FFMA.FTZ R163, R175, UR10, -R7.reuse ;  /* 0x0000000aafa37c23 */ /* 0x100fe20008010807 */
[----:B------:R-:W-:-:S01]  /*5630*/  FFMA.FTZ R175, R181, UR10, -R7 ;  /* 0x0000000ab5af7c23 */ /* 0x000fc20008010807 */
[--C-:B------:R-:W-:Y:S01]  /*5640*/  FFMA.FTZ R181, R184, UR10, -R7.reuse ;  /* 0x0000000ab8b57c23 */ /* 0x100fe20008010807 */
[----:B------:R-:W-:-:S01]  /*5650*/  FFMA.FTZ R184, R185, UR10, -R7 ;  /* 0x0000000ab9b87c23 */ /* 0x000fc20008010807 */
[----:B------:R-:W-:Y:S02]  /*5660*/  FFMA.FTZ R185, R193, UR10, -R7 ;  /* 0x0000000ac1b97c23 */ /* 0x000fe40008010807 */
[----:B------:R-:W1:Y:S08]  /*5670*/  MUFU.TANH R201, R201 ;  /* 0x000000c900c97308 */ /* 0x000e700000002400 */
[----:B------:R-:W3:Y:S08]  /*5680*/  MUFU.TANH R202, R202 ;  /* 0x000000ca00ca7308 */ /* 0x000ef00000002400 */
[----:B------:R-:W4:Y:S08]  /*5690*/  MUFU.TANH R203, R203 ;  /* 0x000000cb00cb7308 */ /* 0x000f300000002400 */
[----:B------:R2:W-:Y:S08]  /*56a0*/  MUFU.EX2 R159, R167 ;  /* 0x000000a7009f7308 */ /* 0x0005f00000000800 */
[----:B------:R-:W5:Y:S01]  /*56b0*/  MUFU.TANH R204, R204 ;  /* 0x000000cc00cc7308 */ /* 0x000f620000002400 */
[----:B--2---:R-:W-:-:S04]  /*56c0*/  FMNMX.FTZ R167, R199, R166, !PT ;  /* 0x000000a6c7a77209 */ /* 0x004fc80007810000 */
[----:B0-----:R-:W-:-:S03]  /*56d0*/  FMNMX.FTZ R166, R200, R167, !PT ;  /* 0x000000a7c8a67209 */ /* 0x001fc60007810000 */
[----:B------:R-:W0:Y:S01]  /*56e0*/  MUFU.TANH R205, R205 ;  /* 0x000000cd00cd7308 */ /* 0x000e220000002400 */
[----:B-1----:R-:W-:-:S04]  /*56f0*/  FMNMX.FTZ R167, R201, R166, !PT ;  /* 0x000000a6c9a77209 */ /* 0x002fc80007810000 */
[----:B---3--:R-:W-:-:S03]  /*5700*/  FMNMX.FTZ R166, R202, R167, !PT ;  /* 0x000000a7caa67209 */ /* 0x008fc60007810000 */
[----:B------:R-:W1:Y:S01]  /*5710*/  MUFU.TANH R206, R206 ;  /* 0x000000ce00ce7308 */ /* 0x000e620000002400 */
[----:B----4-:R-:W-:-:S04]  /*5720*/  FMNMX.FTZ R167, R203, R166, !PT ;  /* 0x000000a6cba77209 */ /* 0x010fc80007810000 */
[----:B-----5:R-:W-:Y:S01]  /*5730*/  FMNMX.FTZ R166, R204, R167, !PT ;  /* 0x000000a7cca67209 */ /* 0x020fe20007810000 */
[----:B------:R-:W-:-:S01]  /*5740*/  FFMA.FTZ R167, R183, UR10, -R7 ;  /* 0x0000000ab7a77c23 */ /* 0x000fc20008010807 */
[----:B------:R-:W-:Y:S01]  /*5750*/  FFMA.FTZ R183, R188, UR10, -R7 ;  /* 0x0000000abcb77c23 */ /* 0x000fe20008010807 */
[----:B------:R2:W-:Y:S01]  /*5760*/  MUFU.EX2 R162, R174 ;  /* 0x000000ae00a27308 */ /* 0x0005e20000000800 */
[----:B0-----:R-:W-:-:S07]  /*5770*/  FMNMX.FTZ R171, R205, R166, !PT ;  /* 0x000000a6cdab7209 */ /* 0x001fce0007810000 */
[----:B------:R0:W-:Y:S01]  /*5780*/  MUFU.EX2 R166, R175 ;  /* 0x000000af00a67308 */ /* 0x0001e20000000800 */
[----:B-1----:R-:W-:-:S05]  /*5790*/  FMNMX.FTZ R171, R206, R171, !PT ;  /* 0x000000abceab7209 */ /* 0x002fca0007810000 */
[----:B--2---:R-:W1:Y:S02]  /*57a0*/  SHFL.BFLY PT, R174, R171, 0x2, 0x1f ;  /* 0x0c401f00abae7f89 */ /* 0x004e6400000e0000 */
[----:B------:R2:W-:Y:S01]  /*57b0*/  MUFU.EX2 R21, R212 ;  /* 0x000000d400157308 */ /* 0x0005e20000000800 */
[----:B0-----:R-:W-:-:S07]  /*57c0*/  FFMA.FTZ R175, R187, UR10, -R7 ;  /* 0x0000000abbaf7c23 */ /* 0x001fce0008010807 */
[----:B------:R-:W0:Y:S01]  /*57d0*/  MUFU.EX2 R207, R207 ;  /* 0x000000cf00cf7308 */ /* 0x000e220000000800 */
[----:B--2---:R-:W-:-:S01]  /*57e0*/  FFMA.FTZ R212, R170, UR10, -R7 ;  /* 0x0000000aaad47c23 */ /* 0x004fc20008010807 */
[--C-:B------:R-:W-:Y:S01]  /*57f0*/  FFMA.FTZ R170, R186, UR10, -R7.reuse ;  /* 0x0000000abaaa7c23 */ /* 0x100fe20008010807 */
[----:B------:R-:W-:-:S05]  /*5800*/  FFMA.FTZ R186, R189, UR10, -R7 ;  /* 0x0000000abdba7c23 */ /* 0x000fca0008010807 */
[----:B------:R-:W2:Y:S01]  /*5810*/  MUFU.EX2 R8, R8 ;  /* 0x0000000800087308 */ /* 0x000ea20000000800 */
[----:B-1----:R-:W-:Y:S01]  /*5820*/  FMNMX.FTZ R187, R171, R174, !PT ;  /* 0x000000aeabbb7209 */ /* 0x002fe20007810000 */
[----:B------:R-:W-:Y:S01]  /*5830*/  FFMA.FTZ R174, R190, UR10, -R7 ;  /* 0x0000000abeae7c23 */ /* 0x000fe20008010807 */
[----:B------:R-:W-:-:S05]  /*5840*/  IMAD.U32 R190, RZ, RZ, UR10 ;  /* 0x0000000affbe7e24 */ /* 0x000fca000f8e00ff */
[----:B------:R-:W1:Y:S01]  /*5850*/  MUFU.EX2 R9, R9 ;  /* 0x0000000900097308 */ /* 0x000e620000000800 */
[-C--:B0-----:R-:W-:Y:S01]  /*5860*/  FMUL.FTZ R24, R24, R207.reuse ;  /* 0x000000cf18187220 */ /* 0x081fe20000410000 */
[----:B------:R-:W0:Y:S01]  /*5870*/  SHFL.BFLY PT, R188, R187, 0x1, 0x1f ;  /* 0x0c201f00bbbc7f89 */ /* 0x000e2200000e0000 */
[-C--:B------:R-:W-:Y:S01]  /*5880*/  FMUL.FTZ R25, R25, R207.reuse ;  /* 0x000000cf19197220 */ /* 0x080fe20000410000 */
[-C--:B------:R-:W-:Y:S01]  /*5890*/  FMUL.FTZ R28, R28, R207.reuse ;  /* 0x000000cf1c1c7220 */ /* 0x080fe20000410000 */
[-C--:B------:R-:W-:Y:S01]  /*58a0*/  FMUL.FTZ R29, R29, R207.reuse ;  /* 0x000000cf1d1d7220 */ /* 0x080fe20000410000 */
[-C--:B------:R-:W-:Y:S01]  /*58b0*/  FMUL.FTZ R32, R32, R207.reuse ;  /* 0x000000cf20207220 */ /* 0x080fe20000410000 */
[----:B------:R-:W-:Y:S01]  /*58c0*/  FMUL.FTZ R33, R33, R207 ;  /* 0x000000cf21217220 */ /* 0x000fe20000410000 */
[----:B------:R-:W3:Y:S01]  /*58d0*/  MUFU.EX2 R208, R208 ;  /* 0x000000d000d07308 */ /* 0x000ee20000000800 */
[----:B--2---:R-:W-:-:S01]  /*58e0*/  FFMA.FTZ R4, R207, R4, R8 ;  /* 0x00000004cf047223 */ /* 0x004fc20000010008 */
[-C--:B------:R-:W-:Y:S01]  /*58f0*/  FMUL.FTZ R36, R36, R207.reuse ;  /* 0x000000cf24247220 */ /* 0x080fe20000410000 */
[-C--:B------:R-:W-:Y:S01]  /*5900*/  FMUL.FTZ R37, R37, R207.reuse ;  /* 0x000000cf25257220 */ /* 0x080fe20000410000 */
[-C--:B------:R-:W-:Y:S01]  /*5910*/  FMUL.FTZ R40, R40, R207.reuse ;  /* 0x000000cf28287220 */ /* 0x080fe20000410000 */
[-C--:B------:R-:W-:Y:S01]  /*5920*/  FMUL.FTZ R41, R41, R207.reuse ;  /* 0x000000cf29297220 */ /* 0x080fe20000410000 */
[-C--:B------:R-:W-:Y:S01]  /*5930*/  FMUL.FTZ R44, R44, R207.reuse ;  /* 0x000000cf2c2c7220 */ /* 0x080fe20000410000 */
[-C--:B------:R-:W-:Y:S01]  /*5940*/  FMUL.FTZ R45, R45, R207.reuse ;  /* 0x000000cf2d2d7220 */ /* 0x080fe20000410000 */
[----:B------:R-:W2:Y:S01]  /*5950*/  MUFU.EX2 R209, R209 ;  /* 0x000000d100d17308 */ /* 0x000ea20000000800 */
        /* <DEDUP_REMOVED lines=30> */
[----:B------:R-:W-:Y:S01]  /*5b40*/  FFMA.FTZ R172, R173, UR10, -R187 ;  /* 0x0000000aadac7c23 */ /* 0x000fe200080108bb */
[----:B-1----:R-:W-:-:S01]  /*5b50*/  FADD.FTZ R173, R9, R4 ;  /* 0x0000000409ad7221 */ /* 0x002fc20000010000 */
[----:B------:R-:W0:Y:S01]  /*5b60*/  MUFU.EX2 R7, R7 ;  /* 0x0000000700077308 */ /* 0x000e220000000800 */
[----:B------:R-:W-:-:S01]  /*5b70*/  FFMA.FTZ R153, R157, UR10, -R187 ;  /* 0x0000000a9d997c23 */ /* 0x000fc200080108bb */
[----:B------:R-:W-:Y:S01]  /*5b80*/  FFMA.FTZ R157, R160, UR10, -R187 ;  /* 0x0000000aa09d7c23 */ /* 0x000fe200080108bb */
[----:B---3--:R-:W-:-:S01]  /*5b90*/  FADD.FTZ R4, R208, R173 ;  /* 0x000000add0047221 */ /* 0x008fc20000010000 */
[----:B--2---:R-:W-:Y:S01]  /*5ba0*/  F2FP.SATFINITE.E4M3.F32.PACK_AB_MERGE_C R208, R209, R208, RZ ;  /* 0x000000d0d1d0723e */ /* 0x004fe200048070ff */
[----:B------:R-:W-:-:S01]  /*5bb0*/  FFMA.FTZ R160, R161, UR10, -R187 ;  /* 0x0000000aa1a07c23 */ /* 0x000fc200080108bb */
[----:B------:R-:W-:Y:S01]  /*5bc0*/  FFMA.FTZ R161, R168, UR10, -R187 ;  /* 0x0000000aa8a17c23 */ /* 0x000fe200080108bb */
[----:B------:R-:W-:-:S01]  /*5bd0*/  FADD.FTZ R209, R209, R4 ;  /* 0x00000004d1d17221 */ /* 0x000fc20000010000 */
[----:B------:R-:W1:Y:S01]  /*5be0*/  MUFU.EX2 R10, R10 ;  /* 0x0000000a000a7308 */ /* 0x000e620000000800 */
[----:B------:R-:W-:-:S01]  /*5bf0*/  FFMA.FTZ R168, R176, UR10, -R187 ;  /* 0x0000000ab0a87c23 */ /* 0x000fc200080108bb */
[----:B------:R-:W-:Y:S01]  /*5c00*/  FFMA.FTZ R165, R165, UR10, -R187 ;  /* 0x0000000aa5a57c23 */ /* 0x000fe200080108bb */
[----:B----4-:R-:W-:-:S01]  /*5c10*/  FADD.FTZ R176, R12, R209 ;  /* 0x000000d10cb07221 */ /* 0x010fc20000010000 */
[--C-:B------:R-:W-:Y:S01]  /*5c20*/  FFMA.FTZ R177, R177, UR10, -R187.reuse ;  /* 0x0000000ab1b17c23 */ /* 0x100fe200080108bb */
[----:B------:R-:W-:-:S01]  /*5c30*/  FFMA.FTZ R180, R180, UR10, -R187 ;  /* 0x0000000ab4b47c23 */ /* 0x000fc200080108bb */
[--C-:B------:R-:W-:Y:S01]  /*5c40*/  FFMA.FTZ R191, R191, UR10, -R187.reuse ;  /* 0x0000000abfbf7c23 */ /* 0x100fe200080108bb */
[----:B------:R-:W-:-:S01]  /*5c50*/  FFMA.FTZ R194, R194, UR10, -R187 ;  /* 0x0000000ac2c27c23 */ /* 0x000fc200080108bb */
[----:B------:R-:W2:Y:S01]  /*5c60*/  MUFU.EX2 R14, R14 ;  /* 0x0000000e000e7308 */ /* 0x000ea20000000800 */
[----:B0-----:R-:W-:-:S01]  /*5c70*/  FFMA.FTZ R5, R6, R5, R7 ;  /* 0x0000000506057223 */ /* 0x001fc20000010007 */
[--C-:B------:R-:W-:Y:S01]  /*5c80*/  FFMA.FTZ R195, R195, UR10, -R187.reuse ;  /* 0x0000000ac3c37c23 */ /* 0x100fe200080108bb */
        /* <DEDUP_REMOVED lines=11> */
[----:B------:R-:W-:Y:S01]  /*5d40*/  FFMA.FTZ R187, R206, UR10, -R187 ;  /* 0x0000000acebb7c23 */ /* 0x000fe200080108bb */
        /* <DEDUP_REMOVED lines=12> */
[----:B------:R-:W-:-:S01]  /*5e10*/  FADD.FTZ R15, R13, R176 ;  /* 0x000000b00d0f7221 */ /* 0x000fc20000010000 */
        /* <DEDUP_REMOVED lines=27> */
[-C--:B------:R-:W-:Y:S01]  /*5fd0*/  FMUL.FTZ R128, R128, R207.reuse ;  /* 0x000000cf80807220 */ /* 0x080fe20000410000 */
[----:B------:R-:W0:Y:S01]  /*5fe0*/  MUFU.EX2 R20, R20 ;  /* 0x0000001400147308 */ /* 0x000e220000000800 */
[C---:B-1----:R-:W-:Y:S01]  /*5ff0*/  F2FP.SATFINITE.E4M3.F32.PACK_AB_MERGE_C R154, R155.reuse, R154, RZ ;  /* 0x0000009a9b9a723e */ /* 0x042fe200048070ff */
[----:B------:R-:W-:Y:S01]  /*6000*/  FADD.FTZ R155, R155, R4 ;  /* 0x000000049b9b7221 */ /* 0x000fe20000010000 */
        /* <DEDUP_REMOVED lines=17> */
[----:B------:R-:W-:Y:S01]  /*6120*/  FMUL.FTZ R30, R30, R6 ;  /* 0x000000061e1e7220 */ /* 0x000fe20000410000 */
[----:B------:R-:W-:-:S01]  /*6130*/  FADD.FTZ R15, R21, R176 ;  /* 0x000000b0150f7221 */ /* 0x000fc20000010000 */
[-C--:B------:R-:W-:Y:S01]  /*6140*/  FMUL.FTZ R31, R31, R6.reuse ;  /* 0x000000061f1f7220 */ /* 0x080fe20000410000 */
[----:B------:R-:W-:Y:S01]  /*6150*/  FMUL.FTZ R34, R34, R6 ;  /* 0x0000000622227220 */ /* 0x000fe20000410000 */
[----:B------:R-:W0:Y:S01]  /*6160*/  MUFU.EX2 R210, R210 ;  /* 0x000000d200d27308 */ /* 0x000e220000000800 */
[----:B-1----:R-:W-:-:S01]  /*6170*/  FADD.FTZ R4, R153, R4 ;  /* 0x0000000499047221 */ /* 0x002fc20000010000 */
[----:B------:R-:W-:Y:S01]  /*6180*/  F2FP.SATFINITE.E4M3.F32.PACK_AB_MERGE_C R155, R153, R152, RZ ;  /* 0x00000098999b723e */ /* 0x000fe200048070ff */
        /* <DEDUP_REMOVED lines=30> */
[C---:B--2---:R-:W-:Y:S01]  /*6370*/  F2FP.SATFINITE.E4M3.F32.PACK_AB_MERGE_C R210, R211.reuse, R210, RZ ;  /* 0x000000d2d3d2723e */ /* 0x044fe200048070ff */
[----:B------:R-:W-:Y:S01]  /*6380*/  FADD.FTZ R211, R211, R4 ;  /* 0x00000004d3d37221 */ /* 0x000fe20000010000 */
        /* <DEDUP_REMOVED lines=19> */
[----:B------:R-:W-:Y:S01]  /*64c0*/  F2FP.SATFINITE.E4M3.F32.PACK_AB_MERGE_C R157, R160, R157, R165 ;  /* 0x0000009da09d723e */ /* 0x000fe200048070a5 */
[----:B------:R-:W-:Y:S01]  /*64d0*/  FMUL.FTZ R110, R110, R6 ;  /* 0x000000066e6e7220 */ /* 0x000fe20000410000 */
[----:B------:R-:W1:Y:S01]  /*64e0*/  MUFU.EX2 R164, R164 ;  /* 0x000000a400a47308 */ /* 0x000e620000000800 */
[----:B--2---:R-:W-:-:S01]  /*64f0*/  FADD.FTZ R152, R158, R211 ;  /* 0x000000d39e987221 */ /* 0x004fc20000010000 */
[-C--:B------:R-:W-:Y:S01]  /*6500*/  FMUL.FTZ R111, R111, R6.reuse ;  /* 0x000000066f6f7220 */ /* 0x080fe20000410000 */
[-C--:B------:R-:W-:Y:S01]  /*6510*/  FMUL.FTZ R114, R114, R6.reuse ;  /* 0x0000000672727220 */ /* 0x080fe20000410000 */
[----:B------:R-:W-:Y:S01]  /*6520*/  FMUL.FTZ R115, R115, R6 ;  /* 0x0000000673737220 */ /* 0x000fe20000410000 */
[----:B------:R-:W-:-:S01]  /*6530*/  FADD.FTZ R15, R159, R152 ;  /* 0x000000989f0f7221 */ /* 0x000fc20000010000 */
        /* <DEDUP_REMOVED lines=23> */
[----:B------:R-:W-:Y:S01]  /*66b0*/  FMUL.FTZ R151, R151, R6 ;  /* 0x0000000697977220 */ /* 0x000fe20000410000 */
[----:B------:R-:W-:-:S02]  /*66c0*/  F2FP.SATFINITE.E4M3.F32.PACK_AB_MERGE_C R153, R10, R7, R14 ;  /* 0x000000070a99723e */ /* 0x000fc4000480700e */
[----:B------:R-:W2:Y:S01]  /*66d0*/  MUFU.EX2 R172, R172 ;  /* 0x000000ac00ac7308 */ /* 0x000ea20000000800 */
[----:B0-----:R-:W-:-:S01]  /*66e0*/  FADD.FTZ R5, R169, R4 ;  /* 0x00000004a9057221 */ /* 0x001fc20000010000 */
[----:B------:R-:W-:Y:S02]  /*66f0*/  F2FP.SATFINITE.E4M3.F32.PACK_AB_MERGE_C R154, R13, R12, R154 ;  /* 0x0000000c0d9a723e */ /* 0x000fe4000480709a */
[----:B------:R-:W-:-:S04]  /*6700*/  F2FP.SATFINITE.E4M3.F32.PACK_AB_MERGE_C R155, R190, R11, R155 ;  /* 0x0000000bbe9b723e */ /* 0x000fc8000480709b */
[----:B------:R-:W0:Y:S01]  /*6710*/  MUFU.EX2 R168, R168 ;  /* 0x000000a800a87308 */ /* 0x000e220000000800 */
[C---:B-1----:R-:W-:Y:S01]  /*6720*/  F2FP.SATFINITE.E4M3.F32.PACK_AB_MERGE_C R212, R213.reuse, R212, RZ ;  /* 0x000000d4d5d4723e */ /* 0x042fe200048070ff */
[----:B------:R-:W-:-:S03]  /*6730*/  FADD.FTZ R213, R213, R152 ;  /* 0x00000098d5d57221 */ /* 0x000fc60000010000 */
[----:B------:R-:W-:Y:S01]  /*6740*/  F2FP.SATFINITE.E4M3.F32.PACK_AB_MERGE_C R158, R159, R158, R212 ;  /* 0x0000009e9f9e723e */ /* 0x000fe200048070d4 */
[----:B------:R-:W-:-:S02]  /*6750*/  FADD.FTZ R4, R162, R213 ;  /* 0x000000d5a2047221 */ /* 0x000fc40000010000 */
        /* <DEDUP_REMOVED lines=16> */
[----:B------:R-:W-:-:S03]  /*6860*/  F2FP.SATFINITE.E4M3.F32.PACK_AB_MERGE_C R178, R215, R178, RZ ;  /* 0x000000b2d7b2723e */ /* 0x000fc600048070ff */
[----:B------:R-:W-:Y:S01]  /*6870*/  FADD.FTZ R4, R166, R5 ;  /* 0x00000005a6047221 */ /* 0x000fe20000010000 */
[----:B------:R-:W-:Y:S02]  /*6880*/  F2FP.SATFINITE.E4M3.F32.PACK_AB_MERGE_C R160, R163, R162, R178 ;  /* 0x000000a2a3a0723e */ /* 0x000fe400048070b2 */
        /* <DEDUP_REMOVED lines=52> */
[----:B------:R-:W-:-:S06]  /*6bd0*/  F2FP.SATFINITE.E4M3.F32.PACK_AB_MERGE_C R156, R21, R20, R210 ;  /* 0x00000014159c723e */ /* 0x000fcc00048070d2 */
[----:B------:R-:W2:Y:S01]  /*6be0*/  MUFU.EX2 R152, R187 ;  /* 0x000000bb00987308 */ /* 0x000ea20000000800 */
[----:B0-----:R-:W-:-:S01]  /*6bf0*/  FADD.FTZ R15, R205, R4 ;  /* 0x00000004cd0f7221 */ /* 0x001fc20000010000 */
        /* <DEDUP_REMOVED lines=9> */
.L_x_240:
[----:B------:R-:W-:-:S04]  /*6c90*/  IMAD.U32 R6, RZ, RZ, UR54 ;  /* 0x00000036ff067e24 */ /* 0x000fc8000f8e00ff */
[----:B------:R0:W1:Y:S01]  /*6ca0*/  SYNCS.PHASECHK.TRANS64.TRYWAIT P2, [UR47+0x38850], R6 ;  /* 0x03885006ff0075a7 */ /* 0x000062000804016f */
[----:B------:R-:W-:Y:S05]  /*6cb0*/  @!P0 BRA `(.L_x_241) ;  /* 0x0000000000048947 */ /* 0x000fea0003800000 */
[----:B------:R-:W-:Y:S01]  /*6cc0*/  BPT.TRAP 0x1 ;  /* 0x000000040000795c */ /* 0x000fe20000300000 */
.L_x_241:
[----:B0-----:R-:W-:Y:S01]  /*6cd0*/  VIADD R6, R226, 0x8 ;  /* 0x00000008e2067836 */ /* 0x001fe20000000000 */
[----:B-1----:R-:W-:Y:S06]  /*6ce0*/  @P2 BRA `(.L_x_242) ;  /* 0x00000000000c2947 */ /* 0x002fec0003800000 */
[----:B------:R-:W-:-:S04]  /*6cf0*/  IMAD.U32 R7, RZ, RZ, UR54 ;  /* 0x00000036ff077e24 */ /* 0x000fc8000f8e00ff */
[----:B------:R-:W0:Y:S02]  /*6d00*/  SYNCS.PHASECHK.TRANS64.TRYWAIT P2, [UR47+0x38850], R7 ;  /* 0x03885007ff0075a7 */ /* 0x000e24000804016f */
[----:B0-----:R-:W-:Y:S05]  /*6d10*/  @!P2 BRA `(.L_x_243) ;  /* 0x000000b00088a947 */ /* 0x001fea0003800000 */
.L_x_242:
        /* <DEDUP_REMOVED lines=27> */
.L_x_244:
[----:B------:R-:W-:Y:S01]  /*6ed0*/  UIADD3 UR47, UR47, 0x38860, URZ ;  /* 0x000388602f2f7890 */ /* 0x000fe2000fffe03f */
[----:B------:R-:W-:Y:S02]  /*6ee0*/  IMAD.MOV.U32 R6, RZ, RZ, R171 ;  /* 0x000000ffff067224 */ /* 0x000fe400078e00ab */
[----:B0-----:R-:W-:Y:S01]  /*6ef0*/  IMAD.MOV.U32 R7, RZ, RZ, R182 ;  /* 0x000000ffff077224 */ /* 0x001fe200078e00b6 */
[----:B------:R-:W-:-:S09]  /*6f00*/  UPRMT UR47, UR48, 0x654, UR47 ;  /* 0x00000654302f7896 */ /* 0x000fd2000800002f */
[----:B------:R-:W-:Y:S01]  /*6f10*/  SYNCS.ARRIVE.TRANS64.RED.A1T0 RZ, [UR47], RZ ;  /* 0x000000ffffff79a7 */ /* 0x000fe2000810042f */
[----:B------:R-:W-:Y:S05]  /*6f20*/  @P1 BRA `(.L_x_245) ;  /* 0xffffffd4005c1947 */ /* 0x000fea000383ffff */
.L_x_234:
[----:B------:R-:W-:Y:S01]  /*6f30*/  ULDC.64 UR8, c[0x0][0x9a0] ;  /* 0x0002680000087ab9 */ /* 0x000fe20000000a00 */
[----:B------:R-:W-:Y:S01]  /*6f40*/  IMAD.MOV.U32 R10, RZ, RZ, 0x3f800000 ;  /* 0x3f800000ff0a7424 */ /* 0x000fe200078e00ff */
[----:B------:R-:W-:Y:S01]  /*6f50*/  UISETP.NE.U32.AND UP0, UPT, UR8, URZ, UPT ;  /* 0x0000003f0800728c */ /* 0x000fe2000bf05070 */
[----:B------:R2:W-:Y:S06]  /*6f60*/  BAR.ARV R3, 0x100 ;  /* 0x000400030000751d */ /* 0x0005ec0000002000 */
[----:B------:R-:W-:Y:S02]  /*6f70*/  UISETP.NE.AND.EX UP0, UPT, UR9, URZ, UPT, UP0 ;  /* 0x0000003f0900728c */ /* 0x000fe4000bf05300 */
[----:B------:R-:W-:Y:S06]  /*6f80*/  BAR.ARV 0x8, 0x180 ;  /* 0x0206000000007b1d */ /* 0x000fec0000002000 */
[----:B------:R-:W-:-:S03]  /*6f90*/  PLOP3.LUT P0, PT, PT, PT, UP0, 0x80, 0x0 ;  /* 0x000000000000781c */ /* 0x000fc60003f0f008 */
        /* <DEDUP_REMOVED lines=9> */
[----:B------:R-:W-:-:S04]  /*7030*/  @UP0 UIMAD UR6, UR45, UR13, UR6 ;  /* 0x0000000d2d0602a4 */ /* 0x000fc8000f8e0206 */
[----:B------:R-:W-:Y:S02]  /*7040*/  @UP0 UIADD3 UR5, UR5, UR6, URZ ;  /* 0x0000000605050290 */ /* 0x000fe4000fffe03f */
[----:B------:R-:W-:-:S04]  /*7050*/  @UP0 ULEA UR6, UP1, UR4, UR8, 0x2 ;  /* 0x0000000804060291 */ /* 0x000fc8000f82103f */
[----:B------:R-:W-:Y:S02]  /*7060*/  @UP0 ULEA.HI.X UR7, UR4, UR9, UR5, 0x2, UP1 ;  /* 0x0000000904070291 */ /* 0x000fe400088f1405 */
[----:B------:R-:W-:-:S04]  /*7070*/  IMAD.U32 R6, RZ, RZ, UR6 ;  /* 0x00000006ff067e24 */ /* 0x000fc8000f8e00ff */
[----:B01----:R-:W-:-:S05]  /*7080*/  IMAD.U32 R7, RZ, RZ, UR7 ;  /* 0x00000007ff077e24 */ /* 0x003fca000f8e00ff */
[----:B------:R0:W3:Y:S01]  /*7090*/  @P0 LDG.E R10, desc[UR50][R6.64] ;  /* 0x00000032060a0981 */ /* 0x0000e2000c1e1900 */
[----:B------:R-:W-:Y:S01]  /*70a0*/  IMAD.U32 R15, RZ, RZ, UR10 ;  /* 0x0000000aff0f7e24 */ /* 0x000fe2000f8e00ff */
[----:B------:R-:W-:Y:S01]  /*70b0*/  UIADD3 UR36, UR36, 0x1, URZ ;  /* 0x0000000124247890 */ /* 0x000fe2000fffe03f */
[----:B--2---:R-:W-:Y:S01]  /*70c0*/  IMAD.MOV.U32 R3, RZ, RZ, -0x800000 ;  /* 0xff800000ff037424 */ /* 0x004fe200078e00ff */
[----:B------:R-:W1:Y:S01]  /*70d0*/  SHFL.BFLY PT, R9, R4, 0x2, 0x1f ;  /* 0x0c401f0004097f89 */ /* 0x000e6200000e0000 */
[----:B------:R-:W-:Y:S02]  /*70e0*/  UIADD3 UR43, UR43, 0x1, URZ ;  /* 0x000000012b2b7890 */ /* 0x000fe4000fffe03f */
[----:B------:R-:W-:Y:S01]  /*70f0*/  UISETP.NE.AND UP0, UPT, UR36, 0x2, UPT ;  /* 0x000000022400788c */ /* 0x000fe2000bf05270 */
[----:B------:R-:W2:Y:S01]  /*7100*/  SHFL.BFLY PT, R8, R5, 0x2, 0x1f ;  /* 0x0c401f0005087f89 */ /* 0x000ea200000e0000 */
[----:B0-----:R-:W-:Y:S02]  /*7110*/  IMAD.MOV.U32 R7, RZ, RZ, RZ ;  /* 0x000000ffff077224 */ /* 0x001fe400078e00ff */
[----:B------:R-:W-:-:S02]  /*7120*/  USEL UR4, URZ, 0x1, UP0 ;  /* 0x000000013f047887 */ /* 0x000fc40008000000 */
[----:B------:R-:W-:Y:S02]  /*7130*/  USEL UR36, UR36, URZ, UP0 ;  /* 0x0000003f24247287 */ /* 0x000fe40008000000 */
[----:B------:R-:W-:Y:S01]  /*7140*/  ULOP3.LUT UR42, UR42, UR4, URZ, 0x3c, !UPT ;  /* 0x000000042a2a7292 */ /* 0x000fe2000f8e3c3f */
[----:B-1----:R-:W-:Y:S01]  /*7150*/  FADD.FTZ R9, R9, R4 ;  /* 0x0000000409097221 */ /* 0x002fe20000010000 */
[----:B--2---:R-:W-:-:S04]  /*7160*/  FADD.FTZ R8, R8, R5 ;  /* 0x0000000508087221 */ /* 0x004fc80000010000 */
[----:B------:R-:W0:Y:S01]  /*7170*/  SHFL.BFLY PT, R0, R9, 0x1, 0x1f ;  /* 0x0c201f0009007f89 */ /* 0x000e2200000e0000 */
[----:B------:R-:W-:-:S03]  /*7180*/  IMAD.U32 R5, RZ, RZ, UR10 ;  /* 0x0000000aff057e24 */ /* 0x000fc6000f8e00ff */
[----:B------:R-:W1:Y:S01]  /*7190*/  SHFL.BFLY PT, R11, R8, 0x1, 0x1f ;  /* 0x0c201f00080b7f89 */ /* 0x000e6200000e0000 */
[----:B0-----:R-:W-:Y:S01]  /*71a0*/  FADD.FTZ R12, R9, R0 ;  /* 0x00000000090c7221 */ /* 0x001fe20000010000 */
[----:B------:R-:W-:Y:S02]  /*71b0*/  IMAD.MOV.U32 R9, RZ, RZ, RZ ;  /* 0x000000ffff097224 */ /* 0x000fe400078e00ff */
[----:B------:R-:W-:Y:S02]  /*71c0*/  IMAD.MOV.U32 R0, RZ, RZ, -0x800000 ;  /* 0xff800000ff007424 */ /* 0x000fe400078e00ff */
[----:B-1----:R-:W-:Y:S01]  /*71d0*/  FADD.FTZ R11, R8, R11 ;  /* 0x0000000b080b7221 */ /* 0x002fe20000010000 */
[C---:B------:R-:W-:Y:S01]  /*71e0*/  FSETP.NE.FTZ.AND P0, PT, R12.reuse, RZ, PT ;  /* 0x000000ff0c00720b */ /* 0x040fe20003f15000 */
[----:B------:R-:W-:Y:S02]  /*71f0*/  FMUL.FTZ R13, R12, 0.00390625 ;  /* 0x3b8000000c0d7820 */ /* 0x000fe40000410000 */
[----:B------:R-:W-:-:S03]  /*7200*/  FMUL.FTZ R14, R11, 0.00390625 ;  /* 0x3b8000000b0e7820 */ /* 0x000fc60000410000 */
[----:B------:R-:W-:Y:S02]  /*7210*/  FSETP.NE.FTZ.AND P1, PT, R13, RZ, PT ;  /* 0x000000ff0d00720b */ /* 0x000fe40003f35000 */
[----:B------:R-:W-:-:S05]  /*7220*/  FSETP.NE.FTZ.AND P2, PT, R14, RZ, PT ;  /* 0x000000ff0e00720b */ /* 0x000fca0003f55000 */
[----:B------:R-:W-:Y:S01]  /*7230*/  @P0 MUFU.RCP R7, R12 ;  /* 0x0000000c00070308 */ /* 0x000fe20000001000 */
[----:B------:R-:W-:-:S05]  /*7240*/  FSETP.NE.FTZ.AND P0, PT, R11, RZ, PT ;  /* 0x000000ff0b00720b */ /* 0x000fca0003f15000 */
[----:B------:R-:W-:Y:S02]  /*7250*/  @P1 FMUL.FTZ R5, R5, 0.69314718246459960938 ;  /* 0x3f31721805051820 */ /* 0x000fe40000410000 */
[----:B------:R-:W0:Y:S01]  /*7260*/  @P1 MUFU.LG2 R4, R13 ;  /* 0x0000000d00041308 */ /* 0x000e220000000c00 */
[----:B------:R-:W-:-:S07]  /*7270*/  @P2 FMUL.FTZ R15, R15, 0.69314718246459960938 ;  /* 0x3f3172180f0f2820 */ /* 0x000fce0000410000 */
[----:B------:R-:W1:Y:S08]  /*7280*/  @P2 MUFU.LG2 R6, R14 ;  /* 0x0000000e00062308 */ /* 0x000e700000000c00 */
[----:B------:R-:W2:Y:S01]  /*7290*/  @P0 MUFU.RCP R9, R11 ;  /* 0x0000000b00090308 */ /* 0x000ea20000001000 */
[----:B0-----:R-:W-:Y:S01]  /*72a0*/  @P1 FMUL.FTZ R4, R4, 0.69314718246459960938 ;  /* 0x3f31721804041820 */ /* 0x001fe20000410000 */
[----:B------:R-:W-:-:S03]  /*72b0*/  PLOP3.LUT P0, PT, PT, PT, PT, 0x8, 0x0 ;  /* 0x000000000000781c */ /* 0x000fc60003f0e170 */
[----:B------:R-:W-:Y:S01]  /*72c0*/  @P1 FFMA.FTZ R3, R5, R182, R4 ;  /* 0x000000b605031223 */ /* 0x000fe20000010004 */
[----:B-1----:R-:W-:-:S04]  /*72d0*/  @P2 FMUL.FTZ R6, R6, 0.69314718246459960938 ;  /* 0x3f31721806062820 */ /* 0x002fc80000410000 */
[----:B------:R-:W-:Y:S01]  /*72e0*/  @P2 FFMA.FTZ R0, R15, R171, R6 ;  /* 0x000000ab0f002223 */ /* 0x000fe20000010006 */
[-C--:B---3--:R-:W-:Y:S01]  /*72f0*/  FMUL.FTZ R152, R7, R10.reuse ;  /* 0x0000000a07987220 */ /* 0x088fe20000410000 */
[----:B--2---:R-:W-:-:S03]  /*7300*/  FMUL.FTZ R10, R9, R10 ;  /* 0x0000000a090a7220 */ /* 0x004fc60000410000 */
        /* <DEDUP_REMOVED lines=127> */
[----:B------:R-:W-:-:S07]  /*7b00*/  FMUL.FTZ R10, R151, R10 ;  /* 0x0000000a970a7220 */ /* 0x000fce0000410000 */
.L_x_221:
[----:B------:R-:W0:Y:S08]  /*7b10*/  S2UR UR4, SR_CgaCtaId ;  /* 0x00000000000479c3 */ /* 0x000e300000008800 */
[----:B------:R-:W-:Y:S06]  /*7b20*/  BAR.SYNC.DEFER_BLOCKING 0x5, 0x180 ;  /* 0x0146000000007b1d */ /* 0x000fec0000010000 */
[----:B------:R-:W-:Y:S01]  /*7b30*/  UMOV UR7, 0x400 ;  /* 0x0000040000077882 */ /* 0x000fe20000000000 */
[----:B------:R-:W-:Y:S01]  /*7b40*/  BSSY B0, `(.L_x_246) ;  /* 0x00003a7000007945 */ /* 0x000fe20003800000 */
[----:B0-----:R-:W-:-:S09]  /*7b50*/  ULEA UR7, UR4, UR7, 0x18 ;  /* 0x0000000704077291 */ /* 0x001fd2000f8ec03f */
[----:B------:R-:W0:Y:S02]  /*7b60*/  LDS.128 R44, [UR7+0x388d0] ;  /* 0x0388d007ff2c7984 */ /* 0x000e240008000c00 */
[----:B0-----:R-:W-:Y:S02]  /*7b70*/  R2UR UR5, R45 ;  /* 0x000000002d0572ca */ /* 0x001fe400000e0000 */
[----:B------:R-:W-:Y:S02]  /*7b80*/  R2UR UR45, R46 ;  /* 0x000000002e2d72ca */ /* 0x000fe400000e0000 */
[----:B------:R-:W-:Y:S01]  /*7b90*/  R2UR UR6, R47 ;  /* 0x000000002f0672ca */ /* 0x000fe200000e0000 */
[----:B------:R-:W-:Y:S06]  /*7ba0*/  BAR.ARV 0x4, 0x180 ;  /* 0x0106000000007b1d */ /* 0x000fec0000002000 */
[----:B------:R-:W-:Y:S08]  /*7bb0*/  @P0 BRA `(.L_x_247) ;  /* 0x0000002c00140947 */ /* 0x000ff00003800000 */
[----:B------:R-:W0:Y:S01]  /*7bc0*/  S2R R74, SR_TID.X ;  /* 0x00000000004a7919 */ /* 0x000e220000002100 */
[----:B------:R-:W-:Y:S01]  /*7bd0*/  ULDC.64 UR8, c[0x4][0x38] ;  /* 0x01000e0000087ab9 */ /* 0x000fe20000000a00 */
[----:B------:R-:W1:Y:S01]  /*7be0*/  S2UR UR4, SR_SWINHI ;  /* 0x00000000000479c3 */ /* 0x000e620000002f00 */
        /* <DEDUP_REMOVED lines=14> */
[----:B------:R-:W-:Y:S01]  /*7cd0*/  F2FP.BF16.F32.PACK_AB R144, R101, R144 ;  /* 0x000000906590723e */ /* 0x000fe200000010ff */
[----:B0-----:R-:W-:Y:S01]  /*7ce0*/  IMAD.SHL.U32 R26, R74, 0x4, RZ ;  /* 0x000000044a1a7824 */ /* 0x001fe200078e00ff */
        /* <DEDUP_REMOVED lines=38> */
[----:B------:R-:W-:Y:S01]  /*7f50*/  F2FP.BF16.F32.PACK_AB R35, R142, R35 ;  /* 0x000000238e23723e */ /* 0x000fe200000010ff */
[----:B------:R-:W-:Y:S01]  /*7f60*/  USHF.L.U32 UR12, UR38, 0x2, URZ ;  /* 0x00000002260c7899 */ /* 0x000fe2000800063f */
[----:B------:R-:W-:Y:S01]  /*7f70*/  LOP3.LUT R26, R26, 0xc, RZ, 0xc0, !PT ;  /* 0x0000000c1a1a7812 */ /* 0x000fe200078ec0ff */
[----:B------:R-:W-:-:S03]  /*7f80*/  ULDC.64 UR10, c[0x0][0xc00] ;  /* 0x00030000000a7ab9 */ /* 0x000fc60000000a00 */
[----:B------:R-:W-:-:S05]  /*7f90*/  IADD3 R26, P0, R26, UR8, RZ ;  /* 0x000000081a1a7c10 */ /* 0x000fca000ff1e0ff */
[----:B------:R-:W-:-:S05]  /*7fa0*/  IMAD.X R27, RZ, RZ, UR9, P0 ;  /* 0x00000009ff1b7e24 */ /* 0x000fca00080e06ff */
[----:B------:R0:W2:Y:S01]  /*7fb0*/  LDG.E.CONSTANT R26, desc[UR50][R26.64] ;  /* 0x000000321a1a7981 */ /* 0x0000a2000c1e9900 */
[----:B------:R-:W-:Y:S01]  /*7fc0*/  LOP3.LUT P0, R8, R74, 0x3, RZ, 0xc0, !PT ;  /* 0x000000034a087812 */ /* 0x000fe2000780c0ff */
[----:B------:R-:W-:Y:S01]  /*7fd0*/  UMOV UR8, UR7 ;  /* 0x0000000700087c82 */ /* 0x000fe20008000000 */
[----:B-1----:R-:W-:Y:S01]  /*7fe0*/  UMOV UR9, UR4 ;  /* 0x0000000400097c82 */ /* 0x002fe20008000000 */
[----:B------:R-:W-:Y:S01]  /*7ff0*/  F2FP.BF16.F32.PACK_AB R70, R119, R42 ;  /* 0x0000002a7746723e */ /* 0x000fe200000010ff */
[----:B------:R-:W-:Y:S01]  /*8000*/  USHF.L.U64.HI UR13, UR38, 0x2, UR39 ;  /* 0x00000002260d7899 */ /* 0x000fe20008010227 */
[----:B------:R-:W-:Y:S01]  /*8010*/  ISETP.EQ.OR P0, PT, R8, 0x3, !P0 ;  /* 0x000000030800780c */ /* 0x000fe20004702670 */
[----:B------:R-:W-:Y:S01]  /*8020*/  UIADD3 UR4, UP1, UR12, UR10, URZ ;  /* 0x0000000a0c047290 */ /* 0x000fe2000ff3e03f */
[----:B------:R-:W-:Y:S01]  /*8030*/  F2FP.BF16.F32.PACK_AB R12, R14, R57 ;  /* 0x000000390e0c723e */ /* 0x000fe200000010ff */
[----:B------:R-:W-:Y:S01]  /*8040*/  UISETP.NE.U32.AND UP0, UPT, UR10, URZ, UPT ;  /* 0x0000003f0a00728c */ /* 0x000fe2000bf05070 */
[----:B------:R-:W-:Y:S01]  /*8050*/  SEL R131, R51, R70, P0 ;  /* 0x0000004633837207 */ /* 0x000fe20000000000 */
[----:B------:R-:W-:Y:S01]  /*8060*/  UIADD3.X UR10, UR13, UR11, URZ, UP1, !UPT ;  /* 0x0000000b0d0a7290 */ /* 0x000fe20008ffe43f */
[----:B------:R-:W-:Y:S01]  /*8070*/  SEL R70, R70, R51, P0 ;  /* 0x0000003346467207 */ /* 0x000fe20000000000 */
[----:B------:R-:W-:Y:S01]  /*8080*/  IMAD.MOV.U32 R51, RZ, RZ, 0x2 ;  /* 0x00000002ff337424 */ /* 0x000fe200078e00ff */
[----:B------:R-:W-:Y:S01]  /*8090*/  SEL R91, R88, R45, P0 ;  /* 0x0000002d585b7207 */ /* 0x000fe20000000000 */
[----:B------:R-:W-:Y:S01]  /*80a0*/  UISETP.NE.AND.EX UP0, UPT, UR11, URZ, UPT, UP0 ;  /* 0x0000003f0b00728c */ /* 0x000fe2000bf05300 */
        /* <DEDUP_REMOVED lines=8> */
[----:B------:R-:W-:Y:S01]  /*8130*/  SEL R69, R50, R55, P0 ;  /* 0x0000003732457207 */ /* 0x000fe20000000000 */
[----:B------:R-:W-:Y:S01]  /*8140*/  IMAD.WIDE R50, R220, R51, UR8 ;  /* 0x00000008dc327e25 */ /* 0x000fe2000f8e0233 */
[----:B------:R-:W-:Y:S02]  /*8150*/  SEL R83, R13, R12, P0 ;  /* 0x0000000c0d537207 */ /* 0x000fe40000000000 */
[----:B------:R-:W-:Y:S02]  /*8160*/  SEL R15, R12, R13, P0 ;  /* 0x0000000d0c0f7207 */ /* 0x000fe40000000000 */
[C---:B------:R-:W-:Y:S02]  /*8170*/  IADD3 R143, P4, R50.reuse, 0x60, RZ ;  /* 0x00000060328f7810 */ /* 0x040fe40007f9e0ff */
[----:B------:R-:W-:-:S02]  /*8180*/  IADD3 R139, P2, R50, 0x20, RZ ;  /* 0x00000020328b7810 */ /* 0x000fc40007f5e0ff */
[----:B------:R-:W-:Y:S02]  /*8190*/  LOP3.LUT R12, R143, 0x380, RZ, 0xc0, !PT ;  /* 0x000003808f0c7812 */ /* 0x000fe400078ec0ff */
[----:B------:R-:W-:Y:S02]  /*81a0*/  F2FP.BF16.F32.PACK_AB R9, R158, R159 ;  /* 0x0000009f9e09723e */ /* 0x000fe400000010ff */
[----:B------:R-:W-:Y:S02]  /*81b0*/  F2FP.BF16.F32.PACK_AB R4, R156, R157 ;  /* 0x0000009d9c04723e */ /* 0x000fe400000010ff */
[----:B------:R-:W-:Y:S02]  /*81c0*/  F2FP.BF16.F32.PACK_AB R20, R87, R62 ;  /* 0x0000003e5714723e */ /* 0x000fe400000010ff */
[----:B------:R-:W-:Y:S02]  /*81d0*/  F2FP.BF16.F32.PACK_AB R73, R95, R58 ;  /* 0x0000003a5f49723e */ /* 0x000fe400000010ff */
[----:B------:R-:W-:-:S02]  /*81e0*/  F2FP.BF16.F32.PACK_AB R5, R162, R163 ;  /* 0x000000a3a205723e */ /* 0x000fc400000010ff */
[----:B------:R-:W-:Y:S02]  /*81f0*/  F2FP.BF16.F32.PACK_AB R6, R160, R161 ;  /* 0x000000a1a006723e */ /* 0x000fe400000010ff */
[----:B------:R-:W-:Y:S02]  /*8200*/  SEL R95, R61, R68, P0 ;  /* 0x000000443d5f7207 */ /* 0x000fe40000000000 */
[----:B------:R-:W-:Y:S02]  /*8210*/  SEL R43, R68, R61, P0 ;  /* 0x0000003d442b7207 */ /* 0x000fe40000000000 */
[----:B------:R-:W-:Y:S02]  /*8220*/  SEL R113, R148, R141, P0 ;  /* 0x0000008d94717207 */ /* 0x000fe40000000000 */
[----:B------:R-:W-:Y:S02]  /*8230*/  SEL R60, R141, R148, P0 ;  /* 0x000000948d3c7207 */ /* 0x000fe40000000000 */
[----:B------:R-:W-:-:S02]  /*8240*/  SEL R115, R132, R125, P0 ;  /* 0x0000007d84737207 */ /* 0x000fc40000000000 */
[----:B------:R-:W-:Y:S02]  /*8250*/  SEL R62, R125, R132, P0 ;  /* 0x000000847d3e7207 */ /* 0x000fe40000000000 */
[----:B------:R-:W-:Y:S02]  /*8260*/  SEL R125, R59, R54, P0 ;  /* 0x000000363b7d7207 */ /* 0x000fe40000000000 */
[----:B------:R-:W-:Y:S01]  /*8270*/  SEL R68, R54, R59, P0 ;  /* 0x0000003b36447207 */ /* 0x000fe20000000000 */
[--C-:B------:R-:W-:Y:S01]  /*8280*/  IMAD.X R59, RZ, RZ, R51.reuse, P2 ;  /* 0x000000ffff3b7224 */ /* 0x100fe200010e0633 */
[----:B------:R-:W-:Y:S02]  /*8290*/  IADD3 R141, P3, R50, 0x40, RZ ;  /* 0x00000040328d7810 */ /* 0x000fe40007f7e0ff */
[----:B------:R-:W-:Y:S02]  /*82a0*/  SHF.R.U64 R12, R12, 0x3, RZ ;  /* 0x000000030c0c7819 */ /* 0x000fe400000012ff */
[----:B------:R-:W-:Y:S01]  /*82b0*/  IADD3 R149, P1, R50, 0x4040, RZ ;  /* 0x0000404032957810 */ /* 0x000fe20007f3e0ff */
[----:B------:R-:W-:Y:S01]  /*82c0*/  IMAD.X R55, RZ, RZ, R51, P3 ;  /* 0x000000ffff377224 */ /* 0x000fe200018e0633 */
[----:B------:R-:W-:-:S02]  /*82d0*/  SEL R85, R64, R65, P0 ;  /* 0x0000004140557207 */ /* 0x000fc40000000000 */
[----:B0-----:R-:W-:Y:S02]  /*82e0*/  SEL R27, R65, R64, P0 ;  /* 0x00000040411b7207 */ /* 0x001fe40000000000 */
[----:B------:R-:W-:Y:S02]  /*82f0*/  SEL R109, R9, R4, P0 ;  /* 0x00000004096d7207 */ /* 0x000fe40000000000 */
[----:B------:R-:W-:Y:S02]  /*8300*/  SEL R61, R4, R9, P0 ;  /* 0x00000009043d7207 */ /* 0x000fe40000000000 */
[----:B------:R-:W-:Y:S02]  /*8310*/  IADD3 R151, P2, R50, 0x4060, RZ ;  /* 0x0000406032977810 */ /* 0x000fe40007f5e0ff */
[----:B------:R-:W-:Y:S02]  /*8320*/  SEL R81, R48, R49, P0 ;  /* 0x0000003130517207 */ /* 0x000fe40000000000 */
[----:B------:R-:W-:Y:S01]  /*8330*/  SEL R14, R49, R48, P0 ;  /* 0x00000030310e7207 */ /* 0x000fe20000000000 */
[----:B------:R-:W-:Y:S01]  /*8340*/  IMAD.X R49, RZ, RZ, R51, P4 ;  /* 0x000000ffff317224 */ /* 0x000fe200020e0633 */
[----:B------:R-:W-:-:S02]  /*8350*/  SEL R105, R144, R145, P0 ;  /* 0x0000009190697207 */ /* 0x000fc40000000000 */
[----:B------:R-:W-:Y:S02]  /*8360*/  SEL R57, R145, R144, P0 ;  /* 0x0000009091397207 */ /* 0x000fe40000000000 */
[----:B------:R-:W-:Y:S02]  /*8370*/  SEL R107, R5, R6, P0 ;  /* 0x00000006056b7207 */ /* 0x000fe40000000000 */
[----:B------:R-:W-:Y:S02]  /*8380*/  SEL R64, R6, R5, P0 ;  /* 0x0000000506407207 */ /* 0x000fe40000000000 */
[----:B------:R-:W-:Y:S02]  /*8390*/  LOP3.LUT R4, R139, 0x380, RZ, 0xc0, !PT ;  /* 0x000003808b047812 */ /* 0x000fe400078ec0ff */
[----:B------:R-:W-:Y:S02]  /*83a0*/  F2FP.BF16.F32.PACK_AB R74, R10, R147 ;  /* 0x000000930a4a723e */ /* 0x000fe400000010ff */
[----:B------:R-:W-:-:S02]  /*83b0*/  SEL R99, R120, R121, P0 ;  /* 0x0000007978637207 */ /* 0x000fc40000000000 */
[----:B------:R-:W-:Y:S02]  /*83c0*/  SEL R52, R121, R120, P0 ;  /* 0x0000007879347207 */ /* 0x000fe40000000000 */
[----:B------:R-:W-:Y:S02]  /*83d0*/  SEL R119, R71, R66, P0 ;  /* 0x0000004247777207 */ /* 0x000fe40000000000 */
[----:B------:R-:W-:Y:S02]  /*83e0*/  SEL R65, R66, R71, P0 ;  /* 0x0000004742417207 */ /* 0x000fe40000000000 */
[----:B------:R-:W-:Y:S02]  /*83f0*/  IADD3 R145, P5, R50, 0x4000, RZ ;  /* 0x0000400032917810 */ /* 0x000fe40007fbe0ff */
[----:B------:R-:W-:Y:S02]  /*8400*/  LOP3.LUT R6, R141, 0x380, RZ, 0xc0, !PT ;  /* 0x000003808d067812 */ /* 0x000fe400078ec0ff */
[----:B------:R-:W-:-:S02]  /*8410*/  LOP3.LUT R48, R12, R143, RZ, 0x3c, !PT ;  /* 0x0000008f0c307212 */ /* 0x000fc400078e3cff */
[----:B------:R-:W-:Y:S02]  /*8420*/  SEL R121, R67, R20, P0 ;  /* 0x0000001443797207 */ /* 0x000fe40000000000 */
[----:B------:R-:W-:Y:S02]  /*8430*/  SEL R66, R20, R67, P0 ;  /* 0x0000004314427207 */ /* 0x000fe40000000000 */
[----:B------:R-:W-:Y:S02]  /*8440*/  IADD3 R147, P6, R50, 0x4020, RZ ;  /* 0x0000402032937810 */ /* 0x000fe40007fde0ff */
[----:B------:R-:W-:Y:S02]  /*8450*/  LOP3.LUT R12, R149, 0x380, RZ, 0xc0, !PT ;  /* 0x00000380950c7812 */ /* 0x000fe400078ec0ff */
[----:B------:R-:W-:Y:S02]  /*8460*/  LOP3.LUT R20, R151, 0x380, RZ, 0xc0, !PT ;  /* 0x0000038097147812 */ /* 0x000fe400078ec0ff */
[----:B------:R-:W-:-:S02]  /*8470*/  SHF.R.U64 R4, R4, 0x3, RZ ;  /* 0x0000000304047819 */ /* 0x000fc400000012ff */
[----:B------:R-:W-:Y:S02]  /*8480*/  SEL R117, R116, R47, P0 ;  /* 0x0000002f74757207 */ /* 0x000fe40000000000 */
[----:B------:R-:W-:Y:S01]  /*8490*/  SEL R63, R47, R116, P0 ;  /* 0x000000742f3f7207 */ /* 0x000fe20000000000 */
[--C-:B------:R-:W-:Y:S01]  /*84a0*/  IMAD.X R47, RZ, RZ, R51.reuse, P5 ;  /* 0x000000ffff2f7224 */ /* 0x100fe200028e0633 */
[----:B------:R-:W-:Y:S02]  /*84b0*/  SHF.R.U64 R6, R6, 0x3, RZ ;  /* 0x0000000306067819 */ /* 0x000fe400000012ff */
[----:B------:R-:W-:Y:S02]  /*84c0*/  SEL R79, R40, R41, P0 ;  /* 0x00000029284f7207 */ /* 0x000fe40000000000 */
[----:B------:R-:W-:Y:S01]  /*84d0*/  SEL R11, R41, R40, P0 ;  /* 0x00000028290b7207 */ /* 0x000fe20000000000 */
[----:B------:R-:W-:Y:S01]  /*84e0*/  IMAD.X R41, RZ, RZ, R51, P6 ;  /* 0x000000ffff297224 */ /* 0x000fe200030e0633 */
[----:B------:R-:W-:-:S02]  /*84f0*/  SHF.R.U64 R12, R12, 0x3, RZ ;  /* 0x000000030c0c7819 */ /* 0x000fc400000012ff */
[----:B------:R-:W-:Y:S02]  /*8500*/  IADD3 R157, P5, R50, 0x8040, RZ ;  /* 0x00008040329d7810 */ /* 0x000fe40007fbe0ff */
[----:B------:R-:W-:Y:S02]  /*8510*/  SHF.R.U64 R20, R20, 0x3, RZ ;  /* 0x0000000314147819 */ /* 0x000fe400000012ff */
[----:B------:R-:W-:Y:S02]  /*8520*/  IADD3 R159, P6, R50, 0x8060, RZ ;  /* 0x00008060329f7810 */ /* 0x000fe40007fde0ff */
[----:B------:R-:W-:Y:S02]  /*8530*/  LOP3.LUT R58, R4, R139, RZ, 0x3c, !PT ;  /* 0x0000008b043a7212 */ /* 0x000fe400078e3cff */
[----:B------:R-:W-:Y:S01]  /*8540*/  SEL R133, R126, R127, P0 ;  /* 0x0000007f7e857207 */ /* 0x000fe20000000000 */
[----:B------:R-:W-:Y:S01]  /*8550*/  IMAD.X R13, RZ, RZ, R51, P6 ;  /* 0x000000ffff0d7224 */ /* 0x000fe200030e0633 */
[----:B------:R-:W-:-:S02]  /*8560*/  SEL R71, R127, R126, P0 ;  /* 0x0000007e7f477207 */ /* 0x000fc40000000000 */
[----:B------:R-:W-:Y:S02]  /*8570*/  LOP3.LUT R54, R6, R141, RZ, 0x3c, !PT ;  /* 0x0000008d06367212 */ /* 0x000fe400078e3cff */
[----:B------:R-:W-:Y:S02]  /*8580*/  LOP3.LUT R4, R145, 0x380, RZ, 0xc0, !PT ;  /* 0x0000038091047812 */ /* 0x000fe400078ec0ff */
[----:B------:R-:W-:Y:S02]  /*8590*/  SEL R127, R39, R34, P0 ;  /* 0x00000022277f7207 */ /* 0x000fe40000000000 */
[----:B------:R-:W-:Y:S01]  /*85a0*/  SEL R72, R34, R39, P0 ;  /* 0x0000002722487207 */ /* 0x000fe20000000000 */
[----:B------:R-:W-:Y:S01]  /*85b0*/  IMAD.X R39, RZ, RZ, R51, P1 ;  /* 0x000000ffff277224 */ /* 0x000fe200008e0633 */
[----:B------:R-:W-:Y:S02]  /*85c0*/  LOP3.LUT R6, R147, 0x380, RZ, 0xc0, !PT ;  /* 0x0000038093067812 */ /* 0x000fe400078ec0ff */
[----:B------:R-:W-:-:S02]  /*85d0*/  LOP3.LUT R38, R12, R149, RZ, 0x3c, !PT ;  /* 0x000000950c267212 */ /* 0x000fc400078e3cff */
[----:B------:R-:W-:Y:S02]  /*85e0*/  LOP3.LUT R34, R20, R151, RZ, 0x3c, !PT ;  /* 0x0000009714227212 */ /* 0x000fe400078e3cff */
[----:B------:R-:W-:Y:S02]  /*85f0*/  LOP3.LUT R12, R157, 0x380, RZ, 0xc0, !PT ;  /* 0x000003809d0c7812 */ /* 0x000fe400078ec0ff */
[----:B------:R-:W-:Y:S02]  /*8600*/  LOP3.LUT R20, R159, 0x380, RZ, 0xc0, !PT ;  /* 0x000003809f147812 */ /* 0x000fe400078ec0ff */
[----:B------:R-:W-:Y:S02]  /*8610*/  SHF.R.U64 R4, R4, 0x3, RZ ;  /* 0x0000000304047819 */ /* 0x000fe400000012ff */
[----:B------:R-:W-:Y:S02]  /*8620*/  F2FP.BF16.F32.PACK_AB R7, R154, R155 ;  /* 0x0000009b9a07723e */ /* 0x000fe400000010ff */
[----:B------:R-:W-:-:S02]  /*8630*/  IADD3 R153, P3, R50, 0x8000, RZ ;  /* 0x0000800032997810 */ /* 0x000fc40007f7e0ff */
[----:B------:R-:W-:Y:S02]  /*8640*/  SHF.R.U64 R6, R6, 0x3, RZ ;  /* 0x0000000306067819 */ /* 0x000fe400000012ff */
[----:B------:R-:W-:Y:S02]  /*8650*/  IADD3 R155, P4, R50, 0x8020, RZ ;  /* 0x00008020329b7810 */ /* 0x000fe40007f9e0ff */
[----:B------:R-:W-:Y:S02]  /*8660*/  SHF.R.U64 R12, R12, 0x3, RZ ;  /* 0x000000030c0c7819 */ /* 0x000fe400000012ff */
[----:B------:R-:W-:Y:S02]  /*8670*/  SHF.R.U64 R20, R20, 0x3, RZ ;  /* 0x0000000314147819 */ /* 0x000fe400000012ff */
[----:B------:R-:W-:Y:S02]  /*8680*/  LOP3.LUT R46, R4, R145, RZ, 0x3c, !PT ;  /* 0x00000091042e7212 */ /* 0x000fe400078e3cff */
[----:B------:R-:W-:-:S02]  /*8690*/  SEL R75, R24, R25, P0 ;  /* 0x00000019184b7207 */ /* 0x000fc40000000000 */
[----:B------:R-:W-:Y:S01]  /*86a0*/  SEL R8, R25, R24, P0 ;  /* 0x0000001819087207 */ /* 0x000fe20000000000 */
[----:B------:R-:W-:Y:S01]  /*86b0*/  IMAD.X R25, RZ, RZ, R51, P5 ;  /* 0x000000ffff197224 */ /* 0x000fe200028e0633 */
[----:B------:R-:W-:Y:S02]  /*86c0*/  LOP3.LUT R40, R6, R147, RZ, 0x3c, !PT ;  /* 0x0000009306287212 */ /* 0x000fe400078e3cff */
[----:B------:R-:W-:Y:S02]  /*86d0*/  LOP3.LUT R4, R153, 0x380, RZ, 0xc0, !PT ;  /* 0x0000038099047812 */ /* 0x000fe400078ec0ff */
[----:B------:R-:W-:Y:S02]  /*86e0*/  LOP3.LUT R6, R155, 0x380, RZ, 0xc0, !PT ;  /* 0x000003809b067812 */ /* 0x000fe400078ec0ff */
[----:B------:R-:W-:Y:S02]  /*86f0*/  LOP3.LUT R24, R12, R157, RZ, 0x3c, !PT ;  /* 0x0000009d0c187212 */ /* 0x000fe400078e3cff */
[----:B------:R-:W-:-:S02]  /*8700*/  LOP3.LUT R5, R50, 0x380, RZ, 0xc0, !PT ;  /* 0x0000038032057812 */ /* 0x000fc400078ec0ff */
[----:B------:R-:W-:Y:S02]  /*8710*/  LOP3.LUT R12, R20, R159, RZ, 0x3c, !PT ;  /* 0x0000009f140c7212 */ /* 0x000fe400078e3cff */
[----:B------:R-:W-:Y:S02]  /*8720*/  SEL R89, R29, R36, P0 ;  /* 0x000000241d597207 */ /* 0x000fe40000000000 */
[----:B------:R-:W-:Y:S01]  /*8730*/  SEL R33, R36, R29, P0 ;  /* 0x0000001d24217207 */ /* 0x000fe20000000000 */
[----:B------:R-:W-:Y:S01]  /*8740*/  IMAD.X R29, RZ, RZ, R51, P4 ;  /* 0x000000ffff1d7224 */ /* 0x000fe200020e0633 */
[----:B------:R-:W-:Y:S02]  /*8750*/  SHF.R.U64 R4, R4, 0x3, RZ ;  /* 0x0000000304047819 */ /* 0x000fe400000012ff */
[----:B------:R-:W-:Y:S02]  /*8760*/  MOV R92, R58 ;  /* 0x0000003a005c7202 */ /* 0x000fe40000000f00 */
[----:B------:R-:W-:-:S02]  /*8770*/  SEL R103, R136, R137, P0 ;  /* 0x0000008988677207 */ /* 0x000fc40000000000 */
[----:B------:R-:W-:Y:S02]  /*8780*/  SEL R56, R137, R136, P0 ;  /* 0x0000008889387207 */ /* 0x000fe40000000000 */
[C---:B------:R-:W-:Y:S02]  /*8790*/  IADD3 R161, P1, R50.reuse, 0xc000, RZ ;  /* 0x0000c00032a17810 */ /* 0x040fe40007f3e0ff */
[----:B------:R-:W-:Y:S02]  /*87a0*/  IADD3 R167, P4, R50, 0xc060, RZ ;  /* 0x0000c06032a77810 */ /* 0x000fe40007f9e0ff */
[----:B------:R-:W-:Y:S02]  /*87b0*/  SHF.R.U64 R6, R6, 0x3, RZ ;  /* 0x0000000306067819 */ /* 0x000fe400000012ff */
[----:B------:R-:W-:Y:S02]  /*87c0*/  MOV R59, R38 ;  /* 0x00000026003b7202 */ /* 0x000fe40000000f00 */
[----:B------:R-:W-:-:S02]  /*87d0*/  SEL R123, R94, R73, P0 ;  /* 0x000000495e7b7207 */ /* 0x000fc40000000000 */
[----:B------:R-:W-:Y:S02]  /*87e0*/  SEL R67, R73, R94, P0 ;  /* 0x0000005e49437207 */ /* 0x000fe40000000000 */
[----:B------:R-:W-:Y:S02]  /*87f0*/  SEL R137, R31, R74, P0 ;  /* 0x0000004a1f897207 */ /* 0x000fe40000000000 */
[----:B------:R-:W-:Y:S02]  /*8800*/  SHF.R.U64 R5, R5, 0x3, RZ ;  /* 0x0000000305057819 */ /* 0x000fe400000012ff */
[----:B------:R-:W-:Y:S02]  /*8810*/  MOV R39, R12 ;  /* 0x0000000c00277202 */ /* 0x000fe40000000f00 */
[----:B------:R-:W-:Y:S02]  /*8820*/  SEL R77, R32, R37, P0 ;  /* 0x00000025204d7207 */ /* 0x000fe40000000000 */
[----:B------:R-:W-:-:S02]  /*8830*/  SEL R10, R37, R32, P0 ;  /* 0x00000020250a7207 */ /* 0x000fc40000000000 */
[----:B------:R-:W-:Y:S02]  /*8840*/  SEL R87, R21, R28, P0 ;  /* 0x0000001c15577207 */ /* 0x000fe40000000000 */
[----:B------:R-:W-:Y:S02]  /*8850*/  SEL R111, R7, R152, P0 ;  /* 0x00000098076f7207 */ /* 0x000fe40000000000 */
[----:B------:R-:W-:Y:S02]  /*8860*/  SEL R135, R35, R30, P0 ;  /* 0x0000001e23877207 */ /* 0x000fe40000000000 */
[----:B------:R-:W-:Y:S01]  /*8870*/  SEL R73, R30, R35, P0 ;  /* 0x000000231e497207 */ /* 0x000fe20000000000 */
[--C-:B------:R-:W-:Y:S01]  /*8880*/  IMAD.X R35, RZ, RZ, R51.reuse, P2 ;  /* 0x000000ffff237224 */ /* 0x100fe200010e0633 */
[----:B------:R-:W-:Y:S01]  /*8890*/  SEL R74, R74, R31, P0 ;  /* 0x0000001f4a4a7207 */ /* 0x000fe20000000000 */
[--C-:B------:R-:W-:Y:S01]  /*88a0*/  IMAD.X R31, RZ, RZ, R51.reuse, P3 ;  /* 0x000000ffff1f7224 */ /* 0x100fe200018e0633 */
[----:B------:R-:W-:Y:S01]  /*88b0*/  SEL R32, R28, R21, P0 ;  /* 0x000000151c207207 */ /* 0x000fe20000000000 */
[----:B------:R-:W-:Y:S01]  /*88c0*/  IMAD.X R21, RZ, RZ, R51, P1 ;  /* 0x000000ffff157224 */ /* 0x000fe200008e0633 */
[----:B------:R-:W-:-:S02]  /*88d0*/  LOP3.LUT R30, R4, R153, RZ, 0x3c, !PT ;  /* 0x00000099041e7212 */ /* 0x000fc400078e3cff */
[----:B------:R-:W-:Y:S02]  /*88e0*/  SEL R9, R152, R7, P0 ;  /* 0x0000000798097207 */ /* 0x000fe40000000000 */
[C---:B------:R-:W-:Y:S02]  /*88f0*/  IADD3 R163, P2, R50.reuse, 0xc020, RZ ;  /* 0x0000c02032a37810 */ /* 0x040fe40007f5e0ff */
[----:B------:R-:W-:Y:S02]  /*8900*/  IADD3 R165, P3, R50, 0xc040, RZ ;  /* 0x0000c04032a57810 */ /* 0x000fe40007f7e0ff */
[----:B------:R-:W-:Y:S01]  /*8910*/  LOP3.LUT R28, R6, R155, RZ, 0x3c, !PT ;  /* 0x0000009b061c7212 */ /* 0x000fe200078e3cff */
[--C-:B------:R-:W-:Y:S01]  /*8920*/  IMAD.X R7, RZ, RZ, R51.reuse, P2 ;  /* 0x000000ffff077224 */ /* 0x100fe200010e0633 */
[----:B------:R-:W-:Y:S01]  /*8930*/  LOP3.LUT R4, R161, 0x380, RZ, 0xc0, !PT ;  /* 0x00000380a1047812 */ /* 0x000fe200078ec0ff */
[----:B------:R-:W-:Y:S01]  /*8940*/  IMAD.X R37, RZ, RZ, R51, P3 ;  /* 0x000000ffff257224 */ /* 0x000fe200018e0633 */
[----:B------:R-:W-:-:S02]  /*8950*/  LOP3.LUT R76, R167, 0x380, RZ, 0xc0, !PT ;  /* 0x00000380a74c7812 */ /* 0x000fc400078ec0ff */
[----:B------:R-:W-:Y:S01]  /*8960*/  LOP3.LUT R50, R5, R50, RZ, 0x3c, !PT ;  /* 0x0000003205327212 */ /* 0x000fe200078e3cff */
[----:B------:R-:W-:Y:S01]  /*8970*/  IMAD.X R5, RZ, RZ, R51, P4 ;  /* 0x000000ffff057224 */ /* 0x000fe200020e0633 */
[----:B------:R-:W-:Y:S02]  /*8980*/  MOV R86, R46 ;  /* 0x0000002e00567202 */ /* 0x000fe40000000f00 */
[----:B------:R-:W-:Y:S02]  /*8990*/  MOV R47, R40 ;  /* 0x00000028002f7202 */ /* 0x000fe40000000f00 */
[----:B------:R-:W-:Y:S02]  /*89a0*/  SHF.R.U64 R4, R4, 0x3, RZ ;  /* 0x0000000304047819 */ /* 0x000fe400000012ff */
[----:B------:R-:W-:Y:S02]  /*89b0*/  SHF.R.U64 R76, R76, 0x3, RZ ;  /* 0x000000034c4c7819 */ /* 0x000fe400000012ff */
[----:B------:R-:W-:-:S02]  /*89c0*/  MOV R88, R48 ;  /* 0x0000003000587202 */ /* 0x000fc40000000f00 */
[----:B------:R-:W-:Y:S02]  /*89d0*/  MOV R41, R24 ;  /* 0x0000001800297202 */ /* 0x000fe40000000f00 */
[----:B------:R-:W-:Y:S02]  /*89e0*/  MOV R94, R50 ;  /* 0x00000032005e7202 */ /* 0x000fe40000000f00 */
[----:B------:R-:W-:Y:S02]  /*89f0*/  MOV R49, R28 ;  /* 0x0000001c00317202 */ /* 0x000fe40000000f00 */
[----:B------:R-:W-:Y:S02]  /*8a00*/  MOV R90, R54 ;  /* 0x00000036005a7202 */ /* 0x000fe40000000f00 */
[----:B------:R-:W-:Y:S02]  /*8a10*/  MOV R51, R30 ;  /* 0x0000001e00337202 */ /* 0x000fe40000000f00 */
[----:B------:R-:W-:-:S02]  /*8a20*/  MOV R55, R34 ;  /* 0x0000002200377202 */ /* 0x000fc40000000f00 */
[----:B------:R-:W-:Y:S02]  /*8a30*/  LOP3.LUT R20, R4, R161, RZ, 0x3c, !PT ;  /* 0x000000a104147212 */ /* 0x000fe400078e3cff */
[----:B------:R-:W-:Y:S02]  /*8a40*/  LOP3.LUT R4, R76, R167, RZ, 0x3c, !PT ;  /* 0x000000a74c047212 */ /* 0x000fe400078e3cff */
[----:B------:R-:W-:Y:S02]  /*8a50*/  LOP3.LUT R36, R165, 0x380, RZ, 0xc0, !PT ;  /* 0x00000380a5247812 */ /* 0x000fe400078ec0ff */
[----:B------:R-:W-:Y:S02]  /*8a60*/  LOP3.LUT R6, R163, 0x380, RZ, 0xc0, !PT ;  /* 0x00000380a3067812 */ /* 0x000fe400078ec0ff */
[----:B------:R-:W-:Y:S02]  /*8a70*/  SHF.R.U64 R36, R36, 0x3, RZ ;  /* 0x0000000324247819 */ /* 0x000fe400000012ff */
[----:B------:R-:W-:-:S02]  /*8a80*/  SHF.R.U64 R6, R6, 0x3, RZ ;  /* 0x0000000306067819 */ /* 0x000fc400000012ff */
[----:B------:R-:W-:Y:S01]  /*8a90*/  LOP3.LUT R36, R36, R165, RZ, 0x3c, !PT ;  /* 0x000000a524247212 */ /* 0x000fe200078e3cff */
[----:B--2---:R-:W-:Y:S01]  /*8aa0*/  SHFL.IDX PT, R75, R75, R26, 0x1c1f ;  /* 0x001c1f1a4b4b7589 */ /* 0x004fe200000e0000 */
[----:B------:R-:W-:Y:S02]  /*8ab0*/  LOP3.LUT R13, R26, 0x2, RZ, 0x3c, !PT ;  /* 0x000000021a0d7812 */ /* 0x000fe400078e3cff */
[----:B------:R-:W-:Y:S01]  /*8ac0*/  LOP3.LUT R6, R6, R163, RZ, 0x3c, !PT ;  /* 0x000000a306067212 */ /* 0x000fe200078e3cff */
[----:B------:R-:W-:Y:S01]  /*8ad0*/  SHFL.IDX PT, R77, R77, R26, 0x1c1f ;  /* 0x001c1f1a4d4d7589 */ /* 0x000fe200000e0000 */
[----:B------:R-:W-:Y:S02]  /*8ae0*/  MOV R20, R20 ;  /* 0x0000001400147202 */ /* 0x000fe40000000f00 */
[----:B------:R-:W-:Y:S01]  /*8af0*/  MOV R36, R36 ;  /* 0x0000002400247202 */ /* 0x000fe20000000f00 */
[----:B------:R-:W0:Y:S01]  /*8b00*/  SHFL.IDX PT, R8, R8, R13, 0x1c1f ;  /* 0x001c1f0d08087589 */ /* 0x000e2200000e0000 */
[----:B------:R-:W-:-:S02]  /*8b10*/  MOV R21, R6 ;  /* 0x0000000600157202 */ /* 0x000fc40000000f00 */
[----:B------:R-:W-:Y:S01]  /*8b20*/  MOV R37, R4 ;  /* 0x0000000400257202 */ /* 0x000fe20000000f00 */
[----:B------:R-:W-:Y:S01]  /*8b30*/  SHFL.IDX PT, R79, R79, R26, 0x1c1f ;  /* 0x001c1f1a4f4f7589 */ /* 0x000fe200000e0000 */
[----:B------:R-:W-:-:S03]  /*8b40*/  PLOP3.LUT P2, PT, PT, PT, UP0, 0x80, 0x0 ;  /* 0x000000000000781c */ /* 0x000fc60003f4f008 */
[----:B------:R-:W-:Y:S04]  /*8b50*/  SHFL.IDX PT, R81, R81, R26, 0x1c1f ;  /* 0x001c1f1a51517589 */ /* 0x000fe800000e0000 */
[----:B------:R-:W-:Y:S04]  /*8b60*/  SHFL.IDX PT, R83, R83, R26, 0x1c1f ;  /* 0x001c1f1a53537589 */ /* 0x000fe800000e0000 */
[----:B------:R-:W-:Y:S04]  /*8b70*/  SHFL.IDX PT, R85, R85, R26, 0x1c1f ;  /* 0x001c1f1a55557589 */ /* 0x000fe800000e0000 */
[----:B------:R-:W-:Y:S04]  /*8b80*/  SHFL.IDX PT, R87, R87, R26, 0x1c1f ;  /* 0x001c1f1a57577589 */ /* 0x000fe800000e0000 */
[----:B------:R-:W-:Y:S01]  /*8b90*/  SHFL.IDX PT, R89, R89, R26, 0x1c1f ;  /* 0x001c1f1a59597589 */ /* 0x000fe200000e0000 */
[----:B0-----:R-:W-:-:S02]  /*8ba0*/  SEL R4, R75, R8, P0 ;  /* 0x000000084b047207 */ /* 0x001fc40000000000 */
[----:B------:R-:W-:Y:S01]  /*8bb0*/  SEL R6, R8, R75, P0 ;  /* 0x0000004b08067207 */ /* 0x000fe20000000000 */
[----:B------:R-:W-:Y:S04]  /*8bc0*/  SHFL.IDX PT, R91, R91, R26, 0x1c1f ;  /* 0x001c1f1a5b5b7589 */ /* 0x000fe800000e0000 */
        /* <DEDUP_REMOVED lines=23> */
[----:B------:R-:W0:Y:S04]  /*8d40*/  SHFL.IDX PT, R10, R10, R13, 0x1c1f ;  /* 0x001c1f0d0a0a7589 */ /* 0x000e2800000e0000 */
[----:B------:R-:W1:Y:S04]  /*8d50*/  SHFL.IDX PT, R64, R64, R13, 0x1c1f ;  /* 0x001c1f0d40407589 */ /* 0x000e6800000e0000 */
[----:B------:R-:W2:Y:S04]  /*8d60*/  SHFL.IDX PT, R12, R61, R13, 0x1c1f ;  /* 0x001c1f0d3d0c7589 */ /* 0x000ea800000e0000 */
[----:B------:R-:W3:Y:S04]  /*8d70*/  SHFL.IDX PT, R24, R11, R13, 0x1c1f ;  /* 0x001c1f0d0b187589 */ /* 0x000ee800000e0000 */
[----:B------:R2:W4:Y:S04]  /*8d80*/  SHFL.IDX PT, R26, R9, R13, 0x1c1f ;  /* 0x001c1f0d091a7589 */ /* 0x00052800000e0000 */
[----:B------:R3:W4:Y:S04]  /*8d90*/  SHFL.IDX PT, R28, R14, R13, 0x1c1f ;  /* 0x001c1f0d0e1c7589 */ /* 0x00072800000e0000 */
[----:B------:R4:W-:Y:S01]  /*8da0*/  SHFL.IDX PT, R30, R15, R13, 0x1c1f ;  /* 0x001c1f0d0f1e7589 */ /* 0x0009e200000e0000 */
[----:B0-----:R-:W-:-:S02]  /*8db0*/  SEL R8, R77, R10, P0 ;  /* 0x0000000a4d087207 */ /* 0x001fc40000000000 */
[----:B------:R-:W-:Y:S01]  /*8dc0*/  SEL R10, R10, R77, P0 ;  /* 0x0000004d0a0a7207 */ /* 0x000fe20000000000 */
[----:B------:R-:W0:Y:S01]  /*8dd0*/  SHFL.IDX PT, R60, R60, R13, 0x1c1f ;  /* 0x001c1f0d3c3c7589 */ /* 0x000e2200000e0000 */
[----:B-1----:R-:W-:Y:S01]  /*8de0*/  SEL R5, R107, R64, P0 ;  /* 0x000000406b057207 */ /* 0x002fe20000000000 */
[----:B------:R-:W1:Y:S01]  /*8df0*/  LDC R77, c[0x0][0xbe8] ;  /* 0x0002fa00ff4d7b82 */ /* 0x000e620000000800 */
[----:B------:R-:W-:Y:S01]  /*8e00*/  SEL R7, R64, R107, P0 ;  /* 0x0000006b40077207 */ /* 0x000fe20000000000 */
[----:B------:R0:W-:Y:S01]  /*8e10*/  SHFL.IDX PT, R34, R27, R13, 0x1c1f ;  /* 0x001c1f0d1b227589 */ /* 0x0001e200000e0000 */
[----:B--2---:R-:W-:Y:S02]  /*8e20*/  SEL R9, R109, R12, P0 ;  /* 0x0000000c6d097207 */ /* 0x004fe40000000000 */
[----:B------:R-:W-:Y:S01]  /*8e30*/  SEL R11, R12, R109, P0 ;  /* 0x0000006d0c0b7207 */ /* 0x000fe20000000000 */
[----:B------:R-:W2:Y:S01]  /*8e40*/  SHFL.IDX PT, R62, R62, R13, 0x1c1f ;  /* 0x001c1f0d3e3e7589 */ /* 0x000ea200000e0000 */
[----:B---3--:R-:W-:-:S02]  /*8e50*/  SEL R12, R79, R24, P0 ;  /* 0x000000184f0c7207 */ /* 0x008fc40000000000 */
[----:B------:R-:W-:Y:S01]  /*8e60*/  SEL R14, R24, R79, P0 ;  /* 0x0000004f180e7207 */ /* 0x000fe20000000000 */
[----:B------:R-:W3:Y:S01]  /*8e70*/  SHFL.IDX PT, R58, R63, R13, 0x1c1f ;  /* 0x001c1f0d3f3a7589 */ /* 0x000ee200000e0000 */
[----:B----4-:R-:W-:Y:S01]  /*8e80*/  SEL R15, R26, R111, P0 ;  /* 0x0000006f1a0f7207 */ /* 0x010fe20000000000 */
[----:B------:R-:W-:Y:S01]  /*8e90*/  BAR.SYNC.DEFER_BLOCKING 0x1, 0x100 ;  /* 0x0044000000007b1d */ /* 0x000fe20000010000 */
[----:B------:R-:W-:-:S05]  /*8ea0*/  SEL R24, R81, R28, P0 ;  /* 0x0000001c51187207 */ /* 0x000fca0000000000 */
[----:B------:R4:W-:Y:S01]  /*8eb0*/  SHFL.IDX PT, R38, R32, R13, 0x1c1f ;  /* 0x001c1f0d20267589 */ /* 0x0009e200000e0000 */
[----:B0-----:R-:W-:Y:S02]  /*8ec0*/  SEL R25, R113, R60, P0 ;  /* 0x0000003c71197207 */ /* 0x001fe40000000000 */
[----:B------:R-:W-:Y:S01]  /*8ed0*/  SEL R27, R60, R113, P0 ;  /* 0x000000713c1b7207 */ /* 0x000fe20000000000 */
[----:B------:R-:W-:Y:S04]  /*8ee0*/  SHFL.IDX PT, R76, R65, R13, 0x1c1f ;  /* 0x001c1f0d414c7589 */ /* 0x000fe800000e0000 */
[----:B------:R0:W-:Y:S01]  /*8ef0*/  SHFL.IDX PT, R40, R33, R13, 0x1c1f ;  /* 0x001c1f0d21287589 */ /* 0x0001e200000e0000 */
[----:B--2---:R-:W-:Y:S02]  /*8f00*/  SEL R29, R115, R62, P0 ;  /* 0x0000003e731d7207 */ /* 0x004fe40000000000 */
[----:B------:R-:W-:Y:S01]  /*8f10*/  SEL R31, R62, R115, P0 ;  /* 0x000000733e1f7207 */ /* 0x000fe20000000000 */
[----:B------:R-:W-:Y:S01]  /*8f20*/  SHFL.IDX PT, R66, R66, R13, 0x1c1f ;  /* 0x001c1f0d42427589 */ /* 0x000fe200000e0000 */
[----:B----4-:R-:W-:-:S02]  /*8f30*/  SEL R32, R85, R34, P0 ;  /* 0x0000002255207207 */ /* 0x010fc40000000000 */
[----:B------:R-:W-:Y:S01]  /*8f40*/  SEL R34, R34, R85, P0 ;  /* 0x0000005522227207 */ /* 0x000fe20000000000 */
[----:B------:R-:W-:Y:S01]  /*8f50*/  SHFL.IDX PT, R42, R42, R13, 0x1c1f ;  /* 0x001c1f0d2a2a7589 */ /* 0x000fe200000e0000 */
[----:B---3--:R-:W-:Y:S02]  /*8f60*/  SEL R35, R58, R117, P0 ;  /* 0x000000753a237207 */ /* 0x008fe40000000000 */
[----:B0-----:R-:W-:Y:S01]  /*8f70*/  SEL R33, R117, R58, P0 ;  /* 0x0000003a75217207 */ /* 0x001fe20000000000 */
[----:B------:R-:W-:Y:S04]  /*8f80*/  SHFL.IDX PT, R78, R67, R13, 0x1c1f ;  /* 0x001c1f0d434e7589 */ /* 0x000fe800000e0000 */
[----:B------:R-:W-:Y:S04]  /*8f90*/  SHFL.IDX PT, R44, R44, R13, 0x1c1f ;  /* 0x001c1f0d2c2c7589 */ /* 0x000fe800000e0000 */
[----:B------:R-:W-:Y:S04]  /*8fa0*/  SHFL.IDX PT, R68, R68, R13, 0x1c1f ;  /* 0x001c1f0d44447589 */ /* 0x000fe800000e0000 */
[----:B------:R-:W-:Y:S04]  /*8fb0*/  SHFL.IDX PT, R46, R43, R13, 0x1c1f ;  /* 0x001c1f0d2b2e7589 */ /* 0x000fe800000e0000 */
[----:B------:R-:W0:Y:S04]  /*8fc0*/  SHFL.IDX PT, R80, R69, R13, 0x1c1f ;  /* 0x001c1f0d45507589 */ /* 0x000e2800000e0000 */
[----:B------:R0:W2:Y:S04]  /*8fd0*/  SHFL.IDX PT, R48, R45, R13, 0x1c1f ;  /* 0x001c1f0d2d307589 */ /* 0x0000a800000e0000 */
[----:B------:R-:W3:Y:S04]  /*8fe0*/  SHFL.IDX PT, R70, R70, R13, 0x1c1f ;  /* 0x001c1f0d46467589 */ /* 0x000ee800000e0000 */
[----:B------:R-:W4:Y:S04]  /*8ff0*/  SHFL.IDX PT, R52, R52, R13, 0x1c1f ;  /* 0x001c1f0d34347589 */ /* 0x000f2800000e0000 */
[----:B------:R-:W-:Y:S04]  /*9000*/  SHFL.IDX PT, R50, R53, R13, 0x1c1f ;  /* 0x001c1f0d35327589 */ /* 0x000fe800000e0000 */
[----:B------:R-:W1:Y:S04]  /*9010*/  SHFL.IDX PT, R82, R71, R13, 0x1c1f ;  /* 0x001c1f0d47527589 */ /* 0x000e6800000e0000 */
[----:B------:R-:W1:Y:S01]  /*9020*/  SHFL.IDX PT, R72, R72, R13, 0x1c1f ;  /* 0x001c1f0d48487589 */ /* 0x000e6200000e0000 */
[----:B0-----:R-:W-:-:S03]  /*9030*/  SEL R45, R129, R80, P0 ;  /* 0x00000050812d7207 */ /* 0x001fc60000000000 */
[----:B------:R-:W0:Y:S04]  /*9040*/  SHFL.IDX PT, R56, R56, R13, 0x1c1f ;  /* 0x001c1f0d38387589 */ /* 0x000e2800000e0000 */
[----:B------:R-:W-:Y:S04]  /*9050*/  SHFL.IDX PT, R54, R57, R13, 0x1c1f ;  /* 0x001c1f0d39367589 */ /* 0x000fe800000e0000 */
[----:B------:R-:W0:Y:S04]  /*9060*/  SHFL.IDX PT, R84, R73, R13, 0x1c1f ;  /* 0x001c1f0d49547589 */ /* 0x000e2800000e0000 */
[----:B------:R2:W0:Y:S04]  /*9070*/  SHFL.IDX PT, R74, R74, R13, 0x1c1f ;  /* 0x001c1f0d4a4a7589 */ /* 0x00042800000e0000 */
[----:B------:R3:W-:Y:S04]  /*9080*/  STSM.16.M88.4 [R94], R4 ;  /* 0x000000045e007844 */ /* 0x0007e80000000200 */
[----:B------:R4:W-:Y:S01]  /*9090*/  STSM.16.M88.4 [R92], R8 ;  /* 0x000000085c007844 */ /* 0x0009e20000000200 */
[----:B--2---:R-:W-:-:S02]  /*90a0*/  SEL R13, R111, R26, P0 ;  /* 0x0000001a6f0d7207 */ /* 0x004fc40000000000 */
[----:B------:R-:W-:Y:S02]  /*90b0*/  SEL R26, R28, R81, P0 ;  /* 0x000000511c1a7207 */ /* 0x000fe40000000000 */
[----:B------:R-:W-:Y:S01]  /*90c0*/  SEL R28, R83, R30, P0 ;  /* 0x0000001e531c7207 */ /* 0x000fe20000000000 */
[----:B------:R2:W-:Y:S01]  /*90d0*/  STSM.16.M88.4 [R90], R12 ;  /* 0x0000000c5a007844 */ /* 0x0005e20000000200 */
[----:B------:R-:W-:-:S03]  /*90e0*/  SEL R30, R30, R83, P0 ;  /* 0x000000531e1e7207 */ /* 0x000fc60000000000 */
[----:B------:R1:W-:Y:S01]  /*90f0*/  STSM.16.M88.4 [R88], R24 ;  /* 0x0000001858007844 */ /* 0x0003e20000000200 */
[----:B---3--:R-:W-:Y:S02]  /*9100*/  SEL R4, R87, R38, P0 ;  /* 0x0000002657047207 */ /* 0x008fe40000000000 */
[----:B------:R-:W-:Y:S01]  /*9110*/  SEL R6, R38, R87, P0 ;  /* 0x0000005726067207 */ /* 0x000fe20000000000 */
[----:B------:R-:W-:Y:S01]  /*9120*/  STSM.16.M88.4 [R86], R28 ;  /* 0x0000001c56007844 */ /* 0x000fe20000000200 */
[----:B------:R-:W-:Y:S02]  /*9130*/  SEL R5, R119, R76, P0 ;  /* 0x0000004c77057207 */ /* 0x000fe40000000000 */
[----:B------:R-:W-:Y:S01]  /*9140*/  SEL R7, R76, R119, P0 ;  /* 0x000000774c077207 */ /* 0x000fe20000000000 */
[----:B------:R3:W-:Y:S01]  /*9150*/  STSM.16.M88.4 [R47], R32 ;  /* 0x000000202f007844 */ /* 0x0007e20000000200 */
[----:B----4-:R-:W-:Y:S02]  /*9160*/  SEL R8, R89, R40, P0 ;  /* 0x0000002859087207 */ /* 0x010fe40000000000 */
[----:B------:R-:W-:Y:S01]  /*9170*/  SEL R10, R40, R89, P0 ;  /* 0x00000059280a7207 */ /* 0x000fe20000000000 */
[----:B------:R4:W-:Y:S01]  /*9180*/  STSM.16.M88.4 [R59], R4 ;  /* 0x000000043b007844 */ /* 0x0009e20000000200 */
[----:B------:R-:W-:-:S02]  /*9190*/  SEL R9, R121, R66, P0 ;  /* 0x0000004279097207 */ /* 0x000fc40000000000 */
[----:B------:R-:W-:Y:S02]  /*91a0*/  SEL R11, R66, R121, P0 ;  /* 0x00000079420b7207 */ /* 0x000fe40000000000 */
[----:B--2---:R-:W-:Y:S02]  /*91b0*/  SEL R12, R91, R42, P0 ;  /* 0x0000002a5b0c7207 */ /* 0x004fe40000000000 */
[----:B------:R-:W-:Y:S01]  /*91c0*/  SEL R14, R42, R91, P0 ;  /* 0x0000005b2a0e7207 */ /* 0x000fe20000000000 */
[----:B------:R2:W-:Y:S01]  /*91d0*/  STSM.16.M88.4 [R55], R8 ;  /* 0x0000000837007844 */ /* 0x0005e20000000200 */
[----:B------:R-:W-:Y:S02]  /*91e0*/  SEL R13, R123, R78, P0 ;  /* 0x0000004e7b0d7207 */ /* 0x000fe40000000000 */
[----:B------:R-:W-:Y:S02]  /*91f0*/  SEL R15, R78, R123, P0 ;  /* 0x0000007b4e0f7207 */ /* 0x000fe40000000000 */
[----:B-1----:R-:W-:-:S02]  /*9200*/  SEL R24, R93, R44, P0 ;  /* 0x0000002c5d187207 */ /* 0x002fc40000000000 */
[----:B------:R-:W-:Y:S01]  /*9210*/  SEL R26, R44, R93, P0 ;  /* 0x0000005d2c1a7207 */ /* 0x000fe20000000000 */
[----:B------:R-:W-:Y:S01]  /*9220*/  STSM.16.M88.4 [R51], R12 ;  /* 0x0000000c33007844 */ /* 0x000fe20000000200 */
[----:B------:R-:W-:Y:S02]  /*9230*/  SEL R25, R125, R68, P0 ;  /* 0x000000447d197207 */ /* 0x000fe40000000000 */
[----:B------:R-:W-:Y:S02]  /*9240*/  SEL R27, R68, R125, P0 ;  /* 0x0000007d441b7207 */ /* 0x000fe40000000000 */
[----:B------:R-:W-:Y:S02]  /*9250*/  SEL R44, R95, R46, P0 ;  /* 0x0000002e5f2c7207 */ /* 0x000fe40000000000 */
[----:B------:R-:W-:Y:S01]  /*9260*/  SEL R46, R46, R95, P0 ;  /* 0x0000005f2e2e7207 */ /* 0x000fe20000000000 */
[----:B------:R1:W-:Y:S01]  /*9270*/  STSM.16.M88.4 [R49], R24 ;  /* 0x0000001831007844 */ /* 0x0003e20000000200 */
[----:B---3--:R-:W-:-:S02]  /*9280*/  SEL R47, R80, R129, P0 ;  /* 0x00000081502f7207 */ /* 0x008fc40000000000 */
[----:B----4-:R-:W-:Y:S02]  /*9290*/  SEL R4, R97, R48, P0 ;  /* 0x0000003061047207 */ /* 0x010fe40000000000 */
[----:B------:R-:W-:Y:S01]  /*92a0*/  SEL R6, R48, R97, P0 ;  /* 0x0000006130067207 */ /* 0x000fe20000000000 */
[----:B------:R-:W-:Y:S01]  /*92b0*/  STSM.16.M88.4 [R41], R44 ;  /* 0x0000002c29007844 */ /* 0x000fe20000000200 */
[----:B------:R-:W-:Y:S02]  /*92c0*/  SEL R5, R131, R70, P0 ;  /* 0x0000004683057207 */ /* 0x000fe40000000000 */
[----:B------:R-:W-:Y:S02]  /*92d0*/  SEL R7, R70, R131, P0 ;  /* 0x0000008346077207 */ /* 0x000fe40000000000 */
[----:B--2---:R-:W-:Y:S02]  /*92e0*/  SEL R8, R99, R52, P0 ;  /* 0x0000003463087207 */ /* 0x004fe40000000000 */
[----:B------:R-:W-:Y:S01]  /*92f0*/  SEL R10, R52, R99, P0 ;  /* 0x00000063340a7207 */ /* 0x000fe20000000000 */
[----:B------:R2:W-:Y:S01]  /*9300*/  STSM.16.M88.4 [R39], R4 ;  /* 0x0000000427007844 */ /* 0x0005e20000000200 */
[----:B------:R-:W-:-:S02]  /*9310*/  SEL R9, R133, R82, P0 ;  /* 0x0000005285097207 */ /* 0x000fc40000000000 */
[----:B------:R-:W-:Y:S02]  /*9320*/  SEL R11, R82, R133, P0 ;  /* 0x00000085520b7207 */ /* 0x000fe40000000000 */
[----:B------:R-:W-:Y:S02]  /*9330*/  SEL R48, R101, R50, P0 ;  /* 0x0000003265307207 */ /* 0x000fe40000000000 */
[----:B------:R-:W-:Y:S01]  /*9340*/  SEL R50, R50, R101, P0 ;  /* 0x0000006532327207 */ /* 0x000fe20000000000 */
[----:B------:R-:W-:Y:S01]  /*9350*/  STSM.16.M88.4 [R20], R8 ;  /* 0x0000000814007844 */ /* 0x000fe20000000200 */
[----:B-1----:R-:W-:Y:S02]  /*9360*/  SEL R49, R127, R72, P0 ;  /* 0x000000487f317207 */ /* 0x002fe40000000000 */
[----:B------:R-:W-:Y:S02]  /*9370*/  SEL R51, R72, R127, P0 ;  /* 0x0000007f48337207 */ /* 0x000fe40000000000 */
[----:B0-----:R-:W-:-:S02]  /*9380*/  SEL R12, R103, R56, P0 ;  /* 0x00000038670c7207 */ /* 0x001fc40000000000 */
[----:B------:R-:W-:Y:S01]  /*9390*/  SEL R14, R56, R103, P0 ;  /* 0x00000067380e7207 */ /* 0x000fe20000000000 */
[----:B------:R-:W-:Y:S01]  /*93a0*/  STSM.16.M88.4 [R21], R48 ;  /* 0x0000003015007844 */ /* 0x000fe20000000200 */
[----:B------:R-:W-:Y:S01]  /*93b0*/  SEL R13, R135, R84, P0 ;  /* 0x00000054870d7207 */ /* 0x000fe20000000000 */
[----:B--2---:R-:W-:Y:S01]  /*93c0*/  IMAD.U32 R5, RZ, RZ, UR10 ;  /* 0x0000000aff057e24 */ /* 0x004fe2000f8e00ff */
[----:B------:R-:W-:Y:S01]  /*93d0*/  SEL R15, R84, R135, P0 ;  /* 0x00000087540f7207 */ /* 0x000fe20000000000 */
[----:B------:R-:W-:Y:S01]  /*93e0*/  ULDC.64 UR10, c[0x0][0xc08] ;  /* 0x00030200000a7ab9 */ /* 0x000fe20000000a00 */
[----:B------:R-:W-:Y:S01]  /*93f0*/  SEL R52, R105, R54, P0 ;  /* 0x0000003669347207 */ /* 0x000fe20000000000 */
[----:B------:R-:W-:Y:S01]  /*9400*/  IMAD.U32 R4, RZ, RZ, UR4 ;  /* 0x00000004ff047e24 */ /* 0x000fe2000f8e00ff */
[----:B------:R-:W-:Y:S01]  /*9410*/  SEL R53, R137, R74, P0 ;  /* 0x0000004a89357207 */ /* 0x000fe20000000000 */
[----:B------:R0:W-:Y:S01]  /*9420*/  STSM.16.M88.4 [R36], R12 ;  /* 0x0000000c24007844 */ /* 0x0001e20000000200 */
[----:B------:R-:W-:-:S02]  /*9430*/  SEL R55, R74, R137, P0 ;  /* 0x000000894a377207 */ /* 0x000fc40000000000 */
[----:B------:R-:W-:Y:S01]  /*9440*/  SEL R54, R54, R105, P0 ;  /* 0x0000006936367207 */ /* 0x000fe20000000000 */
[----:B------:R-:W-:-:S04]  /*9450*/  UISETP.NE.U32.AND UP1, UPT, UR10, URZ, UPT ;  /* 0x0000003f0a00728c */ /* 0x000fc8000bf25070 */
[----:B------:R1:W-:Y:S01]  /*9460*/  STSM.16.M88.4 [R37], R52 ;  /* 0x0000003425007844 */ /* 0x0003e20000000200 */
[----:B------:R-:W-:Y:S01]  /*9470*/  BAR.SYNC.DEFER_BLOCKING 0x1, 0x100 ;  /* 0x0044000000007b1d */ /* 0x000fe20000010000 */
[----:B------:R-:W-:-:S06]  /*9480*/  UISETP.NE.AND.EX UP1, UPT, UR11, URZ, UPT, UP1 ;  /* 0x0000003f0b00728c */ /* 0x000fcc000bf25310 */
[----:B------:R-:W-:-:S05]  /*9490*/  PLOP3.LUT P0, PT, PT, PT, UP1, 0x80, 0x0 ;  /* 0x000000000000781c */ /* 0x000fca0003f0f018 */
[----:B------:R-:W-:-:S04]  /*94a0*/  @UP1 UIADD3 UR10, UP2, UR12, UR10, URZ ;  /* 0x0000000a0c0a1290 */ /* 0x000fc8000ff5e03f */
[----:B------:R-:W-:Y:S01]  /*94b0*/  @UP1 UIADD3.X UR11, UR13, UR11, URZ, UP2, !UPT ;  /* 0x0000000b0d0b1290 */ /* 0x000fe200097fe43f */
[----:B------:R-:W-:Y:S01]  /*94c0*/  ULDC UR12, c[0x0][0xa88] ;  /* 0x0002a200000c7ab9 */ /* 0x000fe20000000800 */
[----:B0-----:R-:W-:Y:S02]  /*94d0*/  IMAD.U32 R12, RZ, RZ, UR10 ;  /* 0x0000000aff0c7e24 */ /* 0x001fe4000f8e00ff */
[----:B------:R-:W-:Y:S01]  /*94e0*/  IMAD.U32 R10, RZ, RZ, UR12 ;  /* 0x0000000cff0a7e24 */ /* 0x000fe2000f8e00ff */
[----:B------:R-:W2:Y:S01]  /*94f0*/  @P2 LDG.E R6, desc[UR50][R4.64] ;  /* 0x0000003204062981 */ /* 0x000ea2000c1e1900 */
[----:B------:R-:W-:Y:S01]  /*9500*/  IMAD.U32 R13, RZ, RZ, UR11 ;  /* 0x0000000bff0d7e24 */ /* 0x000fe2000f8e00ff */
[----:B------:R-:W-:Y:S01]  /*9510*/  ISETP.NE.AND P1, PT, R77, 0x1, PT ;  /* 0x000000014d00780c */ /* 0x000fe20003f25270 */
[----:B------:R-:W-:-:S03]  /*9520*/  UMOV UR4, URZ ;  /* 0x0000003f00047c82 */ /* 0x000fc60008000000 */
[----:B------:R1:W5:Y:S09]  /*9530*/  @P0 LDG.E R10, desc[UR50][R12.64] ;  /* 0x000000320c0a0981 */ /* 0x000372000c1e1900 */
[----:B------:R-:W0:Y:S08]  /*9540*/  @P1 LDC R7, c[0x0][0xbec] ;  /* 0x0002fb00ff071b82 */ /* 0x000e300000000800 */
[----:B------:R-:W3:Y:S01]  /*9550*/  @P1 LDC R9, c[0x0][0xbf0] ;  /* 0x0002fc00ff091b82 */ /* 0x000ee20000000800 */
[----:B--2---:R-:W-:Y:S01]  /*9560*/  @P2 R2UR UR4, R6 ;  /* 0x00000000060422ca */ /* 0x004fe200000e0000 */
[----:B01-3--:R-:W-:-:S14]  /*9570*/  @P0 BRA `(.L_x_248) ;  /* 0x0000000000100947 */ /* 0x00bfdc0003800000 */
[----:B------:R-:W-:Y:S05]  /*9580*/  @!P2 BRA `(.L_x_248) ;  /* 0x00000000000ca947 */ /* 0x000fea0003800000 */
[----:B------:R-:W2:Y:S04]  /*9590*/  LDG.E R11, desc[UR50][R4.64] ;  /* 0x00000032040b7981 */ /* 0x000ea8000c1e1900 */
[----:B-----5:R-:W2:Y:S02]  /*95a0*/  LDG.E R10, desc[UR50][R4.64+0x4] ;  /* 0x00000432040a7981 */ /* 0x020ea4000c1e1900 */
[----:B--2---:R-:W-:-:S07]  /*95b0*/  IMAD.IADD R10, R10, 0x1, -R11 ;  /* 0x000000010a0a7824 */ /* 0x004fce00078e0a0b */
.L_x_248:
[----:B------:R-:W-:Y:S01]  /*95c0*/  IMAD.U32 R12, RZ, RZ, UR40 ;  /* 0x00000028ff0c7e24 */ /* 0x000fe2000f8e00ff */
[----:B------:R-:W-:Y:S01]  /*95d0*/  USHF.R.S32.HI UR15, URZ, 0x1f, UR41 ;  /* 0x0000001f3f0f7899 */ /* 0x000fe20008011429 */
[----:B------:R-:W-:Y:S01]  /*95e0*/  IMAD.MOV.U32 R5, RZ, RZ, 0x2 ;  /* 0x00000002ff057424 */ /* 0x000fe200078e00ff */
[----:B------:R-:W-:Y:S01]  /*95f0*/  ULDC.64 UR16, c[0x0][0xb90] ;  /* 0x0002e40000107ab9 */ /* 0x000fe20000000a00 */
[----:B------:R-:W-:Y:S01]  /*9600*/  IMAD R12, R12, 0x80, R219 ;  /* 0x000000800c0c7824 */ /* 0x000fe200078e02db */
[----:B------:R-:W-:Y:S01]  /*9610*/  USHF.R.S32.HI UR11, URZ, 0x1f, UR4 ;  /* 0x0000001f3f0b7899 */ /* 0x000fe20008011404 */
[----:B------:R-:W-:Y:S01]  /*9620*/  IMAD.U32 R26, RZ, RZ, UR40 ;  /* 0x00000028ff1a7e24 */ /* 0x000fe2000f8e00ff */
[----:B------:R-:W-:Y:S01]  /*9630*/  UIMAD UR14, UR15, UR16, URZ ;  /* 0x000000100f0e72a4 */ /* 0x000fe2000f8e023f */
[----:B------:R-:W-:Y:S01]  /*9640*/  @P1 IMAD.HI.U32 R4, R12, R7, RZ ;  /* 0x000000070c041227 */ /* 0x000fe200078e00ff */
[----:B------:R-:W-:Y:S01]  /*9650*/  UMOV UR10, UR4 ;  /* 0x00000004000a7c82 */ /* 0x000fe20008000000 */
[----:B------:R-:W-:Y:S01]  /*9660*/  USEL UR39, UR39, URZ, !UP0 ;  /* 0x0000003f27277287 */ /* 0x000fe2000c000000 */
[----:B------:R-:W0:Y:S01]  /*9670*/  @P1 LDC R79, c[0x0][0xbf0] ;  /* 0x0002fc00ff4f1b82 */ /* 0x000e220000000800 */
[----:B------:R-:W-:Y:S01]  /*9680*/  UIMAD.WIDE.U32 UR12, UR41, UR16, UR10 ;  /* 0x00000010290c72a5 */ /* 0x000fe2000f8e000a */
[----:B------:R-:W-:Y:S01]  /*9690*/  IMAD.MOV.U32 R6, RZ, RZ, R12 ;  /* 0x000000ffff067224 */ /* 0x000fe200078e000c */
[----:B------:R-:W-:Y:S01]  /*96a0*/  UIMAD UR14, UR41, UR17, UR14 ;  /* 0x00000011290e72a4 */ /* 0x000fe2000f8e020e */
[----:B------:R-:W-:Y:S01]  /*96b0*/  @P1 SHF.R.U32.HI R6, RZ, R9, R4 ;  /* 0x00000009ff061219 */ /* 0x000fe20000011604 */
[----:B------:R-:W-:Y:S01]  /*96c0*/  USEL UR38, UR38, URZ, !UP0 ;  /* 0x0000003f26267287 */ /* 0x000fe2000c000000 */
[----:B------:R-:W-:Y:S01]  /*96d0*/  IMAD R4, R22, 0x40, R2 ;  /* 0x0000004016047824 */ /* 0x000fe200078e0202 */
[----:B------:R-:W-:Y:S01]  /*96e0*/  ULDC.64 UR16, c[0x0][0xb98] ;  /* 0x0002e60000107ab9 */ /* 0x000fe20000000a00 */
[----:B------:R-:W-:Y:S01]  /*96f0*/  UIADD3 UR13, UR13, UR14, URZ ;  /* 0x0000000e0d0d7290 */ /* 0x000fe2000fffe03f */
[--C-:B------:R-:W-:Y:S01]  /*9700*/  IMAD.MOV R8, RZ, RZ, -R6.reuse ;  /* 0x000000ffff087224 */ /* 0x100fe200078e0a06 */
[----:B------:R-:W-:Y:S01]  /*9710*/  UIMAD UR10, UR39, UR16, URZ ;  /* 0x00000010270a72a4 */ /* 0x000fe2000f8e023f */
[----:B------:R-:W-:Y:S01]  /*9720*/  IMAD.WIDE R4, R4, R5, UR8 ;  /* 0x0000000804047e25 */ /* 0x000fe2000f8e0205 */
[----:B------:R-:W-:Y:S01]  /*9730*/  UIMAD.WIDE.U32 UR12, UR38, UR16, UR12 ;  /* 0x00000010260c72a5 */ /* 0x000fe2000f8e000c */
[----:B------:R-:W-:Y:S01]  /*9740*/  SHF.R.S32.HI R7, RZ, 0x1f, R6 ;  /* 0x0000001fff077819 */ /* 0x000fe20000011406 */
[----:B------:R-:W-:Y:S01]  /*9750*/  UIMAD UR10, UR38, UR17, UR10 ;  /* 0x00000011260a72a4 */ /* 0x000fe2000f8e020a */
[----:B------:R-:W-:Y:S01]  /*9760*/  IMAD R9, R77, R8, R12 ;  /* 0x000000084d097224 */ /* 0x000fe200078e020c */
[----:B------:R-:W-:Y:S01]  /*9770*/  IADD3 R14, P5, R4, 0x1000, RZ ;  /* 0x00001000040e7810 */ /* 0x000fe20007fbe0ff */
[----:B------:R-:W-:Y:S01]  /*9780*/  ULDC.64 UR8, c[0x0][0xb88] ;  /* 0x0002e20000087ab9 */ /* 0x000fe20000000a00 */
[----:B------:R-:W-:Y:S01]  /*9790*/  IADD3 R6, P0, R6, UR12, RZ ;  /* 0x0000000c06067c10 */ /* 0x000fe2000ff1e0ff */
[----:B------:R-:W-:Y:S01]  /*97a0*/  IMAD R26, R26, 0x80, R217 ;  /* 0x000000801a1a7824 */ /* 0x000fe200078e02d9 */
[----:B------:R-:W-:Y:S01]  /*97b0*/  LOP3.LUT R11, R14, 0x380, RZ, 0xc0, !PT ;  /* 0x000003800e0b7812 */ /* 0x000fe200078ec0ff */
[----:B------:R-:W-:Y:S01]  /*97c0*/  IMAD.U32 R8, RZ, RZ, UR10 ;  /* 0x0000000aff087e24 */ /* 0x000fe2000f8e00ff */
[----:B------:R-:W-:Y:S01]  /*97d0*/  IADD3 R29, P2, R4, 0x5000, RZ ;  /* 0x00005000041d7810 */ /* 0x000fe20007f5e0ff */
[----:B-----5:R-:W-:Y:S01]  /*97e0*/  IMAD R83, R10, R77, RZ ;  /* 0x0000004d0a537224 */ /* 0x020fe200078e02ff */
[----:B------:R-:W-:-:S02]  /*97f0*/  SHF.R.U64 R11, R11, 0x3, RZ ;  /* 0x000000030b0b7819 */ /* 0x000fc400000012ff */
[----:B------:R-:W-:Y:S01]  /*9800*/  IADD3.X R7, R7, UR13, R8, P0, !PT ;  /* 0x0000000d07077c10 */ /* 0x000fe200087fe408 */
[----:B------:R-:W-:Y:S01]  /*9810*/  ULDC.64 UR12, c[0x0][0xaa0] ;  /* 0x0002a800000c7ab9 */ /* 0x000fe20000000a00 */
[----:B------:R-:W-:Y:S02]  /*9820*/  SHF.R.S32.HI R8, RZ, 0x1f, R9 ;  /* 0x0000001fff087819 */ /* 0x000fe40000011409 */
[----:B------:R-:W-:Y:S01]  /*9830*/  IADD3 R25, P0, R4, 0x3000, RZ ;  /* 0x0000300004197810 */ /* 0x000fe20007f1e0ff */
[----:B------:R-:W-:Y:S01]  /*9840*/  IMAD.WIDE.U32 R6, R9, UR8, R6 ;  /* 0x0000000809067c25 */ /* 0x000fe2000f8e0006 */
[----:B------:R-:W-:Y:S02]  /*9850*/  LOP3.LUT R28, R29, 0x380, RZ, 0xc0, !PT ;  /* 0x000003801d1c7812 */ /* 0x000fe400078ec0ff */
[----:B------:R-:W-:Y:S01]  /*9860*/  LOP3.LUT R24, R25, 0x380, RZ, 0xc0, !PT ;  /* 0x0000038019187812 */ /* 0x000fe200078ec0ff */
[----:B------:R-:W-:Y:S01]  /*9870*/  IMAD R20, R8, UR8, RZ ;  /* 0x0000000808147c24 */ /* 0x000fe2000f8e02ff */
[----:B------:R-:W-:-:S02]  /*9880*/  LOP3.LUT R8, R11, R14, RZ, 0x3c, !PT ;  /* 0x0000000e0b087212 */ /* 0x000fc400078e3cff */
[----:B------:R-:W-:Y:S01]  /*9890*/  SHF.R.U64 R24, R24, 0x3, RZ ;  /* 0x0000000318187819 */ /* 0x000fe200000012ff */
[----:B------:R-:W-:Y:S01]  /*98a0*/  IMAD R11, R9, UR9, R20 ;  /* 0x00000009090b7c24 */ /* 0x000fe2000f8e0214 */
[----:B------:R-:W-:Y:S01]  /*98b0*/  ULDC.64 UR8, c[0x0][0xb50] ;  /* 0x0002d40000087ab9 */ /* 0x000fe20000000a00 */
[----:B------:R-:W-:Y:S01]  /*98c0*/  SHF.R.U64 R28, R28, 0x3, RZ ;  /* 0x000000031c1c7819 */ /* 0x000fe200000012ff */
[----:B------:R-:W-:Y:S01]  /*98d0*/  IMAD.X R9, RZ, RZ, R5, P5 ;  /* 0x000000ffff097224 */ /* 0x000fe200028e0605 */
[----:B------:R-:W-:Y:S01]  /*98e0*/  LEA R14, P6, R6, UR8, 0x2 ;  /* 0x00000008060e7c11 */ /* 0x000fe2000f8c10ff */
[----:B------:R-:W-:Y:S01]  /*98f0*/  IMAD.IADD R7, R7, 0x1, R11 ;  /* 0x0000000107077824 */ /* 0x000fe200078e020b */
[----:B------:R-:W-:Y:S01]  /*9900*/  LOP3.LUT R24, R24, R25, RZ, 0x3c, !PT ;  /* 0x0000001918187212 */ /* 0x000fe200078e3cff */
[----:B------:R-:W-:Y:S01]  /*9910*/  IMAD.X R25, RZ, RZ, R5, P0 ;  /* 0x000000ffff197224 */ /* 0x000fe200000e0605 */
[----:B------:R-:W-:Y:S01]  /*9920*/  IADD3 R57, P0, R4, 0x9000, RZ ;  /* 0x0000900004397810 */ /* 0x000fe20007f1e0ff */
[----:B------:R-:W-:Y:S01]  /*9930*/  SHFL.IDX PT, R20, R14, RZ, 0x1c1f ;  /* 0x001c1fff0e147589 */ /* 0x000fe200000e0000 */
[----:B------:R-:W-:Y:S01]  /*9940*/  LEA.HI.X R15, R6, UR9, R7, 0x2, P6 ;  /* 0x00000009060f7c11 */ /* 0x000fe2000b0f1407 */
[----:B------:R-:W-:Y:S01]  /*9950*/  VIADD R6, R26, 0x8 ;  /* 0x000000081a067836 */ /* 0x000fe20000000000 */
[----:B------:R-:W-:Y:S01]  /*9960*/  LOP3.LUT R28, R28, R29, RZ, 0x3c, !PT ;  /* 0x0000001d1c1c7212 */ /* 0x000fe200078e3cff */
[----:B------:R-:W-:Y:S01]  /*9970*/  IMAD.X R29, RZ, RZ, R5, P2 ;  /* 0x000000ffff1d7224 */ /* 0x000fe200010e0605 */
[----:B------:R-:W-:Y:S01]  /*9980*/  LOP3.LUT R56, R57, 0x380, RZ, 0xc0, !PT ;  /* 0x0000038039387812 */ /* 0x000fe200078ec0ff */
[----:B------:R-:W1:Y:S01]  /*9990*/  SHFL.IDX PT, R21, R15, RZ, 0x1c1f ;  /* 0x001c1fff0f157589 */ /* 0x000e6200000e0000 */
[----:B------:R-:W-:-:S02]  /*99a0*/  IADD3 R41, P2, R4, 0xb000, RZ ;  /* 0x0000b00004297810 */ /* 0x000fc40007f5e0ff */
[----:B------:R-:W-:Y:S01]  /*99b0*/  SHF.R.U64 R56, R56, 0x3, RZ ;  /* 0x0000000338387819 */ /* 0x000fe200000012ff */
[----:B------:R-:W-:Y:S01]  /*99c0*/  SHFL.IDX PT, R42, R14, 0x1, 0x1c1f ;  /* 0x003c1f000e2a7f89 */ /* 0x000fe200000e0000 */
[----:B------:R-:W-:Y:S02]  /*99d0*/  LOP3.LUT R40, R41, 0x380, RZ, 0xc0, !PT ;  /* 0x0000038029287812 */ /* 0x000fe400078ec0ff */
[----:B------:R-:W-:Y:S01]  /*99e0*/  LOP3.LUT R56, R56, R57, RZ, 0x3c, !PT ;  /* 0x0000003938387212 */ /* 0x000fe200078e3cff */
[--C-:B------:R-:W-:Y:S01]  /*99f0*/  IMAD.X R57, RZ, RZ, R5.reuse, P0 ;  /* 0x000000ffff397224 */ /* 0x100fe200000e0605 */
[----:B------:R-:W-:Y:S01]  /*9a00*/  SHF.R.U64 R40, R40, 0x3, RZ ;  /* 0x0000000328287819 */ /* 0x000fe200000012ff */
[----:B------:R-:W2:Y:S01]  /*9a10*/  SHFL.IDX PT, R43, R15, 0x1, 0x1c1f ;  /* 0x003c1f000f2b7f89 */ /* 0x000ea200000e0000 */
[----:B------:R-:W-:Y:S02]  /*9a20*/  LOP3.LUT P0, RZ, R23, 0x3, RZ, 0xc0, !PT ;  /* 0x0000000317ff7812 */ /* 0x000fe4000780c0ff */
[----:B------:R-:W-:Y:S01]  /*9a30*/  LOP3.LUT R40, R40, R41, RZ, 0x3c, !PT ;  /* 0x0000002928287212 */ /* 0x000fe200078e3cff */
[----:B------:R-:W-:Y:S01]  /*9a40*/  IMAD.X R41, RZ, RZ, R5, P2 ;  /* 0x000000ffff297224 */ /* 0x000fe200010e0605 */
[----:B------:R-:W-:-:S02]  /*9a50*/  ISETP.GE.OR P2, PT, R26, R83, P0 ;  /* 0x000000531a00720c */ /* 0x000fc40000746670 */
[C---:B------:R-:W-:Y:S02]  /*9a60*/  IADD3 R13, P4, R4.reuse, 0x2000, RZ ;  /* 0x00002000040d7810 */ /* 0x040fe40007f9e0ff */
[----:B------:R-:W-:Y:S02]  /*9a70*/  IADD3 R53, P3, R4, 0x4000, RZ ;  /* 0x0000400004357810 */ /* 0x000fe40007f7e0ff */
[----:B------:R-:W-:Y:S02]  /*9a80*/  LOP3.LUT R12, R13, 0x380, RZ, 0xc0, !PT ;  /* 0x000003800d0c7812 */ /* 0x000fe400078ec0ff */
[----:B------:R-:W-:Y:S02]  /*9a90*/  LOP3.LUT R52, R53, 0x380, RZ, 0xc0, !PT ;  /* 0x0000038035347812 */ /* 0x000fe400078ec0ff */
[----:B------:R-:W-:Y:S02]  /*9aa0*/  SHF.R.U64 R12, R12, 0x3, RZ ;  /* 0x000000030c0c7819 */ /* 0x000fe400000012ff */
[----:B------:R-:W-:Y:S01]  /*9ab0*/  ISETP.GE.OR P0, PT, R6, R83, P0 ;  /* 0x000000530600720c */ /* 0x000fe20000706670 */
[----:B-1----:R1:W-:Y:S01]  /*9ac0*/  @!P2 ST.E desc[UR50][R20.64], R3 ;  /* 0x000000031400a985 */ /* 0x0023e2000c101932 */
[----:B------:R-:W-:-:S02]  /*9ad0*/  SHF.R.U64 R52, R52, 0x3, RZ ;  /* 0x0000000334347819 */ /* 0x000fc400000012ff */
[----:B------:R-:W-:Y:S01]  /*9ae0*/  LOP3.LUT R12, R12, R13, RZ, 0x3c, !PT ;  /* 0x0000000d0c0c7212 */ /* 0x000fe200078e3cff */
[--C-:B------:R-:W-:Y:S01]  /*9af0*/  IMAD.X R13, RZ, RZ, R5.reuse, P4 ;  /* 0x000000ffff0d7224 */ /* 0x100fe200020e0605 */
[----:B------:R-:W-:Y:S01]  /*9b00*/  LOP3.LUT R52, R52, R53, RZ, 0x3c, !PT ;  /* 0x0000003534347212 */ /* 0x000fe200078e3cff */
[--C-:B------:R-:W-:Y:S01]  /*9b10*/  IMAD.X R53, RZ, RZ, R5.reuse, P3 ;  /* 0x000000ffff357224 */ /* 0x100fe200018e0605 */
[C---:B------:R-:W-:Y:S01]  /*9b20*/  IADD3 R33, P6, R4.reuse, 0x6000, RZ ;  /* 0x0000600004217810 */ /* 0x040fe20007fde0ff */
[----:B------:R-:W-:Y:S01]  /*9b30*/  UIMAD UR10, UR11, UR12, URZ ;  /* 0x0000000c0b0a72a4 */ /* 0x000fe2000f8e023f */
[C---:B------:R-:W-:Y:S02]  /*9b40*/  IADD3 R37, P5, R4.reuse, 0x7000, RZ ;  /* 0x0000700004257810 */ /* 0x040fe40007fbe0ff */
[C---:B------:R-:W-:Y:S01]  /*9b50*/  IADD3 R65, P4, R4.reuse, 0x8000, RZ ;  /* 0x0000800004417810 */ /* 0x040fe20007f9e0ff */
[----:B-1----:R-:W1:Y:S01]  /*9b60*/  @P1 LDC R21, c[0x0][0xbec] ;  /* 0x0002fb00ff151b82 */ /* 0x002e620000000800 */
[----:B------:R-:W-:Y:S01]  /*9b70*/  IADD3 R45, P3, R4, 0xa000, RZ ;  /* 0x0000a000042d7810 */ /* 0x000fe20007f7e0ff */
[----:B------:R-:W-:Y:S01]  /*9b80*/  UIMAD.WIDE.U32 UR8, UR4, UR12, URZ ;  /* 0x0000000c040872a5 */ /* 0x000fe2000f8e003f */
[----:B------:R-:W-:Y:S01]  /*9b90*/  LOP3.LUT R32, R33, 0x380, RZ, 0xc0, !PT ;  /* 0x0000038021207812 */ /* 0x000fe200078ec0ff */
[----:B------:R-:W-:Y:S01]  /*9ba0*/  UIMAD UR10, UR4, UR13, UR10 ;  /* 0x0000000d040a72a4 */ /* 0x000fe2000f8e020a */
[----:B------:R-:W-:Y:S01]  /*9bb0*/  LOP3.LUT R36, R37, 0x380, RZ, 0xc0, !PT ;  /* 0x0000038025247812 */ /* 0x000fe200078ec0ff */
[----:B--2---:R2:W-:Y:S01]  /*9bc0*/  @!P0 ST.E desc[UR50][R42.64], R0 ;  /* 0x000000002a008985 */ /* 0x0045e2000c101932 */
[----:B------:R-:W-:Y:S01]  /*9bd0*/  LOP3.LUT R64, R65, 0x380, RZ, 0xc0, !PT ;  /* 0x0000038041407812 */ /* 0x000fe200078ec0ff */
[----:B------:R-:W-:Y:S01]  /*9be0*/  ULDC.64 UR12, c[0x0][0xae8] ;  /* 0x0002ba00000c7ab9 */ /* 0x000fe20000000a00 */
[----:B------:R-:W-:Y:S01]  /*9bf0*/  LOP3.LUT R44, R45, 0x380, RZ, 0xc0, !PT ;  /* 0x000003802d2c7812 */ /* 0x000fe200078ec0ff */
[----:B------:R-:W-:Y:S01]  /*9c00*/  IMAD.U32 R3, RZ, RZ, UR40 ;  /* 0x00000028ff037e24 */ /* 0x000fe2000f8e00ff */
[----:B------:R-:W-:Y:S01]  /*9c10*/  SHF.R.U64 R32, R32, 0x3, RZ ;  /* 0x0000000320207819 */ /* 0x000fe200000012ff */
[----:B------:R-:W-:Y:S01]  /*9c20*/  UIADD3 UR9, UR9, UR10, URZ ;  /* 0x0000000a09097290 */ /* 0x000fe2000fffe03f */
[----:B------:R-:W-:Y:S01]  /*9c30*/  SHF.R.U64 R36, R36, 0x3, RZ ;  /* 0x0000000324247819 */ /* 0x000fe200000012ff */
[----:B------:R-:W-:Y:S01]  /*9c40*/  UIMAD UR4, UR15, UR12, URZ ;  /* 0x0000000c0f0472a4 */ /* 0x000fe2000f8e023f */
[----:B------:R-:W-:Y:S01]  /*9c50*/  SHF.R.U64 R64, R64, 0x3, RZ ;  /* 0x0000000340407819 */ /* 0x000fe200000012ff */
[----:B------:R-:W5:Y:S01]  /*9c60*/  LD.E.128 R12, desc[UR50][R12.64] ;  /* 0x000000320c0c7980 */ /* 0x000f62000c101d00 */
[----:B------:R-:W-:Y:S01]  /*9c70*/  SHF.R.U64 R44, R44, 0x3, RZ ;  /* 0x000000032c2c7819 */ /* 0x000fe200000012ff */
[----:B--2---:R-:W-:Y:S01]  /*9c80*/  IMAD R0, R19, 0x20, R22 ;  /* 0x0000002013007824 */ /* 0x004fe200078e0216 */
[----:B------:R-:W-:Y:S01]  /*9c90*/  LOP3.LUT R32, R32, R33, RZ, 0x3c, !PT ;  /* 0x0000002120207212 */ /* 0x000fe200078e3cff */
[--C-:B------:R-:W-:Y:S01]  /*9ca0*/  IMAD.X R33, RZ, RZ, R5.reuse, P6 ;  /* 0x000000ffff217224 */ /* 0x100fe200030e0605 */
[----:B------:R-:W-:Y:S01]  /*9cb0*/  LOP3.LUT R36, R36, R37, RZ, 0x3c, !PT ;  /* 0x0000002524247212 */ /* 0x000fe200078e3cff */
[----:B------:R-:W-:Y:S01]  /*9cc0*/  IMAD R78, R3, 0x80, R0 ;  /* 0x00000080034e7824 */ /* 0x000fe200078e0200 */
[----:B------:R-:W-:Y:S01]  /*9cd0*/  LOP3.LUT R64, R64, R65, RZ, 0x3c, !PT ;  /* 0x0000004140407212 */ /* 0x000fe200078e3cff */
[--C-:B------:R-:W-:Y:S01]  /*9ce0*/  IMAD.X R37, RZ, RZ, R5.reuse, P5 ;  /* 0x000000ffff257224 */ /* 0x100fe200028e0605 */
[----:B------:R-:W-:Y:S01]  /*9cf0*/  LOP3.LUT R44, R44, R45, RZ, 0x3c, !PT ;  /* 0x0000002d2c2c7212 */ /* 0x000fe200078e3cff */
[--C-:B------:R-:W-:Y:S01]  /*9d00*/  IMAD.X R65, RZ, RZ, R5.reuse, P4 ;  /* 0x000000ffff417224 */ /* 0x100fe200020e0605 */
[----:B------:R-:W-:Y:S01]  /*9d10*/  UIMAD UR4, UR41, UR13, UR4 ;  /* 0x0000000d290472a4 */ /* 0x000fe2000f8e0204 */
[C---:B------:R-:W-:Y:S01]  /*9d20*/  IADD3 R73, P6, R4.reuse, 0xc000, RZ ;  /* 0x0000c00004497810 */ /* 0x040fe20007fde0ff */
[----:B------:R-:W-:Y:S01]  /*9d30*/  UIMAD.WIDE.U32 UR8, UR41, UR12, UR8 ;  /* 0x0000000c290872a5 */ /* 0x000fe2000f8e0008 */
[C---:B------:R-:W-:Y:S01]  /*9d40*/  IADD3 R69, P5, R4.reuse, 0xd000, RZ ;  /* 0x0000d00004457810 */ /* 0x040fe20007fbe0ff */
[--C-:B------:R-:W-:Y:S01]  /*9d50*/  IMAD.X R45, RZ, RZ, R5.reuse, P3 ;  /* 0x000000ffff2d7224 */ /* 0x100fe200018e0605 */
[C---:B------:R-:W-:Y:S01]  /*9d60*/  IADD3 R61, P4, R4.reuse, 0xe000, RZ ;  /* 0x0000e000043d7810 */ /* 0x040fe20007f9e0ff */
[----:B------:R-:W-:Y:S01]  /*9d70*/  ULDC.64 UR10, c[0x0][0xaf0] ;  /* 0x0002bc00000a7ab9 */ /* 0x000fe20000000a00 */
[----:B------:R-:W-:Y:S01]  /*9d80*/  IADD3 R7, P3, R4, 0xf000, RZ ;  /* 0x0000f00004077810 */ /* 0x000fe20007f7e0ff */
[----:B-1----:R-:W-:Y:S01]  /*9d90*/  @P1 IMAD.HI.U32 R0, R78, R21, RZ ;  /* 0x000000154e001227 */ /* 0x002fe200078e00ff */
[----:B------:R-:W-:Y:S01]  /*9da0*/  UIADD3 UR9, UR9, UR4, URZ ;  /* 0x0000000409097290 */ /* 0x000fe2000fffe03f */
[----:B------:R-:W-:Y:S01]  /*9db0*/  LOP3.LUT R72, R73, 0x380, RZ, 0xc0, !PT ;  /* 0x0000038049487812 */ /* 0x000fe200078ec0ff */
[----:B------:R-:W-:Y:S01]  /*9dc0*/  UIMAD UR4, UR39, UR10, URZ ;  /* 0x0000000a270472a4 */ /* 0x000fe2000f8e023f */
[----:B------:R-:W-:Y:S01]  /*9dd0*/  LOP3.LUT R68, R69, 0x380, RZ, 0xc0, !PT ;  /* 0x0000038045447812 */ /* 0x000fe200078ec0ff */
[----:B------:R-:W-:Y:S01]  /*9de0*/  IMAD.MOV.U32 R3, RZ, RZ, R78 ;  /* 0x000000ffff037224 */ /* 0x000fe200078e004e */
[----:B------:R-:W-:Y:S01]  /*9df0*/  LOP3.LUT R60, R61, 0x380, RZ, 0xc0, !PT ;  /* 0x000003803d3c7812 */ /* 0x000fe200078ec0ff */
[----:B------:R-:W-:Y:S01]  /*9e00*/  IMAD.X R49, RZ, RZ, R5, P3 ;  /* 0x000000ffff317224 */ /* 0x000fe200018e0605 */
[----:B------:R-:W-:Y:S01]  /*9e10*/  LOP3.LUT R11, R4, 0x380, RZ, 0xc0, !PT ;  /* 0x00000380040b7812 */ /* 0x000fe200078ec0ff */
[----:B------:R-:W5:Y:S01]  /*9e20*/  LD.E.128 R24, desc[UR50][R24.64] ;  /* 0x0000003218187980 */ /* 0x000f62000c101d00 */
[----:B------:R-:W-:Y:S01]  /*9e30*/  LOP3.LUT R6, R7, 0x380, RZ, 0xc0, !PT ;  /* 0x0000038007067812 */ /* 0x000fe200078ec0ff */
[----:B------:R-:W-:Y:S01]  /*9e40*/  UIMAD.WIDE.U32 UR8, UR38, UR10, UR8 ;  /* 0x0000000a260872a5 */ /* 0x000fe2000f8e0008 */
[----:B0-----:R-:W-:Y:S01]  /*9e50*/  @P1 SHF.R.U32.HI R3, RZ, R79, R0 ;  /* 0x0000004fff031219 */ /* 0x001fe20000011600 */
[----:B------:R-:W-:Y:S01]  /*9e60*/  UIMAD UR4, UR38, UR11, UR4 ;  /* 0x0000000b260472a4 */ /* 0x000fe2000f8e0204 */
[----:B------:R-:W-:Y:S01]  /*9e70*/  SHF.R.U64 R72, R72, 0x3, RZ ;  /* 0x0000000348487819 */ /* 0x000fe200000012ff */
[----:B------:R-:W5:Y:S01]  /*9e80*/  LD.E.128 R52, desc[UR50][R52.64] ;  /* 0x0000003234347980 */ /* 0x000f62000c101d00 */
[----:B------:R-:W-:-:S02]  /*9e90*/  SHF.R.U64 R68, R68, 0x3, RZ ;  /* 0x0000000344447819 */ /* 0x000fc400000012ff */
[----:B------:R-:W-:Y:S01]  /*9ea0*/  SHF.R.U64 R60, R60, 0x3, RZ ;  /* 0x000000033c3c7819 */ /* 0x000fe200000012ff */
[----:B------:R-:W5:Y:S01]  /*9eb0*/  LD.E.128 R28, desc[UR50][R28.64] ;  /* 0x000000321c1c7980 */ /* 0x000f62000c101d00 */
[----:B------:R-:W-:Y:S02]  /*9ec0*/  SHF.R.U64 R11, R11, 0x3, RZ ;  /* 0x000000030b0b7819 */ /* 0x000fe400000012ff */
[----:B------:R-:W-:Y:S01]  /*9ed0*/  SHF.R.U64 R6, R6, 0x3, RZ ;  /* 0x0000000306067819 */ /* 0x000fe200000012ff */
[----:B------:R-:W-:Y:S01]  /*9ee0*/  UIADD3 UR4, UR9, UR4, URZ ;  /* 0x0000000409047290 */ /* 0x000fe2000fffe03f */
[--C-:B------:R-:W-:Y:S01]  /*9ef0*/  SHF.R.S32.HI R0, RZ, 0x1f, R3.reuse ;  /* 0x0000001fff007819 */ /* 0x100fe20000011403 */
[----:B------:R-:W-:Y:S01]  /*9f00*/  IMAD.MOV R76, RZ, RZ, -R3 ;  /* 0x000000ffff4c7224 */ /* 0x000fe200078e0a03 */
[----:B------:R-:W-:Y:S01]  /*9f10*/  LOP3.LUT R72, R72, R73, RZ, 0x3c, !PT ;  /* 0x0000004948487212 */ /* 0x000fe200078e3cff */
[--C-:B------:R-:W-:Y:S01]  /*9f20*/  IMAD.X R73, RZ, RZ, R5.reuse, P6 ;  /* 0x000000ffff497224 */ /* 0x100fe200030e0605 */
[----:B------:R-:W-:Y:S01]  /*9f30*/  LOP3.LUT R68, R68, R69, RZ, 0x3c, !PT ;  /* 0x0000004544447212 */ /* 0x000fe200078e3cff */
[--C-:B------:R-:W-:Y:S01]  /*9f40*/  IMAD.X R69, RZ, RZ, R5.reuse, P5 ;  /* 0x000000ffff457224 */ /* 0x100fe200028e0605 */
[----:B------:R-:W-:Y:S01]  /*9f50*/  LOP3.LUT R60, R60, R61, RZ, 0x3c, !PT ;  /* 0x0000003d3c3c7212 */ /* 0x000fe200078e3cff */
[----:B------:R-:W-:Y:S01]  /*9f60*/  IMAD.X R61, RZ, RZ, R5, P4 ;  /* 0x000000ffff3d7224 */ /* 0x000fe200020e0605 */
[----:B------:R-:W-:Y:S01]  /*9f70*/  LOP3.LUT R4, R11, R4, RZ, 0x3c, !PT ;  /* 0x000000040b047212 */ /* 0x000fe200078e3cff */
[----:B------:R-:W-:Y:S01]  /*9f80*/  IMAD.U32 R20, RZ, RZ, UR8 ;  /* 0x00000008ff147e24 */ /* 0x000fe2000f8e00ff */
[----:B------:R-:W-:Y:S01]  /*9f90*/  LOP3.LUT R48, R6, R7, RZ, 0x3c, !PT ;  /* 0x0000000706307212 */ /* 0x000fe200078e3cff */
[----:B------:R-:W-:Y:S01]  /*9fa0*/  IMAD.U32 R21, RZ, RZ, UR9 ;  /* 0x00000009ff157e24 */ /* 0x000fe2000f8e00ff */
[----:B------:R-:W-:Y:S01]  /*9fb0*/  ULDC.64 UR8, c[0x0][0xae0] ;  /* 0x0002b80000087ab9 */ /* 0x000fe20000000a00 */
[----:B------:R-:W-:Y:S01]  /*9fc0*/  IMAD R77, R77, R76, R78 ;  /* 0x0000004c4d4d7224 */ /* 0x000fe200078e024e */
[----:B------:R-:W5:Y:S01]  /*9fd0*/  LD.E.128 R4, desc[UR50][R4.64] ;  /* 0x0000003204047980 */ /* 0x000f62000c101d00 */
[----:B------:R-:W-:-:S02]  /*9fe0*/  IMAD R0, R0, UR8, RZ ;  /* 0x0000000800007c24 */ /* 0x000fc4000f8e02ff */
[----:B------:R-:W-:Y:S01]  /*9ff0*/  IMAD.U32 R21, RZ, RZ, UR4 ;  /* 0x00000004ff157e24 */ /* 0x000fe2000f8e00ff */
[----:B------:R-:W5:Y:S01]  /*a000*/  LD.E.128 R8, desc[UR50][R8.64] ;  /* 0x0000003208087980 */ /* 0x000f62000c101d00 */
[C---:B------:R-:W-:Y:S01]  /*a010*/  IMAD R79, R3.reuse, UR9, R0 ;  /* 0x00000009034f7c24 */ /* 0x040fe2000f8e0200 */
[----:B------:R-:W-:Y:S02]  /*a020*/  SHF.R.S32.HI R0, RZ, 0x1f, R77 ;  /* 0x0000001fff007819 */ /* 0x000fe4000001144d */
[----:B------:R-:W5:Y:S01]  /*a030*/  LD.E.128 R32, desc[UR50][R32.64] ;  /* 0x0000003220207980 */ /* 0x000f62000c101d00 */
[----:B------:R-:W-:Y:S01]  /*a040*/  IMAD.WIDE.U32 R20, R3, UR8, R20 ;  /* 0x0000000803147c25 */ /* 0x000fe2000f8e0014 */
[----:B------:R-:W-:Y:S02]  /*a050*/  ULDC.64 UR8, c[0x0][0xad8] ;  /* 0x0002b60000087ab9 */ /* 0x000fe40000000a00 */
[----:B------:R-:W5:Y:S04]  /*a060*/  LD.E.128 R36, desc[UR50][R36.64] ;  /* 0x0000003224247980 */ /* 0x000f68000c101d00 */
[----:B------:R-:W5:Y:S04]  /*a070*/  LD.E.128 R64, desc[UR50][R64.64] ;  /* 0x0000003240407980 */ /* 0x000f68000c101d00 */
[----:B------:R-:W5:Y:S04]  /*a080*/  LD.E.128 R56, desc[UR50][R56.64] ;  /* 0x0000003238387980 */ /* 0x000f68000c101d00 */
[----:B------:R-:W5:Y:S04]  /*a090*/  LD.E.128 R44, desc[UR50][R44.64] ;  /* 0x000000322c2c7980 */ /* 0x000f68000c101d00 */
[----:B------:R-:W5:Y:S04]  /*a0a0*/  LD.E.128 R40, desc[UR50][R40.64] ;  /* 0x0000003228287980 */ /* 0x000f68000c101d00 */
[----:B------:R-:W5:Y:S04]  /*a0b0*/  LD.E.128 R72, desc[UR50][R72.64] ;  /* 0x0000003248487980 */ /* 0x000f68000c101d00 */
[----:B------:R-:W5:Y:S04]  /*a0c0*/  LD.E.128 R68, desc[UR50][R68.64] ;  /* 0x0000003244447980 */ /* 0x000f68000c101d00 */
[----:B------:R-:W5:Y:S04]  /*a0d0*/  LD.E.128 R60, desc[UR50][R60.64] ;  /* 0x000000323c3c7980 */ /* 0x000f68000c101d00 */
[----:B------:R-:W5:Y:S01]  /*a0e0*/  LD.E.128 R48, desc[UR50][R48.64] ;  /* 0x0000003230307980 */ /* 0x000f62000c101d00 */
[----:B------:R-:W-:Y:S01]  /*a0f0*/  IMAD.U32 R81, RZ, RZ, UR40 ;  /* 0x00000028ff517e24 */ /* 0x000fe2000f8e00ff */
        /* <DEDUP_REMOVED lines=8> */
[----:B------:R-:W-:Y:S01]  /*a180*/  IMAD R84, R81, 0x80, R22 ;  /* 0x0000008051547824 */ /* 0x000fe200078e0216 */
[----:B------:R-:W-:Y:S01]  /*a190*/  UIADD3 UR7, UR7, 0x38820, URZ ;  /* 0x0003882007077890 */ /* 0x000fe2000fffe03f */
[C---:B------:R-:W-:Y:S02]  /*a1a0*/  IMAD R3, R77.reuse, UR9, R76 ;  /* 0x000000094d037c24 */ /* 0x040fe4000f8e024c */
[----:B------:R-:W-:Y:S01]  /*a1b0*/  IMAD.WIDE.U32 R20, R77, UR8, R20 ;  /* 0x000000084d147c25 */ /* 0x000fe2000f8e0014 */
[----:B------:R-:W-:Y:S01]  /*a1c0*/  ISETP.GE.AND P2, PT, R84, R83, PT ;  /* 0x000000535400720c */ /* 0x000fe20003f46270 */
[----:B------:R-:W-:Y:S01]  /*a1d0*/  ULDC.64 UR8, c[0x0][0xa80] ;  /* 0x0002a00000087ab9 */ /* 0x000fe20000000a00 */
[----:B------:R-:W-:Y:S01]  /*a1e0*/  UPRMT UR7, URZ, 0x654, UR7 ;  /* 0x000006543f077896 */ /* 0x000fe20008000007 */
[----:B------:R-:W-:Y:S01]  /*a1f0*/  IMAD.IADD R3, R21, 0x1, R3 ;  /* 0x0000000115037824 */ /* 0x000fe200078e0203 */
[----:B------:R-:W-:Y:S01]  /*a200*/  LEA R82, P3, R20, UR8, 0x1 ;  /* 0x0000000814527c11 */ /* 0x000fe2000f8608ff */
[----:B------:R-:W-:-:S03]  /*a210*/  VIADD R0, R84, 0x20 ;  /* 0x0000002054007836 */ /* 0x000fc60000000000 */
[----:B------:R-:W-:Y:S02]  /*a220*/  LEA.HI.X R3, R20, UR9, R3, 0x1, P3 ;  /* 0x0000000914037c11 */ /* 0x000fe400098f0c03 */
[-C--:B------:R-:W-:Y:S01]  /*a230*/  ISETP.GE.AND P1, PT, R0, R83.reuse, PT ;  /* 0x000000530000720c */ /* 0x080fe20003f26270 */
[----:B------:R-:W-:Y:S01]  /*a240*/  VIADD R0, R84, 0x40 ;  /* 0x0000004054007836 */ /* 0x000fe20000000000 */
[----:B0-----:R0:W1:Y:S01]  /*a250*/  SHFL.IDX PT, R85, R82, RZ, 0x181f ;  /* 0x00181fff52557589 */ /* 0x00106200000e0000 */
[----:B------:R-:W-:Y:S01]  /*a260*/  BSSY B1, `(.L_x_249) ;  /* 0x0000016000017945 */ /* 0x000fe20003800000 */
[----:B------:R-:W-:Y:S02]  /*a270*/  SYNCS.ARRIVE.TRANS64.RED.A1T0 RZ, [UR7], RZ ;  /* 0x000000ffffff79a7 */ /* 0x000fe40008100407 */
[----:B------:R0:W2:Y:S01]  /*a280*/  SHFL.IDX PT, R81, R3, RZ, 0x181f ;  /* 0x00181fff03517589 */ /* 0x0000a200000e0000 */
[----:B------:R-:W-:Y:S01]  /*a290*/  ISETP.GE.AND P0, PT, R0, R83, PT ;  /* 0x000000530000720c */ /* 0x000fe20003f06270 */
[----:B------:R-:W-:-:S12]  /*a2a0*/  @P2 BRA `(.L_x_250) ;  /* 0x0000000000442947 */ /* 0x000fd80003800000 */
[----:B------:R-:W-:Y:S02]  /*a2b0*/  ULDC UR4, c[0x0][0xac8] ;  /* 0x0002b20000047ab9 */ /* 0x000fe40000000800 */
[----:B------:R-:W-:Y:S02]  /*a2c0*/  ISETP.GE.AND P5, PT, R2, UR4, PT ;  /* 0x0000000402007c0c */ /* 0x000fe4000bfa6270 */
[----:B------:R-:W-:Y:S02]  /*a2d0*/  ISETP.GE.AND P4, PT, R17, UR4, PT ;  /* 0x0000000411007c0c */ /* 0x000fe4000bf86270 */
[----:B------:R-:W-:Y:S02]  /*a2e0*/  ISETP.GE.AND P3, PT, R16, UR4, PT ;  /* 0x0000000410007c0c */ /* 0x000fe4000bf66270 */
[----:B------:R-:W-:-:S07]  /*a2f0*/  ISETP.GE.AND P2, PT, R18, UR4, PT ;  /* 0x0000000412007c0c */ /* 0x000fce000bf46270 */
[----:B-1----:R-:W-:-:S04]  /*a300*/  @!P5 LEA R20, P6, R2, R85, 0x1 ;  /* 0x000000550214d211 */ /* 0x002fc800078c08ff */
[----:B--2---:R-:W-:Y:S02]  /*a310*/  @!P5 LEA.HI.X R21, R2, R81, R224, 0x1, P6 ;  /* 0x000000510215d211 */ /* 0x004fe400030f0ce0 */
[----:B------:R-:W-:-:S03]  /*a320*/  @!P4 LEA R76, P6, R17, R85, 0x1 ;  /* 0x00000055114cc211 */ /* 0x000fc600078c08ff */
[----:B-----5:R3:W-:Y:S01]  /*a330*/  @!P5 ST.E.128 desc[UR50][R20.64], R4 ;  /* 0x000000041400d985 */ /* 0x0207e2000c101d32 */
[----:B------:R-:W-:Y:S02]  /*a340*/  @!P4 LEA.HI.X R77, R17, R81, R223, 0x1, P6 ;  /* 0x00000051114dc211 */ /* 0x000fe400030f0cdf */
[----:B------:R-:W-:-:S03]  /*a350*/  @!P3 LEA R78, P6, R16, R85, 0x1 ;  /* 0x00000055104eb211 */ /* 0x000fc600078c08ff */
[----:B------:R3:W-:Y:S01]  /*a360*/  @!P4 ST.E.128 desc[UR50][R76.64], R52 ;  /* 0x000000344c00c985 */ /* 0x0007e2000c101d32 */
[----:B------:R-:W-:Y:S02]  /*a370*/  @!P3 LEA.HI.X R79, R16, R81, R222, 0x1, P6 ;  /* 0x00000051104fb211 */ /* 0x000fe400030f0cde */
[----:B------:R-:W-:-:S03]  /*a380*/  @!P2 LEA R80, P6, R18, R85, 0x1 ;  /* 0x000000551250a211 */ /* 0x000fc600078c08ff */
[----:B------:R3:W-:Y:S01]  /*a390*/  @!P3 ST.E.128 desc[UR50][R78.64], R64 ;  /* 0x000000404e00b985 */ /* 0x0007e2000c101d32 */
[----:B------:R-:W-:-:S05]  /*a3a0*/  @!P2 LEA.HI.X R81, R18, R81, R221, 0x1, P6 ;  /* 0x000000511251a211 */ /* 0x000fca00030f0cdd */
[----:B------:R3:W-:Y:S04]  /*a3b0*/  @!P2 ST.E.128 desc[UR50][R80.64], R72 ;  /* 0x000000485000a985 */ /* 0x0007e8000c101d32 */
.L_x_250:
[----:B------:R-:W-:Y:S05]  /*a3c0*/  BSYNC B1 ;  /* 0x0000000000017941 */ /* 0x000fea0003800000 */
.L_x_249:
[----:B---3-5:R3:W4:Y:S01]  /*a3d0*/  SHFL.IDX PT, R53, R3, 0x1, 0x181f ;  /* 0x00381f0003357f89 */ /* 0x02872200000e0000 */
        /* <DEDUP_REMOVED lines=8> */
[CC--:B0-----:R-:W-:Y:S02]  /*a460*/  @!P4 LEA R4, P6, R2.reuse, R21.reuse, 0x1 ;  /* 0x000000150204c211 */ /* 0x0c1fe400078c08ff */
[C---:B------:R-:W-:Y:S02]  /*a470*/  @!P3 LEA R6, P5, R17.reuse, R21, 0x1 ;  /* 0x000000151106b211 */ /* 0x040fe400078a08ff */
[----:B----4-:R-:W-:Y:S02]  /*a480*/  @!P4 LEA.HI.X R5, R2, R53, R224, 0x1, P6 ;  /* 0x000000350205c211 */ /* 0x010fe400030f0ce0 */
[----:B------:R-:W-:Y:S02]  /*a490*/  @!P2 LEA R20, P6, R16, R21, 0x1 ;  /* 0x000000151014a211 */ /* 0x000fe400078c08ff */
[----:B------:R-:W-:Y:S01]  /*a4a0*/  @!P3 LEA.HI.X R7, R17, R53, R223, 0x1, P5 ;  /* 0x000000351107b211 */ /* 0x000fe200028f0cdf */
[----:B------:R0:W-:Y:S01]  /*a4b0*/  @!P4 ST.E.128 desc[UR50][R4.64], R8 ;  /* 0x000000080400c985 */ /* 0x0001e2000c101d32 */
[----:B------:R-:W-:-:S02]  /*a4c0*/  @!P1 LEA R52, P5, R18, R21, 0x1 ;  /* 0x0000001512349211 */ /* 0x000fc400078a08ff */
[-C--:B------:R-:W-:Y:S01]  /*a4d0*/  @!P2 LEA.HI.X R21, R16, R53.reuse, R222, 0x1, P6 ;  /* 0x000000351015a211 */ /* 0x080fe200030f0cde */
[----:B------:R0:W-:Y:S01]  /*a4e0*/  @!P3 ST.E.128 desc[UR50][R6.64], R28 ;  /* 0x0000001c0600b985 */ /* 0x0001e2000c101d32 */
[----:B------:R-:W-:-:S03]  /*a4f0*/  @!P1 LEA.HI.X R53, R18, R53, R221, 0x1, P5 ;  /* 0x0000003512359211 */ /* 0x000fc600028f0cdd */
[----:B------:R0:W-:Y:S04]  /*a500*/  @!P2 ST.E.128 desc[UR50][R20.64], R56 ;  /* 0x000000381400a985 */ /* 0x0001e8000c101d32 */
[----:B------:R0:W-:Y:S02]  /*a510*/  @!P1 ST.E.128 desc[UR50][R52.64], R68 ;  /* 0x0000004434009985 */ /* 0x0001e4000c101d32 */
.L_x_252:
[----:B------:R-:W-:Y:S05]  /*a520*/  BSYNC B1 ;  /* 0x0000000000017941 */ /* 0x000fea0003800000 */
.L_x_251:
[----:B0-----:R0:W0:Y:S01]  /*a530*/  SHFL.IDX PT, R11, R3, 0x2, 0x181f ;  /* 0x00581f00030b7f89 */ /* 0x00102200000e0000 */
        /* <DEDUP_REMOVED lines=8> */
[-C--:B0-----:R-:W-:Y:S02]  /*a5c0*/  @!P3 LEA R4, P6, R2, R7.reuse, 0x1 ;  /* 0x000000070204b211 */ /* 0x081fe400078c08ff */
[CC--:B------:R-:W-:Y:S02]  /*a5d0*/  @!P2 LEA R6, P5, R17.reuse, R7.reuse, 0x1 ;  /* 0x000000071106a211 */ /* 0x0c0fe400078a08ff */
[----:B------:R-:W-:Y:S02]  /*a5e0*/  @!P1 LEA R8, P4, R16, R7, 0x1 ;  /* 0x0000000710089211 */ /* 0x000fe400078808ff */
[----:B------:R-:W-:Y:S02]  /*a5f0*/  @!P3 LEA.HI.X R5, R2, R11, R224, 0x1, P6 ;  /* 0x0000000b0205b211 */ /* 0x000fe400030f0ce0 */
[----:B------:R-:W-:Y:S02]  /*a600*/  @!P0 LEA R10, P6, R18, R7, 0x1 ;  /* 0x00000007120a8211 */ /* 0x000fe400078c08ff */
[-C--:B------:R-:W-:Y:S01]  /*a610*/  @!P2 LEA.HI.X R7, R17, R11.reuse, R223, 0x1, P5 ;  /* 0x0000000b1107a211 */ /* 0x080fe200028f0cdf */
[----:B------:R0:W-:Y:S01]  /*a620*/  @!P3 ST.E.128 desc[UR50][R4.64], R12 ;  /* 0x0000000c0400b985 */ /* 0x0001e2000c101d32 */
[----:B------:R-:W-:-:S02]  /*a630*/  @!P1 LEA.HI.X R9, R16, R11, R222, 0x1, P4 ;  /* 0x0000000b10099211 */ /* 0x000fc400020f0cde */
[----:B------:R-:W-:Y:S01]  /*a640*/  @!P0 LEA.HI.X R11, R18, R11, R221, 0x1, P6 ;  /* 0x0000000b120b8211 */ /* 0x000fe200030f0cdd */
[----:B------:R0:W-:Y:S04]  /*a650*/  @!P2 ST.E.128 desc[UR50][R6.64], R32 ;  /* 0x000000200600a985 */ /* 0x0001e8000c101d32 */
[----:B------:R0:W-:Y:S04]  /*a660*/  @!P1 ST.E.128 desc[UR50][R8.64], R44 ;  /* 0x0000002c08009985 */ /* 0x0001e8000c101d32 */
[----:B------:R0:W-:Y:S02]  /*a670*/  @!P0 ST.E.128 desc[UR50][R10.64], R60 ;  /* 0x0000003c0a008985 */ /* 0x0001e4000c101d32 */
.L_x_254:
[----:B------:R-:W-:Y:S05]  /*a680*/  BSYNC B1 ;  /* 0x0000000000017941 */ /* 0x000fea0003800000 */
.L_x_253:
[----:B------:R-:W-:Y:S01]  /*a690*/  VIADD R0, R84, 0x60 ;  /* 0x0000006054007836 */ /* 0x000fe20000000000 */
[----:B0--3--:R-:W3:Y:S04]  /*a6a0*/  SHFL.IDX PT, R3, R3, 0x3, 0x181f ;  /* 0x00781f0003037f89 */ /* 0x009ee800000e0000 */
[----:B------:R-:W-:Y:S01]  /*a6b0*/  ISETP.GE.AND P0, PT, R0, R83, PT ;  /* 0x000000530000720c */ /* 0x000fe20003f06270 */
[----:B------:R0:W0:-:S12]  /*a6c0*/  SHFL.IDX PT, R11, R82, 0x3, 0x181f ;  /* 0x00781f00520b7f89 */ /* 0x00001800000e0000 */
[----:B------:R-:W-:Y:S05]  /*a6d0*/  @P0 BRA `(.L_x_255) ;  /* 0x0000000c00b40947 */ /* 0x000fea0003800000 */
[----:B------:R-:W-:Y:S02]  /*a6e0*/  ULDC UR4, c[0x0][0xac8] ;  /* 0x0002b20000047ab9 */ /* 0x000fe40000000800 */
[----:B------:R-:W-:Y:S02]  /*a6f0*/  ISETP.GE.AND P3, PT, R2, UR4, PT ;  /* 0x0000000402007c0c */ /* 0x000fe4000bf66270 */
[----:B------:R-:W-:Y:S02]  /*a700*/  ISETP.GE.AND P4, PT, R17, UR4, PT ;  /* 0x0000000411007c0c */ /* 0x000fe4000bf86270 */
[----:B------:R-:W-:-:S09]  /*a710*/  ISETP.GE.AND P5, PT, R16, UR4, PT ;  /* 0x0000000410007c0c */ /* 0x000fd2000bfa6270 */
[-C--:B0-----:R-:W-:Y:S02]  /*a720*/  @!P3 LEA R4, P0, R2, R11.reuse, 0x1 ;  /* 0x0000000b0204b211 */ /* 0x081fe400078008ff */
[CC--:B------:R-:W-:Y:S02]  /*a730*/  @!P4 LEA R6, P1, R17.reuse, R11.reuse, 0x1 ;  /* 0x0000000b1106c211 */ /* 0x0c0fe400078208ff */
[----:B------:R-:W-:Y:S02]  /*a740*/  @!P5 LEA R8, P2, R16, R11, 0x1 ;  /* 0x0000000b1008d211 */ /* 0x000fe400078408ff */
[-C--:B---3--:R-:W-:Y:S02]  /*a750*/  @!P3 LEA.HI.X R5, R2, R3.reuse, R224, 0x1, P0 ;  /* 0x000000030205b211 */ /* 0x088fe400000f0ce0 */
[-C--:B------:R-:W-:Y:S02]  /*a760*/  @!P4 LEA.HI.X R7, R17, R3.reuse, R223, 0x1, P1 ;  /* 0x000000031107c211 */ /* 0x080fe400008f0cdf */
[----:B------:R-:W-:Y:S01]  /*a770*/  @!P5 LEA.HI.X R9, R16, R3, R222, 0x1, P2 ;  /* 0x000000031009d211 */ /* 0x000fe200010f0cde */
[----:B------:R0:W-:Y:S01]  /*a780*/  @!P3 ST.E.128 desc[UR50][R4.64], R24 ;  /* 0x000000180400b985 */ /* 0x0001e2000c101d32 */
[----:B------:R-:W-:-:S03]  /*a790*/  ISETP.GE.AND P0, PT, R18, UR4, PT ;  /* 0x0000000412007c0c */ /* 0x000fc6000bf06270 */
[----:B------:R0:W-:Y:S04]  /*a7a0*/  @!P4 ST.E.128 desc[UR50][R6.64], R36 ;  /* 0x000000240600c985 */ /* 0x0001e8000c101d32 */
[----:B------:R0:W-:Y:S06]  /*a7b0*/  @!P5 ST.E.128 desc[UR50][R8.64], R40 ;  /* 0x000000280800d985 */ /* 0x0001ec000c101d32 */
[----:B------:R-:W-:Y:S05]  /*a7c0*/  @P0 BRA `(.L_x_255) ;  /* 0x0000000c00780947 */ /* 0x000fea0003800000 */
[----:B0-----:R-:W-:-:S04]  /*a7d0*/  LEA R4, P0, R18, R11, 0x1 ;  /* 0x0000000b12047211 */ /* 0x001fc800078008ff */
[----:B------:R-:W-:-:S05]  /*a7e0*/  LEA.HI.X R5, R18, R3, R221, 0x1, P0 ;  /* 0x0000000312057211 */ /* 0x000fca00000f0cdd */
[----:B------:R0:W-:Y:S01]  /*a7f0*/  ST.E.128 desc[UR50][R4.64], R48 ;  /* 0x0000003004007985 */ /* 0x0001e2000c101d32 */
[----:B------:R-:W-:Y:S05]  /*a800*/  BRA `(.L_x_255) ;  /* 0x0000000c00687947 */ /* 0x000fea0003800000 */
.L_x_247:
[----:B------:R-:W-:Y:S01]  /*a810*/  ULDC.64 UR8, c[0x0][0xc00] ;  /* 0x0003000000087ab9 */ /* 0x000fe20000000a00 */
[----:B------:R-:W-:Y:S01]  /*a820*/  ULDC UR4, c[0x0][0xa88] ;  /* 0x0002a20000047ab9 */ /* 0x000fe20000000800 */
[----:B------:R-:W-:Y:S01]  /*a830*/  UISETP.NE.U32.AND UP0, UPT, UR8, URZ, UPT ;  /* 0x0000003f0800728c */ /* 0x000fe2000bf05070 */
[----:B------:R-:W0:Y:S03]  /*a840*/  LDC R11, c[0x0][0xbe8] ;  /* 0x0002fa00ff0b7b82 */ /* 0x000e260000000800 */
[----:B------:R-:W-:-:S03]  /*a850*/  UISETP.NE.AND.EX UP0, UPT, UR9, URZ, UPT, UP0 ;  /* 0x0000003f0900728c */ /* 0x000fc6000bf05300 */
[----:B------:R-:W-:Y:S02]  /*a860*/  ULDC.64 UR8, c[0x0][0xc00] ;  /* 0x0003000000087ab9 */ /* 0x000fe40000000a00 */
[----:B------:R-:W-:Y:S01]  /*a870*/  UIMAD.WIDE UR8, UR38, 0x4, UR8 ;  /* 0x00000004260878a5 */ /* 0x000fe2000f8e0208 */
[----:B------:R-:W-:-:S05]  /*a880*/  PLOP3.LUT P2, PT, PT, PT, UP0, 0x80, 0x0 ;  /* 0x000000000000781c */ /* 0x000fca0003f4f008 */
[----:B------:R-:W-:Y:S02]  /*a890*/  IMAD.U32 R4, RZ, RZ, UR8 ;  /* 0x00000008ff047e24 */ /* 0x000fe4000f8e00ff */
[----:B------:R-:W-:Y:S01]  /*a8a0*/  IMAD.U32 R5, RZ, RZ, UR9 ;  /* 0x00000009ff057e24 */ /* 0x000fe2000f8e00ff */
[----:B------:R-:W-:Y:S02]  /*a8b0*/  ULDC.64 UR8, c[0x0][0xc08] ;  /* 0x0003020000087ab9 */ /* 0x000fe40000000a00 */
[----:B------:R-:W-:-:S03]  /*a8c0*/  UISETP.NE.U32.AND UP1, UPT, UR8, URZ, UPT ;  /* 0x0000003f0800728c */ /* 0x000fc6000bf25070 */
[----:B------:R-:W2:Y:S01]  /*a8d0*/  @P2 LDG.E R3, desc[UR50][R4.64] ;  /* 0x0000003204032981 */ /* 0x000ea2000c1e1900 */
[----:B------:R-:W-:Y:S01]  /*a8e0*/  UISETP.NE.AND.EX UP1, UPT, UR9, URZ, UPT, UP1 ;  /* 0x0000003f0900728c */ /* 0x000fe2000bf25310 */
[----:B------:R-:W-:-:S05]  /*a8f0*/  IMAD.U32 R0, RZ, RZ, UR4 ;  /* 0x00000004ff007e24 */ /* 0x000fca000f8e00ff */
[----:B------:R-:W-:-:S05]  /*a900*/  PLOP3.LUT P3, PT, PT, PT, UP1, 0x80, 0x0 ;  /* 0x000000000000781c */ /* 0x000fca0003f6f018 */
[----:B------:R-:W-:Y:S02]  /*a910*/  @UP1 ULDC.64 UR8, c[0x0][0xc08] ;  /* 0x0003020000081ab9 */ /* 0x000fe40000000a00 */
[----:B------:R-:W-:-:S06]  /*a920*/  @UP1 UIMAD.WIDE UR8, UR38, 0x4, UR8 ;  /* 0x00000004260818a5 */ /* 0x000fcc000f8e0208 */
[----:B------:R-:W-:Y:S02]  /*a930*/  IMAD.U32 R6, RZ, RZ, UR8 ;  /* 0x00000008ff067e24 */ /* 0x000fe4000f8e00ff */
[----:B------:R-:W-:-:S05]  /*a940*/  IMAD.U32 R7, RZ, RZ, UR9 ;  /* 0x00000009ff077e24 */ /* 0x000fca000f8e00ff */
[----:B------:R1:W5:Y:S01]  /*a950*/  @P3 LDG.E R0, desc[UR50][R6.64] ;  /* 0x0000003206003981 */ /* 0x000362000c1e1900 */
[----:B0-----:R-:W-:Y:S01]  /*a960*/  ISETP.NE.AND P0, PT, R11, 0x1, PT ;  /* 0x000000010b00780c */ /* 0x001fe20003f05270 */
[----:B------:R-:W-:Y:S01]  /*a970*/  UMOV UR4, URZ ;  /* 0x0000003f00047c82 */ /* 0x000fe20008000000 */
[----:B------:R-:W-:Y:S01]  /*a980*/  USHF.R.S32.HI UR11, URZ, 0x1f, UR41 ;  /* 0x0000001f3f0b7899 */ /* 0x000fe20008011429 */
[----:B------:R-:W-:-:S10]  /*a990*/  ISETP.GE.AND P1, PT, R225, 0x80, PT ;  /* 0x00000080e100780c */ /* 0x000fd40003f26270 */
[----:B------:R-:W0:Y:S01]  /*a9a0*/  @P0 LDC R9, c[0x0][0xbec] ;  /* 0x0002fb00ff090b82 */ /* 0x000e220000000800 */
[----:B--2---:R-:W-:-:S13]  /*a9b0*/  @P2 R2UR UR4, R3 ;  /* 0x00000000030422ca */ /* 0x004fda00000e0000 */
[----:B------:R-:W-:Y:S01]  /*a9c0*/  USHF.R.S32.HI UR10, URZ, 0x1f, UR4 ;  /* 0x0000001f3f0a7899 */ /* 0x000fe20008011404 */
[----:B01----:R-:W-:Y:S11]  /*a9d0*/  @P3 BRA `(.L_x_256) ;  /* 0x0000000000103947 */ /* 0x003ff60003800000 */
[----:B------:R-:W-:Y:S05]  /*a9e0*/  @!P2 BRA `(.L_x_256) ;  /* 0x00000000000ca947 */ /* 0x000fea0003800000 */
[----:B------:R-:W2:Y:S04]  /*a9f0*/  LDG.E R3, desc[UR50][R4.64] ;  /* 0x0000003204037981 */ /* 0x000ea8000c1e1900 */
[----:B-----5:R-:W2:Y:S02]  /*aa00*/  LDG.E R0, desc[UR50][R4.64+0x4] ;  /* 0x0000043204007981 */ /* 0x020ea4000c1e1900 */
[----:B--2---:R-:W-:-:S07]  /*aa10*/  IMAD.IADD R0, R0, 0x1, -R3 ;  /* 0x0000000100007824 */ /* 0x004fce00078e0a03 */
.L_x_256:
[----:B------:R-:W-:Y:S01]  /*aa20*/  USEL UR38, UR38, URZ, !UP0 ;  /* 0x0000003f26267287 */ /* 0x000fe2000c000000 */
[----:B------:R-:W-:Y:S01]  /*aa30*/  BSSY B1, `(.L_x_257) ;  /* 0x000002d000017945 */ /* 0x000fe20003800000 */
[----:B------:R-:W-:-:S03]  /*aa40*/  USEL UR39, UR39, URZ, !UP0 ;  /* 0x0000003f27277287 */ /* 0x000fc6000c000000 */
[----:B------:R-:W-:Y:S09]  /*aa50*/  @P1 BRA `(.L_x_258) ;  /* 0x0000000000a81947 */ /* 0x000ff20003800000 */
[----:B------:R-:W0:Y:S01]  /*aa60*/  S2R R4, SR_TID.X ;  /* 0x0000000000047919 */ /* 0x000e220000002100 */
[----:B------:R-:W1:Y:S01]  /*aa70*/  LDC R6, c[0x0][0xbe8] ;  /* 0x0002fa00ff067b82 */ /* 0x000e620000000800 */
[----:B------:R-:W-:-:S04]  /*aa80*/  IMAD.U32 R3, RZ, RZ, UR40 ;  /* 0x00000028ff037e24 */ /* 0x000fc8000f8e00ff */
[----:B0-----:R-:W-:Y:S02]  /*aa90*/  IMAD R3, R3, 0x80, R4 ;  /* 0x0000008003037824 */ /* 0x001fe400078e0204 */
[----:B-1---5:R-:W-:Y:S02]  /*aaa0*/  IMAD R4, R0, R6, RZ ;  /* 0x0000000600047224 */ /* 0x022fe400078e02ff */
[----:B------:R-:W-:-:S05]  /*aab0*/  VIADD R5, R3, 0xffffff80 ;  /* 0xffffff8003057836 */ /* 0x000fca0000000000 */
[----:B------:R-:W-:-:S13]  /*aac0*/  ISETP.GE.AND P1, PT, R5, R4, PT ;  /* 0x000000040500720c */ /* 0x000fda0003f26270 */
[----:B------:R-:W-:Y:S05]  /*aad0*/  @P1 BRA `(.L_x_258) ;  /* 0x0000000000881947 */ /* 0x000fea0003800000 */
[----:B------:R-:W-:Y:S01]  /*aae0*/  ISETP.NE.AND P1, PT, R6, 0x1, PT ;  /* 0x000000010600780c */ /* 0x000fe20003f25270 */
[----:B------:R-:W-:Y:S01]  /*aaf0*/  ULDC.64 UR12, c[0x0][0xb90] ;  /* 0x0002e400000c7ab9 */ /* 0x000fe20000000a00 */
[----:B------:R-:W-:Y:S01]  /*ab00*/  UMOV UR8, UR4 ;  /* 0x0000000400087c82 */ /* 0x000fe20008000000 */
[----:B------:R-:W-:Y:S01]  /*ab10*/  UIMAD UR7, UR11, UR12, URZ ;  /* 0x0000000c0b0772a4 */ /* 0x000fe2000f8e023f */
[----:B------:R-:W-:Y:S02]  /*ab20*/  UMOV UR9, UR10 ;  /* 0x0000000a00097c82 */ /* 0x000fe40008000000 */
[----:B------:R-:W-:Y:S02]  /*ab30*/  UIMAD.WIDE.U32 UR8, UR41, UR12, UR8 ;  /* 0x0000000c290872a5 */ /* 0x000fe4000f8e0008 */
[----:B------:R-:W-:-:S03]  /*ab40*/  UIMAD UR7, UR41, UR13, UR7 ;  /* 0x0000000d290772a4 */ /* 0x000fc6000f8e0207 */
[----:B------:R-:W-:Y:S02]  /*ab50*/  ULDC.64 UR12, c[0x0][0xb98] ;  /* 0x0002e600000c7ab9 */ /* 0x000fe40000000a00 */
[----:B------:R-:W0:Y:S01]  /*ab60*/  @P1 LDC R4, c[0x0][0xbec] ;  /* 0x0002fb00ff041b82 */ /* 0x000e220000000800 */
[----:B------:R-:W-:Y:S02]  /*ab70*/  UIADD3 UR9, UR9, UR7, URZ ;  /* 0x0000000709097290 */ /* 0x000fe4000fffe03f */
[----:B------:R-:W-:Y:S02]  /*ab80*/  UIMAD UR7, UR39, UR12, URZ ;  /* 0x0000000c270772a4 */ /* 0x000fe4000f8e023f */
[----:B------:R-:W-:Y:S02]  /*ab90*/  UIMAD.WIDE.U32 UR8, UR38, UR12, UR8 ;  /* 0x0000000c260872a5 */ /* 0x000fe4000f8e0008 */
[----:B------:R-:W-:Y:S01]  /*aba0*/  UIMAD UR7, UR38, UR13, UR7 ;  /* 0x0000000d260772a4 */ /* 0x000fe2000f8e0207 */
[----:B------:R-:W1:Y:S02]  /*abb0*/  @P1 LDC R8, c[0x0][0xbf0] ;  /* 0x0002fc00ff081b82 */ /* 0x000e640000000800 */
[----:B------:R-:W-:Y:S01]  /*abc0*/  ULDC.64 UR12, c[0x0][0xb88] ;  /* 0x0002e200000c7ab9 */ /* 0x000fe20000000a00 */
[----:B0-----:R-:W-:-:S04]  /*abd0*/  @P1 IMAD.HI.U32 R3, R5, R4, RZ ;  /* 0x0000000405031227 */ /* 0x001fc800078e00ff */
[----:B------:R-:W-:Y:S01]  /*abe0*/  IMAD.MOV.U32 R4, RZ, RZ, R5 ;  /* 0x000000ffff047224 */ /* 0x000fe200078e0005 */
[----:B-1----:R-:W-:Y:S01]  /*abf0*/  @P1 SHF.R.U32.HI R4, RZ, R8, R3 ;  /* 0x00000008ff041219 */ /* 0x002fe20000011603 */
[----:B------:R-:W-:-:S04]  /*ac00*/  IMAD.U32 R8, RZ, RZ, UR7 ;  /* 0x00000007ff087e24 */ /* 0x000fc8000f8e00ff */
[----:B------:R-:W-:-:S04]  /*ac10*/  IMAD.MOV R3, RZ, RZ, -R4 ;  /* 0x000000ffff037224 */ /* 0x000fc800078e0a04 */
[----:B------:R-:W-:Y:S01]  /*ac20*/  IMAD R3, R6, R3, R5 ;  /* 0x0000000306037224 */ /* 0x000fe200078e0205 */
[----:B------:R-:W-:Y:S02]  /*ac30*/  SHF.R.S32.HI R5, RZ, 0x1f, R4 ;  /* 0x0000001fff057819 */ /* 0x000fe40000011404 */
[----:B------:R-:W-:Y:S02]  /*ac40*/  IADD3 R4, P1, R4, UR8, RZ ;  /* 0x0000000804047c10 */ /* 0x000fe4000ff3e0ff */
[----:B------:R-:W-:Y:S02]  /*ac50*/  SHF.R.S32.HI R6, RZ, 0x1f, R3 ;  /* 0x0000001fff067819 */ /* 0x000fe40000011403 */
[----:B------:R-:W-:Y:S01]  /*ac60*/  IADD3.X R5, R5, UR9, R8, P1, !PT ;  /* 0x0000000905057c10 */ /* 0x000fe20008ffe408 */
[----:B------:R-:W-:Y:S02]  /*ac70*/  ULDC.64 UR8, c[0x0][0xb50] ;  /* 0x0002d40000087ab9 */ /* 0x000fe40000000a00 */
[----:B------:R-:W-:-:S02]  /*ac80*/  IMAD R6, R6, UR12, RZ ;  /* 0x0000000c06067c24 */ /* 0x000fc4000f8e02ff */
[----:B------:R-:W-:-:S04]  /*ac90*/  IMAD.WIDE.U32 R4, R3, UR12, R4 ;  /* 0x0000000c03047c25 */ /* 0x000fc8000f8e0004 */
[----:B------:R-:W-:Y:S01]  /*aca0*/  IMAD R7, R3, UR13, R6 ;  /* 0x0000000d03077c24 */ /* 0x000fe2000f8e0206 */
[----:B------:R-:W-:-:S03]  /*acb0*/  LEA R6, P1, R4, UR8, 0x2 ;  /* 0x0000000804067c11 */ /* 0x000fc6000f8210ff */
[----:B------:R-:W-:-:S05]  /*acc0*/  IMAD.IADD R3, R5, 0x1, R7 ;  /* 0x0000000105037824 */ /* 0x000fca00078e0207 */
[----:B------:R-:W-:Y:S01]  /*acd0*/  LEA.HI.X R7, R4, UR9, R3, 0x2, P1 ;  /* 0x0000000904077c11 */ /* 0x000fe200088f1403 */
[----:B------:R-:W-:-:S05]  /*ace0*/  IMAD.MOV.U32 R3, RZ, RZ, -0x800000 ;  /* 0xff800000ff037424 */ /* 0x000fca00078e00ff */
[----:B------:R0:W-:Y:S02]  /*acf0*/  STG.E desc[UR50][R6.64], R3 ;  /* 0x0000000306007986 */ /* 0x0001e4000c101932 */
.L_x_258:
[----:B------:R-:W-:Y:S05]  /*ad00*/  BSYNC B1 ;  /* 0x0000000000017941 */ /* 0x000fea0003800000 */
.L_x_257:
[----:B------:R-:W1:Y:S01]  /*ad10*/  @P0 LDC R5, c[0x0][0xbf0] ;  /* 0x0002fc00ff050b82 */ /* 0x000e620000000800 */
[----:B------:R-:W-:Y:S01]  /*ad20*/  ULDC.64 UR12, c[0x0][0xaa0] ;  /* 0x0002a800000c7ab9 */ /* 0x000fe20000000a00 */
[----:B0-----:R-:W-:Y:S01]  /*ad30*/  IMAD R3, R19, 0x20, R22 ;  /* 0x0000002013037824 */ /* 0x001fe200078e0216 */
[----:B------:R-:W-:Y:S01]  /*ad40*/  UIMAD UR7, UR10, UR12, URZ ;  /* 0x0000000c0a0772a4 */ /* 0x000fe2000f8e023f */
[----:B------:R-:W-:Y:S01]  /*ad50*/  IMAD.U32 R8, RZ, RZ, UR40 ;  /* 0x00000028ff087e24 */ /* 0x000fe2000f8e00ff */
[----:B------:R-:W-:Y:S01]  /*ad60*/  UIMAD.WIDE.U32 UR8, UR4, UR12, URZ ;  /* 0x0000000c040872a5 */ /* 0x000fe2000f8e003f */
[----:B------:R-:W-:Y:S01]  /*ad70*/  IMAD.U32 R13, RZ, RZ, UR40 ;  /* 0x00000028ff0d7e24 */ /* 0x000fe2000f8e00ff */
[----:B------:R-:W-:Y:S01]  /*ad80*/  UIMAD UR7, UR4, UR13, UR7 ;  /* 0x0000000d040772a4 */ /* 0x000fe2000f8e0207 */
[----:B------:R-:W-:Y:S01]  /*ad90*/  IMAD R8, R8, 0x80, R3 ;  /* 0x0000008008087824 */ /* 0x000fe200078e0203 */
[----:B------:R-:W-:Y:S01]  /*ada0*/  BSSY B1, `(.L_x_259) ;  /* 0x000003e000017945 */ /* 0x000fe20003800000 */
[----:B------:R-:W-:Y:S01]  /*adb0*/  ULDC.64 UR12, c[0x0][0xae8] ;  /* 0x0002ba00000c7ab9 */ /* 0x000fe20000000a00 */
[----:B------:R-:W-:Y:S01]  /*adc0*/  UIADD3 UR9, UR9, UR7, URZ ;  /* 0x0000000709097290 */ /* 0x000fe2000fffe03f */
[----:B------:R-:W-:Y:S01]  /*add0*/  @P0 IMAD.HI.U32 R4, R8, R9, RZ ;  /* 0x0000000908040227 */ /* 0x000fe200078e00ff */
[----:B------:R-:W-:-:S02]  /*ade0*/  UIMAD UR4, UR11, UR12, URZ ;  /* 0x0000000c0b0472a4 */ /* 0x000fc4000f8e023f */
[----:B------:R-:W-:Y:S01]  /*adf0*/  UIMAD.WIDE.U32 UR8, UR41, UR12, UR8 ;  /* 0x0000000c290872a5 */ /* 0x000fe2000f8e0008 */
[----:B------:R-:W-:Y:S01]  /*ae00*/  IMAD.MOV.U32 R3, RZ, RZ, R8 ;  /* 0x000000ffff037224 */ /* 0x000fe200078e0008 */
[----:B------:R-:W-:Y:S01]  /*ae10*/  UIMAD UR4, UR41, UR13, UR4 ;  /* 0x0000000d290472a4 */ /* 0x000fe2000f8e0204 */
[----:B------:R-:W-:-:S03]  /*ae20*/  ULDC.64 UR10, c[0x0][0xaf0] ;  /* 0x0002bc00000a7ab9 */ /* 0x000fc60000000a00 */
[----:B------:R-:W-:Y:S02]  /*ae30*/  UIADD3 UR9, UR9, UR4, URZ ;  /* 0x0000000409097290 */ /* 0x000fe4000fffe03f */
[----:B------:R-:W-:Y:S01]  /*ae40*/  UIMAD UR4, UR39, UR10, URZ ;  /* 0x0000000a270472a4 */ /* 0x000fe2000f8e023f */
[----:B-1----:R-:W-:Y:S01]  /*ae50*/  @P0 SHF.R.U32.HI R3, RZ, R5, R4 ;  /* 0x00000005ff030219 */ /* 0x002fe20000011604 */
[----:B------:R-:W-:Y:S02]  /*ae60*/  UIMAD.WIDE.U32 UR8, UR38, UR10, UR8 ;  /* 0x0000000a260872a5 */ /* 0x000fe4000f8e0008 */
[----:B------:R-:W-:Y:S01]  /*ae70*/  UIMAD UR4, UR38, UR11, UR4 ;  /* 0x0000000b260472a4 */ /* 0x000fe2000f8e0204 */
[--C-:B------:R-:W-:Y:S01]  /*ae80*/  SHF.R.S32.HI R4, RZ, 0x1f, R3.reuse ;  /* 0x0000001fff047819 */ /* 0x100fe20000011403 */
[----:B------:R-:W-:Y:S01]  /*ae90*/  IMAD.MOV R7, RZ, RZ, -R3 ;  /* 0x000000ffff077224 */ /* 0x000fe200078e0a03 */
[----:B------:R-:W-:Y:S01]  /*aea0*/  ULDC.64 UR10, c[0x0][0xae0] ;  /* 0x0002b800000a7ab9 */ /* 0x000fe20000000a00 */
[----:B------:R-:W-:-:S02]  /*aeb0*/  UIADD3 UR4, UR9, UR4, URZ ;  /* 0x0000000409047290 */ /* 0x000fc4000fffe03f */
[----:B------:R-:W-:Y:S02]  /*aec0*/  IMAD.U32 R5, RZ, RZ, UR9 ;  /* 0x00000009ff057e24 */ /* 0x000fe4000f8e00ff */
[----:B------:R-:W-:Y:S02]  /*aed0*/  IMAD R6, R4, UR10, RZ ;  /* 0x0000000a04067c24 */ /* 0x000fe4000f8e02ff */
[----:B------:R-:W-:Y:S01]  /*aee0*/  IMAD.U32 R4, RZ, RZ, UR8 ;  /* 0x00000008ff047e24 */ /* 0x000fe2000f8e00ff */
[----:B------:R-:W-:Y:S01]  /*aef0*/  ULDC.64 UR8, c[0x0][0xad8] ;  /* 0x0002b60000087ab9 */ /* 0x000fe20000000a00 */
[----:B------:R-:W-:Y:S02]  /*af00*/  IMAD.U32 R5, RZ, RZ, UR4 ;  /* 0x00000004ff057e24 */ /* 0x000fe4000f8e00ff */
[----:B------:R-:W-:Y:S02]  /*af10*/  IMAD R7, R11, R7, R8 ;  /* 0x000000070b077224 */ /* 0x000fe400078e0208 */
[----:B------:R-:W-:-:S02]  /*af20*/  IMAD R9, R3, UR11, R6 ;  /* 0x0000000b03097c24 */ /* 0x000fc4000f8e0206 */
[----:B------:R-:W-:Y:S01]  /*af30*/  IMAD.WIDE.U32 R4, R3, UR10, R4 ;  /* 0x0000000a03047c25 */ /* 0x000fe2000f8e0004 */
[----:B------:R-:W-:-:S03]  /*af40*/  SHF.R.S32.HI R3, RZ, 0x1f, R7 ;  /* 0x0000001fff037819 */ /* 0x000fc60000011407 */
[----:B------:R-:W-:Y:S02]  /*af50*/  IMAD.IADD R5, R5, 0x1, R9 ;  /* 0x0000000105057824 */ /* 0x000fe400078e0209 */
[----:B------:R-:W-:Y:S02]  /*af60*/  IMAD R6, R3, UR8, RZ ;  /* 0x0000000803067c24 */ /* 0x000fe4000f8e02ff */
[----:B------:R-:W-:Y:S02]  /*af70*/  IMAD R8, R13, 0x80, R22 ;  /* 0x000000800d087824 */ /* 0x000fe400078e0216 */
[----:B-----5:R-:W-:Y:S02]  /*af80*/  IMAD R11, R0, R11, RZ ;  /* 0x0000000b000b7224 */ /* 0x020fe400078e02ff */
[C---:B------:R-:W-:Y:S02]  /*af90*/  IMAD R3, R7.reuse, UR9, R6 ;  /* 0x0000000907037c24 */ /* 0x040fe4000f8e0206 */
[----:B------:R-:W-:Y:S01]  /*afa0*/  IMAD.WIDE.U32 R4, R7, UR8, R4 ;  /* 0x0000000807047c25 */ /* 0x000fe2000f8e0004 */
[----:B------:R-:W-:Y:S01]  /*afb0*/  ISETP.GE.AND P2, PT, R8, R11, PT ;  /* 0x0000000b0800720c */ /* 0x000fe20003f46270 */
[----:B------:R-:W-:-:S02]  /*afc0*/  ULDC.64 UR8, c[0x0][0xa80] ;  /* 0x0002a00000087ab9 */ /* 0x000fc40000000a00 */
[----:B------:R-:W-:Y:S01]  /*afd0*/  IMAD.IADD R3, R5, 0x1, R3 ;  /* 0x0000000105037824 */ /* 0x000fe200078e0203 */
[----:B------:R-:W-:Y:S01]  /*afe0*/  LEA R6, P3, R4, UR8, 0x1 ;  /* 0x0000000804067c11 */ /* 0x000fe2000f8608ff */
[----:B------:R-:W-:-:S03]  /*aff0*/  VIADD R0, R8, 0x20 ;  /* 0x0000002008007836 */ /* 0x000fc60000000000 */
[----:B------:R-:W-:Y:S01]  /*b000*/  LEA.HI.X R3, R4, UR9, R3, 0x1, P3 ;  /* 0x0000000904037c11 */ /* 0x000fe200098f0c03 */
[----:B------:R0:W1:Y:S01]  /*b010*/  SHFL.IDX PT, R7, R6, RZ, 0x181f ;  /* 0x00181fff06077589 */ /* 0x00006200000e0000 */
[-C--:B------:R-:W-:Y:S01]  /*b020*/  ISETP.GE.AND P1, PT, R0, R11.reuse, PT ;  /* 0x0000000b0000720c */ /* 0x080fe20003f26270 */
[----:B------:R-:W-:Y:S02]  /*b030*/  VIADD R0, R8, 0x40 ;  /* 0x0000004008007836 */ /* 0x000fe40000000000 */
[----:B------:R0:W2:Y:S03]  /*b040*/  SHFL.IDX PT, R5, R3, RZ, 0x181f ;  /* 0x00181fff03057589 */ /* 0x0000a600000e0000 */
        /* <DEDUP_REMOVED lines=10> */
[----:B------:R3:W-:Y:S01]  /*b0f0*/  @!P5 ST.E.128 desc[UR50][R12.64], RZ ;  /* 0x000000ff0c00d985 */ /* 0x0007e2000c101d32 */
[----:B------:R-:W-:Y:S02]  /*b100*/  @!P4 LEA.HI.X R15, R17, R5, R223, 0x1, P6 ;  /* 0x00000005110fc211 */ /* 0x000fe400030f0cdf */
[----:B------:R-:W-:-:S03]  /*b110*/  @!P3 LEA R20, P6, R16, R7, 0x1 ;  /* 0x000000071014b211 */ /* 0x000fc600078c08ff */
[----:B------:R3:W-:Y:S01]  /*b120*/  @!P4 ST.E.128 desc[UR50][R14.64], RZ ;  /* 0x000000ff0e00c985 */ /* 0x0007e2000c101d32 */
[----:B------:R-:W-:Y:S02]  /*b130*/  @!P3 LEA.HI.X R21, R16, R5, R222, 0x1, P6 ;  /* 0x000000051015b211 */ /* 0x000fe400030f0cde */
[----:B------:R-:W-:-:S03]  /*b140*/  @!P2 LEA R4, P6, R18, R7, 0x1 ;  /* 0x000000071204a211 */ /* 0x000fc600078c08ff */
[----:B------:R3:W-:Y:S01]  /*b150*/  @!P3 ST.E.128 desc[UR50][R20.64], RZ ;  /* 0x000000ff1400b985 */ /* 0x0007e2000c101d32 */
[----:B------:R-:W-:-:S05]  /*b160*/  @!P2 LEA.HI.X R5, R18, R5, R221, 0x1, P6 ;  /* 0x000000051205a211 */ /* 0x000fca00030f0cdd */
[----:B------:R3:W-:Y:S04]  /*b170*/  @!P2 ST.E.128 desc[UR50][R4.64], RZ ;  /* 0x000000ff0400a985 */ /* 0x0007e8000c101d32 */
.L_x_260:
[----:B------:R-:W-:Y:S05]  /*b180*/  BSYNC B1 ;  /* 0x0000000000017941 */ /* 0x000fea0003800000 */
.L_x_259:
[----:B--23--:R2:W3:Y:S01]  /*b190*/  SHFL.IDX PT, R5, R3, 0x1, 0x181f ;  /* 0x00381f0003057f89 */ /* 0x00c4e200000e0000 */
[----:B------:R-:W-:Y:S03]  /*b1a0*/  BSSY B1, `(.L_x_261) ;  /* 0x0000014000017945 */ /* 0x000fe60003800000 */
[----:B-1----:R2:W1:Y:S01]  /*b1b0*/  SHFL.IDX PT, R7, R6, 0x1, 0x181f ;  /* 0x00381f0006077f89 */ /* 0x00246200000e0000 */
[----:B------:R-:W-:Y:S05]  /*b1c0*/  @P1 BRA `(.L_x_262) ;  /* 0x0000000000441947 */ /* 0x000fea0003800000 */
[----:B------:R-:W-:Y:S02]  /*b1d0*/  ULDC UR4, c[0x0][0xac8] ;  /* 0x0002b20000047ab9 */ /* 0x000fe40000000800 */
[----:B------:R-:W-:Y:S02]  /*b1e0*/  ISETP.GE.AND P4, PT, R2, UR4, PT ;  /* 0x0000000402007c0c */ /* 0x000fe4000bf86270 */
[----:B------:R-:W-:Y:S02]  /*b1f0*/  ISETP.GE.AND P3, PT, R17, UR4, PT ;  /* 0x0000000411007c0c */ /* 0x000fe4000bf66270 */
[----:B------:R-:W-:Y:S02]  /*b200*/  ISETP.GE.AND P2, PT, R16, UR4, PT ;  /* 0x0000000410007c0c */ /* 0x000fe4000bf46270 */
[----:B------:R-:W-:-:S07]  /*b210*/  ISETP.GE.AND P1, PT, R18, UR4, PT ;  /* 0x0000000412007c0c */ /* 0x000fce000bf26270 */
[CC--:B-1----:R-:W-:Y:S02]  /*b220*/  @!P4 LEA R12, P6, R2.reuse, R7.reuse, 0x1 ;  /* 0x00000007020cc211 */ /* 0x0c2fe400078c08ff */
[C---:B------:R-:W-:Y:S02]  /*b230*/  @!P3 LEA R14, P5, R17.reuse, R7, 0x1 ;  /* 0x00000007110eb211 */ /* 0x040fe400078a08ff */
[----:B---3--:R-:W-:Y:S02]  /*b240*/  @!P4 LEA.HI.X R13, R2, R5, R224, 0x1, P6 ;  /* 0x00000005020dc211 */ /* 0x008fe400030f0ce0 */
[----:B------:R-:W-:Y:S02]  /*b250*/  @!P2 LEA R20, P6, R16, R7, 0x1 ;  /* 0x000000071014a211 */ /* 0x000fe400078c08ff */
[----:B------:R-:W-:Y:S01]  /*b260*/  @!P3 LEA.HI.X R15, R17, R5, R223, 0x1, P5 ;  /* 0x00000005110fb211 */ /* 0x000fe200028f0cdf */
[----:B------:R4:W-:Y:S01]  /*b270*/  @!P4 ST.E.128 desc[UR50][R12.64], RZ ;  /* 0x000000ff0c00c985 */ /* 0x0009e2000c101d32 */
[----:B------:R-:W-:-:S02]  /*b280*/  @!P1 LEA R4, P5, R18, R7, 0x1 ;  /* 0x0000000712049211 */ /* 0x000fc400078a08ff */
[-C--:B------:R-:W-:Y:S01]  /*b290*/  @!P2 LEA.HI.X R21, R16, R5.reuse, R222, 0x1, P6 ;  /* 0x000000051015a211 */ /* 0x080fe200030f0cde */
[----:B------:R4:W-:Y:S01]  /*b2a0*/  @!P3 ST.E.128 desc[UR50][R14.64], RZ ;  /* 0x000000ff0e00b985 */ /* 0x0009e2000c101d32 */
[----:B------:R-:W-:-:S03]  /*b2b0*/  @!P1 LEA.HI.X R5, R18, R5, R221, 0x1, P5 ;  /* 0x0000000512059211 */ /* 0x000fc600028f0cdd */
[----:B------:R4:W-:Y:S04]  /*b2c0*/  @!P2 ST.E.128 desc[UR50][R20.64], RZ ;  /* 0x000000ff1400a985 */ /* 0x0009e8000c101d32 */
[----:B------:R4:W-:Y:S02]  /*b2d0*/  @!P1 ST.E.128 desc[UR50][R4.64], RZ ;  /* 0x000000ff04009985 */ /* 0x0009e4000c101d32 */
.L_x_262:
[----:B------:R-:W-:Y:S05]  /*b2e0*/  BSYNC B1 ;  /* 0x0000000000017941 */ /* 0x000fea0003800000 */
.L_x_261:
[----:B---34-:R3:W4:Y:S01]  /*b2f0*/  SHFL.IDX PT, R5, R3, 0x2, 0x181f ;  /* 0x00581f0003057f89 */ /* 0x01872200000e0000 */
        /* <DEDUP_REMOVED lines=8> */
[-C--:B-1----:R-:W-:Y:S02]  /*b380*/  @!P3 LEA R12, P6, R2, R7.reuse, 0x1 ;  /* 0x00000007020cb211 */ /* 0x082fe400078c08ff */
[CC--:B------:R-:W-:Y:S02]  /*b390*/  @!P2 LEA R14, P5, R17.reuse, R7.reuse, 0x1 ;  /* 0x00000007110ea211 */ /* 0x0c0fe400078a08ff */
[----:B------:R-:W-:Y:S02]  /*b3a0*/  @!P1 LEA R20, P4, R16, R7, 0x1 ;  /* 0x0000000710149211 */ /* 0x000fe400078808ff */
[----:B----4-:R-:W-:Y:S02]  /*b3b0*/  @!P3 LEA.HI.X R13, R2, R5, R224, 0x1, P6 ;  /* 0x00000005020db211 */ /* 0x010fe400030f0ce0 */
[----:B------:R-:W-:Y:S02]  /*b3c0*/  @!P0 LEA R4, P6, R18, R7, 0x1 ;  /* 0x0000000712048211 */ /* 0x000fe400078c08ff */
[-C--:B------:R-:W-:Y:S01]  /*b3d0*/  @!P2 LEA.HI.X R15, R17, R5.reuse, R223, 0x1, P5 ;  /* 0x00000005110fa211 */ /* 0x080fe200028f0cdf */
[----:B------:R1:W-:Y:S01]  /*b3e0*/  @!P3 ST.E.128 desc[UR50][R12.64], RZ ;  /* 0x000000ff0c00b985 */ /* 0x0003e2000c101d32 */
[----:B------:R-:W-:-:S02]  /*b3f0*/  @!P1 LEA.HI.X R21, R16, R5, R222, 0x1, P4 ;  /* 0x0000000510159211 */ /* 0x000fc400020f0cde */
[----:B------:R-:W-:Y:S01]  /*b400*/  @!P0 LEA.HI.X R5, R18, R5, R221, 0x1, P6 ;  /* 0x0000000512058211 */ /* 0x000fe200030f0cdd */
[----:B------:R1:W-:Y:S04]  /*b410*/  @!P2 ST.E.128 desc[UR50][R14.64], RZ ;  /* 0x000000ff0e00a985 */ /* 0x0003e8000c101d32 */
[----:B------:R1:W-:Y:S04]  /*b420*/  @!P1 ST.E.128 desc[UR50][R20.64], RZ ;  /* 0x000000ff14009985 */ /* 0x0003e8000c101d32 */
[----:B------:R1:W-:Y:S02]  /*b430*/  @!P0 ST.E.128 desc[UR50][R4.64], RZ ;  /* 0x000000ff04008985 */ /* 0x0003e4000c101d32 */
.L_x_264:
[----:B------:R-:W-:Y:S05]  /*b440*/  BSYNC B1 ;  /* 0x0000000000017941 */ /* 0x000fea0003800000 */
.L_x_263:
[----:B------:R-:W-:Y:S01]  /*b450*/  VIADD R0, R8, 0x60 ;  /* 0x0000006008007836 */ /* 0x000fe20000000000 */
[----:B0-23--:R-:W0:Y:S04]  /*b460*/  SHFL.IDX PT, R3, R3, 0x3, 0x181f ;  /* 0x00781f0003037f89 */ /* 0x00de2800000e0000 */
[----:B------:R-:W-:Y:S01]  /*b470*/  ISETP.GE.AND P0, PT, R0, R11, PT ;  /* 0x0000000b0000720c */ /* 0x000fe20003f06270 */
[----:B-1--4-:R1:W2:-:S12]  /*b480*/  SHFL.IDX PT, R5, R6, 0x3, 0x181f ;  /* 0x00781f0006057f89 */ /* 0x01229800000e0000 */
[----:B-1----:R-:W-:Y:S05]  /*b490*/  @P0 BRA `(.L_x_255) ;  /* 0x0000000000440947 */ /* 0x002fea0003800000 */
[----:B------:R-:W-:Y:S02]  /*b4a0*/  ULDC UR4, c[0x0][0xac8] ;  /* 0x0002b20000047ab9 */ /* 0x000fe40000000800 */
[----:B------:R-:W-:Y:S02]  /*b4b0*/  ISETP.GE.AND P3, PT, R2, UR4, PT ;  /* 0x0000000402007c0c */ /* 0x000fe4000bf66270 */
[----:B------:R-:W-:Y:S02]  /*b4c0*/  ISETP.GE.AND P2, PT, R17, UR4, PT ;  /* 0x0000000411007c0c */ /* 0x000fe4000bf46270 */
[----:B------:R-:W-:Y:S02]  /*b4d0*/  ISETP.GE.AND P1, PT, R16, UR4, PT ;  /* 0x0000000410007c0c */ /* 0x000fe4000bf26270 */
[----:B------:R-:W-:-:S07]  /*b4e0*/  ISETP.GE.AND P0, PT, R18, UR4, PT ;  /* 0x0000000412007c0c */ /* 0x000fce000bf06270 */
[-C--:B--2---:R-:W-:Y:S02]  /*b4f0*/  @!P3 LEA R6, P6, R2, R5.reuse, 0x1 ;  /* 0x000000050206b211 */ /* 0x084fe400078c08ff */
[CC--:B------:R-:W-:Y:S02]  /*b500*/  @!P2 LEA R8, P5, R17.reuse, R5.reuse, 0x1 ;  /* 0x000000051108a211 */ /* 0x0c0fe400078a08ff */
[----:B------:R-:W-:Y:S02]  /*b510*/  @!P1 LEA R10, P4, R16, R5, 0x1 ;  /* 0x00000005100a9211 */ /* 0x000fe400078808ff */
[----:B0-----:R-:W-:Y:S02]  /*b520*/  @!P3 LEA.HI.X R7, R2, R3, R224, 0x1, P6 ;  /* 0x000000030207b211 */ /* 0x001fe400030f0ce0 */
        /* <DEDUP_REMOVED lines=8> */
.L_x_255:
[----:B------:R-:W-:Y:S05]  /*b5b0*/  BSYNC B0 ;  /* 0x0000000000007941 */ /* 0x000fea0003800000 */
.L_x_246:
[----:B------:R-:W-:Y:S02]  /*b5c0*/  ULDC UR4, c[0x0][0xc3c] ;  /* 0x00030f0000047ab9 */ /* 0x000fe40000000800 */
[----:B------:R-:W-:-:S06]  /*b5d0*/  UISETP.GE.AND UP0, UPT, UR6, UR4, UPT ;  /* 0x000000040600728c */ /* 0x000fcc000bf06270 */
[----:B------:R-:W-:-:S13]  /*b5e0*/  PLOP3.LUT P0, PT, PT, PT, UP0, 0x80, 0x0 ;  /* 0x000000000000781c */ /* 0x000fda0003f0f008 */
[----:B------:R-:W-:Y:S05]  /*b5f0*/  @!P0 BRA `(.L_x_265) ;  /* 0xffffff5400e88947 */ /* 0x000fea000383ffff */
[----:B------:R-:W-:Y:S05]  /*b600*/  EXIT ;  /* 0x000000000000794d */ /* 0x000fea0003800000 */
.L_x_218:
[----:B------:R-:W-:-:S08]  /*b610*/  NOP ;  /* 0x0000000000007918 */ /* 0x000fd00000000000 */
[----:B------:R-:W0:-:S00]  /*b620*/  USETMAXREG.DEALLOC.CTAPOOL 0x28 ;  /* 0x00000028000079c8 */ /* 0x000e0000080e0500 */
[----:B0-----:R-:W-:Y:S02]  /*b630*/  LOP3.LUT R0, R0, 0x3, RZ, 0xc0, !PT ;  /* 0x0000000300007812 */ /* 0x001fe400078ec0ff */
[----:B------:R-:W-:-:S04]  /*b640*/  LOP3.LUT R29, R29, 0xfffffeff, RZ, 0xc0, !PT ;  /* 0xfffffeff1d1d7812 */ /* 0x000fc800078ec0ff */
[----:B------:R-:W0:Y:S02]  /*b650*/  SHFL.IDX PT, R0, R0, RZ, 0x1f ;  /* 0x00001fff00007589 */ /* 0x000e2400000e0000 */
[----:B0-----:R-:W-:-:S13]  /*b660*/  ISETP.NE.AND P0, PT, R0, RZ, PT ;  /* 0x000000ff0000720c */ /* 0x001fda0003f05270 */
[----:B------:R-:W-:Y:S01]  /*b670*/  @P0 BAR.SYNC.DEFER_BLOCKING 0x5, 0x180 ;  /* 0x0146000000000b1d */ /* 0x000fe20000010000 */
[----:B------:R-:W-:Y:S02]  /*b680*/  @P0 MOV R3, 0x400 ;  /* 0x0000040000030802 */ /* 0x000fe40000000f00 */
[----:B------:R-:W-:Y:S02]  /*b690*/  @P0 LOP3.LUT R29, R29, 0x100, RZ, 0xfc, !PT ;  /* 0x000001001d1d0812 */ /* 0x000fe400078efcff */
[----:B------:R-:W-:-:S05]  /*b6a0*/  @P0 LEA R2, R2, R3, 0x18 ;  /* 0x0000000302020211 */ /* 0x000fca00078ec0ff */
[----:B------:R-:W0:Y:S02]  /*b6b0*/  @P0 LDS.128 R16, [R2+0x388d0] ;  /* 0x0388d00002100984 */ /* 0x000e240000000c00 */
[----:B0-----:R-:W-:Y:S01]  /*b6c0*/  @P0 R2UR UR40, R19 ;  /* 0x00000000132802ca */ /* 0x001fe200000e0000 */
[----:B------:R-:W-:Y:S06]  /*b6d0*/  @P0 BAR.ARV 0x4, 0x180 ;  /* 0x0106000000000b1d */ /* 0x000fec0000002000 */
[----:B------:R-:W-:Y:S08]  /*b6e0*/  @P0 BRA `(.L_x_266) ;  /* 0x00000008000c0947 */ /* 0x000ff00003800000 */
[----:B------:R-:W0:Y:S01]  /*b6f0*/  S2R R4, SR_TID.X ;  /* 0x0000000000047919 */ /* 0x000e220000002100 */
[----:B------:R-:W-:Y:S01]  /*b700*/  ULDC UR4, c[0x0][0xc3c] ;  /* 0x00030f0000047ab9 */ /* 0x000fe20000000800 */
[----:B------:R-:W-:Y:S01]  /*b710*/  IMAD.MOV.U32 R0, RZ, RZ, RZ ;  /* 0x000000ffff007224 */ /* 0x000fe200078e00ff */
[----:B------:R-:W1:Y:S01]  /*b720*/  LDC R11, c[0x0][0xc38] ;  /* 0x00030e00ff0b7b82 */ /* 0x000e620000000800 */
[----:B0-----:R-:W-:-:S04]  /*b730*/  LOP3.LUT R5, R4, 0x1f, RZ, 0xc0, !PT ;  /* 0x0000001f04057812 */ /* 0x001fc800078ec0ff */
[----:B------:R-:W-:-:S04]  /*b740*/  ISETP.NE.AND P0, PT, R5, 0x1f, PT ;  /* 0x0000001f0500780c */ /* 0x000fc80003f05270 */
[----:B------:R-:W-:-:S13]  /*b750*/  ISETP.GE.OR P1, PT, R5, UR4, !P0 ;  /* 0x0000000405007c0c */ /* 0x000fda000c726670 */
[----:B------:R-:W0:Y:S02]  /*b760*/  @!P1 LDC.64 R2, c[0x0][0xc80] ;  /* 0x00032000ff029b82 */ /* 0x000e240000000a00 */
[----:B0-----:R-:W-:-:S05]  /*b770*/  @!P1 IMAD.WIDE.U32 R2, R5, 0x4, R2 ;  /* 0x0000000405029825 */ /* 0x001fca00078e0002 */
[----:B------:R-:W2:Y:S01]  /*b780*/  @!P1 LDG.E R0, desc[UR50][R2.64] ;  /* 0x0000003202009981 */ /* 0x000ea2000c1e1900 */
[C---:B------:R-:W-:Y:S01]  /*b790*/  ISETP.NE.AND P1, PT, R5.reuse, RZ, PT ;  /* 0x000000ff0500720c */ /* 0x040fe20003f25270 */
[----:B------:R-:W-:Y:S01]  /*b7a0*/  UMOV UR4, URZ ;  /* 0x0000003f00047c82 */ /* 0x000fe20008000000 */
[C---:B------:R-:W-:Y:S01]  /*b7b0*/  ISETP.GE.U32.AND P2, PT, R5.reuse, 0x2, PT ;  /* 0x000000020500780c */ /* 0x040fe20003f46070 */
[----:B------:R-:W-:Y:S01]  /*b7c0*/  IMAD.MOV.U32 R16, RZ, RZ, RZ ;  /* 0x000000ffff107224 */ /* 0x000fe200078e00ff */
[C---:B------:R-:W-:Y:S02]  /*b7d0*/  ISETP.GE.U32.AND P3, PT, R5.reuse, 0x4, PT ;  /* 0x000000040500780c */ /* 0x040fe40003f66070 */
[C---:B------:R-:W-:Y:S02]  /*b7e0*/  ISETP.GE.U32.AND P4, PT, R5.reuse, 0x8, PT ;  /* 0x000000080500780c */ /* 0x040fe40003f86070 */
[----:B------:R-:W-:Y:S01]  /*b7f0*/  ISETP.GE.U32.AND P5, PT, R5, 0x10, PT ;  /* 0x000000100500780c */ /* 0x000fe20003fa6070 */
[----:B--2---:R-:W0:Y:S02]  /*b800*/  SHFL.UP PT, R4, R0, 0x1, RZ ;  /* 0x0420000000047989 */ /* 0x004e2400000e00ff */
[----:B0-----:R-:W-:-:S05]  /*b810*/  SEL R7, R4, RZ, P1 ;  /* 0x000000ff04077207 */ /* 0x001fca0000800000 */
[----:B------:R-:W-:-:S05]  /*b820*/  IMAD.IADD R7, R0, 0x1, R7 ;  /* 0x0000000100077824 */ /* 0x000fca00078e0207 */
[----:B------:R-:W0:Y:S02]  /*b830*/  SHFL.UP PT, R4, R7, 0x2, RZ ;  /* 0x0440000007047989 */ /* 0x000e2400000e00ff */
        /* <DEDUP_REMOVED lines=10> */
[----:B------:R-:W-:Y:S02]  /*b8e0*/  IMAD.IADD R6, R2, 0x1, R7 ;  /* 0x0000000102067824 */ /* 0x000fe400078e0207 */
[----:B------:R-:W0:Y:S03]  /*b8f0*/  S2R R7, SR_CTAID.X ;  /* 0x0000000000077919 */ /* 0x000e260000002500 */
[----:B------:R-:W1:Y:S02]  /*b900*/  SHFL.IDX PT, R4, R6, 0x1f, 0x1f ;  /* 0x03e01f0006047f89 */ /* 0x000e6400000e0000 */
[----:B-1----:R-:W-:-:S04]  /*b910*/  IMAD R4, R4, R11, RZ ;  /* 0x0000000b04047224 */ /* 0x002fc800078e02ff */
[----:B------:R-:W-:Y:S01]  /*b920*/  IMAD.MOV.U32 R3, RZ, RZ, R4 ;  /* 0x000000ffff037224 */ /* 0x000fe200078e0004 */
[----:B0-----:R-:W-:-:S13]  /*b930*/  ISETP.GT.AND P6, PT, R4, R7, PT ;  /* 0x000000070400720c */ /* 0x001fda0003fc4270 */
[----:B------:R-:W-:Y:S05]  /*b940*/  @P6 BRA `(.L_x_267) ;  /* 0x0000000000946947 */ /* 0x000fea0003800000 */
[----:B------:R-:W-:Y:S01]  /*b950*/  IMAD.MOV.U32 R4, RZ, RZ, R3 ;  /* 0x000000ffff047224 */ /* 0x000fe200078e0003 */
[----:B------:R-:W-:Y:S01]  /*b960*/  UMOV UR4, URZ ;  /* 0x0000003f00047c82 */ /* 0x000fe20008000000 */
[----:B------:R-:W-:-:S05]  /*b970*/  ULDC UR5, c[0x0][0xc3c] ;  /* 0x00030f0000057ab9 */ /* 0x000fca0000000800 */
.L_x_271:
[----:B------:R-:W-:-:S04]  /*b980*/  UIADD3 UR4, UR4, 0x1f, URZ ;  /* 0x0000001f04047890 */ /* 0x000fc8000fffe03f */
[----:B------:R-:W-:-:S06]  /*b990*/  UISETP.GE.AND UP0, UPT, UR4, UR5, UPT ;  /* 0x000000050400728c */ /* 0x000fcc000bf06270 */
[----:B------:R-:W-:-:S13]  /*b9a0*/  PLOP3.LUT P6, PT, PT, PT, UP0, 0x40, 0x0 ;  /* 0x000000000000781c */ /* 0x000fda0003fce808 */
[----:B------:R-:W-:Y:S05]  /*b9b0*/  @!P6 BRA `(.L_x_268) ;  /* 0x00000004002ce947 */ /* 0x000fea0003800000 */
[----:B------:R-:W-:Y:S01]  /*b9c0*/  VIADD R9, R5, UR4 ;  /* 0x0000000405097c36 */ /* 0x000fe20008000000 */
[----:B------:R-:W-:Y:S01]  /*b9d0*/  BSSY B0, `(.L_x_269) ;  /* 0x0000007000007945 */ /* 0x000fe20003800000 */
[----:B------:R-:W-:-:S03]  /*b9e0*/  IMAD.MOV.U32 R0, RZ, RZ, RZ ;  /* 0x000000ffff007224 */ /* 0x000fc600078e00ff */
[----:B------:R-:W-:-:S13]  /*b9f0*/  ISETP.GE.OR P6, PT, R9, UR5, !P0 ;  /* 0x0000000509007c0c */ /* 0x000fda000c7c6670 */
[----:B------:R-:W-:Y:S05]  /*ba00*/  @P6 BRA `(.L_x_270) ;  /* 0x00000000000c6947 */ /* 0x000fea0003800000 */
[----:B------:R-:W0:Y:S02]  /*ba10*/  LDC.64 R2, c[0x0][0xc80] ;  /* 0x00032000ff027b82 */ /* 0x000e240000000a00 */
[----:B0-----:R-:W-:-:S05]  /*ba20*/  IMAD.WIDE R2, R9, 0x4, R2 ;  /* 0x0000000409027825 */ /* 0x001fca00078e0202 */
[----:B------:R0:W5:Y:S02]  /*ba30*/  LDG.E R0, desc[UR50][R2.64] ;  /* 0x0000003202007981 */ /* 0x000164000c1e1900 */
.L_x_270:
[----:B------:R-:W-:Y:S05]  /*ba40*/  BSYNC B0 ;  /* 0x0000000000007941 */ /* 0x000fea0003800000 */
.L_x_269:
[----:B0----5:R-:W0:Y:S02]  /*ba50*/  SHFL.UP PT, R2, R0, 0x1, RZ ;  /* 0x0420000000027989 */ /* 0x021e2400000e00ff */
        /* <DEDUP_REMOVED lines=14> */
[----:B------:R-:W0:Y:S03]  /*bb40*/  LDC R11, c[0x0][0xc38] ;  /* 0x00030e00ff0b7b82 */ /* 0x000e260000000800 */
[----:B------:R-:W0:Y:S02]  /*bb50*/  SHFL.IDX PT, R3, R6, 0x1f, 0x1f ;  /* 0x03e01f0006037f89 */ /* 0x000e2400000e0000 */
[----:B0-----:R-:W-:-:S04]  /*bb60*/  IMAD R3, R3, R11, RZ ;  /* 0x0000000b03037224 */ /* 0x001fc800078e02ff */
[----:B------:R-:W-:-:S05]  /*bb70*/  IMAD.IADD R4, R3, 0x1, R4 ;  /* 0x0000000103047824 */ /* 0x000fca00078e0204 */
[----:B------:R-:W-:-:S13]  /*bb80*/  ISETP.GT.AND P6, PT, R4, R7, PT ;  /* 0x000000070400720c */ /* 0x000fda0003fc4270 */
[----:B------:R-:W-:Y:S05]  /*bb90*/  @!P6 BRA `(.L_x_271) ;  /* 0xfffffffc0078e947 */ /* 0x000fea000383ffff */
.L_x_267:
[----:B------:R-:W-:-:S04]  /*bba0*/  IMAD.IADD R8, R4, 0x1, -R3 ;  /* 0x0000000104087824 */ /* 0x000fc800078e0a03 */
[----:B------:R-:W-:-:S05]  /*bbb0*/  IMAD R2, R6, R11, R8 ;  /* 0x0000000b06027224 */ /* 0x000fca00078e0208 */
[----:B------:R-:W-:-:S13]  /*bbc0*/  ISETP.GT.AND P0, PT, R2, R7, PT ;  /* 0x000000070200720c */ /* 0x000fda0003f04270 */
[----:B------:R-:W-:Y:S02]  /*bbd0*/  VOTEU.ANY UR5, UPT, !P0 ;  /* 0x0000000000057886 */ /* 0x000fe400040e0100 */
[----:B------:R-:W-:Y:S02]  /*bbe0*/  UPOPC UR40, UR5 ;  /* 0x00000005002872bf */ /* 0x000fe40008000000 */
[----:B------:R-:W-:-:S04]  /*bbf0*/  ISETP.NE.AND P0, PT, RZ, UR5, PT ;  /* 0x00000005ff007c0c */ /* 0x000fc8000bf05270 */
[----:B------:R-:W-:-:S05]  /*bc00*/  IMAD.U32 R13, RZ, RZ, UR40 ;  /* 0x00000028ff0d7e24 */ /* 0x000fca000f8e00ff */
[----:B------:R-:W0:Y:S02]  /*bc10*/  SHFL.IDX PT, R10, R0, R13, 0x1f ;  /* 0x00001f0d000a7589 */ /* 0x000e2400000e0000 */
[----:B0-----:R-:W-:-:S04]  /*bc20*/  IABS R9, R10 ;  /* 0x0000000a00097213 */ /* 0x001fc80000000000 */
[----:B------:R-:W0:Y:S08]  /*bc30*/  I2F.RP R4, R9 ;  /* 0x0000000900047306 */ /* 0x000e300000209400 */
[----:B0-----:R-:W0:Y:S02]  /*bc40*/  MUFU.RCP R4, R4 ;  /* 0x0000000400047308 */ /* 0x001e240000001000 */
[----:B0-----:R-:W-:-:S06]  /*bc50*/  VIADD R2, R4, 0xffffffe ;  /* 0x0ffffffe04027836 */ /* 0x001fcc0000000000 */
[----:B------:R0:W1:Y:S01]  /*bc60*/  F2I.FTZ.U32.TRUNC.NTZ R3, R2 ;  /* 0x0000000200037305 */ /* 0x000062000021f000 */
[----:B------:R-:W-:Y:S05]  /*bc70*/  @!P0 BRA `(.L_x_272) ;  /* 0x00000000000c8947 */ /* 0x000fea0003800000 */
[----:B------:R-:W-:-:S06]  /*bc80*/  UIADD3 UR5, UR40, -0x1, URZ ;  /* 0xffffffff28057890 */ /* 0x000fcc000fffe03f */
[----:B------:R-:W-:-:S05]  /*bc90*/  IMAD.U32 R13, RZ, RZ, UR5 ;  /* 0x00000005ff0d7e24 */ /* 0x000fca000f8e00ff */
[----:B------:R2:W3:Y:S02]  /*bca0*/  SHFL.IDX PT, R16, R6, R13, 0x1f ;  /* 0x00001f0d06107589 */ /* 0x0004e400000e0000 */
.L_x_272:
[----:B---3--:R-:W-:Y:S01]  /*bcb0*/  IMAD R16, R16, R11, R8 ;  /* 0x0000000b10107224 */ /* 0x008fe200078e0208 */
[----:B0-----:R-:W-:Y:S01]  /*bcc0*/  IABS R2, R10 ;  /* 0x0000000a00027213 */ /* 0x001fe20000000000 */
[----:B-1----:R-:W-:Y:S01]  /*bcd0*/  IMAD.MOV R0, RZ, RZ, -R3 ;  /* 0x000000ffff007224 */ /* 0x002fe200078e0a03 */
[----:B------:R-:W-:Y:S01]  /*bce0*/  UIADD3 UR40, UR40, UR4, URZ ;  /* 0x0000000428287290 */ /* 0x000fe2000fffe03f */
[----:B------:R-:W-:Y:S02]  /*bcf0*/  IMAD.IADD R11, R7, 0x1, -R16 ;  /* 0x00000001070b7824 */ /* 0x000fe400078e0a10 */
[----:B------:R-:W-:Y:S02]  /*bd00*/  IMAD.MOV R4, RZ, RZ, -R2 ;  /* 0x000000ffff047224 */ /* 0x000fe400078e0a02 */
[----:B------:R-:W-:Y:S01]  /*bd10*/  IMAD R7, R0, R9, RZ ;  /* 0x0000000900077224 */ /* 0x000fe200078e02ff */
[----:B------:R-:W-:Y:S01]  /*bd20*/  IABS R0, R11 ;  /* 0x0000000b00007213 */ /* 0x000fe20000000000 */
[----:B------:R-:W-:-:S04]  /*bd30*/  IMAD.MOV.U32 R2, RZ, RZ, RZ ;  /* 0x000000ffff027224 */ /* 0x000fc800078e00ff */
[----:B------:R-:W-:-:S04]  /*bd40*/  IMAD.HI.U32 R2, R3, R7, R2 ;  /* 0x0000000703027227 */ /* 0x000fc800078e0002 */
[----:B------:R-:W-:Y:S02]  /*bd50*/  IMAD.MOV.U32 R3, RZ, RZ, R0 ;  /* 0x000000ffff037224 */ /* 0x000fe400078e0000 */
[----:B------:R-:W-:Y:S02]  /*bd60*/  IMAD.MOV.U32 R0, RZ, RZ, R4 ;  /* 0x000000ffff007224 */ /* 0x000fe400078e0004 */
[----:B------:R-:W-:-:S04]  /*bd70*/  IMAD.HI.U32 R2, R2, R3, RZ ;  /* 0x0000000302027227 */ /* 0x000fc800078e00ff */
[----:B------:R-:W-:-:S05]  /*bd80*/  IMAD R0, R2, R0, R3 ;  /* 0x0000000002007224 */ /* 0x000fca00078e0203 */
[----:B------:R-:W-:-:S13]  /*bd90*/  ISETP.GT.U32.AND P1, PT, R9, R0, PT ;  /* 0x000000000900720c */ /* 0x000fda0003f24070 */
[----:B------:R-:W-:Y:S02]  /*bda0*/  @!P1 IMAD.IADD R0, R0, 0x1, -R9 ;  /* 0x0000000100009824 */ /* 0x000fe400078e0a09 */
[----:B------:R-:W-:Y:S01]  /*bdb0*/  @!P1 VIADD R2, R2, 0x1 ;  /* 0x0000000102029836 */ /* 0x000fe20000000000 */
[----:B------:R-:W-:Y:S02]  /*bdc0*/  ISETP.NE.AND P1, PT, R10, RZ, PT ;  /* 0x000000ff0a00720c */ /* 0x000fe40003f25270 */
[----:B------:R-:W-:Y:S02]  /*bdd0*/  ISETP.GE.U32.AND P0, PT, R0, R9, PT ;  /* 0x000000090000720c */ /* 0x000fe40003f06070 */
[----:B------:R-:W-:-:S04]  /*bde0*/  LOP3.LUT R0, R11, R10, RZ, 0x3c, !PT ;  /* 0x0000000a0b007212 */ /* 0x000fc800078e3cff */
[----:B------:R-:W-:-:S07]  /*bdf0*/  ISETP.GE.AND P2, PT, R0, RZ, PT ;  /* 0x000000ff0000720c */ /* 0x000fce0003f46270 */
[----:B------:R-:W-:-:S06]  /*be00*/  @P0 VIADD R2, R2, 0x1 ;  /* 0x0000000102020836 */ /* 0x000fcc0000000000 */
[----:B------:R-:W-:Y:S01]  /*be10*/  @!P2 IMAD.MOV R2, RZ, RZ, -R2 ;  /* 0x000000ffff02a224 */ /* 0x000fe200078e0a02 */
[----:B------:R-:W-:-:S05]  /*be20*/  @!P1 LOP3.LUT R2, RZ, R10, RZ, 0x33, !PT ;  /* 0x0000000aff029212 */ /* 0x000fca00078e33ff */
[--C-:B------:R-:W-:Y:S02]  /*be30*/  IMAD.MOV R17, RZ, RZ, -R2.reuse ;  /* 0x000000ffff117224 */ /* 0x100fe400078e0a02 */
[----:B------:R-:W-:Y:S02]  /*be40*/  IMAD.MOV.U32 R18, RZ, RZ, R2 ;  /* 0x000000ffff127224 */ /* 0x000fe400078e0002 */
[----:B------:R-:W-:Y:S01]  /*be50*/  IMAD R17, R10, R17, R11 ;  /* 0x000000110a117224 */ /* 0x000fe200078e020b */
[----:B------:R-:W-:Y:S06]  /*be60*/  BRA `(.L_x_273) ;  /* 0x0000000000107947 */ /* 0x000fec0003800000 */
.L_x_268:
[----:B------:R-:W-:Y:S01]  /*be70*/  IMAD.MOV.U32 R16, RZ, RZ, R7 ;  /* 0x000000ffff107224 */ /* 0x000fe200078e0007 */
[----:B------:R-:W-:Y:S01]  /*be80*/  ULDC UR40, c[0x0][0xc3c] ;  /* 0x00030f0000287ab9 */ /* 0x000fe20000000800 */
[----:B------:R-:W-:Y:S02]  /*be90*/  IMAD.MOV.U32 R17, RZ, RZ, RZ ;  /* 0x000000ffff117224 */ /* 0x000fe400078e00ff */
[----:B------:R-:W-:-:S07]  /*bea0*/  IMAD.MOV.U32 R18, RZ, RZ, RZ ;  /* 0x000000ffff127224 */ /* 0x000fce00078e00ff */
.L_x_273:
[----:B------:R-:W-:Y:S01]  /*beb0*/  ISETP.NE.AND P0, PT, R5, RZ, PT ;  /* 0x000000ff0500720c */ /* 0x000fe20003f05270 */
[----:B------:R-:W-:-:S12]  /*bec0*/  IMAD.U32 R19, RZ, RZ, UR40 ;  /* 0x00000028ff137e24 */ /* 0x000fd8000f8e00ff */
[----:B------:R-:W0:Y:S01]  /*bed0*/  @!P0 S2R R3, SR_CgaCtaId ;  /* 0x0000000000038919 */ /* 0x000e220000008800 */
[----:B------:R-:W-:-:S04]  /*bee0*/  @!P0 MOV R0, 0x400 ;  /* 0x0000040000008802 */ /* 0x000fc80000000f00 */
[----:B0-----:R-:W-:-:S05]  /*bef0*/  @!P0 LEA R0, R3, R0, 0x18 ;  /* 0x0000000003008211 */ /* 0x001fca00078ec0ff */
[----:B------:R0:W-:Y:S01]  /*bf00*/  @!P0 STS.128 [R0+0x388d0], R16 ;  /* 0x0388d01000008388 */ /* 0x0001e20000000c00 */
[----:B------:R-:W-:Y:S06]  /*bf10*/  BAR.ARV 0x5, 0x180 ;  /* 0x0146000000007b1d */ /* 0x000fec0000002000 */
.L_x_266:
[----:B------:R-:W-:Y:S01]  /*bf20*/  ULDC UR4, c[0x0][0xc3c] ;  /* 0x00030f0000047ab9 */ /* 0x000fe20000000800 */
[----:B------:R1:W-:Y:S01]  /*bf30*/  STL [R1+0xc], RZ ;  /* 0x00000cff01007387 */ /* 0x0003e20000100800 */
[----:B------:R-:W-:Y:S01]  /*bf40*/  UISETP.GE.AND UP0, UPT, UR40, UR4, UPT ;  /* 0x000000042800728c */ /* 0x000fe2000bf06270 */
[----:B------:R-:W-:Y:S02]  /*bf50*/  IMAD.MOV.U32 R30, RZ, RZ, 0x1 ;  /* 0x00000001ff1e7424 */ /* 0x000fe400078e00ff */
[----:B------:R-:W-:-:S03]  /*bf60*/  IMAD.MOV.U32 R23, RZ, RZ, RZ ;  /* 0x000000ffff177224 */ /* 0x000fc600078e00ff */
[----:B------:R-:W-:-:S13]  /*bf70*/  PLOP3.LUT P0, PT, PT, PT, UP0, 0x80, 0x0 ;  /* 0x000000000000781c */ /* 0x000fda0003f0f008 */
[----:B-1----:R-:W-:Y:S05]  /*bf80*/  @P0 BRA `(.L_x_274) ;  /* 0x0000005800800947 */ /* 0x002fea0003800000 */
[----:B------:R-:W1:Y:S01]  /*bf90*/  S2R R10, SR_TID.X ;  /* 0x00000000000a7919 */ /* 0x000e620000002100 */
[----:B------:R-:W3:Y:S01]  /*bfa0*/  S2UR UR4, SR_CgaCtaId ;  /* 0x00000000000479c3 */ /* 0x000ee20000008800 */
[----:B------:R-:W-:Y:S01]  /*bfb0*/  IMAD.MOV.U32 R34, RZ, RZ, 0x40 ;  /* 0x00000040ff227424 */ /* 0x000fe200078e00ff */
[----:B------:R-:W-:Y:S01]  /*bfc0*/  ULOP3.LUT UR46, UR37, 0x2, URZ, 0xfc, !UPT ;  /* 0x00000002252e7892 */ /* 0x000fe2000f8efc3f */
[----:B------:R-:W-:Y:S01]  /*bfd0*/  IMAD.MOV.U32 R33, RZ, RZ, 0x20 ;  /* 0x00000020ff217424 */ /* 0x000fe200078e00ff */
[----:B------:R-:W-:Y:S01]  /*bfe0*/  ULOP3.LUT UR48, UR37, 0x1, URZ, 0xfc, !UPT ;  /* 0x0000000125307892 */ /* 0x000fe2000f8efc3f */
[----:B------:R-:W-:Y:S01]  /*bff0*/  IMAD.MOV.U32 R30, RZ, RZ, 0x1 ;  /* 0x00000001ff1e7424 */ /* 0x000fe200078e00ff */
[----:B------:R-:W-:Y:S01]  /*c000*/  ULDC UR49, c[0x0][0xc] ;  /* 0x0000030000317ab9 */ /* 0x000fe20000000800 */
[----:B------:R-:W-:Y:S02]  /*c010*/  IMAD.MOV.U32 R23, RZ, RZ, RZ ;  /* 0x000000ffff177224 */ /* 0x000fe400078e00ff */
[----:B---3--:R-:W-:-:S02]  /*c020*/  IMAD.U32 R36, RZ, RZ, UR4 ;  /* 0x00000004ff247e24 */ /* 0x008fc4000f8e00ff */
[C---:B-1----:R-:W-:Y:S01]  /*c030*/  IMAD.SHL.U32 R2, R10.reuse, 0x80, RZ ;  /* 0x000000800a027824 */ /* 0x042fe200078e00ff */
[C---:B------:R-:W-:Y:S01]  /*c040*/  LOP3.LUT R8, R10.reuse, 0x7f, RZ, 0xc0, !PT ;  /* 0x0000007f0a087812 */ /* 0x040fe200078ec0ff */
[C---:B------:R-:W-:Y:S01]  /*c050*/  IMAD.SHL.U32 R5, R10.reuse, 0x10, RZ ;  /* 0x000000100a057824 */ /* 0x040fe200078e00ff */
[C---:B------:R-:W-:Y:S01]  /*c060*/  R2P PR, R10.reuse, 0x6 ;  /* 0x000000060a007804 */ /* 0x040fe20000000000 */
[----:B------:R-:W-:Y:S01]  /*c070*/  IMAD.SHL.U32 R9, R10, 0x2, RZ ;  /* 0x000000020a097824 */ /* 0x000fe200078e00ff */
[----:B0-----:R-:W-:Y:S02]  /*c080*/  SHF.R.U32.HI R0, RZ, 0x5, R8 ;  /* 0x00000005ff007819 */ /* 0x001fe40000011608 */
[C---:B------:R-:W-:Y:S02]  /*c090*/  LOP3.LUT R7, R2.reuse, 0x400, RZ, 0xc0, !PT ;  /* 0x0000040002077812 */ /* 0x040fe400078ec0ff */
[----:B------:R-:W-:Y:S02]  /*c0a0*/  LOP3.LUT R3, R2, 0x380, RZ, 0xc0, !PT ;  /* 0x0000038002037812 */ /* 0x000fe400078ec0ff */
[----:B--2---:R-:W-:Y:S01]  /*c0b0*/  LOP3.LUT R6, R5, 0x3f0, RZ, 0xc0, !PT ;  /* 0x000003f005067812 */ /* 0x004fe200078ec0ff */
[C---:B------:R-:W-:Y:S01]  /*c0c0*/  IMAD R7, R0.reuse, 0x800, R7 ;  /* 0x0000080000077824 */ /* 0x040fe200078e0207 */
[----:B------:R-:W-:Y:S01]  /*c0d0*/  LOP3.LUT R4, R3, 0x10, R10, 0xf8, !PT ;  /* 0x0000001003047812 */ /* 0x000fe200078ef80a */
[----:B------:R-:W-:Y:S01]  /*c0e0*/  IMAD R0, R0, 0x10, R3 ;  /* 0x0000001000007824 */ /* 0x000fe200078e0203 */
[----:B------:R-:W-:-:S02]  /*c0f0*/  LOP3.LUT R6, R6, 0x70, R9, 0x78, !PT ;  /* 0x0000007006067812 */ /* 0x000fc400078e7809 */
[--C-:B------:R-:W-:Y:S02]  /*c100*/  LOP3.LUT R4, R4, 0x70, R5.reuse, 0x78, !PT ;  /* 0x0000007004047812 */ /* 0x100fe400078e7805 */
[--C-:B------:R-:W-:Y:S02]  /*c110*/  LOP3.LUT R3, R0, 0x70, R5.reuse, 0x78, !PT ;  /* 0x0000007000037812 */ /* 0x100fe400078e7805 */
[----:B------:R-:W-:Y:S01]  /*c120*/  LOP3.LUT R37, R6, 0x400, R5, 0xf8, !PT ;  /* 0x0000040006257812 */ /* 0x000fe200078ef805 */
[----:B------:R-:W-:Y:S01]  /*c130*/  IMAD.IADD R0, R7, 0x1, R4 ;  /* 0x0000000107007824 */ /* 0x000fe200078e0204 */
[----:B------:R-:W-:Y:S02]  /*c140*/  LOP3.LUT R2, R3, 0xc00, R2, 0xf8, !PT ;  /* 0x00000c0003027812 */ /* 0x000fe400078ef802 */
[----:B------:R-:W-:Y:S02]  /*c150*/  MOV R3, 0x400 ;  /* 0x0000040000037802 */ /* 0x000fe40000000f00 */
[----:B------:R-:W-:Y:S01]  /*c160*/  LOP3.LUT R28, R5, 0x70, RZ, 0xc0, !PT ;  /* 0x00000070051c7812 */ /* 0x000fe200078ec0ff */
[----:B------:R0:W-:Y:S01]  /*c170*/  STL [R1+0x4], R2 ;  /* 0x0000040201007387 */ /* 0x0001e20000100800 */
[----:B------:R-:W-:-:S02]  /*c180*/  LEA R22, R36, R3, 0x18 ;  /* 0x0000000324167211 */ /* 0x000fc400078ec0ff */
[----:B------:R-:W-:Y:S01]  /*c190*/  SEL R34, R34, 0xffffffc0, !P2 ;  /* 0xffffffc022227807 */ /* 0x000fe20005000000 */
[----:B------:R1:W-:Y:S01]  /*c1a0*/  STL [R1], R0 ;  /* 0x0000000001007387 */ /* 0x0003e20000100800 */
[----:B------:R-:W-:-:S03]  /*c1b0*/  SEL R33, R33, 0xffffffe0, !P1 ;  /* 0xffffffe021217807 */ /* 0x000fc60004800000 */
[----:B------:R2:W-:Y:S01]  /*c1c0*/  STL [R1+0xc], RZ ;  /* 0x00000cff01007387 */ /* 0x0005e20000100800 */
[----:B0-----:R-:W-:Y:S02]  /*c1d0*/  LOP3.LUT R2, R28, 0x80, RZ, 0xfc, !PT ;  /* 0x000000801c027812 */ /* 0x001fe400078efcff */
[----:B-1----:R-:W-:-:S04]  /*c1e0*/  SHF.R.U32.HI R0, RZ, 0x3, R8 ;  /* 0x00000003ff007819 */ /* 0x002fc80000011608 */
[----:B------:R-:W-:Y:S01]  /*c1f0*/  LOP3.LUT R3, R0, 0x70, R5, 0xf8, !PT ;  /* 0x0000007000037812 */ /* 0x000fe200078ef805 */
[----:B------:R-:W-:-:S05]  /*c200*/  IMAD.IADD R0, R22, 0x1, R37 ;  /* 0x0000000116007824 */ /* 0x000fca00078e0225 */
[----:B------:R2:W-:Y:S02]  /*c210*/  STL [R1+0x8], R0 ;  /* 0x0000080001007387 */ /* 0x0005e40000100800 */
.L_x_349:
[----:B------:R-:W-:Y:S01]  /*c220*/  ULDC.64 UR4, c[0x0][0xc88] ;  /* 0x0003220000047ab9 */ /* 0x000fe20000000a00 */
[----:B------:R-:W-:Y:S01]  /*c230*/  ULDC.64 UR6, c[0x0][0xa18] ;  /* 0x0002860000067ab9 */ /* 0x000fe20000000a00 */
[----:B------:R-:W-:Y:S01]  /*c240*/  UIMAD.WIDE UR4, UR40, 0x4, UR4 ;  /* 0x00000004280478a5 */ /* 0x000fe2000f8e0204 */
[----:B------:R-:W-:-:S05]  /*c250*/  ULDC.64 UR8, c[0x0][0xa00] ;  /* 0x0002800000087ab9 */ /* 0x000fca0000000a00 */
[----:B------:R-:W-:Y:S02]  /*c260*/  IMAD.U32 R2, RZ, RZ, UR4 ;  /* 0x00000004ff027e24 */ /* 0x000fe4000f8e00ff */
[----:B------:R-:W-:Y:S01]  /*c270*/  IMAD.U32 R3, RZ, RZ, UR5 ;  /* 0x00000005ff037e24 */ /* 0x000fe2000f8e00ff */
[----:B------:R-:W-:-:S04]  /*c280*/  ULDC.64 UR4, c[0x0][0xa28] ;  /* 0x00028a0000047ab9 */ /* 0x000fc80000000a00 */
[----:B------:R-:W3:Y:S01]  /*c290*/  LDG.E R2, desc[UR50][R2.64] ;  /* 0x0000003202027981 */ /* 0x000ee2000c1e1900 */
[----:B------:R-:W-:Y:S02]  /*c2a0*/  UISETP.NE.U32.AND UP1, UPT, UR4, URZ, UPT ;  /* 0x0000003f0400728c */ /* 0x000fe4000bf25070 */
[----:B------:R-:W-:Y:S02]  /*c2b0*/  UISETP.NE.U32.AND UP0, UPT, UR6, URZ, UPT ;  /* 0x0000003f0600728c */ /* 0x000fe4000bf05070 */
[----:B------:R-:W-:Y:S02]  /*c2c0*/  UISETP.NE.AND.EX UP1, UPT, UR5, URZ, UPT, UP1 ;  /* 0x0000003f0500728c */ /* 0x000fe4000bf25310 */
[----:B------:R-:W-:Y:S02]  /*c2d0*/  UISETP.NE.AND.EX UP0, UPT, UR7, URZ, UPT, UP0 ;  /* 0x0000003f0700728c */ /* 0x000fe4000bf05300 */
[----:B------:R-:W-:Y:S02]  /*c2e0*/  UISETP.NE.U32.AND UP2, UPT, UR8, URZ, UPT ;  /* 0x0000003f0800728c */ /* 0x000fe4000bf45070 */
[----:B------:R-:W-:-:S02]  /*c2f0*/  PLOP3.LUT P0, PT, PT, PT, UP1, 0x80, 0x0 ;  /* 0x000000000000781c */ /* 0x000fc40003f0f018 */
[----:B------:R-:W-:Y:S01]  /*c300*/  PLOP3.LUT P1, PT, PT, PT, UP0, 0x80, 0x0 ;  /* 0x000000000000781c */ /* 0x000fe20003f2f008 */
[----:B------:R-:W-:Y:S01]  /*c310*/  UISETP.NE.AND.EX UP5, UPT, UR9, URZ, UPT, UP2 ;  /* 0x0000003f0900728c */ /* 0x000fe2000bfa5320 */
[----:B-1----:R-:W-:-:S03]  /*c320*/  IMAD.MOV.U32 R19, RZ, RZ, RZ ;  /* 0x000000ffff137224 */ /* 0x002fc600078e00ff */
[----:B------:R-:W-:Y:S02]  /*c330*/  UP2UR UR47, UPR, URZ, 0x20 ;  /* 0x000000203f2f7883 */ /* 0x000fe40008000000 */
[----:B------:R-:W-:Y:S02]  /*c340*/  PLOP3.LUT P2, PT, PT, PT, UP5, 0x80, 0x0 ;  /* 0x000000000000781c */ /* 0x000fe40003f4f058 */
[----:B---3--:R-:W-:-:S13]  /*c350*/  R2UR UR44, R2 ;  /* 0x00000000022c72ca */ /* 0x008fda00000e0000 */
[----:B------:R-:W-:Y:S02]  /*c360*/  USHF.R.S32.HI UR45, URZ, 0x1f, UR44 ;  /* 0x0000001f3f2d7899 */ /* 0x000fe4000801142c */
[----:B------:R-:W-:Y:S02]  /*c370*/  @UP1 ULEA UR4, UP3, UR44, UR4, 0x2 ;  /* 0x000000042c041291 */ /* 0x000fe4000f86103f */
[----:B------:R-:W-:Y:S02]  /*c380*/  USHF.L.U32 UR38, UR44, 0x2, URZ ;  /* 0x000000022c267899 */ /* 0x000fe4000800063f */
[----:B------:R-:W-:Y:S02]  /*c390*/  @UP1 ULEA.HI.X UR5, UR44, UR5, UR45, 0x2, UP3 ;  /* 0x000000052c051291 */ /* 0x000fe400098f142d */
[----:B------:R-:W-:Y:S01]  /*c3a0*/  USHF.L.U64.HI UR39, UR44, 0x2, UR45 ;  /* 0x000000022c277899 */ /* 0x000fe2000801022d */
[----:B------:R-:W-:Y:S01]  /*c3b0*/  IMAD.U32 R2, RZ, RZ, UR4 ;  /* 0x00000004ff027e24 */ /* 0x000fe2000f8e00ff */
[----:B------:R-:W-:-:S02]  /*c3c0*/  @UP0 UIADD3 UR6, UP4, UR38, UR6, URZ ;  /* 0x0000000626060290 */ /* 0x000fc4000ff9e03f */
[----:B------:R-:W-:Y:S02]  /*c3d0*/  IMAD.U32 R3, RZ, RZ, UR5 ;  /* 0x00000005ff037e24 */ /* 0x000fe4000f8e00ff */
[----:B------:R-:W-:Y:S02]  /*c3e0*/  @UP0 UIADD3.X UR7, UR39, UR7, URZ, UP4, !UPT ;  /* 0x0000000727070290 */ /* 0x000fe4000a7fe43f */
[----:B------:R-:W-:Y:S01]  /*c3f0*/  UIADD3 UR8, UP0, UR38, UR8, URZ ;  /* 0x0000000826087290 */ /* 0x000fe2000ff1e03f */
[----:B0-2---:R0:W5:Y:S03]  /*c400*/  @P0 LDG.E R0, desc[UR50][R2.64] ;  /* 0x0000003202000981 */ /* 0x005166000c1e1900 */
[----:B------:R-:W-:Y:S01]  /*c410*/  UIADD3.X UR4, UR39, UR9, URZ, UP0, !UPT ;  /* 0x0000000927047290 */ /* 0x000fe200087fe43f */
[----:B0-----:R-:W-:Y:S02]  /*c420*/  IMAD.U32 R2, RZ, RZ, UR6 ;  /* 0x00000006ff027e24 */ /* 0x001fe4000f8e00ff */
[----:B------:R-:W-:-:S05]  /*c430*/  IMAD.U32 R3, RZ, RZ, UR7 ;  /* 0x00000007ff037e24 */ /* 0x000fca000f8e00ff */
[----:B------:R0:W2:Y:S02]  /*c440*/  @P1 LDG.E R4, desc[UR50][R2.64] ;  /* 0x0000003202041981 */ /* 0x0000a4000c1e1900 */
[----:B0-----:R-:W-:Y:S02]  /*c450*/  IMAD.U32 R2, RZ, RZ, UR8 ;  /* 0x00000008ff027e24 */ /* 0x001fe4000f8e00ff */
[----:B------:R-:W-:-:S05]  /*c460*/  IMAD.U32 R3, RZ, RZ, UR4 ;  /* 0x00000004ff037e24 */ /* 0x000fca000f8e00ff */
[----:B------:R0:W5:Y:S01]  /*c470*/  @P2 LDG.E R19, desc[UR50][R2.64] ;  /* 0x0000003202132981 */ /* 0x000162000c1e1900 */
[----:B--2---:R-:W-:Y:S01]  /*c480*/  @P1 R2UR UR41, R4 ;  /* 0x00000000042912ca */ /* 0x004fe200000e0000 */
[----:B0-----:R-:W-:-:S14]  /*c490*/  @P1 BRA `(.L_x_275) ;  /* 0x0000000000241947 */ /* 0x001fdc0003800000 */
[----:B------:R-:W-:Y:S01]  /*c4a0*/  UISETP.NE.AND UP0, UPT, UR47, URZ, UPT ;  /* 0x0000003f2f00728c */ /* 0x000fe2000bf05270 */
[----:B------:R-:W-:-:S05]  /*c4b0*/  ULDC UR41, c[0x0][0x288] ;  /* 0x0000a20000297ab9 */ /* 0x000fca0000000800 */
[----:B------:R-:W-:-:S13]  /*c4c0*/  PLOP3.LUT P1, PT, PT, PT, UP0, 0x40, 0x0 ;  /* 0x000000000000781c */ /* 0x000fda0003f2e808 */
[----:B------:R-:W-:Y:S05]  /*c4d0*/  @P1 BRA `(.L_x_275) ;  /* 0x0000000000141947 */ /* 0x000fea0003800000 */
[----:B------:R-:W2:Y:S04]  /*c4e0*/  LDG.E R5, desc[UR50][R2.64] ;  /* 0x0000003202057981 */ /* 0x000ea8000c1e1900 */
[----:B------:R-:W3:Y:S01]  /*c4f0*/  LDG.E R4, desc[UR50][R2.64+0x4] ;  /* 0x0000043202047981 */ /* 0x000ee2000c1e1900 */
[----:B--2---:R-:W-:Y:S02]  /*c500*/  R2UR UR4, R5 ;  /* 0x00000000050472ca */ /* 0x004fe400000e0000 */
[----:B---3--:R-:W-:-:S13]  /*c510*/  R2UR UR41, R4 ;  /* 0x00000000042972ca */ /* 0x008fda00000e0000 */
[----:B------:R-:W-:-:S12]  /*c520*/  UIADD3 UR41, -UR4, UR41, URZ ;  /* 0x0000002904297290 */ /* 0x000fd8000fffe13f */
.L_x_275:
[----:B------:R-:W-:Y:S01]  /*c530*/  UMOV UR36, URZ ;  /* 0x0000003f00247c82 */ /* 0x000fe20008000000 */
[----:B------:R-:W-:Y:S01]  /*c540*/  ULDC.64 UR6, c[0x0][0xa20] ;  /* 0x0002880000067ab9 */ /* 0x000fe20000000a00 */
[----:B-----5:R-:W-:Y:S01]  /*c550*/  @P0 R2UR UR36, R0 ;  /* 0x00000000002402ca */ /* 0x020fe200000e0000 */
[----:B------:R-:W-:Y:S01]  /*c560*/  ULDC.64 UR4, c[0x0][0x418] ;  /* 0x0001060000047ab9 */ /* 0x000fe20000000a00 */
[----:B------:R-:W-:Y:S01]  /*c570*/  ISETP.NE.U32.AND P0, PT, RZ, UR6, PT ;  /* 0x00000006ff007c0c */ /* 0x000fe2000bf05070 */
[----:B------:R-:W-:Y:S01]  /*c580*/  UISETP.NE.U32.AND UP0, UPT, UR4, URZ, UPT ;  /* 0x0000003f0400728c */ /* 0x000fe2000bf05070 */
[----:B------:R-:W-:Y:S01]  /*c590*/  IMAD.U32 R31, RZ, RZ, UR44 ;  /* 0x0000002cff1f7e24 */ /* 0x000fe2000f8e00ff */
[----:B------:R-:W-:Y:S01]  /*c5a0*/  ULDC UR42, c[0x0][0x2f0] ;  /* 0x0000bc00002a7ab9 */ /* 0x000fe20000000800 */
[----:B------:R-:W-:Y:S01]  /*c5b0*/  ISETP.NE.AND.EX P0, PT, RZ, UR7, PT, P0 ;  /* 0x00000007ff007c0c */ /* 0x000fe2000bf05300 */
[----:B------:R-:W-:Y:S01]  /*c5c0*/  UISETP.NE.AND.EX UP0, UPT, UR5, URZ, UPT, UP0 ;  /* 0x0000003f0500728c */ /* 0x000fe2000bf05300 */
[----:B------:R-:W-:-:S03]  /*c5d0*/  ULDC UR4, c[0x0][0x424] ;  /* 0x0001090000047ab9 */ /* 0x000fc60000000800 */
[----:B------:R-:W-:-:S04]  /*c5e0*/  USEL UR4, UR4, 0x1, UP0 ;  /* 0x0000000104047887 */ /* 0x000fc80008000000 */
[----:B------:R-:W-:-:S04]  /*c5f0*/  UIMAD UR42, UR4, UR42, URZ ;  /* 0x0000002a042a72a4 */ /* 0x000fc8000f8e023f */
[----:B------:R-:W-:Y:S08]  /*c600*/  @!P0 BRA `(.L_x_276) ;  /* 0x00000000001c8947 */ /* 0x000ff00003800000 */
[----:B------:R-:W-:-:S04]  /*c610*/  UIADD3 UR4, UP0, UR38, UR6, URZ ;  /* 0x0000000626047290 */ /* 0x000fc8000ff1e03f */
[----:B------:R-:W-:Y:S02]  /*c620*/  UIADD3.X UR5, UR39, UR7, URZ, UP0, !UPT ;  /* 0x0000000727057290 */ /* 0x000fe400087fe43f */
[----:B------:R-:W-:-:S04]  /*c630*/  IMAD.U32 R2, RZ, RZ, UR4 ;  /* 0x00000004ff027e24 */ /* 0x000fc8000f8e00ff */
[----:B------:R-:W-:-:S05]  /*c640*/  IMAD.U32 R3, RZ, RZ, UR5 ;  /* 0x00000005ff037e24 */ /* 0x000fca000f8e00ff */
[----:B------:R-:W2:Y:S02]  /*c650*/  LDG.E R2, desc[UR50][R2.64] ;  /* 0x0000003202027981 */ /* 0x000ea4000c1e1900 */
[----:B--2---:R-:W-:Y:S01]  /*c660*/  R2UR UR42, R2 ;  /* 0x00000000022a72ca */ /* 0x004fe200000e0000 */
[----:B------:R-:W-:-:S14]  /*c670*/  BRA `(.L_x_277) ;  /* 0x00000000002c7947 */ /* 0x000fdc0003800000 */
.L_x_276:
[----:B------:R-:W-:Y:S02]  /*c680*/  ULDC.64 UR4, c[0x0][0xa08] ;  /* 0x0002820000047ab9 */ /* 0x000fe40000000a00 */
[----:B------:R-:W-:-:S04]  /*c690*/  ISETP.NE.U32.AND P0, PT, RZ, UR4, PT ;  /* 0x00000004ff007c0c */ /* 0x000fc8000bf05070 */
[----:B------:R-:W-:-:S13]  /*c6a0*/  ISETP.NE.AND.EX P0, PT, RZ, UR5, PT, P0 ;  /* 0x00000005ff007c0c */ /* 0x000fda000bf05300 */
[----:B------:R-:W-:Y:S05]  /*c6b0*/  @!P0 BRA `(.L_x_277) ;  /* 0x00000000001c8947 */ /* 0x000fea0003800000 */
[----:B------:R-:W0:Y:S02]  /*c6c0*/  LDC.64 R2, c[0x0][0xa08] ;  /* 0x00028200ff027b82 */ /* 0x000e240000000a00 */
[----:B0-----:R-:W-:-:S05]  /*c6d0*/  IMAD.WIDE R2, R31, 0x4, R2 ;  /* 0x000000041f027825 */ /* 0x001fca00078e0202 */
[----:B------:R-:W2:Y:S04]  /*c6e0*/  LDG.E R4, desc[UR50][R2.64] ;  /* 0x0000003202047981 */ /* 0x000ea8000c1e1900 */
[----:B------:R-:W3:Y:S01]  /*c6f0*/  LDG.E R0, desc[UR50][R2.64+0x4] ;  /* 0x0000043202007981 */ /* 0x000ee2000c1e1900 */
[----:B--2---:R-:W-:Y:S02]  /*c700*/  R2UR UR42, R4 ;  /* 0x00000000042a72ca */ /* 0x004fe400000e0000 */
[----:B---3--:R-:W-:-:S13]  /*c710*/  R2UR UR4, R0 ;  /* 0x00000000000472ca */ /* 0x008fda00000e0000 */
[----:B------:R-:W-:-:S12]  /*c720*/  UIADD3 UR42, -UR42, UR4, URZ ;  /* 0x000000042a2a7290 */ /* 0x000fd8000fffe13f */
.L_x_277:
[----:B------:R-:W-:Y:S01]  /*c730*/  UIADD3 UR42, -UR36, UR42, URZ ;  /* 0x0000002a242a7290 */ /* 0x000fe2000fffe13f */
[----:B------:R-:W-:Y:S03]  /*c740*/  BSSY B7, `(.L_x_278) ;  /* 0x000048f000077945 */ /* 0x000fe60003800000 */
[----:B------:R-:W-:Y:S02]  /*c750*/  UIADD3 UR4, UR42, 0x7f, URZ ;  /* 0x0000007f2a047890 */ /* 0x000fe4000fffe03f */
[----:B------:R-:W-:Y:S02]  /*c760*/  ISETP.LT.AND P0, PT, RZ, UR42, PT ;  /* 0x0000002aff007c0c */ /* 0x000fe4000bf01270 */
[----:B------:R-:W-:-:S04]  /*c770*/  USHF.R.S32.HI UR5, URZ, 0x1f, UR4 ;  /* 0x0000001f3f057899 */ /* 0x000fc80008011404 */
[----:B------:R-:W-:-:S04]  /*c780*/  ULEA.HI UR5, UR5, UR4, URZ, 0x7 ;  /* 0x0000000405057291 */ /* 0x000fc8000f8f383f */
[----:B------:R-:W-:-:S03]  /*c790*/  USHF.R.S32.HI UR43, URZ, 0x7, UR5 ;  /* 0x000000073f2b7899 */ /* 0x000fc60008011405 */
[----:B------:R-:W-:Y:S09]  /*c7a0*/  @P0 BRA `(.L_x_279) ;  /* 0x0000000000440947 */ /* 0x000ff20003800000 */
[----:B------:R-:W0:Y:S02]  /*c7b0*/  S2R R0, SR_TID.X ;  /* 0x0000000000007919 */ /* 0x000e240000002100 */
[----:B0-----:R-:W-:-:S04]  /*c7c0*/  LOP3.LUT R0, R0, 0x7f, RZ, 0xc0, !PT ;  /* 0x0000007f00007812 */ /* 0x001fc800078ec0ff */
[----:B------:R-:W-:-:S13]  /*c7d0*/  ISETP.NE.AND P0, PT, R0, RZ, PT ;  /* 0x000000ff0000720c */ /* 0x000fda0003f05270 */
[----:B------:R-:W-:Y:S05]  /*c7e0*/  @P0 BRA `(.L_x_280) ;  /* 0x0000004800100947 */ /* 0x000fea0003800000 */
[----:B------:R-:W0:Y:S01]  /*c7f0*/  S2R R5, SR_LANEID ;  /* 0x0000000000057919 */ /* 0x000e220000000000 */
[----:B------:R-:W-:Y:S01]  /*c800*/  VOTEU.ANY UR4, UPT, PT ;  /* 0x0000000000047886 */ /* 0x000fe200038e0100 */
[----:B------:R-:W1:Y:S01]  /*c810*/  LDC.64 R2, c[0x0][0xc60] ;  /* 0x00031800ff027b82 */ /* 0x000e620000000a00 */
[----:B------:R-:W0:Y:S02]  /*c820*/  FLO.U32 R0, UR4 ;  /* 0x0000000400007d00 */ /* 0x000e2400080e0000 */
[----:B0-----:R-:W-:-:S06]  /*c830*/  ISETP.EQ.U32.AND P0, PT, R0, R5, PT ;  /* 0x000000050000720c */ /* 0x001fcc0003f02070 */
[----:B------:R-:W1:Y:S07]  /*c840*/  POPC R5, UR4 ;  /* 0x0000000400057d09 */ /* 0x000e6e0008000000 */
[----:B-1----:R-:W2:Y:S01]  /*c850*/  @P0 ATOMG.E.ADD.STRONG.GPU PT, R3, desc[UR50][R2.64], R5 ;  /* 0x00000005020309a8 */ /* 0x002ea200081ee1f2 */
[----:B------:R-:W0:Y:S02]  /*c860*/  S2R R4, SR_LTMASK ;  /* 0x0000000000047919 */ /* 0x000e240000003900 */
[----:B0-----:R-:W-:-:S04]  /*c870*/  LOP3.LUT R4, R4, UR4, RZ, 0xc0, !PT ;  /* 0x0000000404047c12 */ /* 0x001fc8000f8ec0ff */
[----:B------:R-:W0:Y:S01]  /*c880*/  POPC R7, R4 ;  /* 0x0000000400077309 */ /* 0x000e220000000000 */
[----:B--2---:R-:W0:Y:S02]  /*c890*/  SHFL.IDX PT, R0, R3, R0, 0x1f ;  /* 0x00001f0003007589 */ /* 0x004e2400000e0000 */
[----:B0-----:R-:W-:Y:S01]  /*c8a0*/  IADD3 R16, R0, UR49, R7 ;  /* 0x0000003100107c10 */ /* 0x001fe2000fffe007 */
[----:B------:R-:W-:Y:S06]  /*c8b0*/  BRA `(.L_x_280) ;  /* 0x0000004400dc7947 */ /* 0x000fec0003800000 */
.L_x_279:
[----:B------:R-:W-:Y:S01]  /*c8c0*/  VIADD R0, R22, 0x28400 ;  /* 0x0002840016007836 */ /* 0x000fe20000000000 */
[----:B------:R-:W-:Y:S04]  /*c8d0*/  BSSY B6, `(.L_x_281) ;  /* 0x0000013000067945 */ /* 0x000fe80003800000 */
[----:B------:R-:W-:-:S13]  /*c8e0*/  LOP3.LUT P0, RZ, R0, 0x3ff, RZ, 0xc0, !PT ;  /* 0x000003ff00ff7812 */ /* 0x000fda000780c0ff */
[----:B------:R-:W-:Y:S05]  /*c8f0*/  @!P0 BRA `(.L_x_282) ;  /* 0x0000000000408947 */ /* 0x000fea0003800000 */
[----:B------:R-:W-:Y:S01]  /*c900*/  MOV R2, 0x0 ;  /* 0x0000000000027802 */ /* 0x000fe20000000f00 */
[----:B------:R-:W-:Y:S01]  /*c910*/  ULDC.64 UR6, c[0x4][0xc0] ;  /* 0x0100300000067ab9 */ /* 0x000fe20000000a00 */
[----:B------:R-:W-:Y:S01]  /*c920*/  ULDC.64 UR8, c[0x4][0xc8] ;  /* 0x0100320000087ab9 */ /* 0x000fe20000000a00 */
[----:B------:R-:W-:Y:S01]  /*c930*/  ULDC.64 UR4, c[0x4][0x8] ;  /* 0x0100020000047ab9 */ /* 0x000fe20000000a00 */
[----:B------:R-:W-:Y:S02]  /*c940*/  IMAD.U32 R4, RZ, RZ, UR6 ;  /* 0x00000006ff047e24 */ /* 0x000fe4000f8e00ff */
[----:B------:R-:W0:Y:S01]  /*c950*/  LDC.64 R2, c[0x4][R2] ;  /* 0x0100000002027b82 */ /* 0x000e220000000a00 */
[----:B------:R-:W-:Y:S02]  /*c960*/  IMAD.U32 R5, RZ, RZ, UR7 ;  /* 0x00000007ff057e24 */ /* 0x000fe4000f8e00ff */
        /* <DEDUP_REMOVED lines=8> */
[----:B0-----:R-:W-:Y:S05]  /*c9f0*/  CALL.ABS.NOINC R2 ;  /* 0x0000000002007343 */ /* 0x001fea0003c00000 */
.L_x_282:
[----:B------:R-:W-:Y:S05]  /*ca00*/  BSYNC B6 ;  /* 0x0000000000067941 */ /* 0x000fea0003800000 */
.L_x_281:
[----:B------:R-:W-:Y:S01]  /*ca10*/  VIADD R0, R22, 0x10400 ;  /* 0x0001040016007836 */ /* 0x000fe20000000000 */
[----:B------:R-:W-:Y:S01]  /*ca20*/  LOP3.LUT R29, R29, 0xfffffffe, RZ, 0xc0, !PT ;  /* 0xfffffffe1d1d7812 */ /* 0x000fe200078ec0ff */
[----:B------:R-:W-:Y:S03]  /*ca30*/  BSSY B6, `(.L_x_283) ;  /* 0x0000014000067945 */ /* 0x000fe60003800000 */
[----:B------:R-:W-:-:S13]  /*ca40*/  LOP3.LUT P0, RZ, R0, 0x3ff, RZ, 0xc0, !PT ;  /* 0x000003ff00ff7812 */ /* 0x000fda000780c0ff */
[----:B------:R-:W-:Y:S01]  /*ca50*/  @P0 LOP3.LUT R29, R29, 0x1, RZ, 0xfc, !PT ;  /* 0x000000011d1d0812 */ /* 0x000fe200078efcff */
[----:B------:R-:W-:Y:S06]  /*ca60*/  @!P0 BRA `(.L_x_284) ;  /* 0x0000000000408947 */ /* 0x000fec0003800000 */
        /* <DEDUP_REMOVED lines=16> */
.L_x_284:
[----:B------:R-:W-:Y:S05]  /*cb70*/  BSYNC B6 ;  /* 0x0000000000067941 */ /* 0x000fea0003800000 */
.L_x_283:
        /* <DEDUP_REMOVED lines=20> */
.L_x_286:
[----:B------:R-:W-:Y:S05]  /*ccc0*/  BSYNC B6 ;  /* 0x0000000000067941 */ /* 0x000fea0003800000 */
.L_x_285:
[----:B------:R-:W-:Y:S01]  /*ccd0*/  LOP3.LUT P6, RZ, R29, 0x1, RZ, 0xc0, !PT ;  /* 0x000000011dff7812 */ /* 0x000fe200078cc0ff */
[----:B------:R-:W-:-:S12]  /*cce0*/  BSSY B6, `(.L_x_287) ;  /* 0x0000012000067945 */ /* 0x000fd80003800000 */
        /* <DEDUP_REMOVED lines=17> */
.L_x_288:
[----:B------:R-:W-:Y:S05]  /*ce00*/  BSYNC B6 ;  /* 0x0000000000067941 */ /* 0x000fea0003800000 */
.L_x_287:
[----:B------:R-:W-:Y:S01]  /*ce10*/  ULDC.64 UR4, c[0x0][0x9f8] ;  /* 0x00027e0000047ab9 */ /* 0x000fe20000000a00 */
[----:B------:R-:W0:Y:S01]  /*ce20*/  LDC R10, c[0x0][0x430] ;  /* 0x00010c00ff0a7b82 */ /* 0x000e220000000800 */
[----:B------:R-:W-:Y:S01]  /*ce30*/  UISETP.NE.U32.AND UP0, UPT, UR4, URZ, UPT ;  /* 0x0000003f0400728c */ /* 0x000fe2000bf05070 */
[----:B------:R-:W1:Y:S03]  /*ce40*/  S2R R20, SR_TID.X ;  /* 0x0000000000147919 */ /* 0x000e660000002100 */
[----:B------:R-:W-:Y:S01]  /*ce50*/  UISETP.NE.AND.EX UP0, UPT, UR5, URZ, UPT, UP0 ;  /* 0x0000003f0500728c */ /* 0x000fe2000bf05300 */
[----:B------:R-:W-:Y:S02]  /*ce60*/  IMAD.U32 R8, RZ, RZ, UR43 ;  /* 0x0000002bff087e24 */ /* 0x000fe4000f8e00ff */
[----:B------:R-:W2:Y:S03]  /*ce70*/  LDC R11, c[0x0][0x2f4] ;  /* 0x0000bd00ff0b7b82 */ /* 0x000ea60000000800 */
[----:B------:R-:W-:-:S05]  /*ce80*/  PLOP3.LUT P0, PT, PT, PT, UP0, 0x80, 0x0 ;  /* 0x000000000000781c */ /* 0x000fca0003f0f008 */
[----:B------:R-:W-:-:S04]  /*ce90*/  @UP0 UIADD3 UR4, UP1, UR38, UR4, URZ ;  /* 0x0000000426040290 */ /* 0x000fc8000ff3e03f */
[----:B------:R-:W-:Y:S02]  /*cea0*/  @UP0 UIADD3.X UR5, UR39, UR5, URZ, UP1, !UPT ;  /* 0x0000000527050290 */ /* 0x000fe40008ffe43f */
[----:B------:R-:W-:-:S04]  /*ceb0*/  IMAD.U32 R2, RZ, RZ, UR4 ;  /* 0x00000004ff027e24 */ /* 0x000fc8000f8e00ff */
[----:B------:R-:W-:-:S05]  /*cec0*/  IMAD.U32 R3, RZ, RZ, UR5 ;  /* 0x00000005ff037e24 */ /* 0x000fca000f8e00ff */
[----:B------:R3:W4:Y:S01]  /*ced0*/  @P0 LDG.E R31, desc[UR50][R2.64] ;  /* 0x00000032021f0981 */ /* 0x000722000c1e1900 */
[----:B0-----:R-:W-:Y:S02]  /*cee0*/  ISETP.NE.AND P1, PT, R10, 0x1, PT ;  /* 0x000000010a00780c */ /* 0x001fe40003f25270 */
[C---:B-1----:R-:W-:Y:S01]  /*cef0*/  LOP3.LUT R21, R20.reuse, 0x7f, RZ, 0xc0, !PT ;  /* 0x0000007f14157812 */ /* 0x042fe200078ec0ff */
[----:B------:R-:W-:Y:S01]  /*cf00*/  IMAD.SHL.U32 R20, R20, 0x10, RZ ;  /* 0x0000001014147824 */ /* 0x000fe200078e00ff */
[----:B------:R-:W-:Y:S02]  /*cf10*/  LEA R8, R8, 0xffffff80, 0x7 ;  /* 0xffffff8008087811 */ /* 0x000fe400078e38ff */
[----:B------:R-:W-:Y:S02]  /*cf20*/  SHF.R.U32.HI R21, RZ, 0x3, R21 ;  /* 0x00000003ff157819 */ /* 0x000fe40000011615 */
[----:B------:R-:W-:Y:S02]  /*cf30*/  LOP3.LUT R29, R29, 0xfffffff7, RZ, 0xc0, !PT ;  /* 0xfffffff71d1d7812 */ /* 0x000fe400078ec0ff */
[----:B------:R-:W-:-:S03]  /*cf40*/  LOP3.LUT R20, R21, 0x70, R20, 0xf8, !PT ;  /* 0x0000007015147812 */ /* 0x000fc600078ef814 */
[----:B------:R-:W0:Y:S01]  /*cf50*/  @P1 LDC R5, c[0x0][0x434] ;  /* 0x00010d00ff051b82 */ /* 0x000e220000000800 */
[----:B------:R-:W-:Y:S02]  /*cf60*/  LOP3.LUT R0, R20, R8, RZ, 0xfc, !PT ;  /* 0x0000000814007212 */ /* 0x000fe400078efcff */
[----:B------:R-:W-:Y:S02]  /*cf70*/  @P1 LOP3.LUT R29, R29, 0x8, RZ, 0xfc, !PT ;  /* 0x000000081d1d1812 */ /* 0x000fe400078efcff */
[C---:B------:R-:W-:Y:S01]  /*cf80*/  ISETP.GE.AND P0, PT, R0.reuse, UR42, PT ;  /* 0x0000002a00007c0c */ /* 0x040fe2000bf06270 */
[----:B------:R-:W-:Y:S02]  /*cf90*/  VIADD R0, R0, UR36 ;  /* 0x0000002400007c36 */ /* 0x000fe40008000000 */
[----:B------:R-:W1:Y:S02]  /*cfa0*/  @P1 LDC R7, c[0x0][0x438] ;  /* 0x00010e00ff071b82 */ /* 0x000e640000000800 */
[----:B------:R-:W-:-:S08]  /*cfb0*/  IMAD.MOV.U32 R9, RZ, RZ, R0 ;  /* 0x000000ffff097224 */ /* 0x000fd000078e0000 */
[----:B---3--:R-:W3:Y:S01]  /*cfc0*/  @!P0 LDC.64 R2, c[0x0][0x418] ;  /* 0x00010600ff028b82 */ /* 0x008ee20000000a00 */
[----:B0-----:R-:W-:-:S05]  /*cfd0*/  @P1 IMAD.HI.U32 R4, R0, R5, RZ ;  /* 0x0000000500041227 */ /* 0x001fca00078e00ff */
[----:B-1----:R-:W-:Y:S02]  /*cfe0*/  @P1 SHF.R.U32.HI R9, RZ, R7, R4 ;  /* 0x00000007ff091219 */ /* 0x002fe40000011604 */
[----:B------:R-:W0:Y:S02]  /*cff0*/  @!P0 LDC.64 R4, c[0x0][0x428] ;  /* 0x00010a00ff048b82 */ /* 0x000e240000000a00 */
[--C-:B------:R-:W-:Y:S01]  /*d000*/  @!P0 SHF.R.S32.HI R7, RZ, 0x1f, R9.reuse ;  /* 0x0000001fff078819 */ /* 0x100fe20000011409 */
[----:B------:R-:W-:Y:S01]  /*d010*/  @!P0 IMAD.MOV.U32 R6, RZ, RZ, R9 ;  /* 0x000000ffff068224 */ /* 0x000fe200078e0009 */
[----:B------:R-:W-:Y:S02]  /*d020*/  LOP3.LUT R20, R28, 0x80, RZ, 0xfc, !PT ;  /* 0x000000801c147812 */ /* 0x000fe400078efcff */
[----:B------:R-:W-:Y:S01]  /*d030*/  LOP3.LUT R29, R29, 0xfffffffd, RZ, 0xc0, !PT ;  /* 0xfffffffd1d1d7812 */ /* 0x000fe200078ec0ff */
[----:B------:R-:W-:-:S05]  /*d040*/  IMAD.U32 R12, RZ, RZ, UR46 ;  /* 0x0000002eff0c7e24 */ /* 0x000fca000f8e00ff */
[----:B------:R-:W-:Y:S01]  /*d050*/  ISETP.NE.AND P2, PT, R12, 0x3, PT ;  /* 0x000000030c00780c */ /* 0x000fe20003f45270 */
[----:B------:R-:W-:Y:S01]  /*d060*/  UMOV UR4, 0xffffffff ;  /* 0xffffffff00047882 */ /* 0x000fe20000000000 */
[----:B----4-:R-:W-:Y:S01]  /*d070*/  SHF.R.S32.HI R35, RZ, 0x1f, R31 ;  /* 0x0000001fff237819 */ /* 0x010fe2000001141f */
[----:B0-----:R-:W-:-:S04]  /*d080*/  @!P0 IMAD.WIDE.U32 R6, R31, R4, R6 ;  /* 0x000000041f068225 */ /* 0x001fc800078e0006 */
[----:B------:R-:W-:Y:S01]  /*d090*/  @!P0 IMAD R4, R35, R4, RZ ;  /* 0x0000000423048224 */ /* 0x000fe200078e02ff */
[----:B---3--:R-:W-:-:S03]  /*d0a0*/  @!P0 LEA R2, P1, R6, R2, 0x2 ;  /* 0x0000000206028211 */ /* 0x008fc600078210ff */
[----:B------:R-:W-:-:S04]  /*d0b0*/  @!P0 IMAD R5, R31, R5, R4 ;  /* 0x000000051f058224 */ /* 0x000fc800078e0204 */
[----:B------:R-:W-:-:S05]  /*d0c0*/  @!P0 IMAD.IADD R4, R7, 0x1, R5 ;  /* 0x0000000107048824 */ /* 0x000fca00078e0205 */
[----:B------:R-:W-:Y:S01]  /*d0d0*/  @!P0 LEA.HI.X R3, R6, R3, R4, 0x2, P1 ;  /* 0x0000000306038211 */ /* 0x000fe200008f1404 */
[----:B------:R-:W-:Y:S01]  /*d0e0*/  IMAD.MOV.U32 R4, RZ, RZ, RZ ;  /* 0x000000ffff047224 */ /* 0x000fe200078e00ff */
[----:B--2---:R-:W-:-:S05]  /*d0f0*/  ISETP.GE.AND P1, PT, R28, R11, PT ;  /* 0x0000000b1c00720c */ /* 0x004fca0003f26270 */
[----:B------:R0:W5:Y:S01]  /*d100*/  @!P0 LDG.E R4, desc[UR50][R2.64] ;  /* 0x0000003202048981 */ /* 0x000162000c1e1900 */
[----:B------:R-:W-:Y:S01]  /*d110*/  ISETP.GE.AND P0, PT, R20, R11, PT ;  /* 0x0000000b1400720c */ /* 0x000fe20003f06270 */
[----:B------:R-:W-:-:S04]  /*d120*/  IMAD.MOV R5, RZ, RZ, -R9 ;  /* 0x000000ffff057224 */ /* 0x000fc800078e0a09 */
[----:B------:R-:W-:Y:S02]  /*d130*/  IMAD R5, R10, R5, R0 ;  /* 0x000000050a057224 */ /* 0x000fe400078e0200 */
[----:B------:R-:W-:-:S04]  /*d140*/  @P1 LOP3.LUT R29, R29, 0x2, RZ, 0xfc, !PT ;  /* 0x000000021d1d1812 */ /* 0x000fc800078efcff */
[----:B------:R-:W-:-:S04]  /*d150*/  LOP3.LUT R29, R29, 0xfffffffb, RZ, 0xc0, !PT ;  /* 0xfffffffb1d1d7812 */ /* 0x000fc800078ec0ff */
[----:B------:R-:W-:-:S04]  /*d160*/  LOP3.LUT R29, R29, 0xfffffffe, RZ, 0xc0, !PT ;  /* 0xfffffffe1d1d7812 */ /* 0x000fc800078ec0ff */
[----:B------:R-:W-:-:S04]  /*d170*/  @P0 LOP3.LUT R29, R29, 0x1, RZ, 0xfc, !PT ;  /* 0x000000011d1d0812 */ /* 0x000fc800078efcff */
[----:B------:R-:W-:Y:S01]  /*d180*/  @P2 LOP3.LUT R29, R29, 0x4, RZ, 0xfc, !PT ;  /* 0x000000041d1d2812 */ /* 0x000fe200078efcff */
[----:B0-----:R-:W-:Y:S06]  /*d190*/  BRA.DIV UR4, `(.L_x_289) ;  /* 0x0000004e04847947 */ /* 0x001fec000b800000 */
.L_x_369:
[----:B------:R-:W-:Y:S01]  /*d1a0*/  SHF.R.S32.HI R32, RZ, 0x1f, R18 ;  /* 0x0000001fff207819 */ /* 0x000fe20000011412 */
[----:B------:R-:W-:Y:S06]  /*d1b0*/  @!P2 BRA `(.L_x_290) ;  /* 0x000000000004a947 */ /* 0x000fec0003800000 */
[----:B------:R-:W-:Y:S01]  /*d1c0*/  BPT.TRAP 0x1 ;  /* 0x000000040000795c */ /* 0x000fe20000300000 */
.L_x_290:
[----:B------:R-:W-:Y:S01]  /*d1d0*/  IMAD R6, R23, 0x8, R22 ;  /* 0x0000000817067824 */ /* 0x000fe200078e0216 */
[----:B------:R-:W-:Y:S01]  /*d1e0*/  SHF.L.U32 R24, R30, 0x1f, RZ ;  /* 0x0000001f1e187819 */ /* 0x000fe200000006ff */
[----:B------:R-:W-:Y:S01]  /*d1f0*/  BSSY B0, `(.L_x_291) ;  /* 0x0000004000007945 */ /* 0x000fe20003800000 */
[----:B------:R-:W-:Y:S02]  /*d200*/  SHF.R.S32.HI R10, RZ, 0x1f, R5 ;  /* 0x0000001fff0a7819 */ /* 0x000fe40000011405 */
[----:B------:R-:W0:Y:S02]  /*d210*/  SYNCS.PHASECHK.TRANS64.TRYWAIT P0, [R6+URZ+0x38880], R24 ;  /* 0x03888018060075a7 */ /* 0x000e24000800017f */
[----:B0-----:R-:W-:Y:S05]  /*d220*/  @!P0 BRA `(.L_x_292) ;  /* 0x0000004c008c8947 */ /* 0x001fea0003800000 */
.L_x_370:
[----:B------:R-:W-:Y:S05]  /*d230*/  BSYNC B0 ;  /* 0x0000000000007941 */ /* 0x000fea0003800000 */
.L_x_291:
[----:B------:R-:W1:Y:S01]  /*d240*/  S2R R7, SR_TID.X ;  /* 0x0000000000077919 */ /* 0x000e620000002100 */
[----:B------:R-:W-:Y:S01]  /*d250*/  ULDC.64 UR4, c[0x0][0x328] ;  /* 0x0000ca0000047ab9 */ /* 0x000fe20000000a00 */
[----:B-----5:R-:W-:Y:S01]  /*d260*/  SHF.R.S32.HI R21, RZ, 0x1f, R4 ;  /* 0x0000001fff157819 */ /* 0x020fe20000011404 */
[----:B------:R-:W-:Y:S01]  /*d270*/  IMAD R0, R10, UR4, RZ ;  /* 0x000000040a007c24 */ /* 0x000fe2000f8e02ff */
[----:B------:R-:W-:Y:S01]  /*d280*/  ULDC.64 UR6, c[0x0][0x318] ;  /* 0x0000c60000067ab9 */ /* 0x000fe20000000a00 */
[----:B------:R-:W-:Y:S01]  /*d290*/  IMAD.WIDE.U32 R2, R5, UR4, RZ ;  /* 0x0000000405027c25 */ /* 0x000fe2000f8e00ff */
[----:B------:R-:W-:-:S03]  /*d2a0*/  LOP3.LUT R29, R29, 0xffffff7f, RZ, 0xc0, !PT ;  /* 0xffffff7f1d1d7812 */ /* 0x000fc600078ec0ff */
[----:B------:R-:W-:Y:S01]  /*d2b0*/  IMAD R0, R5, UR5, R0 ;  /* 0x0000000505007c24 */ /* 0x000fe2000f8e0200 */
[----:B------:R-:W-:Y:S01]  /*d2c0*/  ULDC.64 UR4, c[0x0][0x338] ;  /* 0x0000ce0000047ab9 */ /* 0x000fe20000000a00 */
[----:B------:R-:W-:Y:S02]  /*d2d0*/  IMAD R20, R23, 0x8000, R37 ;  /* 0x0000800017147824 */ /* 0x000fe400078e0225 */
        /* <DEDUP_REMOVED lines=9> */
[----:B------:R-:W-:Y:S01]  /*d370*/  UMOV UR4, 0xffffffff ;  /* 0xffffffff00047882 */ /* 0x000fe20000000000 */
[----:B-1----:R-:W-:-:S04]  /*d380*/  LOP3.LUT R7, R7, 0x7f, RZ, 0xc0, !PT ;  /* 0x0000007f07077812 */ /* 0x002fc800078ec0ff */
[----:B------:R-:W-:Y:S02]  /*d390*/  SHF.R.U32.HI R11, RZ, 0x3, R7 ;  /* 0x00000003ff0b7819 */ /* 0x000fe40000011607 */
[----:B------:R-:W-:Y:S02]  /*d3a0*/  IADD3 R7, P0, R2, UR6, RZ ;  /* 0x0000000602077c10 */ /* 0x000fe4000ff1e0ff */
[----:B------:R-:W-:Y:S02]  /*d3b0*/  IADD3 R8, -R11, UR42, -R8 ;  /* 0x0000002a0b087c10 */ /* 0x000fe4000fffe908 */
[----:B------:R-:W-:Y:S02]  /*d3c0*/  IADD3.X R9, R3, UR7, R9, P0, !PT ;  /* 0x0000000703097c10 */ /* 0x000fe400087fe409 */
[----:B------:R-:W-:-:S13]  /*d3d0*/  ISETP.GE.AND P0, PT, R8, 0x1, PT ;  /* 0x000000010800780c */ /* 0x000fda0003f06270 */
[----:B------:R-:W-:Y:S01]  /*d3e0*/  @P0 LOP3.LUT R29, R29, 0x80, RZ, 0xfc, !PT ;  /* 0x000000801d1d0812 */ /* 0x000fe200078efcff */
[----:B------:R-:W-:Y:S06]  /*d3f0*/  BRA.DIV UR4, `(.L_x_293) ;  /* 0x0000004e042c7947 */ /* 0x000fec000b800000 */
[----:B------:R-:W1:Y:S01]  /*d400*/  LDC R12, c[0x0][0x2f4] ;  /* 0x0000bd00ff0c7b82 */ /* 0x000e620000000800 */
[----:B------:R-:W2:Y:S01]  /*d410*/  SHFL.IDX PT, R2, R7, RZ, 0x181f ;  /* 0x00181fff07027589 */ /* 0x000ea200000e0000 */
[----:B------:R-:W-:Y:S02]  /*d420*/  LOP3.LUT R11, R28, 0x80, RZ, 0xfc, !PT ;  /* 0x000000801c0b7812 */ /* 0x000fe400078efcff */
[C---:B------:R-:W-:Y:S01]  /*d430*/  ISETP.GE.AND P3, PT, R8.reuse, 0x11, PT ;  /* 0x000000110800780c */ /* 0x040fe20003f66270 */
[----:B------:R-:W3:Y:S01]  /*d440*/  SHFL.IDX PT, R0, R9, RZ, 0x181f ;  /* 0x00181fff09007589 */ /* 0x000ee200000e0000 */
[----:B------:R-:W-:Y:S02]  /*d450*/  LOP3.LUT R29, R29, 0xffffffdf, RZ, 0xc0, !PT ;  /* 0xffffffdf1d1d7812 */ /* 0x000fe400078ec0ff */
[C---:B------:R-:W-:Y:S02]  /*d460*/  ISETP.GE.AND P6, PT, R8.reuse, 0x71, PT ;  /* 0x000000710800780c */ /* 0x040fe40003fc6270 */
[----:B------:R-:W-:-:S02]  /*d470*/  ISETP.GE.AND P5, PT, R8, 0x31, PT ;  /* 0x000000310800780c */ /* 0x000fc40003fa6270 */
[----:B------:R-:W-:-:S05]  /*d480*/  ISETP.GE.AND P4, PT, R8, 0x41, PT ;  /* 0x000000410800780c */ /* 0x000fca0003f86270 */
[----:B------:R-:W-:Y:S02]  /*d490*/  @P3 LOP3.LUT R29, R29, 0x20, RZ, 0xfc, !PT ;  /* 0x000000201d1d3812 */ /* 0x000fe400078efcff */
[----:B------:R-:W-:Y:S02]  /*d4a0*/  ISETP.GE.AND P3, PT, R8, 0x51, PT ;  /* 0x000000510800780c */ /* 0x000fe40003f66270 */
[----:B------:R-:W-:Y:S02]  /*d4b0*/  LOP3.LUT R29, R29, 0xffffffef, RZ, 0xc0, !PT ;  /* 0xffffffef1d1d7812 */ /* 0x000fe400078ec0ff */
[C---:B-1----:R-:W-:Y:S02]  /*d4c0*/  ISETP.GE.AND P1, PT, R28.reuse, R12, PT ;  /* 0x0000000c1c00720c */ /* 0x042fe40003f26270 */
[----:B--2---:R-:W-:Y:S02]  /*d4d0*/  IADD3 R2, P0, R28, R2, RZ ;  /* 0x000000021c027210 */ /* 0x004fe40007f1e0ff */
[----:B------:R-:W-:-:S03]  /*d4e0*/  ISETP.LT.OR P2, PT, R8, 0x1, P1 ;  /* 0x000000010800780c */ /* 0x000fc60000f41670 */
[----:B---3--:R-:W-:Y:S01]  /*d4f0*/  IMAD.X R3, RZ, RZ, R0, P0 ;  /* 0x000000ffff037224 */ /* 0x008fe200000e0600 */
[----:B------:R-:W-:Y:S01]  /*d500*/  ISETP.GE.AND P0, PT, R11, R12, PT ;  /* 0x0000000c0b00720c */ /* 0x000fe20003f06270 */
[----:B------:R-:W-:-:S08]  /*d510*/  IMAD.IADD R0, R22, 0x1, R20 ;  /* 0x0000000116007824 */ /* 0x000fd000078e0214 */
[----:B------:R-:W-:Y:S01]  /*d520*/  @!PT LDS RZ, [RZ] ;  /* 0x00000000fffff984 */ /* 0x000fe20000000800 */
[----:B------:R-:W-:Y:S01]  /*d530*/  LDGSTS.E.BYPASS.LTC128B.128 [R0+0x10400], desc[UR50][R2.64], !P2 ;  /* 0x1040000002007fae */ /* 0x000fe2000d101d72 */
[----:B------:R-:W-:-:S13]  /*d540*/  ISETP.LT.OR P2, PT, R8, 0x1, P0 ;  /* 0x000000010800780c */ /* 0x000fda0000741670 */
[----:B------:R1:W-:Y:S04]  /*d550*/  LDGSTS.E.BYPASS.LTC128B.128 [R0+0x14400], desc[UR50][R2.64+0x80], !P2 ;  /* 0x1440008002007fae */ /* 0x0003e8000d101d72 */
[----:B-1----:R-:W1:Y:S04]  /*d560*/  SHFL.IDX PT, R2, R7, 0x1, 0x181f ;  /* 0x00381f0007027f89 */ /* 0x002e6800000e0000 */
[----:B------:R-:W2:Y:S01]  /*d570*/  SHFL.IDX PT, R3, R9, 0x1, 0x181f ;  /* 0x00381f0009037f89 */ /* 0x000ea200000e0000 */
[----:B-1----:R-:W-:-:S05]  /*d580*/  IADD3 R2, P2, R28, R2, RZ ;  /* 0x000000021c027210 */ /* 0x002fca0007f5e0ff */
[----:B--2---:R-:W-:Y:S01]  /*d590*/  IMAD.X R3, RZ, RZ, R3, P2 ;  /* 0x000000ffff037224 */ /* 0x004fe200010e0603 */
[----:B------:R-:W-:-:S13]  /*d5a0*/  ISETP.LT.OR P2, PT, R8, 0x11, P1 ;  /* 0x000000110800780c */ /* 0x000fda0000f41670 */
        /* <DEDUP_REMOVED lines=36> */
[----:B------:R-:W2:Y:S04]  /*d7f0*/  SHFL.IDX PT, R3, R9, 0x6, 0x181f ;  /* 0x00d81f0009037f89 */ /* 0x000ea800000e0000 */
[----:B------:R-:W3:Y:S01]  /*d800*/  SHFL.IDX PT, R9, R9, 0x7, 0x181f ;  /* 0x00f81f0009097f89 */ /* 0x000ee200000e0000 */
[----:B-1----:R-:W-:-:S05]  /*d810*/  IADD3 R2, P2, R28, R2, RZ ;  /* 0x000000021c027210 */ /* 0x002fca0007f5e0ff */
[----:B--2---:R-:W-:Y:S01]  /*d820*/  IMAD.X R3, RZ, RZ, R3, P2 ;  /* 0x000000ffff037224 */ /* 0x004fe200010e0603 */
[----:B------:R-:W-:-:S13]  /*d830*/  ISETP.LT.OR P2, PT, R8, 0x61, P1 ;  /* 0x000000610800780c */ /* 0x000fda0000f41670 */
[----:B------:R-:W-:Y:S01]  /*d840*/  LDGSTS.E.BYPASS.LTC128B.128 [R0+0x13400], desc[UR50][R2.64], !P2 ;  /* 0x1340000002007fae */ /* 0x000fe2000d101d72 */
[----:B------:R-:W-:-:S13]  /*d850*/  ISETP.LT.OR P2, PT, R8, 0x61, P0 ;  /* 0x000000610800780c */ /* 0x000fda0000741670 */
[----:B------:R1:W-:Y:S01]  /*d860*/  LDGSTS.E.BYPASS.LTC128B.128 [R0+0x17400], desc[UR50][R2.64+0x80], !P2 ;  /* 0x1740008002007fae */ /* 0x0003e2000d101d72 */
[----:B------:R-:W-:-:S03]  /*d870*/  ISETP.GE.AND P2, PT, R8, 0x21, PT ;  /* 0x000000210800780c */ /* 0x000fc60003f46270 */
[----:B-1----:R1:W2:Y:S10]  /*d880*/  SHFL.IDX PT, R2, R7, 0x7, 0x181f ;  /* 0x00f81f0007027f89 */ /* 0x0022b400000e0000 */
[----:B------:R-:W-:-:S02]  /*d890*/  @P2 LOP3.LUT R29, R29, 0x10, RZ, 0xfc, !PT ;  /* 0x000000101d1d2812 */ /* 0x000fc400078efcff */
[----:B------:R-:W-:Y:S02]  /*d8a0*/  ISETP.GE.AND P2, PT, R8, 0x61, PT ;  /* 0x000000610800780c */ /* 0x000fe40003f46270 */
[----:B------:R-:W-:-:S04]  /*d8b0*/  LOP3.LUT R29, R29, 0xffffffbf, RZ, 0xc0, !PT ;  /* 0xffffffbf1d1d7812 */ /* 0x000fc800078ec0ff */
[----:B-1-3--:R-:W-:-:S07]  /*d8c0*/  @P6 LOP3.LUT R29, R29, 0x40, RZ, 0xfc, !PT ;  /* 0x000000401d1d6812 */ /* 0x00afce00078efcff */
.L_x_388:
[C---:B------:R-:W-:Y:S02]  /*d8d0*/  ISETP.LT.OR P1, PT, R8.reuse, 0x71, P1 ;  /* 0x000000710800780c */ /* 0x040fe40000f21670 */
[----:B------:R-:W-:Y:S02]  /*d8e0*/  ISETP.LT.OR P0, PT, R8, 0x71, P0 ;  /* 0x000000710800780c */ /* 0x000fe40000701670 */
[----:B--2---:R-:W-:-:S05]  /*d8f0*/  IADD3 R2, P6, R28, R2, RZ ;  /* 0x000000021c027210 */ /* 0x004fca0007fde0ff */
[----:B------:R-:W-:-:S05]  /*d900*/  IMAD.X R3, RZ, RZ, R9, P6 ;  /* 0x000000ffff037224 */ /* 0x000fca00030e0609 */
[----:B------:R-:W-:Y:S01]  /*d910*/  @!PT LDS RZ, [RZ] ;  /* 0x00000000fffff984 */ /* 0x000fe20000000800 */
[----:B------:R-:W-:Y:S01]  /*d920*/  @!PT LDS RZ, [RZ] ;  /* 0x00000000fffff984 */ /* 0x000fe20000000800 */
[----:B------:R-:W-:Y:S01]  /*d930*/  @!PT LDS RZ, [RZ] ;  /* 0x00000000fffff984 */ /* 0x000fe20000000800 */
[----:B------:R1:W-:Y:S04]  /*d940*/  LDGSTS.E.BYPASS.LTC128B.128 [R0+0x13c00], desc[UR50][R2.64], !P1 ;  /* 0x13c0000002007fae */ /* 0x0003e8000c901d72 */
[----:B------:R1:W-:Y:S01]  /*d950*/  LDGSTS.E.BYPASS.LTC128B.128 [R0+0x17c00], desc[UR50][R2.64+0x80], !P0 ;  /* 0x17c0008002007fae */ /* 0x0003e2000c101d72 */
[----:B------:R-:W-:Y:S01]  /*d960*/  PLOP3.LUT P0, PT, PT, PT, PT, 0x80, 0x0 ;  /* 0x000000000000781c */ /* 0x000fe20003f0f070 */
[----:B------:R-:W-:-:S12]  /*d970*/  NOP ;  /* 0x0000000000007918 */ /* 0x000fd80000000000 */
.L_x_294:
        /* <DEDUP_REMOVED lines=11> */
.L_x_295:
[----:B------:R1:W-:Y:S01]  /*da30*/  SYNCS.ARRIVE.TRANS64.A1T0 RZ, [R6+URZ+0x38870], RZ ;  /* 0x038870ff06ff79a7 */ /* 0x0003e2000810003f */
[----:B------:R-:W-:Y:S05]  /*da40*/  @!P6 BRA `(.L_x_296) ;  /* 0x000000000004e947 */ /* 0x000fea0003800000 */
[----:B------:R-:W-:Y:S01]  /*da50*/  BPT.TRAP 0x1 ;  /* 0x000000040000795c */ /* 0x000fe20000300000 */
.L_x_296:
[----:B------:R-:W2:Y:S01]  /*da60*/  SYNCS.PHASECHK.TRANS64.TRYWAIT P0, [R6+URZ+0x38840], R24 ;  /* 0x03884018060075a7 */ /* 0x000ea2000800017f */
[----:B------:R-:W-:Y:S04]  /*da70*/  BSSY B0, `(.L_x_297) ;  /* 0x0000002000007945 */ /* 0x000fe80003800000 */
[----:B--2---:R-:W-:Y:S05]  /*da80*/  @!P0 BRA `(.L_x_298) ;  /* 0x0000005000588947 */ /* 0x004fea0003800000 */
.L_x_389:
[----:B------:R-:W-:Y:S05]  /*da90*/  BSYNC B0 ;  /* 0x0000000000007941 */ /* 0x000fea0003800000 */
.L_x_297:
[----:B------:R-:W-:Y:S01]  /*daa0*/  ULDC.64 UR4, c[0x0][0x300] ;  /* 0x0000c00000047ab9 */ /* 0x000fe20000000a00 */
[----:B------:R-:W3:Y:S01]  /*dab0*/  LDC R20, c[0x0][0x2f4] ;  /* 0x0000bd00ff147b82 */ /* 0x000ee20000000800 */
[----:B------:R-:W-:Y:S01]  /*dac0*/  IMAD R10, R10, UR4, RZ ;  /* 0x000000040a0a7c24 */ /* 0x000fe2000f8e02ff */
[----:B------:R-:W-:Y:S01]  /*dad0*/  ULDC.64 UR6, c[0x0][0x2e8] ;  /* 0x0000ba0000067ab9 */ /* 0x000fe20000000a00 */
[----:B------:R-:W-:Y:S01]  /*dae0*/  IMAD.WIDE.U32 R2, R5, UR4, RZ ;  /* 0x0000000405027c25 */ /* 0x000fe2000f8e00ff */
[----:B------:R-:W-:-:S03]  /*daf0*/  LOP3.LUT R8, R28, 0x80, RZ, 0xfc, !PT ;  /* 0x000000801c087812 */ /* 0x000fc600078efcff */
        /* <DEDUP_REMOVED lines=10> */
[----:B------:R-:W-:Y:S01]  /*dba0*/  UMOV UR4, 0xffffffff ;  /* 0xffffffff00047882 */ /* 0x000fe20000000000 */
[----:B---3--:R-:W-:Y:S02]  /*dbb0*/  ISETP.GE.AND P1, PT, R8, R20, PT ;  /* 0x000000140800720c */ /* 0x008fe40003f26270 */
[----:B------:R-:W-:Y:S01]  /*dbc0*/  IMAD R5, R18, UR5, R5 ;  /* 0x0000000512057c24 */ /* 0x000fe2000f8e0205 */
[----:B------:R-:W-:-:S04]  /*dbd0*/  IADD3 R4, P0, R2, UR6, RZ ;  /* 0x0000000602047c10 */ /* 0x000fc8000ff1e0ff */
[----:B------:R-:W-:Y:S01]  /*dbe0*/  IADD3.X R5, R3, UR7, R5, P0, !PT ;  /* 0x0000000703057c10 */ /* 0x000fe200087fe405 */
[----:B------:R-:W-:Y:S08]  /*dbf0*/  BRA.DIV UR4, `(.L_x_299) ;  /* 0x0000005204107947 */ /* 0x000ff0000b800000 */
[----:B------:R-:W3:Y:S01]  /*dc00*/  SHFL.IDX PT, R3, R4, RZ, 0x181f ;  /* 0x00181fff04037589 */ /* 0x000ee200000e0000 */
[----:B------:R-:W-:Y:S02]  /*dc10*/  P2R R9, PR, RZ, 0x10 ;  /* 0x00000010ff097803 */ /* 0x000fe40000000000 */
[C---:B------:R-:W-:Y:S01]  /*dc20*/  LOP3.LUT P4, RZ, R29.reuse, 0x80, RZ, 0xc0, !PT ;  /* 0x000000801dff7812 */ /* 0x040fe2000788c0ff */
[----:B------:R-:W4:Y:S01]  /*dc30*/  SHFL.IDX PT, R2, R5, RZ, 0x181f ;  /* 0x00181fff05027589 */ /* 0x000f2200000e0000 */
[----:B------:R-:W-:Y:S02]  /*dc40*/  ISETP.GE.AND P6, PT, R28, R20, PT ;  /* 0x000000141c00720c */ /* 0x000fe40003fc6270 */
[----:B------:R-:W-:Y:S01]  /*dc50*/  P2R R8, PR, RZ, 0x8 ;  /* 0x00000008ff087803 */ /* 0x000fe20000000000 */
[----:B------:R-:W5:Y:S01]  /*dc60*/  SHFL.IDX PT, R14, R4, 0x1, 0x181f ;  /* 0x00381f00040e7f89 */ /* 0x000f6200000e0000 */
[----:B------:R-:W-:Y:S02]  /*dc70*/  LOP3.LUT P3, RZ, R29, 0x20, RZ, 0xc0, !PT ;  /* 0x000000201dff7812 */ /* 0x000fe4000786c0ff */
[----:B------:R-:W-:-:S02]  /*dc80*/  P2R R7, PR, RZ, 0x4 ;  /* 0x00000004ff077803 */ /* 0x000fc40000000000 */
[----:B------:R-:W-:-:S03]  /*dc90*/  LOP3.LUT P2, RZ, R29, 0x10, RZ, 0xc0, !PT ;  /* 0x000000101dff7812 */ /* 0x000fc6000784c0ff */
[----:B---3--:R-:W-:-:S05]  /*dca0*/  @P4 IADD3 R3, P0, R28, R3, RZ ;  /* 0x000000031c034210 */ /* 0x008fca0007f1e0ff */
[----:B----4-:R-:W-:-:S05]  /*dcb0*/  @P4 IMAD.X R2, RZ, RZ, R2, P0 ;  /* 0x000000ffff024224 */ /* 0x010fca00000e0602 */
[----:B------:R-:W-:-:S04]  /*dcc0*/  @P4 LOP3.LUT R3, R3, R2, RZ, 0x3c, !PT ;  /* 0x0000000203034212 */ /* 0x000fc800078e3cff */
[----:B------:R-:W-:-:S04]  /*dcd0*/  @P4 LOP3.LUT R2, R3, R2, RZ, 0x3c, !PT ;  /* 0x0000000203024212 */ /* 0x000fc800078e3cff */
[----:B------:R-:W-:-:S05]  /*dce0*/  @P4 LOP3.LUT R3, R3, R2, RZ, 0x3c, !PT ;  /* 0x0000000203034212 */ /* 0x000fca00078e3cff */
[----:B------:R-:W-:Y:S04]  /*dcf0*/  @P4 LDGSTS.E.BYPASS.LTC128B.128 [R0+0x28400], desc[UR50][R2.64], !P6 ;  /* 0x2840000002004fae */ /* 0x000fe8000f101d72 */
[----:B------:R3:W-:Y:S01]  /*dd00*/  @P4 LDGSTS.E.BYPASS.LTC128B.128 [R0+0x2c400], desc[UR50][R2.64+0x80], !P1 ;  /* 0x2c40008002004fae */ /* 0x0007e2000c901d72 */
[----:B------:R-:W-:Y:S02]  /*dd10*/  ISETP.NE.AND P4, PT, R9, RZ, PT ;  /* 0x000000ff0900720c */ /* 0x000fe40003f85270 */
[C---:B-----5:R-:W-:Y:S02]  /*dd20*/  @P3 IADD3 R9, P0, R28.reuse, R14, RZ ;  /* 0x0000000e1c093210 */ /* 0x060fe40007f1e0ff */
[----:B------:R-:W-:Y:S04]  /*dd30*/  SHFL.IDX PT, R14, R4, 0x2, 0x181f ;  /* 0x00581f00040e7f89 */ /* 0x000fe800000e0000 */
[----:B---3--:R-:W3:Y:S02]  /*dd40*/  SHFL.IDX PT, R2, R5, 0x1, 0x181f ;  /* 0x00381f0005027f89 */ /* 0x008ee400000e0000 */
[----:B---3--:R-:W-:Y:S01]  /*dd50*/  @P3 IMAD.X R10, RZ, RZ, R2, P0 ;  /* 0x000000ffff0a3224 */ /* 0x008fe200000e0602 */
[----:B------:R-:W-:Y:S01]  /*dd60*/  @P2 IADD3 R14, P0, R28, R14, RZ ;  /* 0x0000000e1c0e2210 */ /* 0x000fe20007f1e0ff */
[----:B------:R-:W-:-:S02]  /*dd70*/  @P3 IMAD.MOV.U32 R2, RZ, RZ, R9 ;  /* 0x000000ffff023224 */ /* 0x000fc400078e0009 */
[----:B------:R-:W-:-:S05]  /*dd80*/  @P3 IMAD.MOV.U32 R3, RZ, RZ, R10 ;  /* 0x000000ffff033224 */ /* 0x000fca00078e000a */
[----:B------:R-:W-:Y:S04]  /*dd90*/  @P3 LDGSTS.E.BYPASS.LTC128B.128 [R0+0x28c00], desc[UR50][R2.64], !P6 ;  /* 0x28c0000002003fae */ /* 0x000fe8000f101d72 */
[----:B------:R3:W-:Y:S01]  /*dda0*/  @P3 LDGSTS.E.BYPASS.LTC128B.128 [R0+0x2cc00], desc[UR50][R2.64+0x80], !P1 ;  /* 0x2cc0008002003fae */ /* 0x0007e2000c901d72 */
[----:B------:R-:W-:-:S03]  /*ddb0*/  ISETP.NE.AND P3, PT, R8, RZ, PT ;  /* 0x000000ff0800720c */ /* 0x000fc60003f65270 */
[----:B---3--:R-:W3:Y:S02]  /*ddc0*/  SHFL.IDX PT, R2, R5, 0x2, 0x181f ;  /* 0x00581f0005027f89 */ /* 0x008ee400000e0000 */
[----:B---3--:R-:W-:Y:S02]  /*ddd0*/  @P2 IMAD.X R9, RZ, RZ, R2, P0 ;  /* 0x000000ffff092224 */ /* 0x008fe400000e0602 */
[----:B------:R-:W-:Y:S02]  /*dde0*/  @P2 IMAD.MOV.U32 R2, RZ, RZ, R14 ;  /* 0x000000ffff022224 */ /* 0x000fe400078e000e */
[----:B------:R-:W-:Y:S01]  /*ddf0*/  @P2 IMAD.MOV.U32 R3, RZ, RZ, R9 ;  /* 0x000000ffff032224 */ /* 0x000fe200078e0009 */
[----:B------:R-:W3:Y:S04]  /*de00*/  SHFL.IDX PT, R14, R4, 0x3, 0x181f ;  /* 0x00781f00040e7f89 */ /* 0x000ee800000e0000 */
[----:B------:R-:W-:Y:S04]  /*de10*/  @P2 LDGSTS.E.BYPASS.LTC128B.128 [R0+0x29400], desc[UR50][R2.64], !P6 ;  /* 0x2940000002002fae */ /* 0x000fe8000f101d72 */
[----:B------:R4:W-:Y:S01]  /*de20*/  @P2 LDGSTS.E.BYPASS.LTC128B.128 [R0+0x2d400], desc[UR50][R2.64+0x80], !P1 ;  /* 0x2d40008002002fae */ /* 0x0009e2000c901d72 */
[----:B------:R-:W-:-:S03]  /*de30*/  ISETP.NE.AND P2, PT, R7, RZ, PT ;  /* 0x000000ff0700720c */ /* 0x000fc60003f45270 */
[----:B----4-:R-:W4:Y:S01]  /*de40*/  SHFL.IDX PT, R2, R5, 0x3, 0x181f ;  /* 0x00781f0005027f89 */ /* 0x010f2200000e0000 */
[----:B---3--:R-:W-:-:S05]  /*de50*/  @P5 IADD3 R14, P0, R28, R14, RZ ;  /* 0x0000000e1c0e5210 */ /* 0x008fca0007f1e0ff */
[----:B----4-:R-:W-:Y:S02]  /*de60*/  @P5 IMAD.X R7, RZ, RZ, R2, P0 ;  /* 0x000000ffff075224 */ /* 0x010fe400000e0602 */
[----:B------:R-:W-:Y:S02]  /*de70*/  @P5 IMAD.MOV.U32 R2, RZ, RZ, R14 ;  /* 0x000000ffff025224 */ /* 0x000fe400078e000e */
[----:B------:R-:W-:Y:S01]  /*de80*/  @P5 IMAD.MOV.U32 R3, RZ, RZ, R7 ;  /* 0x000000ffff035224 */ /* 0x000fe200078e0007 */
[----:B------:R-:W3:Y:S04]  /*de90*/  SHFL.IDX PT, R14, R4, 0x4, 0x181f ;  /* 0x00981f00040e7f89 */ /* 0x000ee800000e0000 */
[----:B------:R-:W-:Y:S04]  /*dea0*/  @P5 LDGSTS.E.BYPASS.LTC128B.128 [R0+0x29c00], desc[UR50][R2.64], !P6 ;  /* 0x29c0000002005fae */ /* 0x000fe8000f101d72 */
[----:B------:R4:W-:Y:S04]  /*deb0*/  @P5 LDGSTS.E.BYPASS.LTC128B.128 [R0+0x2dc00], desc[UR50][R2.64+0x80], !P1 ;  /* 0x2dc0008002005fae */ /* 0x0009e8000c901d72 */
        /* <DEDUP_REMOVED lines=17> */
[----:B---3--:R-:W-:-:S03]  /*dfd0*/  @P2 IADD3 R14, P0, R28, R14, RZ ;  /* 0x0000000e1c0e2210 */ /* 0x008fc60007f1e0ff */
[----:B------:R-:W3:Y:S02]  /*dfe0*/  SHFL.IDX PT, R5, R5, 0x7, 0x181f ;  /* 0x00f81f0005057f89 */ /* 0x000ee400000e0000 */
[----:B----4-:R-:W-:Y:S02]  /*dff0*/  @P2 IMAD.X R7, RZ, RZ, R2, P0 ;  /* 0x000000ffff072224 */ /* 0x010fe400000e0602 */
[----:B------:R-:W-:Y:S02]  /*e000*/  @P2 IMAD.MOV.U32 R2, RZ, RZ, R14 ;  /* 0x000000ffff022224 */ /* 0x000fe400078e000e */
[----:B------:R-:W-:Y:S01]  /*e010*/  @P2 IMAD.MOV.U32 R3, RZ, RZ, R7 ;  /* 0x000000ffff032224 */ /* 0x000fe200078e0007 */
[----:B------:R4:W0:Y:S04]  /*e020*/  SHFL.IDX PT, R14, R4, 0x7, 0x181f ;  /* 0x00f81f00040e7f89 */ /* 0x00082800000e0000 */
[----:B------:R4:W-:Y:S04]  /*e030*/  @P2 LDGSTS.E.BYPASS.LTC128B.128 [R0+0x2b400], desc[UR50][R2.64], !P6 ;  /* 0x2b40000002002fae */ /* 0x0009e8000f101d72 */
[----:B---3--:R4:W-:Y:S02]  /*e040*/  @P2 LDGSTS.E.BYPASS.LTC128B.128 [R0+0x2f400], desc[UR50][R2.64+0x80], !P1 ;  /* 0x2f40008002002fae */ /* 0x0089e4000c901d72 */
.L_x_407:
[----:B------:R-:W-:Y:S02]  /*e050*/  LOP3.LUT P2, RZ, R29, 0x40, RZ, 0xc0, !PT ;  /* 0x000000401dff7812 */ /* 0x000fe4000784c0ff */
[----:B------:R-:W-:-:S11]  /*e060*/  ISETP.GE.AND P3, PT, R28, R20, PT ;  /* 0x000000141c00720c */ /* 0x000fd60003f66270 */
[----:B0---4-:R-:W-:-:S05]  /*e070*/  @P2 IADD3 R2, P0, R28, R14, RZ ;  /* 0x0000000e1c022210 */ /* 0x011fca0007f1e0ff */
        /* <DEDUP_REMOVED lines=8> */
.L_x_300:
        /* <DEDUP_REMOVED lines=11> */
.L_x_301:
[----:B------:R0:W-:Y:S02]  /*e1b0*/  SYNCS.ARRIVE.TRANS64.A1T0 RZ, [R6+URZ+0x38830], RZ ;  /* 0x038830ff06ff79a7 */ /* 0x0001e4000810003f */
[----:B------:R-:W-:Y:S05]  /*e1c0*/  WARPSYNC.ALL ;  /* 0x0000000000007948 */ /* 0x000fea0003800000 */
[C---:B------:R-:W-:Y:S01]  /*e1d0*/  R2UR UR5, R19.reuse ;  /* 0x00000000130572ca */ /* 0x040fe200000e0000 */
[----:B------:R-:W-:Y:S01]  /*e1e0*/  VIADD R0, R22, 0x20400 ;  /* 0x0002040016007836 */ /* 0x000fe20000000000 */
[----:B------:R-:W-:Y:S01]  /*e1f0*/  R2UR UR38, R19 ;  /* 0x00000000132672ca */ /* 0x000fe200000e0000 */
[----:B------:R-:W-:Y:S01]  /*e200*/  ULDC.64 UR6, c[0x0][0x298] ;  /* 0x0000a60000067ab9 */ /* 0x000fe20000000a00 */
[----:B------:R-:W-:Y:S01]  /*e210*/  UISETP.NE.AND UP0, UPT, UR47, URZ, UPT ;  /* 0x0000003f2f00728c */ /* 0x000fe2000bf05270 */
[----:B------:R-:W-:Y:S01]  /*e220*/  BSSY B6, `(.L_x_302) ;  /* 0x000001b000067945 */ /* 0x000fe20003800000 */
[----:B------:R-:W-:Y:S01]  /*e230*/  BAR.SYNC.DEFER_BLOCKING 0x8, 0x180 ;  /* 0x0206000000007b1d */ /* 0x000fe20000010000 */
[----:B------:R-:W-:Y:S01]  /*e240*/  LOP3.LUT P0, RZ, R0, 0x3ff, RZ, 0xc0, !PT ;  /* 0x000003ff00ff7812 */ /* 0x000fe2000780c0ff */
[----:B------:R-:W-:-:S02]  /*e250*/  USEL UR44, UR44, URZ, !UP0 ;  /* 0x0000003f2c2c7287 */ /* 0x000fc4000c000000 */
[----:B------:R-:W-:-:S03]  /*e260*/  USEL UR45, UR45, URZ, !UP0 ;  /* 0x0000003f2d2d7287 */ /* 0x000fc6000c000000 */
[----:B------:R-:W-:Y:S02]  /*e270*/  USHF.R.S32.HI UR4, URZ, 0x1f, UR5 ;  /* 0x0000001f3f047899 */ /* 0x000fe40008011405 */
[----:B------:R-:W-:Y:S02]  /*e280*/  UIMAD.WIDE.U32 UR38, UR38, UR6, URZ ;  /* 0x00000006262672a5 */ /* 0x000fe4000f8e003f */
[----:B------:R-:W-:-:S04]  /*e290*/  UIMAD UR4, UR4, UR6, URZ ;  /* 0x00000006040472a4 */ /* 0x000fc8000f8e023f */
[----:B------:R-:W-:-:S04]  /*e2a0*/  UIMAD UR4, UR5, UR7, UR4 ;  /* 0x00000007050472a4 */ /* 0x000fc8000f8e0204 */
[----:B------:R-:W-:Y:S01]  /*e2b0*/  UIADD3 UR47, UR39, UR4, URZ ;  /* 0x00000004272f7290 */ /* 0x000fe2000fffe03f */
[----:B------:R-:W-:Y:S11]  /*e2c0*/  @!P0 BRA `(.L_x_303) ;  /* 0x0000000000408947 */ /* 0x000ff60003800000 */
[----:B------:R-:W-:Y:S01]  /*e2d0*/  MOV R2, 0x0 ;  /* 0x0000000000027802 */ /* 0x000fe20000000f00 */
[----:B------:R-:W-:Y:S01]  /*e2e0*/  ULDC.64 UR6, c[0x4][0xc0] ;  /* 0x0100300000067ab9 */ /* 0x000fe20000000a00 */
[----:B------:R-:W-:Y:S01]  /*e2f0*/  ULDC.64 UR8, c[0x4][0xc8] ;  /* 0x0100320000087ab9 */ /* 0x000fe20000000a00 */
[----:B------:R-:W-:Y:S01]  /*e300*/  ULDC.64 UR4, c[0x4][0x28] ;  /* 0x01000a0000047ab9 */ /* 0x000fe20000000a00 */
[----:B------:R-:W-:Y:S02]  /*e310*/  IMAD.U32 R4, RZ, RZ, UR6 ;  /* 0x00000006ff047e24 */ /* 0x000fe4000f8e00ff */
[----:B------:R-:W3:Y:S01]  /*e320*/  LDC.64 R2, c[0x4][R2] ;  /* 0x0100000002027b82 */ /* 0x000ee20000000a00 */
[----:B------:R-:W-:Y:S02]  /*e330*/  IMAD.U32 R5, RZ, RZ, UR7 ;  /* 0x00000007ff057e24 */ /* 0x000fe4000f8e00ff */
[----:B012---:R-:W-:Y:S02]  /*e340*/  IMAD.U32 R6, RZ, RZ, UR8 ;  /* 0x00000008ff067e24 */ /* 0x007fe4000f8e00ff */
[----:B------:R-:W-:-:S02]  /*e350*/  IMAD.U32 R7, RZ, RZ, UR9 ;  /* 0x00000009ff077e24 */ /* 0x000fc4000f8e00ff */
[----:B------:R-:W-:Y:S02]  /*e360*/  IMAD.U32 R10, RZ, RZ, UR4 ;  /* 0x00000004ff0a7e24 */ /* 0x000fe4000f8e00ff */
[----:B------:R-:W-:Y:S02]  /*e370*/  IMAD.U32 R11, RZ, RZ, UR5 ;  /* 0x00000005ff0b7e24 */ /* 0x000fe4000f8e00ff */
[----:B------:R-:W-:Y:S02]  /*e380*/  IMAD.MOV.U32 R8, RZ, RZ, 0x70 ;  /* 0x00000070ff087424 */ /* 0x000fe400078e00ff */
[----:B------:R-:W-:Y:S02]  /*e390*/  IMAD.MOV.U32 R12, RZ, RZ, 0x1 ;  /* 0x00000001ff0c7424 */ /* 0x000fe400078e00ff */
[----:B------:R-:W-:-:S07]  /*e3a0*/  IMAD.MOV.U32 R13, RZ, RZ, RZ ;  /* 0x000000ffff0d7224 */ /* 0x000fce00078e00ff */
[----:B------:R-:W-:-:S07]  /*e3b0*/  LEPC R20, `(.L_x_303) ;  /* 0x000000001014794e */ /* 0x000fce0000000000 */
[----:B---3--:R-:W-:Y:S05]  /*e3c0*/  CALL.ABS.NOINC R2 ;  /* 0x0000000002007343 */ /* 0x008fea0003c00000 */
.L_x_303:
[----:B------:R-:W-:Y:S05]  /*e3d0*/  BSYNC B6 ;  /* 0x0000000000067941 */ /* 0x000fea0003800000 */
.L_x_302:
[----:B------:R3:W5:Y:S01]  /*e3e0*/  LDL R10, [R1+0x8] ;  /* 0x00000800010a7983 */ /* 0x0007620000100800 */
[----:B------:R-:W4:Y:S01]  /*e3f0*/  LDC R5, c[0x0][0x448] ;  /* 0x00011200ff057b82 */ /* 0x000f220000000800 */
[----:B------:R-:W-:Y:S01]  /*e400*/  R2UR UR6, R32 ;  /* 0x00000000200672ca */ /* 0x000fe200000e0000 */
[----:B------:R-:W-:Y:S01]  /*e410*/  IMAD.SHL.U32 R4, R17, 0x80, RZ ;  /* 0x0000008011047824 */ /* 0x000fe200078e00ff */
[----:B------:R-:W0:Y:S01]  /*e420*/  S2R R2, SR_TID.X ;  /* 0x0000000000027919 */ /* 0x000e220000002100 */
[C---:B------:R-:W-:Y:S01]  /*e430*/  R2UR UR7, R18.reuse ;  /* 0x00000000120772ca */ /* 0x040fe200000e0000 */
[----:B------:R-:W-:Y:S01]  /*e440*/  ULDC.64 UR8, c[0x0][0x2d8] ;  /* 0x0000b60000087ab9 */ /* 0x000fe20000000a00 */
[----:B----4-:R-:W-:Y:S02]  /*e450*/  ISETP.NE.AND P0, PT, R5, 0x1, PT ;  /* 0x000000010500780c */ /* 0x010fe40003f05270 */
[----:B------:R-:W-:Y:S02]  /*e460*/  R2UR UR10, R18 ;  /* 0x00000000120a72ca */ /* 0x000fe400000e0000 */
[C---:B0-----:R-:W-:Y:S01]  /*e470*/  LOP3.LUT R19, R2.reuse, 0x7f, RZ, 0xc0, !PT ;  /* 0x0000007f02137812 */ /* 0x041fe200078ec0ff */
[----:B------:R-:W-:-:S08]  /*e480*/  IMAD.SHL.U32 R2, R2, 0x10, RZ ;  /* 0x0000001002027824 */ /* 0x000fd000078e00ff */
[----:B------:R-:W0:Y:S01]  /*e490*/  @P0 LDC R3, c[0x0][0x44c] ;  /* 0x00011300ff030b82 */ /* 0x000e220000000800 */
[----:B------:R-:W-:-:S04]  /*e4a0*/  SHF.R.U32.HI R19, RZ, 0x3, R19 ;  /* 0x00000003ff137819 */ /* 0x000fc80000011613 */
[----:B------:R-:W-:-:S03]  /*e4b0*/  LOP3.LUT R2, R19, 0x70, R2, 0xf8, !PT ;  /* 0x0000007013027812 */ /* 0x000fc600078ef802 */
[----:B-12---:R-:W1:Y:S01]  /*e4c0*/  @P0 LDC R6, c[0x0][0x450] ;  /* 0x00011400ff060b82 */ /* 0x006e620000000800 */
[----:B------:R-:W-:Y:S01]  /*e4d0*/  UIMAD UR6, UR6, UR8, URZ ;  /* 0x00000008060672a4 */ /* 0x000fe2000f8e023f */
[----:B------:R-:W-:Y:S01]  /*e4e0*/  LOP3.LUT R0, R2, R4, RZ, 0xfc, !PT ;  /* 0x0000000402007212 */ /* 0x000fe200078efcff */
[----:B------:R-:W-:Y:S01]  /*e4f0*/  UMOV UR4, UR38 ;  /* 0x0000002600047c82 */ /* 0x000fe20008000000 */
[----:B------:R-:W-:Y:S01]  /*e500*/  UMOV UR5, UR47 ;  /* 0x0000002f00057c82 */ /* 0x000fe20008000000 */
[----:B------:R-:W-:Y:S02]  /*e510*/  UIMAD UR6, UR10, UR9, UR6 ;  /* 0x000000090a0672a4 */ /* 0x000fe4000f8e0206 */
[----:B------:R-:W-:Y:S01]  /*e520*/  UIMAD.WIDE.U32 UR4, UR7, UR8, UR4 ;  /* 0x00000008070472a5 */ /* 0x000fe2000f8e0004 */
[----:B------:R-:W-:Y:S02]  /*e530*/  IMAD.MOV.U32 R2, RZ, RZ, R0 ;  /* 0x000000ffff027224 */ /* 0x000fe400078e0000 */
[----:B------:R-:W-:Y:S01]  /*e540*/  ULDC.64 UR8, c[0x0][0x2e0] ;  /* 0x0000b80000087ab9 */ /* 0x000fe20000000a00 */
[----:B------:R-:W-:Y:S01]  /*e550*/  UIADD3 UR5, UR5, UR6, URZ ;  /* 0x0000000605057290 */ /* 0x000fe2000fffe03f */
[----:B0-----:R-:W-:Y:S01]  /*e560*/  @P0 IMAD.HI.U32 R3, R0, R3, RZ ;  /* 0x0000000300030227 */ /* 0x001fe200078e00ff */
[----:B------:R-:W-:Y:S01]  /*e570*/  UIMAD UR6, UR45, UR8, URZ ;  /* 0x000000082d0672a4 */ /* 0x000fe2000f8e023f */
[----:B------:R-:W0:Y:S01]  /*e580*/  S2R R8, SR_TID.X ;  /* 0x0000000000087919 */ /* 0x000e220000002100 */
[----:B------:R-:W-:-:S02]  /*e590*/  UIMAD.WIDE.U32 UR4, UR44, UR8, UR4 ;  /* 0x000000082c0472a5 */ /* 0x000fc4000f8e0004 */
        /* <DEDUP_REMOVED lines=17> */
[----:B------:R-:W-:Y:S01]  /*e6b0*/  ULDC.64 UR4, c[0x0][0x280] ;  /* 0x0000a00000047ab9 */ /* 0x000fe20000000a00 */
[----:B------:R-:W-:Y:S02]  /*e6c0*/  LOP3.LUT R12, R28, 0x80, RZ, 0xfc, !PT ;  /* 0x000000801c0c7812 */ /* 0x000fe400078efcff */
[----:B------:R-:W-:Y:S01]  /*e6d0*/  IADD3 R0, P0, R2, UR4, RZ ;  /* 0x0000000402007c10 */ /* 0x000fe2000ff1e0ff */
[----:B------:R-:W-:Y:S02]  /*e6e0*/  ULDC UR4, c[0x0][0x2b8] ;  /* 0x0000ae0000047ab9 */ /* 0x000fe40000000800 */
[----:B------:R-:W-:Y:S02]  /*e6f0*/  ISETP.GE.AND P1, PT, R12, UR4, PT ;  /* 0x000000040c007c0c */ /* 0x000fe4000bf26270 */
[----:B------:R-:W-:Y:S02]  /*e700*/  IADD3.X R6, R3, UR5, R7, P0, !PT ;  /* 0x0000000503067c10 */ /* 0x000fe400087fe407 */
[----:B------:R-:W-:Y:S01]  /*e710*/  ISETP.GE.AND P0, PT, R28, UR4, PT ;  /* 0x000000041c007c0c */ /* 0x000fe2000bf06270 */
[----:B------:R-:W-:Y:S01]  /*e720*/  UMOV UR4, 0xffffffff ;  /* 0xffffffff00047882 */ /* 0x000fe20000000000 */
[----:B0-----:R-:W-:-:S04]  /*e730*/  LOP3.LUT R19, R8, 0x7f, RZ, 0xc0, !PT ;  /* 0x0000007f08137812 */ /* 0x001fc800078ec0ff */
[----:B------:R-:W-:Y:S01]  /*e740*/  SHF.R.U32.HI R17, RZ, 0x3, R19 ;  /* 0x00000003ff117819 */ /* 0x000fe20000011613 */
[----:B---3--:R-:W-:Y:S06]  /*e750*/  BRA.DIV UR4, `(.L_x_304) ;  /* 0x0000004e04c87947 */ /* 0x008fec000b800000 */
[----:B------:R-:W0:Y:S01]  /*e760*/  SHFL.IDX PT, R14, R0, RZ, 0x181f ;  /* 0x00181fff000e7589 */ /* 0x000e2200000e0000 */
[----:B------:R-:W-:Y:S02]  /*e770*/  IMAD R5, R5, UR41, RZ ;  /* 0x0000002905057c24 */ /* 0x000fe4000f8e02ff */
[----:B------:R-:W-:Y:S01]  /*e780*/  IMAD.IADD R4, R17, 0x1, R4 ;  /* 0x0000000111047824 */ /* 0x000fe200078e0204 */
[----:B------:R-:W1:Y:S03]  /*e790*/  SHFL.IDX PT, R2, R6, RZ, 0x181f ;  /* 0x00181fff06027589 */ /* 0x000e6600000e0000 */
[C---:B------:R-:W-:Y:S01]  /*e7a0*/  VIADD R8, R4.reuse, 0x10 ;  /* 0x0000001004087836 */ /* 0x040fe20000000000 */
[----:B------:R-:W-:Y:S01]  /*e7b0*/  ISETP.GE.AND P2, PT, R4, R5, PT ;  /* 0x000000050400720c */ /* 0x000fe20003f46270 */
[----:B------:R-:W-:-:S12]  /*e7c0*/  SHFL.IDX PT, R7, R6, 0x1, 0x181f ;  /* 0x00381f0006077f89 */ /* 0x000fd800000e0000 */
[----:B0-----:R-:W-:-:S05]  /*e7d0*/  @!P2 IADD3 R14, P3, R28, R14, RZ ;  /* 0x0000000e1c0ea210 */ /* 0x001fca0007f7e0ff */
[----:B-1----:R-:W-:Y:S02]  /*e7e0*/  @!P2 IMAD.X R3, RZ, RZ, R2, P3 ;  /* 0x000000ffff03a224 */ /* 0x002fe400018e0602 */
[----:B------:R-:W-:Y:S02]  /*e7f0*/  @!P2 IMAD.MOV.U32 R2, RZ, RZ, R14 ;  /* 0x000000ffff02a224 */ /* 0x000fe400078e000e */
[----:B------:R-:W0:Y:S04]  /*e800*/  SHFL.IDX PT, R14, R0, 0x1, 0x181f ;  /* 0x00381f00000e7f89 */ /* 0x000e2800000e0000 */
[----:B-----5:R-:W-:Y:S04]  /*e810*/  @!P2 LDGSTS.E.BYPASS.LTC128B.128 [R10+0x20400], desc[UR50][R2.64], !P0 ;  /* 0x20400000020aafae */ /* 0x020fe8000c101d72 */
[----:B------:R1:W-:Y:S01]  /*e820*/  @!P2 LDGSTS.E.BYPASS.LTC128B.128 [R10+0x24400], desc[UR50][R2.64+0x80], !P1 ;  /* 0x24400080020aafae */ /* 0x0003e2000c901d72 */
[----:B------:R-:W-:Y:S01]  /*e830*/  ISETP.GE.AND P2, PT, R8, R5, PT ;  /* 0x000000050800720c */ /* 0x000fe20003f46270 */
[----:B------:R-:W-:-:S12]  /*e840*/  VIADD R8, R4, 0x20 ;  /* 0x0000002004087836 */ /* 0x000fd80000000000 */
[----:B0-----:R-:W-:-:S05]  /*e850*/  @!P2 IADD3 R14, P3, R28, R14, RZ ;  /* 0x0000000e1c0ea210 */ /* 0x001fca0007f7e0ff */
[----:B------:R-:W-:Y:S02]  /*e860*/  @!P2 IMAD.X R7, RZ, RZ, R7, P3 ;  /* 0x000000ffff07a224 */ /* 0x000fe400018e0607 */
[----:B-1----:R-:W-:Y:S02]  /*e870*/  @!P2 IMAD.MOV.U32 R2, RZ, RZ, R14 ;  /* 0x000000ffff02a224 */ /* 0x002fe400078e000e */
[----:B------:R-:W0:Y:S01]  /*e880*/  SHFL.IDX PT, R14, R0, 0x2, 0x181f ;  /* 0x00581f00000e7f89 */ /* 0x000e2200000e0000 */
[----:B------:R-:W-:-:S03]  /*e890*/  @!P2 IMAD.MOV.U32 R3, RZ, RZ, R7 ;  /* 0x000000ffff03a224 */ /* 0x000fc600078e0007 */
[----:B------:R-:W1:Y:S04]  /*e8a0*/  SHFL.IDX PT, R7, R6, 0x2, 0x181f ;  /* 0x00581f0006077f89 */ /* 0x000e6800000e0000 */
[----:B------:R-:W-:Y:S04]  /*e8b0*/  @!P2 LDGSTS.E.BYPASS.LTC128B.128 [R10+0x20c00], desc[UR50][R2.64], !P0 ;  /* 0x20c00000020aafae */ /* 0x000fe8000c101d72 */
[----:B------:R2:W-:Y:S01]  /*e8c0*/  @!P2 LDGSTS.E.BYPASS.LTC128B.128 [R10+0x24c00], desc[UR50][R2.64+0x80], !P1 ;  /* 0x24c00080020aafae */ /* 0x0005e2000c901d72 */
[----:B------:R-:W-:Y:S01]  /*e8d0*/  ISETP.GE.AND P2, PT, R8, R5, PT ;  /* 0x000000050800720c */ /* 0x000fe20003f46270 */
[----:B------:R-:W-:-:S12]  /*e8e0*/  VIADD R8, R4, 0x30 ;  /* 0x0000003004087836 */ /* 0x000fd80000000000 */
[----:B0-----:R-:W-:-:S05]  /*e8f0*/  @!P2 IADD3 R14, P3, R28, R14, RZ ;  /* 0x0000000e1c0ea210 */ /* 0x001fca0007f7e0ff */
[----:B-1----:R-:W-:Y:S02]  /*e900*/  @!P2 IMAD.X R7, RZ, RZ, R7, P3 ;  /* 0x000000ffff07a224 */ /* 0x002fe400018e0607 */
[----:B--2---:R-:W-:Y:S02]  /*e910*/  @!P2 IMAD.MOV.U32 R2, RZ, RZ, R14 ;  /* 0x000000ffff02a224 */ /* 0x004fe400078e000e */
        /* <DEDUP_REMOVED lines=35> */
[----:B------:R-:W-:-:S03]  /*eb50*/  ISETP.GE.AND P2, PT, R8, R5, PT ;  /* 0x000000050800720c */ /* 0x000fc60003f46270 */
[----:B------:R-:W3:Y:S10]  /*eb60*/  SHFL.IDX PT, R6, R6, 0x7, 0x181f ;  /* 0x00f81f0006067f89 */ /* 0x000ef400000e0000 */
[----:B0-----:R-:W-:-:S05]  /*eb70*/  @!P2 IADD3 R14, P3, R28, R14, RZ ;  /* 0x0000000e1c0ea210 */ /* 0x001fca0007f7e0ff */
[----:B-1----:R-:W-:Y:S02]  /*eb80*/  @!P2 IMAD.X R7, RZ, RZ, R7, P3 ;  /* 0x000000ffff07a224 */ /* 0x002fe400018e0607 */
[----:B--2---:R-:W-:Y:S02]  /*eb90*/  @!P2 IMAD.MOV.U32 R2, RZ, RZ, R14 ;  /* 0x000000ffff02a224 */ /* 0x004fe400078e000e */
[----:B------:R-:W-:Y:S01]  /*eba0*/  @!P2 IMAD.MOV.U32 R3, RZ, RZ, R7 ;  /* 0x000000ffff03a224 */ /* 0x000fe200078e0007 */
[----:B------:R0:W1:Y:S04]  /*ebb0*/  SHFL.IDX PT, R14, R0, 0x7, 0x181f ;  /* 0x00f81f00000e7f89 */ /* 0x00006800000e0000 */
[----:B------:R0:W-:Y:S04]  /*ebc0*/  @!P2 LDGSTS.E.BYPASS.LTC128B.128 [R10+0x23400], desc[UR50][R2.64], !P0 ;  /* 0x23400000020aafae */ /* 0x0001e8000c101d72 */
[----:B---3--:R0:W-:Y:S02]  /*ebd0*/  @!P2 LDGSTS.E.BYPASS.LTC128B.128 [R10+0x27400], desc[UR50][R2.64+0x80], !P1 ;  /* 0x27400080020aafae */ /* 0x0081e4000c901d72 */
.L_x_424:
[----:B------:R-:W-:Y:S01]  /*ebe0*/  VIADD R4, R4, 0x70 ;  /* 0x0000007004047836 */ /* 0x000fe20000000000 */
[----:B------:R-:W-:Y:S04]  /*ebf0*/  BSSY B0, `(.L_x_305) ;  /* 0x000000a000007945 */ /* 0x000fe80003800000 */
[----:B------:R-:W-:-:S13]  /*ec00*/  ISETP.GE.AND P2, PT, R4, R5, PT ;  /* 0x000000050400720c */ /* 0x000fda0003f46270 */
[----:B------:R-:W-:Y:S05]  /*ec10*/  @P2 BRA `(.L_x_306) ;  /* 0x00000000001c2947 */ /* 0x000fea0003800000 */
[----:B01----:R-:W-:-:S05]  /*ec20*/  IADD3 R2, P2, R28, R14, RZ ;  /* 0x0000000e1c027210 */ /* 0x003fca0007f5e0ff */
[----:B------:R-:W-:-:S05]  /*ec30*/  IMAD.X R3, RZ, RZ, R6, P2 ;  /* 0x000000ffff037224 */ /* 0x000fca00010e0606 */
[----:B------:R-:W-:Y:S01]  /*ec40*/  @!PT LDS RZ, [RZ] ;  /* 0x00000000fffff984 */ /* 0x000fe20000000800 */
[----:B------:R-:W-:Y:S01]  /*ec50*/  @!PT LDS RZ, [RZ] ;  /* 0x00000000fffff984 */ /* 0x000fe20000000800 */
[----:B------:R-:W-:Y:S01]  /*ec60*/  @!PT LDS RZ, [RZ] ;  /* 0x00000000fffff984 */ /* 0x000fe20000000800 */
[----:B------:R2:W-:Y:S04]  /*ec70*/  LDGSTS.E.BYPASS.LTC128B.128 [R10+0x23c00], desc[UR50][R2.64], !P0 ;  /* 0x23c00000020a7fae */ /* 0x0005e8000c101d72 */
[----:B------:R2:W-:Y:S02]  /*ec80*/  LDGSTS.E.BYPASS.LTC128B.128 [R10+0x27c00], desc[UR50][R2.64+0x80], !P1 ;  /* 0x27c00080020a7fae */ /* 0x0005e4000c901d72 */
.L_x_306:
[----:B------:R-:W-:Y:S05]  /*ec90*/  BSYNC B0 ;  /* 0x0000000000007941 */ /* 0x000fea0003800000 */
.L_x_305:
[----:B------:R-:W-:Y:S01]  /*eca0*/  NOP ;  /* 0x0000000000007918 */ /* 0x000fe20000000000 */
[----:B------:R-:W-:-:S13]  /*ecb0*/  PLOP3.LUT P0, PT, PT, PT, PT, 0x80, 0x0 ;  /* 0x000000000000781c */ /* 0x000fda0003f0f070 */
.L_x_307:
[----:B------:R-:W-:Y:S02]  /*ecc0*/  PLOP3.LUT P1, PT, P1, P0, PT, 0xa2, 0x0 ;  /* 0x000000000000781c */ /* 0x000fe40000f21472 */
[----:B------:R-:W-:-:S08]  /*ecd0*/  @P0 R2UR P1, UR4, R22 ;  /* 0x00000000160402ca */ /* 0x000fd00000020000 */
[----:B------:R-:W-:-:S05]  /*ece0*/  @P0 PLOP3.LUT P0, PT, P1, PT, PT, 0x80, 0x0 ;  /* 0x000000000000081c */ /* 0x000fca0000f0f070 */
[----:B------:R-:W-:Y:S01]  /*ecf0*/  @!P1 SYNCS.ARRIVE.TRANS64.RED.A0T1 RZ, [UR4+0x38800], RZ ;  /* 0x038800ffffff99a7 */ /* 0x000fe20008200404 */
[----:B------:R-:W-:Y:S07]  /*ed00*/  @!P1 ARRIVES.LDGSTSBAR.64.TRANSCNT [UR4+0x38800] ;  /* 0x03880000ff0099b0 */ /* 0x000fee0008000a84 */
[----:B------:R-:W-:Y:S05]  /*ed10*/  @P0 BRA.U.ANY `(.L_x_307) ;  /* 0xfffffffd00e80947 */ /* 0x000fea000393ffff */
[----:B0-2---:R-:W2:Y:S02]  /*ed20*/  LDL.LU R2, [R1+0xc] ;  /* 0x00000c0001027983 */ /* 0x005ea40000300800 */
[----:B--2---:R-:W-:-:S05]  /*ed30*/  VIADD R2, R2, 0x1 ;  /* 0x0000000102027836 */ /* 0x004fca0000000000 */
[----:B------:R0:W-:Y:S01]  /*ed40*/  STL [R1+0xc], R2 ;  /* 0x00000c0201007387 */ /* 0x0001e20000100800 */
[----:B------:R-:W-:-:S04]  /*ed50*/  LEA.HI R0, R2, R2, RZ, 0x1 ;  /* 0x0000000202007211 */ /* 0x000fc800078f08ff */
[----:B------:R-:W-:-:S05]  /*ed60*/  LOP3.LUT R0, R0, 0xfffffffe, RZ, 0xc0, !PT ;  /* 0xfffffffe00007812 */ /* 0x000fca00078ec0ff */
[----:B------:R-:W-:-:S05]  /*ed70*/  IMAD.IADD R0, R2, 0x1, -R0 ;  /* 0x0000000102007824 */ /* 0x000fca00078e0a00 */
[----:B------:R-:W-:Y:S01]  /*ed80*/  SHF.L.U32 R3, R0, 0x1f, RZ ;  /* 0x0000001f00037819 */ /* 0x000fe200000006ff */
[----:B------:R-:W-:Y:S01]  /*ed90*/  NOP ;  /* 0x0000000000007918 */ /* 0x000fe20000000000 */
[----:B------:R0:W-:Y:S01]  /*eda0*/  SYNCS.ARRIVE.TRANS64.A1T0 RZ, [R22+URZ+0x38800], RZ ;  /* 0x038800ff16ff79a7 */ /* 0x0001e2000810003f */
[----:B------:R-:W-:Y:S01]  /*edb0*/  BSSY B0, `(.L_x_308) ;  /* 0x0000003000007945 */ /* 0x000fe20003800000 */
[----:B------:R-:W2:Y:S03]  /*edc0*/  SYNCS.PHASECHK.TRANS64.TRYWAIT P0, [R22+URZ+0x38820], R3 ;  /* 0x03882003160075a7 */ /* 0x000ea6000800017f */
[----:B0-2---:R-:W-:Y:S05]  /*edd0*/  @!P0 BRA `(.L_x_309) ;  /* 0x0000005000a88947 */ /* 0x005fea0003800000 */
.L_x_425:
[----:B------:R-:W-:Y:S05]  /*ede0*/  BSYNC B0 ;  /* 0x0000000000007941 */ /* 0x000fea0003800000 */
.L_x_308:
[----:B------:R-:W-:-:S06]  /*edf0*/  UISETP.GE.AND UP0, UPT, UR42, 0x81, UPT ;  /* 0x000000812a00788c */ /* 0x000fcc000bf06270 */
[----:B------:R-:W-:-:S13]  /*ee00*/  PLOP3.LUT P0, PT, PT, PT, UP0, 0x80, 0x0 ;  /* 0x000000000000781c */ /* 0x000fda0003f0f008 */
[----:B------:R-:W-:Y:S05]  /*ee10*/  @!P0 BRA `(.L_x_310) ;  /* 0x0000001400f08947 */ /* 0x000fea0003800000 */
[----:B------:R-:W-:Y:S01]  /*ee20*/  UIADD3 UR4, UR43, -0x2, URZ ;  /* 0xfffffffe2b047890 */ /* 0x000fe2000fffe03f */
[----:B------:R-:W-:Y:S02]  /*ee30*/  IMAD.MOV.U32 R10, RZ, RZ, R30 ;  /* 0x000000ffff0a7224 */ /* 0x000fe400078e001e */
[----:B------:R-:W-:-:S03]  /*ee40*/  IMAD.MOV.U32 R9, RZ, RZ, R23 ;  /* 0x000000ffff097224 */ /* 0x000fc600078e0017 */
[----:B------:R-:W-:-:S07]  /*ee50*/  IMAD.U32 R21, RZ, RZ, UR4 ;  /* 0x00000004ff157e24 */ /* 0x000fce000f8e00ff */
.L_x_330:
[----:B0-----:R-:W0:Y:S01]  /*ee60*/  LDC R3, c[0x0][0x430] ;  /* 0x00010c00ff037b82 */ /* 0x001e220000000800 */
[----:B--2---:R-:W2:Y:S01]  /*ee70*/  S2R R0, SR_TID.X ;  /* 0x0000000000007919 */ /* 0x004ea20000002100 */
[----:B------:R-:W-:Y:S05]  /*ee80*/  YIELD ;  /* 0x0000000000007946 */ /* 0x000fea0003800000 */
[----:B------:R-:W-:Y:S01]  /*ee90*/  ULDC.64 UR4, c[0x0][0x428] ;  /* 0x00010a0000047ab9 */ /* 0x000fe20000000a00 */
[----:B0-----:R-:W-:Y:S02]  /*eea0*/  ISETP.NE.AND P0, PT, R3, 0x1, PT ;  /* 0x000000010300780c */ /* 0x001fe40003f05270 */
[----:B--2---:R-:W-:-:S11]  /*eeb0*/  LOP3.LUT R0, R0, 0x7f, RZ, 0xc0, !PT ;  /* 0x0000007f00007812 */ /* 0x004fd600078ec0ff */
[----:B------:R-:W0:Y:S01]  /*eec0*/  @P0 LDC R5, c[0x0][0x434] ;  /* 0x00010d00ff050b82 */ /* 0x000e220000000800 */
[----:B------:R-:W-:-:S05]  /*eed0*/  SHF.R.U32.HI R0, RZ, 0x3, R0 ;  /* 0x00000003ff007819 */ /* 0x000fca0000011600 */
[----:B------:R-:W-:Y:S02]  /*eee0*/  IMAD R3, R21, 0x80, R0 ;  /* 0x0000008015037824 */ /* 0x000fe400078e0200 */
[----:B------:R-:W2:Y:S03]  /*eef0*/  @P0 LDC R11, c[0x0][0x438] ;  /* 0x00010e00ff0b0b82 */ /* 0x000ea60000000800 */
[----:B------:R-:W-:-:S05]  /*ef00*/  IADD3 R6, R28, UR36, R3 ;  /* 0x000000241c067c10 */ /* 0x000fca000fffe003 */
[----:B------:R-:W-:Y:S02]  /*ef10*/  IMAD.MOV.U32 R7, RZ, RZ, R6 ;  /* 0x000000ffff077224 */ /* 0x000fe400078e0006 */
[----:B0-----:R-:W-:-:S05]  /*ef20*/  @P0 IMAD.HI.U32 R0, R6, R5, RZ ;  /* 0x0000000506000227 */ /* 0x001fca00078e00ff */
[----:B--2---:R-:W-:Y:S01]  /*ef30*/  @P0 SHF.R.U32.HI R7, RZ, R11, R0 ;  /* 0x0000000bff070219 */ /* 0x004fe20000011600 */
        /* <DEDUP_REMOVED lines=13> */
[----:B------:R-:W-:Y:S01]  /*f010*/  VIADD R23, R9, 0x1 ;  /* 0x0000000109177836 */ /* 0x000fe20000000000 */
[C---:B------:R-:W-:Y:S01]  /*f020*/  ISETP.GT.AND P1, PT, R21.reuse, RZ, PT ;  /* 0x000000ff1500720c */ /* 0x040fe20003f24270 */
[----:B------:R-:W-:Y:S02]  /*f030*/  IMAD.MOV R3, RZ, RZ, -R7 ;  /* 0x000000ffff037224 */ /* 0x000fe400078e0a07 */
[----:B------:R-:W-:Y:S01]  /*f040*/  VIADD R21, R21, 0xffffffff ;  /* 0xffffffff15157836 */ /* 0x000fe20000000000 */
[----:B------:R-:W-:Y:S01]  /*f050*/  ISETP.NE.AND P0, PT, R23, 0x2, PT ;  /* 0x000000021700780c */ /* 0x000fe20003f05270 */
[----:B------:R-:W-:-:S03]  /*f060*/  IMAD R6, R3, UR4, R6 ;  /* 0x0000000403067c24 */ /* 0x000fc6000f8e0206 */
[----:B------:R-:W-:Y:S02]  /*f070*/  SEL R3, RZ, 0x1, P0 ;  /* 0x00000001ff037807 */ /* 0x000fe40000000000 */
[----:B------:R-:W-:Y:S02]  /*f080*/  SEL R23, R23, RZ, P0 ;  /* 0x000000ff17177207 */ /* 0x000fe40000000000 */
[----:B------:R-:W-:Y:S02]  /*f090*/  LOP3.LUT R30, R10, R3, RZ, 0x3c, !PT ;  /* 0x000000030a1e7212 */ /* 0x000fe400078e3cff */
[----:B--2---:R-:W-:Y:S01]  /*f0a0*/  SHF.R.S32.HI R19, RZ, 0x1f, R5 ;  /* 0x0000001fff137819 */ /* 0x004fe20000011405 */
[----:B------:R-:W-:Y:S06]  /*f0b0*/  @!P2 BRA `(.L_x_311) ;  /* 0x000000000004a947 */ /* 0x000fec0003800000 */
[----:B------:R-:W-:Y:S01]  /*f0c0*/  BPT.TRAP 0x1 ;  /* 0x000000040000795c */ /* 0x000fe20000300000 */
.L_x_311:
[----:B------:R-:W-:Y:S01]  /*f0d0*/  IMAD R0, R23, 0x8, R22 ;  /* 0x0000000817007824 */ /* 0x000fe200078e0216 */
[----:B------:R-:W-:Y:S01]  /*f0e0*/  SHF.L.U32 R20, R30, 0x1f, RZ ;  /* 0x0000001f1e147819 */ /* 0x000fe200000006ff */
[----:B------:R-:W-:Y:S01]  /*f0f0*/  BSSY B0, `(.L_x_312) ;  /* 0x0000004000007945 */ /* 0x000fe20003800000 */
[----:B------:R-:W-:Y:S02]  /*f100*/  SHF.R.S32.HI R17, RZ, 0x1f, R6 ;  /* 0x0000001fff117819 */ /* 0x000fe40000011406 */
[----:B------:R-:W0:Y:S02]  /*f110*/  SYNCS.PHASECHK.TRANS64.TRYWAIT P0, [R0+URZ+0x38880], R20 ;  /* 0x03888014000075a7 */ /* 0x000e24000800017f */
[----:B0-----:R-:W-:Y:S05]  /*f120*/  @!P0 BRA `(.L_x_313) ;  /* 0x0000004c00e88947 */ /* 0x001fea0003800000 */
.L_x_426:
[----:B------:R-:W-:Y:S05]  /*f130*/  BSYNC B0 ;  /* 0x0000000000007941 */ /* 0x000fea0003800000 */
.L_x_312:
[----:B------:R-:W-:Y:S01]  /*f140*/  ULDC.64 UR4, c[0x0][0x328] ;  /* 0x0000ca0000047ab9 */ /* 0x000fe20000000a00 */
[----:B------:R-:W2:Y:S01]  /*f150*/  LDC R11, c[0x0][0x2f4] ;  /* 0x0000bd00ff0b7b82 */ /* 0x000ea20000000800 */
[----:B------:R-:W-:Y:S01]  /*f160*/  IMAD R3, R17, UR4, RZ ;  /* 0x0000000411037c24 */ /* 0x000fe2000f8e02ff */
[----:B------:R-:W-:Y:S01]  /*f170*/  ULDC.64 UR6, c[0x0][0x318] ;  /* 0x0000c60000067ab9 */ /* 0x000fe20000000a00 */
[----:B------:R-:W-:Y:S02]  /*f180*/  LOP3.LUT R12, R28, 0x80, RZ, 0xfc, !PT ;  /* 0x000000801c0c7812 */ /* 0x000fe400078efcff */
        /* <DEDUP_REMOVED lines=9> */
[----:B------:R-:W-:Y:S01]  /*f220*/  IMAD.IADD R3, R3, 0x1, R4 ;  /* 0x0000000103037824 */ /* 0x000fe200078e0204 */
[-C--:B--2---:R-:W-:Y:S01]  /*f230*/  ISETP.GE.AND P2, PT, R12, R11.reuse, PT ;  /* 0x0000000b0c00720c */ /* 0x084fe20003f46270 */
[----:B------:R-:W-:Y:S01]  /*f240*/  IMAD R7, R18, UR5, R7 ;  /* 0x0000000512077c24 */ /* 0x000fe2000f8e0207 */
[----:B------:R-:W-:Y:S01]  /*f250*/  ISETP.GE.AND P3, PT, R28, R11, PT ;  /* 0x0000000b1c00720c */ /* 0x000fe20003f66270 */
[----:B------:R-:W-:Y:S01]  /*f260*/  IMAD.WIDE.U32 R2, R18, UR4, R2 ;  /* 0x0000000412027c25 */ /* 0x000fe2000f8e0002 */
[----:B------:R-:W-:-:S03]  /*f270*/  UMOV UR4, 0xffffffff ;  /* 0xffffffff00047882 */ /* 0x000fc60000000000 */
[----:B------:R-:W-:Y:S01]  /*f280*/  IMAD R4, R23, 0x8000, R37 ;  /* 0x0000800017047824 */ /* 0x000fe200078e0225 */
[----:B------:R-:W-:-:S04]  /*f290*/  IADD3 R8, P0, R2, UR6, RZ ;  /* 0x0000000602087c10 */ /* 0x000fc8000ff1e0ff */
[----:B------:R-:W-:Y:S01]  /*f2a0*/  IADD3.X R7, R7, UR7, R3, P0, !PT ;  /* 0x0000000707077c10 */ /* 0x000fe200087fe403 */
[----:B------:R-:W-:Y:S08]  /*f2b0*/  BRA.DIV UR4, `(.L_x_314) ;  /* 0x0000004e04987947 */ /* 0x000ff0000b800000 */
[----:B------:R-:W2:Y:S01]  /*f2c0*/  SHFL.IDX PT, R2, R8, RZ, 0x181f ;  /* 0x00181fff08027589 */ /* 0x000ea200000e0000 */
[----:B------:R-:W-:-:S03]  /*f2d0*/  IMAD.IADD R4, R22, 0x1, R4 ;  /* 0x0000000116047824 */ /* 0x000fc600078e0204 */
[----:B------:R-:W3:Y:S01]  /*f2e0*/  SHFL.IDX PT, R3, R7, RZ, 0x181f ;  /* 0x00181fff07037589 */ /* 0x000ee200000e0000 */
[----:B--2---:R-:W-:-:S05]  /*f2f0*/  IADD3 R2, P0, R28, R2, RZ ;  /* 0x000000021c027210 */ /* 0x004fca0007f1e0ff */
[----:B---3--:R-:W-:-:S05]  /*f300*/  IMAD.X R3, RZ, RZ, R3, P0 ;  /* 0x000000ffff037224 */ /* 0x008fca00000e0603 */
[----:B------:R-:W-:Y:S01]  /*f310*/  @!PT LDS RZ, [RZ] ;  /* 0x00000000fffff984 */ /* 0x000fe20000000800 */
[----:B------:R-:W-:Y:S04]  /*f320*/  LDGSTS.E.BYPASS.LTC128B.128 [R4+0x10400], desc[UR50][R2.64], !P3 ;  /* 0x1040000002047fae */ /* 0x000fe8000d901d72 */
[----:B------:R2:W-:Y:S04]  /*f330*/  LDGSTS.E.BYPASS.LTC128B.128 [R4+0x14400], desc[UR50][R2.64+0x80], !P2 ;  /* 0x1440008002047fae */ /* 0x0005e8000d101d72 */
[----:B--2---:R-:W2:Y:S04]  /*f340*/  SHFL.IDX PT, R2, R8, 0x1, 0x181f ;  /* 0x00381f0008027f89 */ /* 0x004ea800000e0000 */
[----:B------:R-:W3:Y:S01]  /*f350*/  SHFL.IDX PT, R3, R7, 0x1, 0x181f ;  /* 0x00381f0007037f89 */ /* 0x000ee200000e0000 */
[----:B--2---:R-:W-:-:S05]  /*f360*/  IADD3 R2, P0, R28, R2, RZ ;  /* 0x000000021c027210 */ /* 0x004fca0007f1e0ff */
[----:B---3--:R-:W-:-:S05]  /*f370*/  IMAD.X R3, RZ, RZ, R3, P0 ;  /* 0x000000ffff037224 */ /* 0x008fca00000e0603 */
        /* <DEDUP_REMOVED lines=27> */
[----:B------:R-:W3:Y:S04]  /*f530*/  SHFL.IDX PT, R3, R7, 0x6, 0x181f ;  /* 0x00d81f0007037f89 */ /* 0x000ee800000e0000 */
[----:B------:R-:W4:Y:S01]  /*f540*/  SHFL.IDX PT, R7, R7, 0x7, 0x181f ;  /* 0x00f81f0007077f89 */ /* 0x000f2200000e0000 */
[----:B--2---:R-:W-:-:S05]  /*f550*/  IADD3 R2, P0, R28, R2, RZ ;  /* 0x000000021c027210 */ /* 0x004fca0007f1e0ff */
[----:B---3--:R-:W-:-:S05]  /*f560*/  IMAD.X R3, RZ, RZ, R3, P0 ;  /* 0x000000ffff037224 */ /* 0x008fca00000e0603 */
[----:B------:R-:W-:Y:S04]  /*f570*/  LDGSTS.E.BYPASS.LTC128B.128 [R4+0x13400], desc[UR50][R2.64], !P3 ;  /* 0x1340000002047fae */ /* 0x000fe8000d901d72 */
[----:B------:R2:W-:Y:S04]  /*f580*/  LDGSTS.E.BYPASS.LTC128B.128 [R4+0x17400], desc[UR50][R2.64+0x80], !P2 ;  /* 0x1740008002047fae */ /* 0x0005e8000d101d72 */
[----:B--2-4-:R2:W3:Y:S02]  /*f590*/  SHFL.IDX PT, R2, R8, 0x7, 0x181f ;  /* 0x00f81f0008027f89 */ /* 0x0144e400000e0000 */
.L_x_444:
[----:B---3--:R-:W-:-:S05]  /*f5a0*/  IADD3 R2, P0, R28, R2, RZ ;  /* 0x000000021c027210 */ /* 0x008fca0007f1e0ff */
        /* <DEDUP_REMOVED lines=8> */
.L_x_315:
[----:B------:R-:W-:Y:S02]  /*f630*/  PLOP3.LUT P2, PT, P2, P0, PT, 0xa2, 0x0 ;  /* 0x000000000000781c */ /* 0x000fe40001741472 */
[----:B------:R-:W-:-:S08]  /*f640*/  @P0 R2UR P2, UR4, R0 ;  /* 0x00000000000402ca */ /* 0x000fd00000040000 */
[----:B------:R-:W-:-:S05]  /*f650*/  @P0 PLOP3.LUT P0, PT, P2, PT, PT, 0x80, 0x0 ;  /* 0x000000000000081c */ /* 0x000fca000170f070 */
[----:B------:R-:W-:Y:S01]  /*f660*/  @!P2 SYNCS.ARRIVE.TRANS64.RED.A0T1 RZ, [UR4+0x38870], RZ ;  /* 0x038870ffffffa9a7 */ /* 0x000fe20008200404 */
[----:B------:R-:W-:Y:S07]  /*f670*/  @!P2 ARRIVES.LDGSTSBAR.64.TRANSCNT [UR4+0x38870] ;  /* 0x03887000ff00a9b0 */ /* 0x000fee0008000a84 */
[----:B------:R-:W-:Y:S05]  /*f680*/  @P0 BRA.U.ANY `(.L_x_315) ;  /* 0xfffffffd00e80947 */ /* 0x000fea000393ffff */
[----:B------:R-:W-:Y:S01]  /*f690*/  NOP ;  /* 0x0000000000007918 */ /* 0x000fe20000000000 */
[----:B---3--:R-:W-:-:S05]  /*f6a0*/  IMAD.U32 R2, RZ, RZ, UR46 ;  /* 0x0000002eff027e24 */ /* 0x008fca000f8e00ff */
[----:B------:R-:W-:-:S13]  /*f6b0*/  ISETP.NE.AND P3, PT, R2, 0x3, PT ;  /* 0x000000030200780c */ /* 0x000fda0003f65270 */
[----:B------:R-:W-:Y:S05]  /*f6c0*/  @!P3 BRA `(.L_x_316) ;  /* 0x000000000004b947 */ /* 0x000fea0003800000 */
[----:B------:R-:W-:Y:S01]  /*f6d0*/  BPT.TRAP 0x1 ;  /* 0x000000040000795c */ /* 0x000fe20000300000 */
.L_x_316:
[----:B------:R3:W-:Y:S01]  /*f6e0*/  SYNCS.ARRIVE.TRANS64.A1T0 RZ, [R0+URZ+0x38870], RZ ;  /* 0x038870ff00ff79a7 */ /* 0x0007e2000810003f */
[----:B------:R-:W-:Y:S05]  /*f6f0*/  @!P3 BRA `(.L_x_317) ;  /* 0x000000000004b947 */ /* 0x000fea0003800000 */
[----:B------:R-:W-:Y:S01]  /*f700*/  BPT.TRAP 0x1 ;  /* 0x000000040000795c */ /* 0x000fe20000300000 */
.L_x_317:
[----:B------:R-:W4:Y:S01]  /*f710*/  SYNCS.PHASECHK.TRANS64.TRYWAIT P0, [R0+URZ+0x38840], R20 ;  /* 0x03884014000075a7 */ /* 0x000f22000800017f */
[----:B------:R-:W-:Y:S04]  /*f720*/  BSSY B0, `(.L_x_318) ;  /* 0x0000002000007945 */ /* 0x000fe80003800000 */
[----:B----4-:R-:W-:Y:S05]  /*f730*/  @!P0 BRA `(.L_x_319) ;  /* 0x0000005000c08947 */ /* 0x010fea0003800000 */
.L_x_445:
[----:B------:R-:W-:Y:S05]  /*f740*/  BSYNC B0 ;  /* 0x0000000000007941 */ /* 0x000fea0003800000 */
.L_x_318:
[----:B------:R-:W-:Y:S01]  /*f750*/  ULDC.64 UR4, c[0x0][0x300] ;  /* 0x0000c00000047ab9 */ /* 0x000fe20000000a00 */
[----:B------:R-:W5:Y:S01]  /*f760*/  LDC R11, c[0x0][0x2f4] ;  /* 0x0000bd00ff0b7b82 */ /* 0x000f620000000800 */
        /* <DEDUP_REMOVED lines=15> */
[-C--:B-----5:R-:W-:Y:S02]  /*f860*/  ISETP.GE.AND P2, PT, R12, R11.reuse, PT ;  /* 0x0000000b0c00720c */ /* 0x0a0fe40003f46270 */
[----:B------:R-:W-:Y:S01]  /*f870*/  IMAD R5, R18, UR5, R5 ;  /* 0x0000000512057c24 */ /* 0x000fe2000f8e0205 */
[----:B--2---:R-:W-:Y:S02]  /*f880*/  IADD3 R8, P0, R2, UR6, RZ ;  /* 0x0000000602087c10 */ /* 0x004fe4000ff1e0ff */
[----:B------:R-:W-:-:S02]  /*f890*/  ISETP.GE.AND P3, PT, R28, R11, PT ;  /* 0x0000000b1c00720c */ /* 0x000fc40003f66270 */
[----:B------:R-:W-:Y:S01]  /*f8a0*/  IADD3.X R5, R5, UR7, R3, P0, !PT ;  /* 0x0000000705057c10 */ /* 0x000fe200087fe403 */
[----:B------:R-:W-:Y:S10]  /*f8b0*/  BRA.DIV UR4, `(.L_x_320) ;  /* 0x0000005204747947 */ /* 0x000ff4000b800000 */
[----:B-1----:R-:W1:Y:S04]  /*f8c0*/  SHFL.IDX PT, R14, R8, RZ, 0x181f ;  /* 0x00181fff080e7589 */ /* 0x002e6800000e0000 */
[----:B------:R-:W2:Y:S04]  /*f8d0*/  SHFL.IDX PT, R3, R5, RZ, 0x181f ;  /* 0x00181fff05037589 */ /* 0x000ea800000e0000 */
[----:B------:R-:W5:Y:S04]  /*f8e0*/  SHFL.IDX PT, R2, R8, 0x1, 0x181f ;  /* 0x00381f0008027f89 */ /* 0x000f6800000e0000 */
[----:B------:R-:W-:Y:S04]  /*f8f0*/  SHFL.IDX PT, R11, R8, 0x3, 0x181f ;  /* 0x00781f00080b7f89 */ /* 0x000fe800000e0000 */
[----:B------:R-:W-:Y:S01]  /*f900*/  SHFL.IDX PT, R12, R8, 0x4, 0x181f ;  /* 0x00981f00080c7f89 */ /* 0x000fe200000e0000 */
[----:B-1----:R-:W-:-:S03]  /*f910*/  IADD3 R6, P0, R28, R14, RZ ;  /* 0x0000000e1c067210 */ /* 0x002fc60007f1e0ff */
[----:B------:R-:W-:Y:S02]  /*f920*/  SHFL.IDX PT, R14, R8, 0x7, 0x181f ;  /* 0x00f81f00080e7f89 */ /* 0x000fe400000e0000 */
[----:B--2---:R-:W-:Y:S02]  /*f930*/  IMAD.X R7, RZ, RZ, R3, P0 ;  /* 0x000000ffff077224 */ /* 0x004fe400000e0603 */
[----:B------:R-:W1:Y:S01]  /*f940*/  SHFL.IDX PT, R3, R5, 0x1, 0x181f ;  /* 0x00381f0005037f89 */ /* 0x000e6200000e0000 */
[----:B-----5:R-:W-:-:S03]  /*f950*/  IADD3 R2, P0, R28, R2, RZ ;  /* 0x000000021c027210 */ /* 0x020fc60007f1e0ff */
[----:B------:R-:W-:Y:S04]  /*f960*/  LDGSTS.E.BYPASS.LTC128B.128 [R4+0x28400], desc[UR50][R6.64], !P3 ;  /* 0x2840000006047fae */ /* 0x000fe8000d901d72 */
[----:B------:R2:W-:Y:S04]  /*f970*/  LDGSTS.E.BYPASS.LTC128B.128 [R4+0x2c400], desc[UR50][R6.64+0x80], !P2 ;  /* 0x2c40008006047fae */ /* 0x0005e8000d101d72 */
[----:B--2---:R-:W2:Y:S04]  /*f980*/  SHFL.IDX PT, R7, R8, 0x2, 0x181f ;  /* 0x00581f0008077f89 */ /* 0x004ea800000e0000 */
[----:B------:R-:W5:Y:S01]  /*f990*/  SHFL.IDX PT, R6, R5, 0x2, 0x181f ;  /* 0x00581f0005067f89 */ /* 0x000f6200000e0000 */
[----:B-1----:R-:W-:-:S05]  /*f9a0*/  IMAD.X R3, RZ, RZ, R3, P0 ;  /* 0x000000ffff037224 */ /* 0x002fca00000e0603 */
[----:B------:R-:W-:Y:S04]  /*f9b0*/  LDGSTS.E.BYPASS.LTC128B.128 [R4+0x28c00], desc[UR50][R2.64], !P3 ;  /* 0x28c0000002047fae */ /* 0x000fe8000d901d72 */
[----:B------:R2:W-:Y:S02]  /*f9c0*/  LDGSTS.E.BYPASS.LTC128B.128 [R4+0x2cc00], desc[UR50][R2.64+0x80], !P2 ;  /* 0x2cc0008002047fae */ /* 0x0005e4000d101d72 */
[----:B--2---:R-:W-:Y:S02]  /*f9d0*/  IADD3 R2, P0, R28, R7, RZ ;  /* 0x000000071c027210 */ /* 0x004fe40007f1e0ff */
[----:B------:R-:W-:Y:S03]  /*f9e0*/  SHFL.IDX PT, R7, R5, 0x4, 0x181f ;  /* 0x00981f0005077f89 */ /* 0x000fe600000e0000 */
[----:B-----5:R-:W-:-:S02]  /*f9f0*/  IMAD.X R3, RZ, RZ, R6, P0 ;  /* 0x000000ffff037224 */ /* 0x020fc400000e0606 */
[----:B------:R-:W1:Y:S04]  /*fa00*/  SHFL.IDX PT, R6, R5, 0x3, 0x181f ;  /* 0x00781f0005067f89 */ /* 0x000e6800000e0000 */
[----:B------:R-:W-:Y:S04]  /*fa10*/  LDGSTS.E.BYPASS.LTC128B.128 [R4+0x29400], desc[UR50][R2.64], !P3 ;  /* 0x2940000002047fae */ /* 0x000fe8000d901d72 */
[----:B------:R2:W-:Y:S02]  /*fa20*/  LDGSTS.E.BYPASS.LTC128B.128 [R4+0x2d400], desc[UR50][R2.64+0x80], !P2 ;  /* 0x2d40008002047fae */ /* 0x0005e4000d101d72 */
[----:B--2---:R-:W-:-:S05]  /*fa30*/  IADD3 R2, P0, R28, R11, RZ ;  /* 0x0000000b1c027210 */ /* 0x004fca0007f1e0ff */
[----:B-1----:R-:W-:Y:S01]  /*fa40*/  IMAD.X R3, RZ, RZ, R6, P0 ;  /* 0x000000ffff037224 */ /* 0x002fe200000e0606 */
[----:B------:R-:W-:-:S04]  /*fa50*/  IADD3 R6, P0, R28, R12, RZ ;  /* 0x0000000c1c067210 */ /* 0x000fc80007f1e0ff */
[----:B------:R-:W-:Y:S01]  /*fa60*/  LDGSTS.E.BYPASS.LTC128B.128 [R4+0x29c00], desc[UR50][R2.64], !P3 ;  /* 0x29c0000002047fae */ /* 0x000fe2000d901d72 */
[----:B------:R-:W-:-:S03]  /*fa70*/  IMAD.X R7, RZ, RZ, R7, P0 ;  /* 0x000000ffff077224 */ /* 0x000fc600000e0607 */
[----:B------:R1:W-:Y:S04]  /*fa80*/  LDGSTS.E.BYPASS.LTC128B.128 [R4+0x2dc00], desc[UR50][R2.64+0x80], !P2 ;  /* 0x2dc0008002047fae */ /* 0x0003e8000d101d72 */
[----:B------:R-:W-:Y:S04]  /*fa90*/  LDGSTS.E.BYPASS.LTC128B.128 [R4+0x2a400], desc[UR50][R6.64], !P3 ;  /* 0x2a40000006047fae */ /* 0x000fe8000d901d72 */
[----:B------:R2:W-:Y:S04]  /*faa0*/  LDGSTS.E.BYPASS.LTC128B.128 [R4+0x2e400], desc[UR50][R6.64+0x80], !P2 ;  /* 0x2e40008006047fae */ /* 0x0005e8000d101d72 */
[----:B-1----:R-:W1:Y:S04]  /*fab0*/  SHFL.IDX PT, R2, R8, 0x5, 0x181f ;  /* 0x00b81f0008027f89 */ /* 0x002e6800000e0000 */
[----:B------:R-:W5:Y:S04]  /*fac0*/  SHFL.IDX PT, R3, R5, 0x5, 0x181f ;  /* 0x00b81f0005037f89 */ /* 0x000f6800000e0000 */
[----:B--2---:R-:W2:Y:S04]  /*fad0*/  SHFL.IDX PT, R7, R8, 0x6, 0x181f ;  /* 0x00d81f0008077f89 */ /* 0x004ea800000e0000 */
[----:B------:R-:W0:Y:S04]  /*fae0*/  SHFL.IDX PT, R6, R5, 0x6, 0x181f ;  /* 0x00d81f0005067f89 */ /* 0x000e2800000e0000 */
[----:B------:R-:W0:Y:S01]  /*faf0*/  SHFL.IDX PT, R5, R5, 0x7, 0x181f ;  /* 0x00f81f0005057f89 */ /* 0x000e2200000e0000 */
[----:B-1----:R-:W-:-:S05]  /*fb00*/  IADD3 R2, P0, R28, R2, RZ ;  /* 0x000000021c027210 */ /* 0x002fca0007f1e0ff */
[----:B-----5:R-:W-:-:S05]  /*fb10*/  IMAD.X R3, RZ, RZ, R3, P0 ;  /* 0x000000ffff037224 */ /* 0x020fca00000e0603 */
[----:B------:R-:W-:Y:S04]  /*fb20*/  LDGSTS.E.BYPASS.LTC128B.128 [R4+0x2ac00], desc[UR50][R2.64], !P3 ;  /* 0x2ac0000002047fae */ /* 0x000fe8000d901d72 */
[----:B------:R2:W-:Y:S02]  /*fb30*/  LDGSTS.E.BYPASS.LTC128B.128 [R4+0x2ec00], desc[UR50][R2.64+0x80], !P2 ;  /* 0x2ec0008002047fae */ /* 0x0005e4000d101d72 */
[----:B--2---:R-:W-:-:S05]  /*fb40*/  IADD3 R2, P0, R28, R7, RZ ;  /* 0x000000071c027210 */ /* 0x004fca0007f1e0ff */
[----:B0-----:R-:W-:-:S05]  /*fb50*/  IMAD.X R3, RZ, RZ, R6, P0 ;  /* 0x000000ffff037224 */ /* 0x001fca00000e0606 */
[----:B------:R0:W-:Y:S04]  /*fb60*/  LDGSTS.E.BYPASS.LTC128B.128 [R4+0x2b400], desc[UR50][R2.64], !P3 ;  /* 0x2b40000002047fae */ /* 0x0001e8000d901d72 */
[----:B------:R0:W-:Y:S02]  /*fb70*/  LDGSTS.E.BYPASS.LTC128B.128 [R4+0x2f400], desc[UR50][R2.64+0x80], !P2 ;  /* 0x2f40008002047fae */ /* 0x0001e4000d101d72 */
.L_x_463:
[----:B0-----:R-:W-:-:S05]  /*fb80*/  IADD3 R2, P0, R28, R14, RZ ;  /* 0x0000000e1c027210 */ /* 0x001fca0007f1e0ff */
        /* <DEDUP_REMOVED lines=8> */
.L_x_321:
        /* <DEDUP_REMOVED lines=11> */
.L_x_322:
[----:B------:R3:W-:Y:S02]  /*fcc0*/  SYNCS.ARRIVE.TRANS64.A1T0 RZ, [R0+URZ+0x38830], RZ ;  /* 0x038830ff00ff79a7 */ /* 0x0007e4000810003f */
[----:B---34-:R-:W-:-:S05]  /*fcd0*/  IMAD.U32 R0, RZ, RZ, UR48 ;  /* 0x00000030ff007e24 */ /* 0x018fca000f8e00ff */
[----:B------:R-:W-:-:S13]  /*fce0*/  ISETP.NE.AND P0, PT, R0, 0x3, PT ;  /* 0x000000030000780c */ /* 0x000fda0003f05270 */
[----:B------:R-:W-:Y:S05]  /*fcf0*/  @!P0 BRA `(.L_x_323) ;  /* 0x0000000000048947 */ /* 0x000fea0003800000 */
[----:B------:R-:W-:Y:S01]  /*fd00*/  BPT.TRAP 0x1 ;  /* 0x000000040000795c */ /* 0x000fe20000300000 */
.L_x_323:
[----:B------:R-:W-:Y:S01]  /*fd10*/  LOP3.LUT R0, R10, 0x1, RZ, 0x3c, !PT ;  /* 0x000000010a007812 */ /* 0x000fe200078e3cff */
[----:B------:R-:W-:Y:S01]  /*fd20*/  IMAD R17, R9, 0x8, R22 ;  /* 0x0000000809117824 */ /* 0x000fe200078e0216 */
[----:B------:R-:W-:Y:S02]  /*fd30*/  BSSY B0, `(.L_x_324) ;  /* 0x0000004000007945 */ /* 0x000fe40003800000 */
[----:B------:R-:W-:-:S04]  /*fd40*/  SHF.L.U32 R0, R0, 0x1f, RZ ;  /* 0x0000001f00007819 */ /* 0x000fc800000006ff */
[----:B------:R-:W0:Y:S02]  /*fd50*/  SYNCS.PHASECHK.TRANS64.TRYWAIT P2, [R17+URZ+0x38870], R0 ;  /* 0x03887000110075a7 */ /* 0x000e24000804017f */
[----:B0-----:R-:W-:Y:S05]  /*fd60*/  @!P2 BRA `(.L_x_325) ;  /* 0x000000540088a947 */ /* 0x001fea0003800000 */
.L_x_464:
[----:B------:R-:W-:Y:S05]  /*fd70*/  BSYNC B0 ;  /* 0x0000000000007941 */ /* 0x000fea0003800000 */
.L_x_324:
[----:B------:R-:W-:-:S05]  /*fd80*/  IMAD.U32 R2, RZ, RZ, UR46 ;  /* 0x0000002eff027e24 */ /* 0x000fca000f8e00ff */
[----:B------:R-:W-:-:S13]  /*fd90*/  ISETP.NE.AND P2, PT, R2, 0x3, PT ;  /* 0x000000030200780c */ /* 0x000fda0003f45270 */
[----:B------:R-:W-:Y:S05]  /*fda0*/  @!P2 BRA `(.L_x_326) ;  /* 0x000000000004a947 */ /* 0x000fea0003800000 */
[----:B------:R-:W-:Y:S01]  /*fdb0*/  BPT.TRAP 0x1 ;  /* 0x000000040000795c */ /* 0x000fe20000300000 */
.L_x_326:
[----:B0-----:R-:W-:Y:S01]  /*fdc0*/  SHF.L.U32 R0, R10, 0x1f, RZ ;  /* 0x0000001f0a007819 */ /* 0x001fe200000006ff */
[----:B------:R-:W-:-:S03]  /*fdd0*/  IMAD.SHL.U32 R3, R9, 0x8000, RZ ;  /* 0x0000800009037824 */ /* 0x000fc600078e00ff */
[----:B------:R-:W0:Y:S02]  /*fde0*/  SYNCS.PHASECHK.TRANS64.TRYWAIT P2, [R17+URZ+0x38860], R0 ;  /* 0x03886000110075a7 */ /* 0x000e24000804017f */
[----:B0-----:R-:W-:Y:S05]  /*fdf0*/  @!P2 BRA `(.L_x_327) ;  /* 0x000000540078a947 */ /* 0x001fea0003800000 */
.L_x_465:
[----:B------:R-:W2:Y:S04]  /*fe00*/  LDL R2, [R1+0x4] ;  /* 0x0000040001027983 */ /* 0x000ea80000100800 */
[----:B------:R-:W3:Y:S01]  /*fe10*/  LDL R12, [R1] ;  /* 0x00000000010c7983 */ /* 0x000ee20000100800 */
[----:B------:R-:W-:Y:S05]  /*fe20*/  WARPSYNC.ALL ;  /* 0x0000000000007948 */ /* 0x000fea0003800000 */
[----:B------:R-:W-:-:S05]  /*fe30*/  IMAD.U32 R20, RZ, RZ, UR46 ;  /* 0x0000002eff147e24 */ /* 0x000fca000f8e00ff */
[----:B------:R-:W-:Y:S02]  /*fe40*/  ISETP.NE.AND P2, PT, R20, 0x3, PT ;  /* 0x000000031400780c */ /* 0x000fe40003f45270 */
[----:B--2---:R-:W-:Y:S02]  /*fe50*/  LOP3.LUT R5, R3, R2, RZ, 0xfc, !PT ;  /* 0x0000000203057212 */ /* 0x004fe400078efcff */
[----:B---3--:R-:W-:-:S03]  /*fe60*/  IADD3 R3, R22, R3, R12 ;  /* 0x0000000316037210 */ /* 0x008fc60007ffe00c */
[----:B------:R-:W-:Y:S01]  /*fe70*/  IMAD.IADD R2, R22, 0x1, R5 ;  /* 0x0000000116027824 */ /* 0x000fe200078e0205 */
[----:B------:R-:W-:-:S03]  /*fe80*/  IADD3 R19, R33, 0x400, R3 ;  /* 0x0000040021137810 */ /* 0x000fc60007ffe003 */
[----:B0-----:R-:W-:Y:S01]  /*fe90*/  IMAD.IADD R0, R34, 0x1, R2 ;  /* 0x0000000122007824 */ /* 0x001fe200078e0202 */
[----:B------:R-:W0:Y:S02]  /*fea0*/  LDSM.16.MT88.4 R4, [R2+0x10400] ;  /* 0x010400000204783b */ /* 0x000e240000004200 */
[C-C-:B0-----:R-:W-:Y:S02]  /*feb0*/  PRMT R8, R4.reuse, 0x6420, R5.reuse ;  /* 0x0000642004087816 */ /* 0x141fe40000000005 */
[----:B------:R-:W-:Y:S02]  /*fec0*/  PRMT R9, R4, 0x7531, R5 ;  /* 0x0000753104097816 */ /* 0x000fe40000000005 */
[C-C-:B------:R-:W-:Y:S02]  /*fed0*/  PRMT R10, R6.reuse, 0x6420, R7.reuse ;  /* 0x00006420060a7816 */ /* 0x140fe40000000007 */
[----:B------:R-:W-:Y:S02]  /*fee0*/  PRMT R11, R6, 0x7531, R7 ;  /* 0x00007531060b7816 */ /* 0x000fe40000000007 */
[----:B------:R-:W0:Y:S04]  /*fef0*/  LDSM.16.MT88.4 R4, [R0+0x10400] ;  /* 0x010400000004783b */ /* 0x000e280000004200 */
[----:B------:R-:W-:Y:S01]  /*ff00*/  STSM.16.M88.4 [R3+0x400], R8 ;  /* 0x0004000803007844 */ /* 0x000fe20000000200 */
[----:B0-----:R-:W-:-:S02]  /*ff10*/  PRMT R12, R4, 0x6420, R5 ;  /* 0x00006420040c7816 */ /* 0x001fc40000000005 */
[----:B------:R-:W-:Y:S02]  /*ff20*/  PRMT R13, R4, 0x7531, R5 ;  /* 0x00007531040d7816 */ /* 0x000fe40000000005 */
[C-C-:B------:R-:W-:Y:S02]  /*ff30*/  PRMT R14, R6.reuse, 0x6420, R7.reuse ;  /* 0x00006420060e7816 */ /* 0x140fe40000000007 */
[----:B------:R-:W-:-:S05]  /*ff40*/  PRMT R15, R6, 0x7531, R7 ;  /* 0x00007531060f7816 */ /* 0x000fca0000000007 */
[----:B------:R-:W-:Y:S04]  /*ff50*/  STSM.16.M88.4 [R3+0x2400], R12 ;  /* 0x0024000c03007844 */ /* 0x000fe80000000200 */
[----:B------:R-:W0:Y:S02]  /*ff60*/  LDSM.16.MT88.4 R8, [R2+0x14400] ;  /* 0x014400000208783b */ /* 0x000e240000004200 */
[C-C-:B0-----:R-:W-:Y:S02]  /*ff70*/  PRMT R4, R8.reuse, 0x6420, R9.reuse ;  /* 0x0000642008047816 */ /* 0x141fe40000000009 */
[----:B------:R-:W-:Y:S02]  /*ff80*/  PRMT R5, R8, 0x7531, R9 ;  /* 0x0000753108057816 */ /* 0x000fe40000000009 */
[----:B------:R-:W-:-:S02]  /*ff90*/  PRMT R6, R10, 0x6420, R11 ;  /* 0x000064200a067816 */ /* 0x000fc4000000000b */
[----:B------:R-:W-:Y:S02]  /*ffa0*/  PRMT R7, R10, 0x7531, R11 ;  /* 0x000075310a077816 */ /* 0x000fe4000000000b */
[----:B------:R-:W0:Y:S04]  /*ffb0*/  LDSM.16.MT88.4 R8, [R0+0x14400] ;  /* 0x014400000008783b */ /* 0x000e280000004200 */
[----:B------:R-:W-:Y:S01]  /*ffc0*/  STSM.16.M88.4 [R3+0x4400], R4 ;  /* 0x0044000403007844 */ /* 0x000fe20000000200 */
[C-C-:B0-----:R-:W-:Y:S02]  /*ffd0*/  PRMT R24, R8.reuse, 0x6420, R9.reuse ;  /* 0x0000642008187816 */ /* 0x141fe40000000009 */
[----:B------:R-:W-:Y:S02]  /*ffe0*/  PRMT R25, R8, 0x7531, R9 ;  /* 0x0000753108197816 */ /* 0x000fe40000000009 */
[----:B------:R-:W-:-:S02]  /*fff0*/  PRMT R26, R10, 0x6420, R11 ;  /* 0x000064200a1a7816 */ /* 0x000fc4000000000b */
[----:B------:R-:W-:-:S05]  /*10000*/  PRMT R27, R10, 0x7531, R11 ;  /* 0x000075310a1b7816 */ /* 0x000fca000000000b */
[----:B------:R0:W-:Y:S04]  /*10010*/  STSM.16.M88.4 [R3+0x6400], R24 ;  /* 0x0064001803007844 */ /* 0x0001e80000000200 */
[----:B------:R-:W1:Y:S01]  /*10020*/  LDSM.16.MT88.4 R8, [R2+0x11400] ;  /* 0x011400000208783b */ /* 0x000e620000004200 */
[----:B0-----:R-:W-:Y:S02]  /*10030*/  IADD3 R3, R34, 0x400, R3 ;  /* 0x0000040022037810 */ /* 0x001fe40007ffe003 */
[C-C-:B-1----:R-:W-:Y:S02]  /*10040*/  PRMT R4, R8.reuse, 0x6420, R9.reuse ;  /* 0x0000642008047816 */ /* 0x142fe40000000009 */
[----:B------:R-:W-:Y:S02]  /*10050*/  PRMT R5, R8, 0x7531, R9 ;  /* 0x0000753108057816 */ /* 0x000fe40000000009 */
[----:B------:R-:W-:-:S02]  /*10060*/  PRMT R6, R10, 0x6420, R11 ;  /* 0x000064200a067816 */ /* 0x000fc4000000000b */
[----:B------:R-:W-:Y:S02]  /*10070*/  PRMT R7, R10, 0x7531, R11 ;  /* 0x000075310a077816 */ /* 0x000fe4000000000b */
[----:B------:R-:W0:Y:S04]  /*10080*/  LDSM.16.MT88.4 R8, [R0+0x11400] ;  /* 0x011400000008783b */ /* 0x000e280000004200 */
[----:B------:R-:W-:Y:S01]  /*10090*/  STSM.16.M88.4 [R19], R4 ;  /* 0x0000000413007844 */ /* 0x000fe20000000200 */
[C-C-:B0-----:R-:W-:Y:S02]  /*100a0*/  PRMT R12, R8.reuse, 0x6420, R9.reuse ;  /* 0x00006420080c7816 */ /* 0x141fe40000000009 */
[----:B------:R-:W-:Y:S02]  /*100b0*/  PRMT R13, R8, 0x7531, R9 ;  /* 0x00007531080d7816 */ /* 0x000fe40000000009 */
[----:B------:R-:W-:-:S02]  /*100c0*/  PRMT R14, R10, 0x6420, R11 ;  /* 0x000064200a0e7816 */ /* 0x000fc4000000000b */
        /* <DEDUP_REMOVED lines=32> */
[----:B------:R0:W-:Y:S02]  /*102d0*/  STSM.16.M88.4 [R3+0x4000], R4 ;  /* 0x0040000403007844 */ /* 0x0001e40000000200 */
[C-C-:B0-----:R-:W-:Y:S02]  /*102e0*/  PRMT R4, R8.reuse, 0x6420, R9.reuse ;  /* 0x0000642008047816 */ /* 0x141fe40000000009 */
[----:B------:R-:W-:-:S02]  /*102f0*/  PRMT R5, R8, 0x7531, R9 ;  /* 0x0000753108057816 */ /* 0x000fc40000000009 */
[C-C-:B------:R-:W-:Y:S02]  /*10300*/  PRMT R6, R10.reuse, 0x6420, R11.reuse ;  /* 0x000064200a067816 */ /* 0x140fe4000000000b */
[----:B------:R-:W-:-:S05]  /*10310*/  PRMT R7, R10, 0x7531, R11 ;  /* 0x000075310a077816 */ /* 0x000fca000000000b */
[----:B------:R0:W-:Y:S04]  /*10320*/  STSM.16.M88.4 [R3+0x6000], R4 ;  /* 0x0060000403007844 */ /* 0x0001e80000000200 */
[----:B------:R-:W1:Y:S04]  /*10330*/  LDSM.16.MT88.4 R12, [R2+0x13400] ;  /* 0x01340000020c783b */ /* 0x000e680000004200 */
[----:B------:R-:W2:Y:S01]  /*10340*/  LDSM.16.MT88.4 R4, [R0+0x13400] ;  /* 0x013400000004783b */ /* 0x000ea20000004200 */
[----:B0-----:R-:W-:Y:S01]  /*10350*/  IMAD.IADD R3, R33, 0x1, R3 ;  /* 0x0000000121037824 */ /* 0x001fe200078e0203 */
[----:B-1----:R-:W-:-:S02]  /*10360*/  PRMT R8, R12, 0x6420, R13 ;  /* 0x000064200c087816 */ /* 0x002fc4000000000d */
[----:B------:R-:W-:Y:S02]  /*10370*/  PRMT R9, R12, 0x7531, R13 ;  /* 0x000075310c097816 */ /* 0x000fe4000000000d */
[C-C-:B------:R-:W-:Y:S02]  /*10380*/  PRMT R10, R14.reuse, 0x6420, R15.reuse ;  /* 0x000064200e0a7816 */ /* 0x140fe4000000000f */
[----:B------:R-:W-:-:S05]  /*10390*/  PRMT R11, R14, 0x7531, R15 ;  /* 0x000075310e0b7816 */ /* 0x000fca000000000f */
[----:B------:R2:W-:Y:S02]  /*103a0*/  STSM.16.M88.4 [R3], R8 ;  /* 0x0000000803007844 */ /* 0x0005e40000000200 */
[C-C-:B--2---:R-:W-:Y:S02]  /*103b0*/  PRMT R8, R4.reuse, 0x6420, R5.reuse ;  /* 0x0000642004087816 */ /* 0x144fe40000000005 */
        /* <DEDUP_REMOVED lines=10> */
[----:B------:R1:W-:Y:S01]  /*10460*/  STSM.16.M88.4 [R3+0x4000], R12 ;  /* 0x0040000c03007844 */ /* 0x0003e20000000200 */
[C-C-:B0-----:R-:W-:Y:S02]  /*10470*/  PRMT R8, R4.reuse, 0x6420, R5.reuse ;  /* 0x0000642004087816 */ /* 0x141fe40000000005 */
[----:B------:R-:W-:Y:S02]  /*10480*/  PRMT R9, R4, 0x7531, R5 ;  /* 0x0000753104097816 */ /* 0x000fe40000000005 */
[----:B------:R-:W-:-:S02]  /*10490*/  PRMT R10, R6, 0x6420, R7 ;  /* 0x00006420060a7816 */ /* 0x000fc40000000007 */
[----:B------:R-:W-:-:S05]  /*104a0*/  PRMT R11, R6, 0x7531, R7 ;  /* 0x00007531060b7816 */ /* 0x000fca0000000007 */
[----:B------:R1:W-:Y:S01]  /*104b0*/  STSM.16.M88.4 [R3+0x6000], R8 ;  /* 0x0060000803007844 */ /* 0x0003e20000000200 */
[----:B------:R-:W-:Y:S01]  /*104c0*/  @!PT LDS RZ, [RZ] ;  /* 0x00000000fffff984 */ /* 0x000fe20000000800 */
[----:B------:R-:W-:Y:S01]  /*104d0*/  @!PT LDS RZ, [RZ] ;  /* 0x00000000fffff984 */ /* 0x000fe20000000800 */
[----:B------:R-:W-:Y:S01]  /*104e0*/  @!PT LDS RZ, [RZ] ;  /* 0x00000000fffff984 */ /* 0x000fe20000000800 */
[----:B------:R-:W-:Y:S01]  /*104f0*/  @!PT LDS RZ, [RZ] ;  /* 0x00000000fffff984 */ /* 0x000fe20000000800 */
[----:B------:R0:W-:Y:S06]  /*10500*/  MEMBAR.ALL.CTA ;  /* 0x0000000000007992 */ /* 0x0001ec0000008000 */
[----:B0-----:R-:W0:Y:S01]  /*10510*/  FENCE.VIEW.ASYNC.S ;  /* 0x00000000000073c6 */ /* 0x001e220000000000 */
[----:B------:R-:W-:Y:S05]  /*10520*/  @!P2 BRA `(.L_x_328) ;  /* 0x000000000004a947 */ /* 0x000fea0003800000 */
[----:B------:R-:W-:Y:S01]  /*10530*/  BPT.TRAP 0x1 ;  /* 0x000000040000795c */ /* 0x000fe20000300000 */
.L_x_328:
[----:B0-----:R0:W-:Y:S01]  /*10540*/  SYNCS.ARRIVE.TRANS64.A1T0 RZ, [R17+URZ+0x38850], RZ ;  /* 0x038850ff11ff79a7 */ /* 0x0011e2000810003f */
[----:B------:R-:W-:Y:S06]  /*10550*/  BAR.SYNC.DEFER_BLOCKING 0x2, 0x80 ;  /* 0x0082000000007b1d */ /* 0x000fec0000010000 */
[----:B------:R-:W-:Y:S05]  /*10560*/  @!P0 BRA `(.L_x_329) ;  /* 0x0000000000048947 */ /* 0x000fea0003800000 */
[----:B------:R-:W-:Y:S01]  /*10570*/  BPT.TRAP 0x1 ;  /* 0x000000040000795c */ /* 0x000fe20000300000 */
.L_x_329:
[----:B0-----:R-:W-:Y:S02]  /*10580*/  VIADD R17, R17, 0x38880 ;  /* 0x0003888011117836 */ /* 0x001fe40000000000 */
[----:B-1----:R-:W-:Y:S02]  /*10590*/  IMAD.MOV.U32 R10, RZ, RZ, R30 ;  /* 0x000000ffff0a7224 */ /* 0x002fe400078e001e */
[----:B------:R-:W-:Y:S01]  /*105a0*/  IMAD.MOV.U32 R9, RZ, RZ, R23 ;  /* 0x000000ffff097224 */ /* 0x000fe200078e0017 */
[----:B------:R-:W-:-:S04]  /*105b0*/  PRMT R17, R36, 0x654, R17 ;  /* 0x0000065424117816 */ /* 0x000fc80000000011 */
[----:B------:R2:W-:Y:S01]  /*105c0*/  SYNCS.ARRIVE.TRANS64.RED.A1T0 RZ, [R17+URZ], RZ ;  /* 0x000000ff11ff79a7 */ /* 0x0005e2000810043f */
[----:B------:R-:W-:Y:S05]  /*105d0*/  @P1 BRA `(.L_x_330) ;  /* 0xffffffe800201947 */ /* 0x000fea000383ffff */
.L_x_310:
[----:B------:R-:W3:Y:S01]  /*105e0*/  S2R R0, SR_TID.X ;  /* 0x0000000000007919 */ /* 0x000ee20000002100 */
[----:B------:R-:W-:Y:S01]  /*105f0*/  BSSY B0, `(.L_x_331) ;  /* 0x0000012000007945 */ /* 0x000fe20003800000 */
[----:B---3--:R-:W-:Y:S01]  /*10600*/  LOP3.LUT R2, R0, 0x7f, RZ, 0xc0, !PT ;  /* 0x0000007f00027812 */ /* 0x008fe200078ec0ff */
[----:B------:R-:W-:-:S03]  /*10610*/  IMAD.U32 R0, RZ, RZ, UR48 ;  /* 0x00000030ff007e24 */ /* 0x000fc6000f8e00ff */
[----:B------:R-:W-:Y:S02]  /*10620*/  ISETP.NE.AND P1, PT, R2, RZ, PT ;  /* 0x000000ff0200720c */ /* 0x000fe40003f25270 */
[----:B------:R-:W-:-:S11]  /*10630*/  ISETP.NE.AND P0, PT, R0, 0x3, PT ;  /* 0x000000030000780c */ /* 0x000fd60003f05270 */
[----:B------:R-:W-:Y:S05]  /*10640*/  @P1 BRA `(.L_x_332) ;  /* 0x0000000000301947 */ /* 0x000fea0003800000 */
[----:B------:R-:W3:Y:S01]  /*10650*/  S2R R5, SR_LANEID ;  /* 0x0000000000057919 */ /* 0x000ee20000000000 */
[----:B------:R-:W-:Y:S01]  /*10660*/  VOTEU.ANY UR4, UPT, PT ;  /* 0x0000000000047886 */ /* 0x000fe200038e0100 */
[----:B0-----:R-:W0:Y:S01]  /*10670*/  LDC.64 R2, c[0x0][0xc60] ;  /* 0x00031800ff027b82 */ /* 0x001e220000000a00 */
[----:B------:R-:W3:Y:S02]  /*10680*/  FLO.U32 R0, UR4 ;  /* 0x0000000400007d00 */ /* 0x000ee400080e0000 */
[----:B---3--:R-:W-:-:S06]  /*10690*/  ISETP.EQ.U32.AND P1, PT, R0, R5, PT ;  /* 0x000000050000720c */ /* 0x008fcc0003f22070 */
[----:B------:R-:W0:Y:S07]  /*106a0*/  POPC R5, UR4 ;  /* 0x0000000400057d09 */ /* 0x000e2e0008000000 */
[----:B0-----:R-:W3:Y:S01]  /*106b0*/  @P1 ATOMG.E.ADD.STRONG.GPU PT, R3, desc[UR50][R2.64], R5 ;  /* 0x00000005020319a8 */ /* 0x001ee200081ee1f2 */
[----:B------:R-:W0:Y:S02]  /*106c0*/  S2R R4, SR_LTMASK ;  /* 0x0000000000047919 */ /* 0x000e240000003900 */
[----:B0-----:R-:W-:-:S04]  /*106d0*/  LOP3.LUT R4, R4, UR4, RZ, 0xc0, !PT ;  /* 0x0000000404047c12 */ /* 0x001fc8000f8ec0ff */
[----:B------:R-:W0:Y:S01]  /*106e0*/  POPC R7, R4 ;  /* 0x0000000400077309 */ /* 0x000e220000000000 */
[----:B---3--:R-:W0:Y:S02]  /*106f0*/  SHFL.IDX PT, R0, R3, R0, 0x1f ;  /* 0x00001f0003007589 */ /* 0x008e2400000e0000 */
[----:B0-----:R-:W-:-:S07]  /*10700*/  IADD3 R16, R0, UR49, R7 ;  /* 0x0000003100107c10 */ /* 0x001fce000fffe007 */
.L_x_332:
[----:B------:R-:W-:Y:S05]  /*10710*/  BSYNC B0 ;  /* 0x0000000000007941 */ /* 0x000fea0003800000 */
.L_x_331:
[----:B------:R-:W-:Y:S05]  /*10720*/  @!P0 BRA `(.L_x_333) ;  /* 0x0000000000048947 */ /* 0x000fea0003800000 */
[----:B------:R-:W-:Y:S01]  /*10730*/  BPT.TRAP 0x1 ;  /* 0x000000040000795c */ /* 0x000fe20000300000 */
.L_x_333:
[----:B0-----:R-:W-:Y:S01]  /*10740*/  LOP3.LUT R3, R30, 0x1, RZ, 0x3c, !PT ;  /* 0x000000011e037812 */ /* 0x001fe200078e3cff */
[----:B------:R-:W-:Y:S01]  /*10750*/  IMAD R18, R23, 0x8, R22 ;  /* 0x0000000817127824 */ /* 0x000fe200078e0216 */
[----:B------:R-:W-:Y:S02]  /*10760*/  BSSY B0, `(.L_x_334) ;  /* 0x0000004000007945 */ /* 0x000fe40003800000 */
[----:B------:R-:W-:-:S04]  /*10770*/  SHF.L.U32 R3, R3, 0x1f, RZ ;  /* 0x0000001f03037819 */ /* 0x000fc800000006ff */
[----:B------:R-:W0:Y:S02]  /*10780*/  SYNCS.PHASECHK.TRANS64.TRYWAIT P1, [R18+URZ+0x38870], R3 ;  /* 0x03887003120075a7 */ /* 0x000e24000802017f */
[----:B0-----:R-:W-:Y:S05]  /*10790*/  @!P1 BRA `(.L_x_335) ;  /* 0x0000004c00249947 */ /* 0x001fea0003800000 */
.L_x_466:
[----:B------:R-:W-:Y:S05]  /*107a0*/  BSYNC B0 ;  /* 0x0000000000007941 */ /* 0x000fea0003800000 */
.L_x_334:
[----:B------:R-:W-:-:S05]  /*107b0*/  IMAD.U32 R0, RZ, RZ, UR46 ;  /* 0x0000002eff007e24 */ /* 0x000fca000f8e00ff */
[----:B------:R-:W-:-:S13]  /*107c0*/  ISETP.NE.AND P1, PT, R0, 0x3, PT ;  /* 0x000000030000780c */ /* 0x000fda0003f25270 */
[----:B------:R-:W-:Y:S05]  /*107d0*/  @!P1 BRA `(.L_x_336) ;  /* 0x0000000000049947 */ /* 0x000fea0003800000 */
[----:B------:R-:W-:Y:S01]  /*107e0*/  BPT.TRAP 0x1 ;  /* 0x000000040000795c */ /* 0x000fe20000300000 */
.L_x_336:
[----:B0-----:R-:W-:-:S04]  /*107f0*/  SHF.L.U32 R3, R30, 0x1f, RZ ;  /* 0x0000001f1e037819 */ /* 0x001fc800000006ff */
[----:B------:R-:W0:Y:S02]  /*10800*/  SYNCS.PHASECHK.TRANS64.TRYWAIT P1, [R18+URZ+0x38860], R3 ;  /* 0x03886003120075a7 */ /* 0x000e24000802017f */
[----:B0-----:R-:W-:Y:S05]  /*10810*/  @!P1 BRA `(.L_x_337) ;  /* 0x0000004c00189947 */ /* 0x001fea0003800000 */
.L_x_467:
[----:B------:R-:W3:Y:S04]  /*10820*/  LDL R0, [R1+0x4] ;  /* 0x0000040001007983 */ /* 0x000ee80000100800 */
[----:B--2---:R-:W2:Y:S01]  /*10830*/  LDL R17, [R1] ;  /* 0x0000000001117983 */ /* 0x004ea20000100800 */
[----:B0-----:R-:W-:Y:S01]  /*10840*/  IMAD.SHL.U32 R3, R23, 0x8000, RZ ;  /* 0x0000800017037824 */ /* 0x001fe200078e00ff */
[----:B------:R-:W-:Y:S05]  /*10850*/  WARPSYNC.ALL ;  /* 0x0000000000007948 */ /* 0x000fea0003800000 */
[----:B------:R-:W-:-:S05]  /*10860*/  IMAD.U32 R19, RZ, RZ, UR46 ;  /* 0x0000002eff137e24 */ /* 0x000fca000f8e00ff */
[----:B------:R-:W-:Y:S02]  /*10870*/  ISETP.NE.AND P1, PT, R19, 0x3, PT ;  /* 0x000000031300780c */ /* 0x000fe40003f25270 */
[----:B---3--:R-:W-:Y:S02]  /*10880*/  LOP3.LUT R5, R3, R0, RZ, 0xfc, !PT ;  /* 0x0000000003057212 */ /* 0x008fe400078efcff */
[----:B--2---:R-:W-:-:S03]  /*10890*/  IADD3 R3, R22, R3, R17 ;  /* 0x0000000316037210 */ /* 0x004fc60007ffe011 */
[----:B------:R-:W-:Y:S01]  /*108a0*/  IMAD.IADD R0, R22, 0x1, R5 ;  /* 0x0000000116007824 */ /* 0x000fe200078e0205 */
[----:B------:R-:W-:-:S03]  /*108b0*/  IADD3 R17, R33, 0x400, R3 ;  /* 0x0000040021117810 */ /* 0x000fc60007ffe003 */
[----:B------:R-:W-:Y:S01]  /*108c0*/  IMAD.IADD R2, R34, 0x1, R0 ;  /* 0x0000000122027824 */ /* 0x000fe200078e0200 */
[----:B------:R-:W0:Y:S04]  /*108d0*/  LDSM.16.MT88.4 R4, [R0+0x10400] ;  /* 0x010400000004783b */ /* 0x000e280000004200 */
[----:B------:R-:W2:Y:S01]  /*108e0*/  LDSM.16.MT88.4 R8, [R2+0x10400] ;  /* 0x010400000208783b */ /* 0x000ea20000004200 */
[C-C-:B0-----:R-:W-:Y:S02]  /*108f0*/  PRMT R12, R4.reuse, 0x6420, R5.reuse ;  /* 0x00006420040c7816 */ /* 0x141fe40000000005 */
[----:B------:R-:W-:Y:S02]  /*10900*/  PRMT R13, R4, 0x7531, R5 ;  /* 0x00007531040d7816 */ /* 0x000fe40000000005 */
[----:B-1----:R-:W-:-:S02]  /*10910*/  PRMT R14, R6, 0x6420, R7 ;  /* 0x00006420060e7816 */ /* 0x002fc40000000007 */
[----:B------:R-:W-:Y:S02]  /*10920*/  PRMT R15, R6, 0x7531, R7 ;  /* 0x00007531060f7816 */ /* 0x000fe40000000007 */
[C-C-:B--2---:R-:W-:Y:S02]  /*10930*/  PRMT R4, R8.reuse, 0x6420, R9.reuse ;  /* 0x0000642008047816 */ /* 0x144fe40000000009 */
[----:B------:R-:W-:Y:S01]  /*10940*/  PRMT R5, R8, 0x7531, R9 ;  /* 0x0000753108057816 */ /* 0x000fe20000000009 */
[----:B------:R-:W-:Y:S01]  /*10950*/  STSM.16.M88.4 [R3+0x400], R12 ;  /* 0x0004000c03007844 */ /* 0x000fe20000000200 */
[C-C-:B------:R-:W-:Y:S02]  /*10960*/  PRMT R6, R10.reuse, 0x6420, R11.reuse ;  /* 0x000064200a067816 */ /* 0x140fe4000000000b */
[----:B------:R-:W-:-:S05]  /*10970*/  PRMT R7, R10, 0x7531, R11 ;  /* 0x000075310a077816 */ /* 0x000fca000000000b */
[----:B------:R-:W-:Y:S04]  /*10980*/  STSM.16.M88.4 [R3+0x2400], R4 ;  /* 0x0024000403007844 */ /* 0x000fe80000000200 */
[----:B------:R-:W0:Y:S04]  /*10990*/  LDSM.16.MT88.4 R4, [R0+0x14400] ;  /* 0x014400000004783b */ /* 0x000e280000004200 */
        /* <DEDUP_REMOVED lines=11> */
[----:B------:R-:W1:Y:S04]  /*10a50*/  LDSM.16.MT88.4 R4, [R0+0x11400] ;  /* 0x011400000004783b */ /* 0x000e680000004200 */
        /* <DEDUP_REMOVED lines=81> */
.L_x_338:
[----:B-1----:R1:W-:Y:S01]  /*10f70*/  SYNCS.ARRIVE.TRANS64.A1T0 RZ, [R18+URZ+0x38850], RZ ;  /* 0x038850ff12ff79a7 */ /* 0x0023e2000810003f */
[----:B------:R-:W-:Y:S06]  /*10f80*/  BAR.SYNC.DEFER_BLOCKING 0x2, 0x80 ;  /* 0x0082000000007b1d */ /* 0x000fec0000010000 */
[----:B------:R-:W-:Y:S05]  /*10f90*/  @!P0 BRA `(.L_x_339) ;  /* 0x0000000000048947 */ /* 0x000fea0003800000 */
[----:B------:R-:W-:Y:S01]  /*10fa0*/  BPT.TRAP 0x1 ;  /* 0x000000040000795c */ /* 0x000fe20000300000 */
.L_x_339:
[----:B0-----:R-:W-:Y:S02]  /*10fb0*/  VIADD R3, R18, 0x38880 ;  /* 0x0003888012037836 */ /* 0x001fe40000000000 */
[----:B------:R-:W-:-:S03]  /*10fc0*/  VIADD R23, R23, 0x1 ;  /* 0x0000000117177836 */ /* 0x000fc60000000000 */
[----:B------:R-:W-:Y:S02]  /*10fd0*/  PRMT R3, R36, 0x654, R3 ;  /* 0x0000065424037816 */ /* 0x000fe40000000003 */
[C---:B------:R-:W-:Y:S02]  /*10fe0*/  ISETP.NE.AND P0, PT, R23.reuse, 0x2, PT ;  /* 0x000000021700780c */ /* 0x040fe40003f05270 */
[----:B------:R0:W-:Y:S02]  /*10ff0*/  SYNCS.ARRIVE.TRANS64.RED.A1T0 RZ, [R3+URZ], RZ ;  /* 0x000000ff03ff79a7 */ /* 0x0001e4000810043f */
[----:B------:R-:W-:Y:S02]  /*11000*/  SEL R23, R23, RZ, P0 ;  /* 0x000000ff17177207 */ /* 0x000fe40000000000 */
[----:B0-----:R-:W-:-:S04]  /*11010*/  SEL R3, RZ, 0x1, P0 ;  /* 0x00000001ff037807 */ /* 0x001fc80000000000 */
[----:B------:R-:W-:-:S07]  /*11020*/  LOP3.LUT R30, R30, R3, RZ, 0x3c, !PT ;  /* 0x000000031e1e7212 */ /* 0x000fce00078e3cff */
.L_x_280:
[----:B------:R-:W-:Y:S05]  /*11030*/  BSYNC B7 ;  /* 0x0000000000077941 */ /* 0x000fea0003800000 */
.L_x_278:
[----:B------:R-:W-:-:S13]  /*11040*/  LOP3.LUT P0, RZ, R29, 0x100, RZ, 0xc0, !PT ;  /* 0x000001001dff7812 */ /* 0x000fda000780c0ff */
[----:B------:R-:W-:Y:S05]  /*11050*/  @!P0 BRA `(.L_x_340) ;  /* 0x0000000000248947 */ /* 0x000fea0003800000 */
[----:B------:R-:W0:Y:S08]  /*11060*/  S2UR UR4, SR_CgaCtaId ;  /* 0x00000000000479c3 */ /* 0x000e300000008800 */
[----:B------:R-:W-:Y:S01]  /*11070*/  BAR.SYNC.DEFER_BLOCKING 0x5, 0x180 ;  /* 0x0146000000007b1d */ /* 0x000fe20000010000 */
[----:B------:R-:W-:Y:S01]  /*11080*/  MOV R3, 0x400 ;  /* 0x0000040000037802 */ /* 0x000fe20000000f00 */
[----:B0-----:R-:W-:-:S05]  /*11090*/  IMAD.U32 R36, RZ, RZ, UR4 ;  /* 0x00000004ff247e24 */ /* 0x001fca000f8e00ff */
[----:B------:R-:W-:-:S05]  /*110a0*/  LEA R22, R36, R3, 0x18 ;  /* 0x0000000324167211 */ /* 0x000fca00078ec0ff */
[----:B-1----:R-:W0:Y:S02]  /*110b0*/  LDS.128 R16, [R22+0x388d0] ;  /* 0x0388d00016107984 */ /* 0x002e240000000c00 */
[----:B0-----:R-:W-:Y:S01]  /*110c0*/  R2UR UR40, R19 ;  /* 0x00000000132872ca */ /* 0x001fe200000e0000 */
[----:B------:R-:W-:Y:S06]  /*110d0*/  BAR.ARV 0x4, 0x180 ;  /* 0x0106000000007b1d */ /* 0x000fec0000002000 */
[----:B------:R-:W-:Y:S08]  /*110e0*/  BRA `(.L_x_341) ;  /* 0x0000000800187947 */ /* 0x000ff00003800000 */
.L_x_340:
[----:B------:R-:W0:Y:S01]  /*110f0*/  S2R R0, SR_TID.X ;  /* 0x0000000000007919 */ /* 0x000e220000002100 */
[----:B------:R-:W-:Y:S01]  /*11100*/  ULDC UR4, c[0x0][0xc3c] ;  /* 0x00030f0000047ab9 */ /* 0x000fe20000000800 */
[----:B0-----:R-:W-:Y:S01]  /*11110*/  LOP3.LUT R8, R0, 0x1f, RZ, 0xc0, !PT ;  /* 0x0000001f00087812 */ /* 0x001fe200078ec0ff */
[----:B------:R-:W-:-:S03]  /*11120*/  IMAD.MOV.U32 R0, RZ, RZ, RZ ;  /* 0x000000ffff007224 */ /* 0x000fc600078e00ff */
[C---:B------:R-:W-:Y:S01]  /*11130*/  ISETP.NE.AND P0, PT, R8.reuse, 0x1f, PT ;  /* 0x0000001f0800780c */ /* 0x040fe20003f05270 */
[----:B------:R-:W-:-:S05]  /*11140*/  VIADD R5, R8, UR40 ;  /* 0x0000002808057c36 */ /* 0x000fca0008000000 */
[----:B------:R-:W-:Y:S01]  /*11150*/  ISETP.GE.OR P1, PT, R5, UR4, !P0 ;  /* 0x0000000405007c0c */ /* 0x000fe2000c726670 */
[----:B------:R-:W-:-:S12]  /*11160*/  ULDC UR4, c[0x0][0xc3c] ;  /* 0x00030f0000047ab9 */ /* 0x000fd80000000800 */
[----:B------:R-:W0:Y:S02]  /*11170*/  @!P1 LDC.64 R2, c[0x0][0xc80] ;  /* 0x00032000ff029b82 */ /* 0x000e240000000a00 */
[----:B0-----:R-:W-:-:S05]  /*11180*/  @!P1 IMAD.WIDE R2, R5, 0x4, R2 ;  /* 0x0000000405029825 */ /* 0x001fca00078e0202 */
[----:B------:R-:W2:Y:S01]  /*11190*/  @!P1 LDG.E R0, desc[UR50][R2.64] ;  /* 0x0000003202009981 */ /* 0x000ea2000c1e1900 */
[C---:B------:R-:W-:Y:S02]  /*111a0*/  ISETP.NE.AND P1, PT, R8.reuse, RZ, PT ;  /* 0x000000ff0800720c */ /* 0x040fe40003f25270 */
[C---:B------:R-:W-:Y:S02]  /*111b0*/  ISETP.GE.U32.AND P2, PT, R8.reuse, 0x2, PT ;  /* 0x000000020800780c */ /* 0x040fe40003f46070 */
        /* <DEDUP_REMOVED lines=8> */
[----:B------:R-:W-:Y:S02]  /*11240*/  IMAD.IADD R4, R5, 0x1, R4 ;  /* 0x0000000105047824 */ /* 0x000fe400078e0204 */
[----:B------:R-:W-:Y:S04]  /*11250*/  SHFL.IDX PT, R5, R16, RZ, 0x1f ;  /* 0x00001fff10057589 */ /* 0x000fe800000e0000 */
[----:B------:R-:W0:Y:S02]  /*11260*/  SHFL.UP PT, R6, R4, 0x4, RZ ;  /* 0x0480000004067989 */ /* 0x000e2400000e00ff */
[----:B0-----:R-:W-:-:S05]  /*11270*/  SEL R3, R6, RZ, P3 ;  /* 0x000000ff06037207 */ /* 0x001fca0001800000 */
[----:B------:R-:W-:Y:S02]  /*11280*/  IMAD.IADD R6, R4, 0x1, R3 ;  /* 0x0000000104067824 */ /* 0x000fe400078e0203 */
[----:B------:R-:W-:Y:S04]  /*11290*/  SHFL.IDX PT, R4, R16, 0x1, 0x1f ;  /* 0x00201f0010047f89 */ /* 0x000fe800000e0000 */
        /* <DEDUP_REMOVED lines=11> */
[----:B------:R-:W-:Y:S05]  /*11350*/  @P6 BRA `(.L_x_342) ;  /* 0x0000000000906947 */ /* 0x000fea0003800000 */
.L_x_346:
[----:B------:R-:W-:-:S04]  /*11360*/  UIADD3 UR40, UR40, 0x1f, URZ ;  /* 0x0000001f28287890 */ /* 0x000fc8000fffe03f */
[----:B------:R-:W-:-:S06]  /*11370*/  UISETP.GE.AND UP0, UPT, UR40, UR4, UPT ;  /* 0x000000042800728c */ /* 0x000fcc000bf06270 */
[----:B------:R-:W-:-:S13]  /*11380*/  PLOP3.LUT P6, PT, PT, PT, UP0, 0x40, 0x0 ;  /* 0x000000000000781c */ /* 0x000fda0003fce808 */
[----:B------:R-:W-:Y:S05]  /*11390*/  @!P6 BRA `(.L_x_343) ;  /* 0x000000040034e947 */ /* 0x000fea0003800000 */
[----:B------:R-:W0:Y:S01]  /*113a0*/  S2R R0, SR_TID.X ;  /* 0x0000000000007919 */ /* 0x000e220000002100 */
[----:B------:R-:W-:Y:S01]  /*113b0*/  BSSY B0, `(.L_x_344) ;  /* 0x0000009000007945 */ /* 0x000fe20003800000 */
[----:B0-----:R-:W-:-:S05]  /*113c0*/  LOP3.LUT R0, R0, 0x1f, RZ, 0xc0, !PT ;  /* 0x0000001f00007812 */ /* 0x001fca00078ec0ff */
[----:B------:R-:W-:Y:S02]  /*113d0*/  VIADD R7, R0, UR40 ;  /* 0x0000002800077c36 */ /* 0x000fe40008000000 */
[----:B------:R-:W-:-:S03]  /*113e0*/  IMAD.MOV.U32 R0, RZ, RZ, RZ ;  /* 0x000000ffff007224 */ /* 0x000fc600078e00ff */
[----:B------:R-:W-:-:S13]  /*113f0*/  ISETP.GE.OR P6, PT, R7, UR4, !P0 ;  /* 0x0000000407007c0c */ /* 0x000fda000c7c6670 */
[----:B------:R-:W-:Y:S05]  /*11400*/  @P6 BRA `(.L_x_345) ;  /* 0x00000000000c6947 */ /* 0x000fea0003800000 */
[----:B------:R-:W0:Y:S02]  /*11410*/  LDC.64 R2, c[0x0][0xc80] ;  /* 0x00032000ff027b82 */ /* 0x000e240000000a00 */
[----:B0-----:R-:W-:-:S05]  /*11420*/  IMAD.WIDE R2, R7, 0x4, R2 ;  /* 0x0000000407027825 */ /* 0x001fca00078e0202 */
[----:B------:R0:W5:Y:S02]  /*11430*/  LDG.E R0, desc[UR50][R2.64] ;  /* 0x0000003202007981 */ /* 0x000164000c1e1900 */
.L_x_345:
[----:B------:R-:W-:Y:S05]  /*11440*/  BSYNC B0 ;  /* 0x0000000000007941 */ /* 0x000fea0003800000 */
.L_x_344:
        /* <DEDUP_REMOVED lines=13> */
[----:B0-----:R-:W-:Y:S02]  /*11520*/  SEL R9, R2, RZ, P5 ;  /* 0x000000ff02097207 */ /* 0x001fe40002800000 */
[----:B------:R-:W0:Y:S03]  /*11530*/  LDC R2, c[0x0][0xc38] ;  /* 0x00030e00ff027b82 */ /* 0x000e260000000800 */
[----:B------:R-:W-:-:S05]  /*11540*/  IMAD.IADD R3, R8, 0x1, R9 ;  /* 0x0000000108037824 */ /* 0x000fca00078e0209 */
[----:B------:R-:W0:Y:S02]  /*11550*/  SHFL.IDX PT, R9, R3, 0x1f, 0x1f ;  /* 0x03e01f0003097f89 */ /* 0x000e2400000e0000 */
[----:B0-----:R-:W-:-:S04]  /*11560*/  IMAD R9, R9, R2, RZ ;  /* 0x0000000209097224 */ /* 0x001fc800078e02ff */
[----:B------:R-:W-:-:S05]  /*11570*/  IMAD.IADD R4, R9, 0x1, R4 ;  /* 0x0000000109047824 */ /* 0x000fca00078e0204 */
[----:B------:R-:W-:-:S13]  /*11580*/  ISETP.GT.AND P6, PT, R4, R5, PT ;  /* 0x000000050400720c */ /* 0x000fda0003fc4270 */
[----:B------:R-:W-:Y:S05]  /*11590*/  @!P6 BRA `(.L_x_346) ;  /* 0xfffffffc0070e947 */ /* 0x000fea000383ffff */
.L_x_342:
[----:B------:R-:W-:Y:S02]  /*115a0*/  IMAD.IADD R16, R4, 0x1, -R9 ;  /* 0x0000000104107824 */ /* 0x000fe400078e0a09 */
[----:B------:R-:W-:Y:S02]  /*115b0*/  IMAD.MOV.U32 R7, RZ, RZ, RZ ;  /* 0x000000ffff077224 */ /* 0x000fe400078e00ff */
        /* <DEDUP_REMOVED lines=11> */
[----:B------:R0:W2:Y:S01]  /*11670*/  F2I.FTZ.U32.TRUNC.NTZ R9, R8 ;  /* 0x0000000800097305 */ /* 0x0000a2000021f000 */
[----:B------:R-:W-:Y:S05]  /*11680*/  @!P0 BRA `(.L_x_347) ;  /* 0x00000000000c8947 */ /* 0x000fea0003800000 */
[----:B------:R-:W-:-:S06]  /*11690*/  UIADD3 UR5, UR4, -0x1, URZ ;  /* 0xffffffff04057890 */ /* 0x000fcc000fffe03f */
[----:B------:R-:W-:-:S05]  /*116a0*/  IMAD.U32 R6, RZ, RZ, UR5 ;  /* 0x00000005ff067e24 */ /* 0x000fca000f8e00ff */
[----:B------:R3:W4:Y:S02]  /*116b0*/  SHFL.IDX PT, R7, R3, R6, 0x1f ;  /* 0x00001f0603077589 */ /* 0x00072400000e0000 */
.L_x_347:
[--C-:B--23--:R-:W-:Y:S01]  /*116c0*/  IMAD.MOV R3, RZ, RZ, -R9.reuse ;  /* 0x000000ffff037224 */ /* 0x10cfe200078e0a09 */
[----:B------:R-:W-:Y:S01]  /*116d0*/  UIADD3 UR40, UR4, UR40, URZ ;  /* 0x0000002804287290 */ /* 0x000fe2000fffe03f */
[----:B----4-:R-:W-:Y:S02]  /*116e0*/  IMAD R16, R7, R2, R16 ;  /* 0x0000000207107224 */ /* 0x010fe400078e0210 */
[----:B------:R-:W-:Y:S02]  /*116f0*/  IMAD R6, R3, R4, RZ ;  /* 0x0000000403067224 */ /* 0x000fe400078e02ff */
[----:B------:R-:W-:Y:S02]  /*11700*/  IMAD.MOV.U32 R2, RZ, RZ, RZ ;  /* 0x000000ffff027224 */ /* 0x000fe400078e00ff */
[----:B------:R-:W-:Y:S02]  /*11710*/  IMAD.MOV.U32 R3, RZ, RZ, R9 ;  /* 0x000000ffff037224 */ /* 0x000fe400078e0009 */
[----:B------:R-:W-:-:S02]  /*11720*/  IMAD.IADD R5, R5, 0x1, -R16 ;  /* 0x0000000105057824 */ /* 0x000fc400078e0a10 */
[----:B------:R-:W-:Y:S01]  /*11730*/  IMAD.HI.U32 R9, R9, R6, R2 ;  /* 0x0000000609097227 */ /* 0x000fe200078e0002 */
[----:B------:R-:W-:Y:S02]  /*11740*/  IABS R3, R0 ;  /* 0x0000000000037213 */ /* 0x000fe40000000000 */
[----:B------:R-:W-:-:S03]  /*11750*/  IABS R2, R5 ;  /* 0x0000000500027213 */ /* 0x000fc60000000000 */
[----:B------:R-:W-:Y:S02]  /*11760*/  IMAD.MOV R3, RZ, RZ, -R3 ;  /* 0x000000ffff037224 */ /* 0x000fe400078e0a03 */
[----:B------:R-:W-:-:S04]  /*11770*/  IMAD.HI.U32 R9, R9, R2, RZ ;  /* 0x0000000209097227 */ /* 0x000fc800078e00ff */
[----:B------:R-:W-:Y:S01]  /*11780*/  IMAD R3, R9, R3, R2 ;  /* 0x0000000309037224 */ /* 0x000fe200078e0202 */
[----:B------:R-:W-:-:S04]  /*11790*/  LOP3.LUT R2, R5, R0, RZ, 0x3c, !PT ;  /* 0x0000000005027212 */ /* 0x000fc800078e3cff */
[----:B------:R-:W-:Y:S02]  /*117a0*/  ISETP.GT.U32.AND P1, PT, R4, R3, PT ;  /* 0x000000030400720c */ /* 0x000fe40003f24070 */
[----:B------:R-:W-:-:S11]  /*117b0*/  ISETP.GE.AND P2, PT, R2, RZ, PT ;  /* 0x000000ff0200720c */ /* 0x000fd60003f46270 */
[----:B------:R-:W-:Y:S02]  /*117c0*/  @!P1 IMAD.IADD R3, R3, 0x1, -R4 ;  /* 0x0000000103039824 */ /* 0x000fe400078e0a04 */
[----:B------:R-:W-:Y:S01]  /*117d0*/  @!P1 VIADD R9, R9, 0x1 ;  /* 0x0000000109099836 */ /* 0x000fe20000000000 */
[----:B------:R-:W-:Y:S02]  /*117e0*/  ISETP.NE.AND P1, PT, R0, RZ, PT ;  /* 0x000000ff0000720c */ /* 0x000fe40003f25270 */
[----:B------:R-:W-:-:S13]  /*117f0*/  ISETP.GE.U32.AND P0, PT, R3, R4, PT ;  /* 0x000000040300720c */ /* 0x000fda0003f06070 */
[----:B------:R-:W-:-:S04]  /*11800*/  @P0 VIADD R9, R9, 0x1 ;  /* 0x0000000109090836 */ /* 0x000fc80000000000 */
[----:B------:R-:W-:Y:S01]  /*11810*/  @!P2 IMAD.MOV R9, RZ, RZ, -R9 ;  /* 0x000000ffff09a224 */ /* 0x000fe200078e0a09 */
[----:B------:R-:W-:-:S05]  /*11820*/  @!P1 LOP3.LUT R9, RZ, R0, RZ, 0x33, !PT ;  /* 0x00000000ff099212 */ /* 0x000fca00078e33ff */
[--C-:B------:R-:W-:Y:S02]  /*11830*/  IMAD.MOV R17, RZ, RZ, -R9.reuse ;  /* 0x000000ffff117224 */ /* 0x100fe400078e0a09 */
[----:B-1----:R-:W-:Y:S02]  /*11840*/  IMAD.MOV.U32 R18, RZ, RZ, R9 ;  /* 0x000000ffff127224 */ /* 0x002fe400078e0009 */
[----:B------:R-:W-:Y:S01]  /*11850*/  IMAD R17, R0, R17, R5 ;  /* 0x0000001100117224 */ /* 0x000fe200078e0205 */
[----:B------:R-:W-:Y:S06]  /*11860*/  BRA `(.L_x_348) ;  /* 0x0000000000107947 */ /* 0x000fec0003800000 */
.L_x_343:
[----:B------:R-:W-:Y:S01]  /*11870*/  IMAD.MOV.U32 R16, RZ, RZ, R5 ;  /* 0x000000ffff107224 */ /* 0x000fe200078e0005 */
[----:B------:R-:W-:Y:S01]  /*11880*/  ULDC UR40, c[0x0][0xc3c] ;  /* 0x00030f0000287ab9 */ /* 0x000fe20000000800 */
[----:B------:R-:W-:Y:S02]  /*11890*/  IMAD.MOV.U32 R17, RZ, RZ, RZ ;  /* 0x000000ffff117224 */ /* 0x000fe400078e00ff */
[----:B-1----:R-:W-:-:S07]  /*118a0*/  IMAD.MOV.U32 R18, RZ, RZ, RZ ;  /* 0x000000ffff127224 */ /* 0x002fce00078e00ff */
.L_x_348:
[----:B------:R-:W1:Y:S01]  /*118b0*/  S2R R0, SR_TID.X ;  /* 0x0000000000007919 */ /* 0x000e620000002100 */
[----:B------:R-:W-:Y:S01]  /*118c0*/  IMAD.U32 R19, RZ, RZ, UR40 ;  /* 0x00000028ff137e24 */ /* 0x000fe2000f8e00ff */
[----:B------:R-:W-:Y:S01]  /*118d0*/  BAR.SYNC.DEFER_BLOCKING 0x4, 0x180 ;  /* 0x0106000000007b1d */ /* 0x000fe20000010000 */
[----:B-1----:R-:W-:-:S04]  /*118e0*/  LOP3.LUT R0, R0, 0x1f, RZ, 0xc0, !PT ;  /* 0x0000001f00007812 */ /* 0x002fc800078ec0ff */
[----:B------:R-:W-:-:S13]  /*118f0*/  ISETP.NE.AND P0, PT, R0, RZ, PT ;  /* 0x000000ff0000720c */ /* 0x000fda0003f05270 */
[----:B------:R-:W1:Y:S01]  /*11900*/  @!P0 S2R R36, SR_CgaCtaId ;  /* 0x0000000000248919 */ /* 0x000e620000008800 */
[----:B------:R-:W-:-:S04]  /*11910*/  @!P0 MOV R3, 0x400 ;  /* 0x0000040000038802 */ /* 0x000fc80000000f00 */
[----:B-1----:R-:W-:-:S05]  /*11920*/  @!P0 LEA R22, R36, R3, 0x18 ;  /* 0x0000000324168211 */ /* 0x002fca00078ec0ff */
[----:B------:R1:W-:Y:S01]  /*11930*/  @!P0 STS.128 [R22+0x388d0], R16 ;  /* 0x0388d01016008388 */ /* 0x0003e20000000c00 */
[----:B------:R-:W-:Y:S06]  /*11940*/  BAR.ARV 0x5, 0x180 ;  /* 0x0146000000007b1d */ /* 0x000fec0000002000 */
.L_x_341:
[----:B------:R-:W-:Y:S02]  /*11950*/  ULDC UR4, c[0x0][0xc3c] ;  /* 0x00030f0000047ab9 */ /* 0x000fe40000000800 */
[----:B------:R-:W-:-:S06]  /*11960*/  UISETP.GE.AND UP0, UPT, UR40, UR4, UPT ;  /* 0x000000042800728c */ /* 0x000fcc000bf06270 */
[----:B------:R-:W-:-:S13]  /*11970*/  PLOP3.LUT P0, PT, PT, PT, UP0, 0x80, 0x0 ;  /* 0x000000000000781c */ /* 0x000fda0003f0f008 */
[----:B------:R-:W-:Y:S05]  /*11980*/  @!P0 BRA `(.L_x_349) ;  /* 0xffffffa800248947 */ /* 0x000fea000383ffff */
.L_x_274:
[----:B0-----:R-:W3:Y:S01]  /*11990*/  LDL.LU R0, [R1+0xc] ;  /* 0x00000c0001007983 */ /* 0x001ee20000300800 */
[----:B------:R-:W-:Y:S01]  /*119a0*/  BSSY B0, `(.L_x_350) ;  /* 0x000000b000007945 */ /* 0x000fe20003800000 */
[----:B------:R-:W0:Y:S01]  /*119b0*/  S2R R5, SR_CgaCtaId ;  /* 0x0000000000057919 */ /* 0x000e220000008800 */
[----:B---3--:R-:W-:-:S05]  /*119c0*/  VIADD R0, R0, 0x1 ;  /* 0x0000000100007836 */ /* 0x008fca0000000000 */
[----:B------:R-:W-:-:S04]  /*119d0*/  LEA.HI R2, R0, R0, RZ, 0x1 ;  /* 0x0000000000027211 */ /* 0x000fc800078f08ff */
[----:B------:R-:W-:Y:S02]  /*119e0*/  LOP3.LUT R3, R2, 0xfffffffe, RZ, 0xc0, !PT ;  /* 0xfffffffe02037812 */ /* 0x000fe400078ec0ff */
[----:B------:R-:W-:-:S03]  /*119f0*/  MOV R2, 0x400 ;  /* 0x0000040000027802 */ /* 0x000fc60000000f00 */
[----:B------:R-:W-:Y:S01]  /*11a00*/  IMAD.IADD R0, R0, 0x1, -R3 ;  /* 0x0000000100007824 */ /* 0x000fe200078e0a03 */
[----:B0-----:R-:W-:-:S04]  /*11a10*/  LEA R4, R5, R2, 0x18 ;  /* 0x0000000205047211 */ /* 0x001fc800078ec0ff */
[----:B------:R-:W-:-:S04]  /*11a20*/  SHF.L.U32 R0, R0, 0x1f, RZ ;  /* 0x0000001f00007819 */ /* 0x000fc800000006ff */
[----:B------:R-:W0:Y:S02]  /*11a30*/  SYNCS.PHASECHK.TRANS64.TRYWAIT P0, [R4+URZ+0x38820], R0 ;  /* 0x03882000040075a7 */ /* 0x000e24000800017f */
[----:B0-----:R-:W-:Y:S05]  /*11a40*/  @!P0 BRA `(.L_x_351) ;  /* 0x0000003800a08947 */ /* 0x001fea0003800000 */
.L_x_468:
[----:B------:R-:W-:Y:S05]  /*11a50*/  BSYNC B0 ;  /* 0x0000000000007941 */ /* 0x000fea0003800000 */
.L_x_350:
[----:B------:R-:W-:-:S03]  /*11a60*/  UMOV UR4, 0xffffffff ;  /* 0xffffffff00047882 */ /* 0x000fc60000000000 */
[----:B------:R-:W-:Y:S05]  /*11a70*/  BRA.DIV UR4, `(.L_x_352) ;  /* 0x0000003a04a87947 */ /* 0x000fea000b800000 */
[----:B0-----:R-:W0:Y:S02]  /*11a80*/  S2R R0, SR_TID.X ;  /* 0x0000000000007919 */ /* 0x001e240000002100 */
[----:B0-----:R-:W-:-:S04]  /*11a90*/  SHF.R.U32.HI R0, RZ, 0x5, R0 ;  /* 0x00000005ff007819 */ /* 0x001fc80000011600 */
[----:B------:R-:W-:-:S05]  /*11aa0*/  LOP3.LUT R0, R0, 0x3, RZ, 0xc0, !PT ;  /* 0x0000000300007812 */ /* 0x000fca00078ec0ff */
[----:B------:R0:W3:Y:S02]  /*11ab0*/  SHFL.IDX PT, R14, R0, RZ, 0x1f ;  /* 0x00001fff000e7589 */ /* 0x0000e400000e0000 */
.L_x_471:
[----:B---3--:R-:W-:Y:S01]  /*11ac0*/  ISETP.NE.AND P0, PT, R14, RZ, PT ;  /* 0x000000ff0e00720c */ /* 0x008fe20003f05270 */
[----:B------:R-:W-:-:S12]  /*11ad0*/  BSSY B0, `(.L_x_353) ;  /* 0x000002c000007945 */ /* 0x000fd80003800000 */
[----:B------:R-:W-:Y:S05]  /*11ae0*/  @P0 BRA `(.L_x_354) ;  /* 0x0000000000a80947 */ /* 0x000fea0003800000 */
[----:B------:R-:W-:-:S03]  /*11af0*/  UMOV UR4, 0xffffffff ;  /* 0xffffffff00047882 */ /* 0x000fc60000000000 */
[----:B------:R-:W-:Y:S05]  /*11b00*/  BRA.DIV UR4, `(.L_x_355) ;  /* 0x0000003a04b87947 */ /* 0x000fea000b800000 */
[----:B------:R-:W-:-:S13]  /*11b10*/  ELECT P6, URZ, PT ;  /* 0x00000000003f782f */ /* 0x000fda00038c0000 */
.L_x_474:
[----:B------:R-:W-:Y:S05]  /*11b20*/  @!P6 BRA `(.L_x_354) ;  /* 0x000000000098e947 */ /* 0x000fea0003800000 */
[----:B------:R-:W-:-:S06]  /*11b30*/  ULOP3.LUT UR4, UR37, 0x2, URZ, 0xfc, !UPT ;  /* 0x0000000225047892 */ /* 0x000fcc000f8efc3f */
[----:B0-----:R-:W-:-:S05]  /*11b40*/  IMAD.U32 R0, RZ, RZ, UR4 ;  /* 0x00000004ff007e24 */ /* 0x001fca000f8e00ff */
[----:B------:R-:W-:-:S13]  /*11b50*/  ISETP.NE.AND P0, PT, R0, 0x3, PT ;  /* 0x000000030000780c */ /* 0x000fda0003f05270 */
[----:B------:R-:W-:Y:S05]  /*11b60*/  @!P0 BRA `(.L_x_356) ;  /* 0x0000000000048947 */ /* 0x000fea0003800000 */
[----:B------:R-:W-:Y:S01]  /*11b70*/  BPT.TRAP 0x1 ;  /* 0x000000040000795c */ /* 0x000fe20000300000 */
.L_x_356:
[C---:B------:R-:W-:Y:S01]  /*11b80*/  IMAD R5, R23.reuse, 0x8, R4 ;  /* 0x0000000817057824 */ /* 0x040fe200078e0204 */
[----:B------:R-:W-:Y:S01]  /*11b90*/  SHF.L.U32 R0, R30, 0x1f, RZ ;  /* 0x0000001f1e007819 */ /* 0x000fe200000006ff */
[----:B------:R-:W-:-:S03]  /*11ba0*/  VIADD R23, R23, 0x1 ;  /* 0x0000000117177836 */ /* 0x000fc60000000000 */
[----:B------:R-:W0:Y:S02]  /*11bb0*/  SYNCS.PHASECHK.TRANS64.TRYWAIT P1, [R5+URZ+0x38840], R0 ;  /* 0x03884000050075a7 */ /* 0x000e24000802017f */
[----:B------:R-:W-:-:S04]  /*11bc0*/  ISETP.NE.AND P2, PT, R23, 0x2, PT ;  /* 0x000000021700780c */ /* 0x000fc80003f45270 */
[----:B------:R-:W-:Y:S01]  /*11bd0*/  SEL R3, RZ, 0x1, P2 ;  /* 0x00000001ff037807 */ /* 0x000fe20001000000 */
[----:B0-----:R-:W-:Y:S08]  /*11be0*/  @!P1 BRA `(.L_x_357) ;  /* 0x0000003800a09947 */ /* 0x001ff00003800000 */
.L_x_475:
[----:B------:R-:W-:Y:S02]  /*11bf0*/  SEL R23, R23, RZ, P2 ;  /* 0x000000ff17177207 */ /* 0x000fe40001000000 */
[----:B------:R-:W-:Y:S01]  /*11c00*/  LOP3.LUT R2, R30, R3, RZ, 0x3c, !PT ;  /* 0x000000031e027212 */ /* 0x000fe200078e3cff */
[----:B------:R-:W-:Y:S06]  /*11c10*/  @!P0 BRA `(.L_x_358) ;  /* 0x0000000000048947 */ /* 0x000fec0003800000 */
[----:B------:R-:W-:Y:S01]  /*11c20*/  BPT.TRAP 0x1 ;  /* 0x000000040000795c */ /* 0x000fe20000300000 */
.L_x_358:
[----:B------:R-:W-:Y:S01]  /*11c30*/  IMAD R23, R23, 0x8, R4 ;  /* 0x0000000817177824 */ /* 0x000fe200078e0204 */
[----:B------:R-:W-:-:S04]  /*11c40*/  SHF.L.U32 R2, R2, 0x1f, RZ ;  /* 0x0000001f02027819 */ /* 0x000fc800000006ff */
[----:B------:R-:W3:Y:S02]  /*11c50*/  SYNCS.PHASECHK.TRANS64.TRYWAIT P1, [R23+URZ+0x38840], R2 ;  /* 0x03884002170075a7 */ /* 0x000ee4000802017f */
[----:B---3--:R-:W-:Y:S05]  /*11c60*/  @!P1 BRA `(.L_x_359) ;  /* 0x0000003800949947 */ /* 0x008fea0003800000 */
.L_x_476:
[----:B------:R-:W-:Y:S05]  /*11c70*/  @!P0 BRA `(.L_x_360) ;  /* 0x0000000000048947 */ /* 0x000fea0003800000 */
[----:B------:R-:W-:Y:S01]  /*11c80*/  BPT.TRAP 0x1 ;  /* 0x000000040000795c */ /* 0x000fe20000300000 */
.L_x_360:
[----:B------:R-:W4:Y:S02]  /*11c90*/  SYNCS.PHASECHK.TRANS64.TRYWAIT P1, [R5+URZ+0x38860], R0 ;  /* 0x03886000050075a7 */ /* 0x000f24000802017f */
[----:B----4-:R-:W-:Y:S05]  /*11ca0*/  @!P1 BRA `(.L_x_361) ;  /* 0x0000003800989947 */ /* 0x010fea0003800000 */
.L_x_477:
[----:B------:R-:W-:Y:S05]  /*11cb0*/  @!P0 BRA `(.L_x_362) ;  /* 0x0000000000048947 */ /* 0x000fea0003800000 */
[----:B------:R-:W-:Y:S01]  /*11cc0*/  BPT.TRAP 0x1 ;  /* 0x000000040000795c */ /* 0x000fe20000300000 */
.L_x_362:
[----:B------:R-:W5:Y:S02]  /*11cd0*/  SYNCS.PHASECHK.TRANS64.TRYWAIT P1, [R23+URZ+0x38860], R2 ;  /* 0x03886002170075a7 */ /* 0x000f64000802017f */
[----:B-----5:R-:W-:Y:S05]  /*11ce0*/  @!P1 BRA `(.L_x_363) ;  /* 0x00000038009c9947 */ /* 0x020fea0003800000 */
.L_x_478:
[----:B------:R-:W-:Y:S05]  /*11cf0*/  @!P0 BRA `(.L_x_364) ;  /* 0x0000000000048947 */ /* 0x000fea0003800000 */
[----:B------:R-:W-:Y:S01]  /*11d00*/  BPT.TRAP 0x1 ;  /* 0x000000040000795c */ /* 0x000fe20000300000 */
.L_x_364:
[----:B------:R-:W5:Y:S02]  /*11d10*/  SYNCS.PHASECHK.TRANS64.TRYWAIT P1, [R5+URZ+0x38880], R0 ;  /* 0x03888000050075a7 */ /* 0x000f64000802017f */
[----:B-----5:R-:W-:Y:S05]  /*11d20*/  @!P1 BRA `(.L_x_365) ;  /* 0x0000003800a09947 */ /* 0x020fea0003800000 */
.L_x_479:
[----:B------:R-:W-:Y:S05]  /*11d30*/  @!P0 BRA `(.L_x_366) ;  /* 0x0000000000048947 */ /* 0x000fea0003800000 */
[----:B------:R-:W-:Y:S01]  /*11d40*/  BPT.TRAP 0x1 ;  /* 0x000000040000795c */ /* 0x000fe20000300000 */
.L_x_366:
[----:B------:R0:W0:Y:S02]  /*11d50*/  SYNCS.PHASECHK.TRANS64.TRYWAIT P0, [R23+URZ+0x38880], R2 ;  /* 0x03888002170075a7 */ /* 0x000024000800017f */
[----:B0-----:R-:W-:Y:S05]  /*11d60*/  @!P0 NANOSLEEP.SYNCS 0x989680 ;  /* 0x009896800000895d */ /* 0x001fea0003900000 */
[----:B------:R-:W0:Y:S02]  /*11d70*/  @!P0 SYNCS.PHASECHK.TRANS64 P0, [R23+URZ+0x38880], R2 ;  /* 0x03888002170085a7 */ /* 0x000e24000800007f */
[----:B0-----:R-:W-:Y:S05]  /*11d80*/  @!P0 BRA `(.L_x_366) ;  /* 0xfffffffc00f08947 */ /* 0x001fea000383ffff */
.L_x_354:
[----:B------:R-:W-:Y:S05]  /*11d90*/  BSYNC B0 ;  /* 0x0000000000007941 */ /* 0x000fea0003800000 */
.L_x_353:
[----:B------:R-:W-:Y:S05]  /*11da0*/  EXIT ;  /* 0x000000000000794d */ /* 0x000fea0003800000 */
.L_x_223:
[----:B0-----:R-:W-:-:S04]  /*11db0*/  IMAD.U32 R4, RZ, RZ, UR52 ;  /* 0x00000034ff047e24 */ /* 0x001fc8000f8e00ff */
[----:B------:R0:W1:Y:S03]  /*11dc0*/  SYNCS.PHASECHK.TRANS64.TRYWAIT P0, [R4+URZ+0x38800], R7 ;  /* 0x03880007040075a7 */ /* 0x000066000800017f */
[----:B-1----:R-:W-:Y:S05]  /*11dd0*/  @!P0 NANOSLEEP.SYNCS 0x989680 ;  /* 0x009896800000895d */ /* 0x002fea0003900000 */
[----:B------:R-:W1:Y:S02]  /*11de0*/  @!P0 SYNCS.PHASECHK.TRANS64 P0, [R4+URZ+0x38800], R7 ;  /* 0x03880007040085a7 */ /* 0x000e64000800007f */
[----:B-1----:R-:W-:Y:S05]  /*11df0*/  @!P0 BRA `(.L_x_223) ;  /* 0xfffffffc00ec8947 */ /* 0x002fea000383ffff */
[----:B------:R-:W-:Y:S05]  /*11e00*/  BRA `(.L_x_367) ;  /* 0xfffffefc00447947 */ /* 0x000fea000383ffff */
.L_x_227:
[----:B-1----:R-:W-:-:S04]  /*11e10*/  IMAD.U32 R4, RZ, RZ, UR53 ;  /* 0x00000035ff047e24 */ /* 0x002fc8000f8e00ff */
[----:B------:R1:W2:Y:S03]  /*11e20*/  SYNCS.PHASECHK.TRANS64.TRYWAIT P1, [R4+URZ+0x38830], R7 ;  /* 0x03883007040075a7 */ /* 0x0002a6000802017f */
[----:B--2---:R-:W-:Y:S05]  /*11e30*/  @!P1 NANOSLEEP.SYNCS 0x989680 ;  /* 0x009896800000995d */ /* 0x004fea0003900000 */
[----:B------:R-:W2:Y:S02]  /*11e40*/  @!P1 SYNCS.PHASECHK.TRANS64 P1, [R4+URZ+0x38830], R7 ;  /* 0x03883007040095a7 */ /* 0x000ea4000802007f */
[----:B--2---:R-:W-:Y:S05]  /*11e50*/  @!P1 BRA `(.L_x_227) ;  /* 0xfffffffc00ec9947 */ /* 0x004fea000383ffff */
[----:B------:R-:W-:Y:S05]  /*11e60*/  BRA `(.L_x_226) ;  /* 0xfffffefc00687947 */ /* 0x000fea000383ffff */
.L_x_232:
[----:B-1----:R-:W-:-:S04]  /*11e70*/  IMAD.U32 R8, RZ, RZ, UR53 ;  /* 0x00000035ff087e24 */ /* 0x002fc8000f8e00ff */
[----:B------:R1:W2:Y:S03]  /*11e80*/  SYNCS.PHASECHK.TRANS64.TRYWAIT P1, [R8+URZ+0x38850], R7 ;  /* 0x03885007080075a7 */ /* 0x0002a6000802017f */
[----:B--2---:R-:W-:Y:S05]  /*11e90*/  @!P1 NANOSLEEP.SYNCS 0x989680 ;  /* 0x009896800000995d */ /* 0x004fea0003900000 */
[----:B------:R-:W2:Y:S02]  /*11ea0*/  @!P1 SYNCS.PHASECHK.TRANS64 P1, [R8+URZ+0x38850], R7 ;  /* 0x03885007080095a7 */ /* 0x000ea4000802007f */
[----:B--2---:R-:W-:Y:S05]  /*11eb0*/  @!P1 BRA `(.L_x_232) ;  /* 0xfffffffc00ec9947 */ /* 0x004fea000383ffff */
[----:B------:R-:W-:Y:S05]  /*11ec0*/  BRA `(.L_x_231) ;  /* 0xffffff2000d07947 */ /* 0x000fea000383ffff */
.L_x_238:
[----:B0-----:R-:W-:Y:S02]  /*11ed0*/  IMAD.U32 R3, RZ, RZ, UR47 ;  /* 0x0000002fff037e24 */ /* 0x001fe4000f8e00ff */
[----:B------:R-:W-:-:S04]  /*11ee0*/  IMAD.U32 R8, RZ, RZ, UR54 ;  /* 0x00000036ff087e24 */ /* 0x000fc8000f8e00ff */
[----:B------:R0:W1:Y:S03]  /*11ef0*/  SYNCS.PHASECHK.TRANS64.TRYWAIT P2, [R3+URZ+0x38830], R8 ;  /* 0x03883008030075a7 */ /* 0x000066000804017f */
[----:B-1----:R-:W-:Y:S05]  /*11f00*/  @!P2 NANOSLEEP.SYNCS 0x989680 ;  /* 0x009896800000a95d */ /* 0x002fea0003900000 */
[----:B------:R-:W1:Y:S02]  /*11f10*/  @!P2 SYNCS.PHASECHK.TRANS64 P2, [R3+URZ+0x38830], R8 ;  /* 0x038830080300a5a7 */ /* 0x000e64000804007f */
[----:B-1----:R-:W-:Y:S05]  /*11f20*/  @!P2 BRA `(.L_x_238) ;  /* 0xfffffffc00e8a947 */ /* 0x002fea000383ffff */
[----:B------:R-:W-:Y:S05]  /*11f30*/  BRA `(.L_x_237) ;  /* 0xffffff2400bc7947 */ /* 0x000fea000383ffff */
.L_x_243:
[----:B0-----:R-:W-:Y:S02]  /*11f40*/  IMAD.U32 R7, RZ, RZ, UR47 ;  /* 0x0000002fff077e24 */ /* 0x001fe4000f8e00ff */
[----:B------:R-:W-:-:S04]  /*11f50*/  IMAD.U32 R8, RZ, RZ, UR54 ;  /* 0x00000036ff087e24 */ /* 0x000fc8000f8e00ff */
[----:B------:R0:W1:Y:S03]  /*11f60*/  SYNCS.PHASECHK.TRANS64.TRYWAIT P2, [R7+URZ+0x38850], R8 ;  /* 0x03885008070075a7 */ /* 0x000066000804017f */
[----:B-1----:R-:W-:Y:S05]  /*11f70*/  @!P2 NANOSLEEP.SYNCS 0x989680 ;  /* 0x009896800000a95d */ /* 0x002fea0003900000 */
[----:B------:R-:W1:Y:S02]  /*11f80*/  @!P2 SYNCS.PHASECHK.TRANS64 P2, [R7+URZ+0x38850], R8 ;  /* 0x038850080700a5a7 */ /* 0x000e64000804007f */
[----:B-1----:R-:W-:Y:S05]  /*11f90*/  @!P2 BRA `(.L_x_243) ;  /* 0xfffffffc00e8a947 */ /* 0x002fea000383ffff */
[----:B------:R-:W-:Y:S05]  /*11fa0*/  BRA `(.L_x_242) ;  /* 0xffffff4c005c7947 */ /* 0x000fea000383ffff */
.L_x_289:
[----:B------:R-:W0:Y:S01]  /*11fb0*/  S2R R20, SR_TID.X ;  /* 0x0000000000147919 */ /* 0x000e220000002100 */
[----:B------:R-:W-:Y:S02]  /*11fc0*/  IMAD.MOV.U32 R12, RZ, RZ, RZ ;  /* 0x000000ffff0c7224 */ /* 0x000fe400078e00ff */
[----:B------:R-:W-:Y:S02]  /*11fd0*/  IMAD.MOV.U32 R11, RZ, RZ, 0x1f ;  /* 0x0000001fff0b7424 */ /* 0x000fe400078e00ff */
[----:B------:R-:W-:Y:S01]  /*11fe0*/  IMAD.MOV.U32 R15, RZ, RZ, -0x1 ;  /* 0xffffffffff0f7424 */ /* 0x000fe200078e00ff */
[----:B0-----:R-:W-:-:S04]  /*11ff0*/  SHF.R.U32.HI R10, RZ, 0x5, R20 ;  /* 0x00000005ff0a7819 */ /* 0x001fc80000011614 */
[----:B------:R-:W-:-:S05]  /*12000*/  LOP3.LUT R10, R10, 0x3, RZ, 0xc0, !PT ;  /* 0x000000030a0a7812 */ /* 0x000fca00078ec0ff */
[----:B------:R-:W-:-:S07]  /*12010*/  IMAD.MOV.U32 R13, RZ, RZ, R10 ;  /* 0x000000ffff0d7224 */ /* 0x000fce00078e000a */
[----:B-----5:R-:W-:Y:S05]  /*12020*/  WARPSYNC.COLLECTIVE R15, `(.L_x_368) ;  /* 0x000000000f087348 */ /* 0x020fea0003c00000 */
[----:B------:R0:W1:Y:S02]  /*12030*/  SHFL.IDX P6, R14, R13, R12, R11 ;  /* 0x0000000c0d0e7389 */ /* 0x00006400000c000b */
[----:B01---5:R-:W-:Y:S01]  /*12040*/  ENDCOLLECTIVE ;  /* 0x000000000000791b */ /* 0x023fe20003800000 */
.L_x_368:
[----:B------:R-:W-:Y:S05]  /*12050*/  BRA `(.L_x_369) ;  /* 0xffffffb000507947 */ /* 0x000fea000383ffff */
.L_x_292:
[----:B0-----:R0:W1:Y:S02]  /*12060*/  SYNCS.PHASECHK.TRANS64.TRYWAIT P0, [R6+URZ+0x38880], R24 ;  /* 0x03888018060075a7 */ /* 0x001064000800017f */
[----:B-1----:R-:W-:Y:S05]  /*12070*/  @!P0 NANOSLEEP.SYNCS 0x989680 ;  /* 0x009896800000895d */ /* 0x002fea0003900000 */
[----:B------:R-:W1:Y:S02]  /*12080*/  @!P0 SYNCS.PHASECHK.TRANS64 P0, [R6+URZ+0x38880], R24 ;  /* 0x03888018060085a7 */ /* 0x000e64000800007f */
[----:B-1----:R-:W-:Y:S05]  /*12090*/  @!P0 BRA `(.L_x_292) ;  /* 0xfffffffc00f08947 */ /* 0x002fea000383ffff */
[----:B------:R-:W-:Y:S05]  /*120a0*/  BRA `(.L_x_370) ;  /* 0xffffffb000607947 */ /* 0x000fea000383ffff */
.L_x_293:
        /* <DEDUP_REMOVED lines=8> */
.L_x_372:
[----:B------:R-:W-:Y:S05]  /*12130*/  BSYNC B0 ;  /* 0x0000000000007941 */ /* 0x000fea0003800000 */
.L_x_371:
[----:B------:R-:W-:Y:S01]  /*12140*/  IMAD.MOV.U32 R13, RZ, RZ, R7 ;  /* 0x000000ffff0d7224 */ /* 0x000fe200078e0007 */
[----:B------:R-:W0:Y:S01]  /*12150*/  LDC R26, c[0x0][0x2f4] ;  /* 0x0000bd00ff1a7b82 */ /* 0x000e220000000800 */
[----:B------:R-:W-:Y:S01]  /*12160*/  IMAD.MOV.U32 R12, RZ, RZ, RZ ;  /* 0x000000ffff0c7224 */ /* 0x000fe200078e00ff */
[----:B------:R-:W-:Y:S01]  /*12170*/  LOP3.LUT R25, R28, 0x80, RZ, 0xfc, !PT ;  /* 0x000000801c197812 */ /* 0x000fe200078efcff */
[----:B------:R-:W-:Y:S01]  /*12180*/  IMAD.MOV.U32 R11, RZ, RZ, 0x181f ;  /* 0x0000181fff0b7424 */ /* 0x000fe200078e00ff */
[C---:B------:R-:W-:Y:S01]  /*12190*/  ISETP.GE.AND P3, PT, R8.reuse, 0x11, PT ;  /* 0x000000110800780c */ /* 0x040fe20003f66270 */
[----:B------:R-:W-:Y:S01]  /*121a0*/  IMAD.MOV.U32 R15, RZ, RZ, -0x1 ;  /* 0xffffffffff0f7424 */ /* 0x000fe200078e00ff */
[----:B------:R-:W-:Y:S01]  /*121b0*/  LOP3.LUT R29, R29, 0xffffffdf, RZ, 0xc0, !PT ;  /* 0xffffffdf1d1d7812 */ /* 0x000fe200078ec0ff */
[----:B------:R-:W-:Y:S01]  /*121c0*/  IMAD.MOV.U32 R0, RZ, RZ, R14 ;  /* 0x000000ffff007224 */ /* 0x000fe200078e000e */
[----:B------:R-:W-:-:S13]  /*121d0*/  ISETP.GE.AND P5, PT, R8, 0x31, PT ;  /* 0x000000310800780c */ /* 0x000fda0003fa6270 */
[----:B0-----:R-:W-:Y:S05]  /*121e0*/  WARPSYNC.COLLECTIVE R15, `(.L_x_373) ;  /* 0x000000000f087348 */ /* 0x001fea0003c00000 */
[----:B------:R1:W2:Y:S02]  /*121f0*/  SHFL.IDX P6, R14, R13, R12, R11 ;  /* 0x0000000c0d0e7389 */ /* 0x0002a400000c000b */
[----:B012---:R-:W-:Y:S01]  /*12200*/  ENDCOLLECTIVE ;  /* 0x000000000000791b */ /* 0x007fe20003800000 */
.L_x_373:
[C---:B------:R-:W-:Y:S02]  /*12210*/  ISETP.GE.AND P4, PT, R8.reuse, 0x41, PT ;  /* 0x000000410800780c */ /* 0x040fe40003f86270 */
[----:B------:R-:W-:Y:S02]  /*12220*/  @P3 LOP3.LUT R29, R29, 0x20, RZ, 0xfc, !PT ;  /* 0x000000201d1d3812 */ /* 0x000fe400078efcff */
[----:B------:R-:W-:Y:S02]  /*12230*/  ISETP.GE.AND P3, PT, R8, 0x51, PT ;  /* 0x000000510800780c */ /* 0x000fe40003f66270 */
[----:B------:R-:W-:Y:S02]  /*12240*/  LOP3.LUT R29, R29, 0xffffffef, RZ, 0xc0, !PT ;  /* 0xffffffef1d1d7812 */ /* 0x000fe400078ec0ff */
[----:B------:R-:W-:Y:S01]  /*12250*/  ISETP.GE.AND P1, PT, R28, R26, PT ;  /* 0x0000001a1c00720c */ /* 0x000fe20003f26270 */
[----:B------:R-:W-:Y:S02]  /*12260*/  IMAD.MOV.U32 R13, RZ, RZ, R9 ;  /* 0x000000ffff0d7224 */ /* 0x000fe400078e0009 */
[----:B------:R-:W-:Y:S01]  /*12270*/  IMAD.MOV.U32 R12, RZ, RZ, 0x1 ;  /* 0x00000001ff0c7424 */ /* 0x000fe200078e00ff */
[----:B------:R-:W-:Y:S01]  /*12280*/  ISETP.LT.OR P2, PT, R8, 0x1, P1 ;  /* 0x000000010800780c */ /* 0x000fe20000f41670 */
[----:B------:R-:W-:-:S12]  /*12290*/  IMAD.MOV.U32 R2, RZ, RZ, R14 ;  /* 0x000000ffff027224 */ /* 0x000fd800078e000e */
[----:B------:R-:W-:Y:S05]  /*122a0*/  WARPSYNC.COLLECTIVE R15, `(.L_x_374) ;  /* 0x000000000f087348 */ /* 0x000fea0003c00000 */
[----:B------:R0:W1:Y:S02]  /*122b0*/  SHFL.IDX P6, R14, R13, R12, R11 ;  /* 0x0000000c0d0e7389 */ /* 0x00006400000c000b */
[----:B01----:R-:W-:Y:S01]  /*122c0*/  ENDCOLLECTIVE ;  /* 0x000000000000791b */ /* 0x003fe20003800000 */
.L_x_374:
[----:B------:R-:W-:-:S05]  /*122d0*/  IADD3 R2, P0, R28, R2, RZ ;  /* 0x000000021c027210 */ /* 0x000fca0007f1e0ff */
[----:B------:R-:W-:Y:S01]  /*122e0*/  IMAD.X R3, RZ, RZ, R0, P0 ;  /* 0x000000ffff037224 */ /* 0x000fe200000e0600 */
[----:B------:R-:W-:Y:S01]  /*122f0*/  ISETP.GE.AND P0, PT, R25, R26, PT ;  /* 0x0000001a1900720c */ /* 0x000fe20003f06270 */
[----:B------:R-:W-:Y:S02]  /*12300*/  IMAD.IADD R0, R22, 0x1, R20 ;  /* 0x0000000116007824 */ /* 0x000fe400078e0214 */
[----:B------:R-:W-:-:S03]  /*12310*/  IMAD.MOV.U32 R13, RZ, RZ, R7 ;  /* 0x000000ffff0d7224 */ /* 0x000fc600078e0007 */
[----:B------:R-:W-:Y:S01]  /*12320*/  @!PT LDS RZ, [RZ] ;  /* 0x00000000fffff984 */ /* 0x000fe20000000800 */
[----:B------:R-:W-:Y:S01]  /*12330*/  @!PT LDS RZ, [RZ] ;  /* 0x00000000fffff984 */ /* 0x000fe20000000800 */
[----:B------:R-:W-:Y:S01]  /*12340*/  @!PT LDS RZ, [RZ] ;  /* 0x00000000fffff984 */ /* 0x000fe20000000800 */
[----:B------:R-:W-:Y:S01]  /*12350*/  LDGSTS.E.BYPASS.LTC128B.128 [R0+0x10400], desc[UR50][R2.64], !P2 ;  /* 0x1040000002007fae */ /* 0x000fe2000d101d72 */
[----:B------:R-:W-:-:S13]  /*12360*/  ISETP.LT.OR P2, PT, R8, 0x1, P0 ;  /* 0x000000010800780c */ /* 0x000fda0000741670 */
[----:B------:R0:W-:Y:S02]  /*12370*/  LDGSTS.E.BYPASS.LTC128B.128 [R0+0x14400], desc[UR50][R2.64+0x80], !P2 ;  /* 0x1440008002007fae */ /* 0x0001e4000d101d72 */
[----:B0-----:R-:W-:-:S07]  /*12380*/  IMAD.MOV.U32 R3, RZ, RZ, R14 ;  /* 0x000000ffff037224 */ /* 0x001fce00078e000e */
[----:B------:R-:W-:Y:S05]  /*12390*/  WARPSYNC.COLLECTIVE R15, `(.L_x_375) ;  /* 0x000000000f087348 */ /* 0x000fea0003c00000 */
[----:B------:R0:W1:Y:S02]  /*123a0*/  SHFL.IDX P6, R14, R13, R12, R11 ;  /* 0x0000000c0d0e7389 */ /* 0x00006400000c000b */
[----:B01----:R-:W-:Y:S01]  /*123b0*/  ENDCOLLECTIVE ;  /* 0x000000000000791b */ /* 0x003fe20003800000 */
.L_x_375:
[----:B------:R-:W-:Y:S02]  /*123c0*/  IMAD.MOV.U32 R13, RZ, RZ, R9 ;  /* 0x000000ffff0d7224 */ /* 0x000fe400078e0009 */
[----:B------:R-:W-:Y:S02]  /*123d0*/  IMAD.MOV.U32 R12, RZ, RZ, 0x2 ;  /* 0x00000002ff0c7424 */ /* 0x000fe400078e00ff */
[----:B------:R-:W-:-:S07]  /*123e0*/  IMAD.MOV.U32 R2, RZ, RZ, R14 ;  /* 0x000000ffff027224 */ /* 0x000fce00078e000e */
[----:B------:R-:W-:Y:S05]  /*123f0*/  WARPSYNC.COLLECTIVE R15, `(.L_x_376) ;  /* 0x000000000f087348 */ /* 0x000fea0003c00000 */
[----:B------:R0:W1:Y:S02]  /*12400*/  SHFL.IDX P6, R14, R13, R12, R11 ;  /* 0x0000000c0d0e7389 */ /* 0x00006400000c000b */
[----:B01----:R-:W-:Y:S01]  /*12410*/  ENDCOLLECTIVE ;  /* 0x000000000000791b */ /* 0x003fe20003800000 */
.L_x_376:
[----:B------:R-:W-:-:S05]  /*12420*/  IADD3 R2, P2, R28, R2, RZ ;  /* 0x000000021c027210 */ /* 0x000fca0007f5e0ff */
[----:B------:R-:W-:Y:S01]  /*12430*/  IMAD.X R3, RZ, RZ, R3, P2 ;  /* 0x000000ffff037224 */ /* 0x000fe200010e0603 */
[----:B------:R-:W-:Y:S01]  /*12440*/  ISETP.LT.OR P2, PT, R8, 0x11, P1 ;  /* 0x000000110800780c */ /* 0x000fe20000f41670 */
[----:B------:R-:W-:-:S12]  /*12450*/  IMAD.MOV.U32 R13, RZ, RZ, R7 ;  /* 0x000000ffff0d7224 */ /* 0x000fd800078e0007 */
        /* <DEDUP_REMOVED lines=10> */
.L_x_377:
[----:B------:R-:W-:Y:S02]  /*12500*/  IMAD.MOV.U32 R13, RZ, RZ, R9 ;  /* 0x000000ffff0d7224 */ /* 0x000fe400078e0009 */
[----:B------:R-:W-:Y:S02]  /*12510*/  IMAD.MOV.U32 R12, RZ, RZ, 0x3 ;  /* 0x00000003ff0c7424 */ /* 0x000fe400078e00ff */
[----:B------:R-:W-:-:S07]  /*12520*/  IMAD.MOV.U32 R2, RZ, RZ, R14 ;  /* 0x000000ffff027224 */ /* 0x000fce00078e000e */
[----:B------:R-:W-:Y:S05]  /*12530*/  WARPSYNC.COLLECTIVE R15, `(.L_x_378) ;  /* 0x000000000f087348 */ /* 0x000fea0003c00000 */
[----:B------:R0:W1:Y:S02]  /*12540*/  SHFL.IDX P6, R14, R13, R12, R11 ;  /* 0x0000000c0d0e7389 */ /* 0x00006400000c000b */
[----:B01----:R-:W-:Y:S01]  /*12550*/  ENDCOLLECTIVE ;  /* 0x000000000000791b */ /* 0x003fe20003800000 */
.L_x_378:
        /* <DEDUP_REMOVED lines=14> */
.L_x_379:
[----:B------:R-:W-:Y:S02]  /*12640*/  IMAD.MOV.U32 R13, RZ, RZ, R9 ;  /* 0x000000ffff0d7224 */ /* 0x000fe400078e0009 */
[----:B------:R-:W-:Y:S02]  /*12650*/  IMAD.MOV.U32 R12, RZ, RZ, 0x4 ;  /* 0x00000004ff0c7424 */ /* 0x000fe400078e00ff */
[----:B------:R-:W-:-:S07]  /*12660*/  IMAD.MOV.U32 R2, RZ, RZ, R14 ;  /* 0x000000ffff027224 */ /* 0x000fce00078e000e */
[----:B------:R-:W-:Y:S05]  /*12670*/  WARPSYNC.COLLECTIVE R15, `(.L_x_380) ;  /* 0x000000000f087348 */ /* 0x000fea0003c00000 */
[----:B------:R0:W1:Y:S02]  /*12680*/  SHFL.IDX P6, R14, R13, R12, R11 ;  /* 0x0000000c0d0e7389 */ /* 0x00006400000c000b */
[----:B01----:R-:W-:Y:S01]  /*12690*/  ENDCOLLECTIVE ;  /* 0x000000000000791b */ /* 0x003fe20003800000 */
.L_x_380:
        /* <DEDUP_REMOVED lines=14> */
.L_x_381:
[----:B------:R-:W-:Y:S02]  /*12780*/  IMAD.MOV.U32 R13, RZ, RZ, R9 ;  /* 0x000000ffff0d7224 */ /* 0x000fe400078e0009 */
[----:B------:R-:W-:Y:S02]  /*12790*/  IMAD.MOV.U32 R12, RZ, RZ, 0x5 ;  /* 0x00000005ff0c7424 */ /* 0x000fe400078e00ff */
[----:B------:R-:W-:-:S07]  /*127a0*/  IMAD.MOV.U32 R2, RZ, RZ, R14 ;  /* 0x000000ffff027224 */ /* 0x000fce00078e000e */
[----:B------:R-:W-:Y:S05]  /*127b0*/  WARPSYNC.COLLECTIVE R15, `(.L_x_382) ;  /* 0x000000000f087348 */ /* 0x000fea0003c00000 */
[----:B------:R0:W1:Y:S02]  /*127c0*/  SHFL.IDX P6, R14, R13, R12, R11 ;  /* 0x0000000c0d0e7389 */ /* 0x00006400000c000b */
[----:B01----:R-:W-:Y:S01]  /*127d0*/  ENDCOLLECTIVE ;  /* 0x000000000000791b */ /* 0x003fe20003800000 */
.L_x_382:
        /* <DEDUP_REMOVED lines=14> */
.L_x_383:
[----:B------:R-:W-:Y:S02]  /*128c0*/  IMAD.MOV.U32 R13, RZ, RZ, R9 ;  /* 0x000000ffff0d7224 */ /* 0x000fe400078e0009 */
[----:B------:R-:W-:Y:S02]  /*128d0*/  IMAD.MOV.U32 R12, RZ, RZ, 0x6 ;  /* 0x00000006ff0c7424 */ /* 0x000fe400078e00ff */
[----:B------:R-:W-:-:S07]  /*128e0*/  IMAD.MOV.U32 R2, RZ, RZ, R14 ;  /* 0x000000ffff027224 */ /* 0x000fce00078e000e */
[----:B------:R-:W-:Y:S05]  /*128f0*/  WARPSYNC.COLLECTIVE R15, `(.L_x_384) ;  /* 0x000000000f087348 */ /* 0x000fea0003c00000 */
[----:B------:R0:W1:Y:S02]  /*12900*/  SHFL.IDX P6, R14, R13, R12, R11 ;  /* 0x0000000c0d0e7389 */ /* 0x00006400000c000b */
[----:B01----:R-:W-:Y:S01]  /*12910*/  ENDCOLLECTIVE ;  /* 0x000000000000791b */ /* 0x003fe20003800000 */
.L_x_384:
        /* <DEDUP_REMOVED lines=14> */
.L_x_385:
[----:B------:R-:W-:Y:S02]  /*12a00*/  IMAD.MOV.U32 R13, RZ, RZ, R9 ;  /* 0x000000ffff0d7224 */ /* 0x000fe400078e0009 */
[----:B------:R-:W-:Y:S02]  /*12a10*/  IMAD.MOV.U32 R12, RZ, RZ, 0x7 ;  /* 0x00000007ff0c7424 */ /* 0x000fe400078e00ff */
[----:B------:R-:W-:-:S07]  /*12a20*/  IMAD.MOV.U32 R2, RZ, RZ, R14 ;  /* 0x000000ffff027224 */ /* 0x000fce00078e000e */
[----:B------:R-:W-:Y:S05]  /*12a30*/  WARPSYNC.COLLECTIVE R15, `(.L_x_386) ;  /* 0x000000000f087348 */ /* 0x000fea0003c00000 */
[----:B------:R0:W1:Y:S02]  /*12a40*/  SHFL.IDX P6, R14, R13, R12, R11 ;  /* 0x0000000c0d0e7389 */ /* 0x00006400000c000b */
[----:B01----:R-:W-:Y:S01]  /*12a50*/  ENDCOLLECTIVE ;  /* 0x000000000000791b */ /* 0x003fe20003800000 */
.L_x_386:
[----:B------:R-:W-:-:S05]  /*12a60*/  IADD3 R2, P2, R28, R2, RZ ;  /* 0x000000021c027210 */ /* 0x000fca0007f5e0ff */
[----:B------:R-:W-:Y:S01]  /*12a70*/  IMAD.X R3, RZ, RZ, R3, P2 ;  /* 0x000000ffff037224 */ /* 0x000fe200010e0603 */
[----:B------:R-:W-:Y:S01]  /*12a80*/  ISETP.LT.OR P2, PT, R8, 0x61, P1 ;  /* 0x000000610800780c */ /* 0x000fe20000f41670 */
[----:B------:R-:W-:-:S12]  /*12a90*/  IMAD.MOV.U32 R13, RZ, RZ, R7 ;  /* 0x000000ffff0d7224 */ /* 0x000fd800078e0007 */
[----:B------:R-:W-:Y:S01]  /*12aa0*/  @!PT LDS RZ, [RZ] ;  /* 0x00000000fffff984 */ /* 0x000fe20000000800 */
[----:B------:R-:W-:Y:S01]  /*12ab0*/  @!PT LDS RZ, [RZ] ;  /* 0x00000000fffff984 */ /* 0x000fe20000000800 */
[----:B------:R-:W-:Y:S01]  /*12ac0*/  @!PT LDS RZ, [RZ] ;  /* 0x00000000fffff984 */ /* 0x000fe20000000800 */
[----:B------:R0:W-:Y:S01]  /*12ad0*/  LDGSTS.E.BYPASS.LTC128B.128 [R0+0x13400], desc[UR50][R2.64], !P2 ;  /* 0x1340000002007fae */ /* 0x0001e2000d101d72 */
[----:B------:R-:W-:Y:S01]  /*12ae0*/  ISETP.LT.OR P2, PT, R8, 0x61, P0 ;  /* 0x000000610800780c */ /* 0x000fe20000741670 */
[----:B------:R-:W-:-:S12]  /*12af0*/  IMAD.MOV.U32 R9, RZ, RZ, R14 ;  /* 0x000000ffff097224 */ /* 0x000fd800078e000e */
[----:B0-----:R-:W-:Y:S05]  /*12b00*/  WARPSYNC.COLLECTIVE R15, `(.L_x_387) ;  /* 0x000000000f087348 */ /* 0x001fea0003c00000 */
[----:B------:R1:W2:Y:S02]  /*12b10*/  SHFL.IDX P6, R14, R13, R12, R11 ;  /* 0x0000000c0d0e7389 */ /* 0x0002a400000c000b */
[----:B012---:R-:W-:Y:S01]  /*12b20*/  ENDCOLLECTIVE ;  /* 0x000000000000791b */ /* 0x007fe20003800000 */
.L_x_387:
[----:B------:R-:W-:Y:S01]  /*12b30*/  @!PT LDS RZ, [RZ] ;  /* 0x00000000fffff984 */ /* 0x000fe20000000800 */
[----:B------:R-:W-:Y:S01]  /*12b40*/  @!PT LDS RZ, [RZ] ;  /* 0x00000000fffff984 */ /* 0x000fe20000000800 */
[----:B------:R-:W-:Y:S01]  /*12b50*/  @!PT LDS RZ, [RZ] ;  /* 0x00000000fffff984 */ /* 0x000fe20000000800 */
[----:B------:R0:W-:Y:S01]  /*12b60*/  LDGSTS.E.BYPASS.LTC128B.128 [R0+0x17400], desc[UR50][R2.64+0x80], !P2 ;  /* 0x1740008002007fae */ /* 0x0001e2000d101d72 */
[C---:B------:R-:W-:Y:S02]  /*12b70*/  ISETP.GE.AND P2, PT, R8.reuse, 0x21, PT ;  /* 0x000000210800780c */ /* 0x040fe40003f46270 */
[----:B------:R-:W-:Y:S01]  /*12b80*/  ISETP.GE.AND P6, PT, R8, 0x71, PT ;  /* 0x000000710800780c */ /* 0x000fe20003fc6270 */
[----:B0-----:R-:W-:-:S10]  /*12b90*/  IMAD.MOV.U32 R2, RZ, RZ, R14 ;  /* 0x000000ffff027224 */ /* 0x001fd400078e000e */
[----:B------:R-:W-:Y:S02]  /*12ba0*/  @P2 LOP3.LUT R29, R29, 0x10, RZ, 0xfc, !PT ;  /* 0x000000101d1d2812 */ /* 0x000fe400078efcff */
[----:B------:R-:W-:Y:S02]  /*12bb0*/  ISETP.GE.AND P2, PT, R8, 0x61, PT ;  /* 0x000000610800780c */ /* 0x000fe40003f46270 */
[----:B------:R-:W-:-:S04]  /*12bc0*/  LOP3.LUT R29, R29, 0xffffffbf, RZ, 0xc0, !PT ;  /* 0xffffffbf1d1d7812 */ /* 0x000fc800078ec0ff */
[----:B------:R-:W-:Y:S01]  /*12bd0*/  @P6 LOP3.LUT R29, R29, 0x40, RZ, 0xfc, !PT ;  /* 0x000000401d1d6812 */ /* 0x000fe200078efcff */
[----:B------:R-:W-:Y:S06]  /*12be0*/  BRA `(.L_x_388) ;  /* 0xffffffac00387947 */ /* 0x000fec000383ffff */
.L_x_298:
[----:B--2---:R2:W3:Y:S02]  /*12bf0*/  SYNCS.PHASECHK.TRANS64.TRYWAIT P0, [R6+URZ+0x38840], R24 ;  /* 0x03884018060075a7 */ /* 0x0044e4000800017f */
[----:B---3--:R-:W-:Y:S05]  /*12c00*/  @!P0 NANOSLEEP.SYNCS 0x989680 ;  /* 0x009896800000895d */ /* 0x008fea0003900000 */
[----:B------:R-:W3:Y:S02]  /*12c10*/  @!P0 SYNCS.PHASECHK.TRANS64 P0, [R6+URZ+0x38840], R24 ;  /* 0x03884018060085a7 */ /* 0x000ee4000800007f */
[----:B---3--:R-:W-:Y:S05]  /*12c20*/  @!P0 BRA `(.L_x_298) ;  /* 0xfffffffc00f08947 */ /* 0x008fea000383ffff */
[----:B------:R-:W-:Y:S05]  /*12c30*/  BRA `(.L_x_389) ;  /* 0xffffffac00947947 */ /* 0x000fea000383ffff */
.L_x_299:
        /* <DEDUP_REMOVED lines=8> */
.L_x_391:
[----:B------:R-:W-:Y:S05]  /*12cc0*/  BSYNC B0 ;  /* 0x0000000000007941 */ /* 0x000fea0003800000 */
.L_x_390:
        /* <DEDUP_REMOVED lines=8> */
.L_x_392:
[----:B------:R-:W-:Y:S02]  /*12d50*/  IMAD.MOV.U32 R13, RZ, RZ, R5 ;  /* 0x000000ffff0d7224 */ /* 0x000fe400078e0005 */
[----:B------:R-:W-:Y:S01]  /*12d60*/  IMAD.MOV.U32 R12, RZ, RZ, 0x1 ;  /* 0x00000001ff0c7424 */ /* 0x000fe200078e00ff */
[----:B------:R-:W-:Y:S01]  /*12d70*/  LOP3.LUT P6, RZ, R29, 0x80, RZ, 0xc0, !PT ;  /* 0x000000801dff7812 */ /* 0x000fe200078cc0ff */
[----:B------:R-:W-:-:S12]  /*12d80*/  IMAD.MOV.U32 R3, RZ, RZ, R14 ;  /* 0x000000ffff037224 */ /* 0x000fd800078e000e */
[----:B------:R-:W-:-:S05]  /*12d90*/  @P6 IADD3 R3, P0, R28, R3, RZ ;  /* 0x000000031c036210 */ /* 0x000fca0007f1e0ff */
[----:B------:R-:W-:Y:S01]  /*12da0*/  @P6 IMAD.X R2, RZ, RZ, R2, P0 ;  /* 0x000000ffff026224 */ /* 0x000fe200000e0602 */
[----:B------:R-:W-:-:S04]  /*12db0*/  ISETP.GE.AND P0, PT, R28, R20, PT ;  /* 0x000000141c00720c */ /* 0x000fc80003f06270 */
[----:B------:R-:W-:-:S04]  /*12dc0*/  @P6 LOP3.LUT R3, R3, R2, RZ, 0x3c, !PT ;  /* 0x0000000203036212 */ /* 0x000fc800078e3cff */
[----:B------:R-:W-:-:S04]  /*12dd0*/  @P6 LOP3.LUT R2, R3, R2, RZ, 0x3c, !PT ;  /* 0x0000000203026212 */ /* 0x000fc800078e3cff */
[----:B------:R-:W-:-:S05]  /*12de0*/  @P6 LOP3.LUT R3, R3, R2, RZ, 0x3c, !PT ;  /* 0x0000000203036212 */ /* 0x000fca00078e3cff */
[----:B------:R-:W-:Y:S01]  /*12df0*/  @!PT LDS RZ, [RZ] ;  /* 0x00000000fffff984 */ /* 0x000fe20000000800 */
[----:B------:R-:W-:Y:S01]  /*12e00*/  @!PT LDS RZ, [RZ] ;  /* 0x00000000fffff984 */ /* 0x000fe20000000800 */
[----:B------:R-:W-:Y:S01]  /*12e10*/  @!PT LDS RZ, [RZ] ;  /* 0x00000000fffff984 */ /* 0x000fe20000000800 */
[----:B------:R0:W-:Y:S04]  /*12e20*/  @P6 LDGSTS.E.BYPASS.LTC128B.128 [R0+0x28400], desc[UR50][R2.64], !P0 ;  /* 0x2840000002006fae */ /* 0x0001e8000c101d72 */
[----:B------:R0:W-:Y:S02]  /*12e30*/  @P6 LDGSTS.E.BYPASS.LTC128B.128 [R0+0x2c400], desc[UR50][R2.64+0x80], !P1 ;  /* 0x2c40008002006fae */ /* 0x0001e4000c901d72 */
[----:B0-----:R-:W-:Y:S05]  /*12e40*/  WARPSYNC.COLLECTIVE R15, `(.L_x_393) ;  /* 0x000000000f087348 */ /* 0x001fea0003c00000 */
[----:B------:R1:W2:Y:S02]  /*12e50*/  SHFL.IDX P6, R14, R13, R12, R11 ;  /* 0x0000000c0d0e7389 */ /* 0x0002a400000c000b */
[----:B012---:R-:W-:Y:S01]  /*12e60*/  ENDCOLLECTIVE ;  /* 0x000000000000791b */ /* 0x007fe20003800000 */
.L_x_393:
[----:B------:R-:W-:Y:S02]  /*12e70*/  IMAD.MOV.U32 R13, RZ, RZ, R4 ;  /* 0x000000ffff0d7224 */ /* 0x000fe400078e0004 */
[----:B------:R-:W-:-:S07]  /*12e80*/  IMAD.MOV.U32 R2, RZ, RZ, R14 ;  /* 0x000000ffff027224 */ /* 0x000fce00078e000e */
[----:B------:R-:W-:Y:S05]  /*12e90*/  WARPSYNC.COLLECTIVE R15, `(.L_x_394) ;  /* 0x000000000f087348 */ /* 0x000fea0003c00000 */
[----:B------:R0:W1:Y:S02]  /*12ea0*/  SHFL.IDX P6, R14, R13, R12, R11 ;  /* 0x0000000c0d0e7389 */ /* 0x00006400000c000b */
[----:B01----:R-:W-:Y:S01]  /*12eb0*/  ENDCOLLECTIVE ;  /* 0x000000000000791b */ /* 0x003fe20003800000 */
.L_x_394:
[----:B------:R-:W-:Y:S02]  /*12ec0*/  IMAD.MOV.U32 R13, RZ, RZ, R5 ;  /* 0x000000ffff0d7224 */ /* 0x000fe400078e0005 */
[----:B------:R-:W-:Y:S01]  /*12ed0*/  IMAD.MOV.U32 R12, RZ, RZ, 0x2 ;  /* 0x00000002ff0c7424 */ /* 0x000fe200078e00ff */
[----:B------:R-:W-:-:S13]  /*12ee0*/  LOP3.LUT P6, RZ, R29, 0x20, RZ, 0xc0, !PT ;  /* 0x000000201dff7812 */ /* 0x000fda00078cc0ff */
[----:B------:R-:W-:-:S05]  /*12ef0*/  @P6 IADD3 R9, P0, R28, R14, RZ ;  /* 0x0000000e1c096210 */ /* 0x000fca0007f1e0ff */
[----:B------:R-:W-:Y:S01]  /*12f00*/  @P6 IMAD.X R10, RZ, RZ, R2, P0 ;  /* 0x000000ffff0a6224 */ /* 0x000fe200000e0602 */
[----:B------:R-:W-:Y:S01]  /*12f10*/  ISETP.GE.AND P0, PT, R28, R20, PT ;  /* 0x000000141c00720c */ /* 0x000fe20003f06270 */
[----:B------:R-:W-:Y:S02]  /*12f20*/  @P6 IMAD.MOV.U32 R2, RZ, RZ, R9 ;  /* 0x000000ffff026224 */ /* 0x000fe400078e0009 */
[----:B------:R-:W-:-:S10]  /*12f30*/  @P6 IMAD.MOV.U32 R3, RZ, RZ, R10 ;  /* 0x000000ffff036224 */ /* 0x000fd400078e000a */
        /* <DEDUP_REMOVED lines=8> */
.L_x_395:
[----:B------:R-:W-:Y:S02]  /*12fc0*/  IMAD.MOV.U32 R13, RZ, RZ, R4 ;  /* 0x000000ffff0d7224 */ /* 0x000fe400078e0004 */
[----:B------:R-:W-:-:S07]  /*12fd0*/  IMAD.MOV.U32 R2, RZ, RZ, R14 ;  /* 0x000000ffff027224 */ /* 0x000fce00078e000e */
[----:B------:R-:W-:Y:S05]  /*12fe0*/  WARPSYNC.COLLECTIVE R15, `(.L_x_396) ;  /* 0x000000000f087348 */ /* 0x000fea0003c00000 */
[----:B------:R0:W1:Y:S02]  /*12ff0*/  SHFL.IDX P6, R14, R13, R12, R11 ;  /* 0x0000000c0d0e7389 */ /* 0x00006400000c000b */
[----:B01----:R-:W-:Y:S01]  /*13000*/  ENDCOLLECTIVE ;  /* 0x000000000000791b */ /* 0x003fe20003800000 */
.L_x_396:
        /* <DEDUP_REMOVED lines=16> */
.L_x_397:
[----:B------:R-:W-:Y:S02]  /*13110*/  IMAD.MOV.U32 R13, RZ, RZ, R4 ;  /* 0x000000ffff0d7224 */ /* 0x000fe400078e0004 */
[----:B------:R-:W-:-:S07]  /*13120*/  IMAD.MOV.U32 R2, RZ, RZ, R14 ;  /* 0x000000ffff027224 */ /* 0x000fce00078e000e */
[----:B------:R-:W-:Y:S05]  /*13130*/  WARPSYNC.COLLECTIVE R15, `(.L_x_398) ;  /* 0x000000000f087348 */ /* 0x000fea0003c00000 */
[----:B------:R0:W1:Y:S02]  /*13140*/  SHFL.IDX P6, R14, R13, R12, R11 ;  /* 0x0000000c0d0e7389 */ /* 0x00006400000c000b */
[----:B01----:R-:W-:Y:S01]  /*13150*/  ENDCOLLECTIVE ;  /* 0x000000000000791b */ /* 0x003fe20003800000 */
.L_x_398:
[----:B------:R-:W-:Y:S02]  /*13160*/  IMAD.MOV.U32 R13, RZ, RZ, R5 ;  /* 0x000000ffff0d7224 */ /* 0x000fe400078e0005 */
[----:B------:R-:W-:Y:S01]  /*13170*/  IMAD.MOV.U32 R12, RZ, RZ, 0x4 ;  /* 0x00000004ff0c7424 */ /* 0x000fe200078e00ff */
[C---:B------:R-:W-:Y:S02]  /*13180*/  @P5 IADD3 R14, P0, R28.reuse, R14, RZ ;  /* 0x0000000e1c0e5210 */ /* 0x040fe40007f1e0ff */
[----:B------:R-:W-:-:S03]  /*13190*/  ISETP.GE.AND P6, PT, R28, R20, PT ;  /* 0x000000141c00720c */ /* 0x000fc60003fc6270 */
[----:B------:R-:W-:Y:S02]  /*131a0*/  @P5 IMAD.X R7, RZ, RZ, R2, P0 ;  /* 0x000000ffff075224 */ /* 0x000fe400000e0602 */
[----:B------:R-:W-:Y:S02]  /*131b0*/  @P5 IMAD.MOV.U32 R2, RZ, RZ, R14 ;  /* 0x000000ffff025224 */ /* 0x000fe400078e000e */
[----:B------:R-:W-:-:S06]  /*131c0*/  @P5 IMAD.MOV.U32 R3, RZ, RZ, R7 ;  /* 0x000000ffff035224 */ /* 0x000fcc00078e0007 */
[----:B------:R-:W-:Y:S01]  /*131d0*/  @!PT LDS RZ, [RZ] ;  /* 0x00000000fffff984 */ /* 0x000fe20000000800 */
[----:B------:R-:W-:Y:S01]  /*131e0*/  @!PT LDS RZ, [RZ] ;  /* 0x00000000fffff984 */ /* 0x000fe20000000800 */
[----:B------:R-:W-:Y:S01]  /*131f0*/  @!PT LDS RZ, [RZ] ;  /* 0x00000000fffff984 */ /* 0x000fe20000000800 */
[----:B------:R0:W-:Y:S02]  /*13200*/  @P5 LDGSTS.E.BYPASS.LTC128B.128 [R0+0x29c00], desc[UR50][R2.64], !P6 ;  /* 0x29c0000002005fae */ /* 0x0001e4000f101d72 */
[----:B0-----:R-:W-:Y:S05]  /*13210*/  WARPSYNC.COLLECTIVE R15, `(.L_x_399) ;  /* 0x000000000f087348 */ /* 0x001fea0003c00000 */
[----:B------:R1:W2:Y:S02]  /*13220*/  SHFL.IDX P6, R14, R13, R12, R11 ;  /* 0x0000000c0d0e7389 */ /* 0x0002a400000c000b */
[----:B012---:R-:W-:Y:S01]  /*13230*/  ENDCOLLECTIVE ;  /* 0x000000000000791b */ /* 0x007fe20003800000 */
.L_x_399:
[----:B------:R-:W-:Y:S01]  /*13240*/  @!PT LDS RZ, [RZ] ;  /* 0x00000000fffff984 */ /* 0x000fe20000000800 */
[----:B------:R-:W-:Y:S01]  /*13250*/  @!PT LDS RZ, [RZ] ;  /* 0x00000000fffff984 */ /* 0x000fe20000000800 */
[----:B------:R-:W-:Y:S01]  /*13260*/  @!PT LDS RZ, [RZ] ;  /* 0x00000000fffff984 */ /* 0x000fe20000000800 */
[----:B------:R0:W-:Y:S01]  /*13270*/  @P5 LDGSTS.E.BYPASS.LTC128B.128 [R0+0x2dc00], desc[UR50][R2.64+0x80], !P1 ;  /* 0x2dc0008002005fae */ /* 0x0001e2000c901d72 */
[----:B------:R-:W-:Y:S01]  /*13280*/  ISETP.GE.AND P5, PT, R28, R20, PT ;  /* 0x000000141c00720c */ /* 0x000fe20003fa6270 */
[----:B------:R-:W-:Y:S02]  /*13290*/  IMAD.MOV.U32 R13, RZ, RZ, R4 ;  /* 0x000000ffff0d7224 */ /* 0x000fe400078e0004 */
[----:B0-----:R-:W-:-:S10]  /*132a0*/  IMAD.MOV.U32 R2, RZ, RZ, R14 ;  /* 0x000000ffff027224 */ /* 0x001fd400078e000e */
[----:B------:R-:W-:Y:S05]  /*132b0*/  WARPSYNC.COLLECTIVE R15, `(.L_x_400) ;  /* 0x000000000f087348 */ /* 0x000fea0003c00000 */
[----:B------:R0:W1:Y:S02]  /*132c0*/  SHFL.IDX P6, R14, R13, R12, R11 ;  /* 0x0000000c0d0e7389 */ /* 0x00006400000c000b */
[----:B01----:R-:W-:Y:S01]  /*132d0*/  ENDCOLLECTIVE ;  /* 0x000000000000791b */ /* 0x003fe20003800000 */
.L_x_400:
[----:B------:R-:W-:Y:S02]  /*132e0*/  IMAD.MOV.U32 R13, RZ, RZ, R5 ;  /* 0x000000ffff0d7224 */ /* 0x000fe400078e0005 */
[----:B------:R-:W-:Y:S01]  /*132f0*/  IMAD.MOV.U32 R12, RZ, RZ, 0x5 ;  /* 0x00000005ff0c7424 */ /* 0x000fe200078e00ff */
[----:B------:R-:W-:-:S05]  /*13300*/  @P4 IADD3 R14, P0, R28, R14, RZ ;  /* 0x0000000e1c0e4210 */ /* 0x000fca0007f1e0ff */
[----:B------:R-:W-:Y:S02]  /*13310*/  @P4 IMAD.X R7, RZ, RZ, R2, P0 ;  /* 0x000000ffff074224 */ /* 0x000fe400000e0602 */
[----:B------:R-:W-:-:S07]  /*13320*/  @P4 IMAD.MOV.U32 R2, RZ, RZ, R14 ;  /* 0x000000ffff024224 */ /* 0x000fce00078e000e */
[----:B------:R-:W-:Y:S05]  /*13330*/  WARPSYNC.COLLECTIVE R15, `(.L_x_401) ;  /* 0x000000000f087348 */ /* 0x000fea0003c00000 */
[----:B------:R0:W1:Y:S02]  /*13340*/  SHFL.IDX P6, R14, R13, R12, R11 ;  /* 0x0000000c0d0e7389 */ /* 0x00006400000c000b */
[----:B01----:R-:W-:Y:S01]  /*13350*/  ENDCOLLECTIVE ;  /* 0x000000000000791b */ /* 0x003fe20003800000 */
.L_x_401:
[----:B------:R-:W-:-:S05]  /*13360*/  @P4 IMAD.MOV.U32 R3, RZ, RZ, R7 ;  /* 0x000000ffff034224 */ /* 0x000fca00078e0007 */
[----:B------:R-:W-:Y:S01]  /*13370*/  @!PT LDS RZ, [RZ] ;  /* 0x00000000fffff984 */ /* 0x000fe20000000800 */
[----:B------:R-:W-:Y:S01]  /*13380*/  @!PT LDS RZ, [RZ] ;  /* 0x00000000fffff984 */ /* 0x000fe20000000800 */
[----:B------:R-:W-:Y:S01]  /*13390*/  @!PT LDS RZ, [RZ] ;  /* 0x00000000fffff984 */ /* 0x000fe20000000800 */
[----:B------:R-:W-:Y:S04]  /*133a0*/  @P4 LDGSTS.E.BYPASS.LTC128B.128 [R0+0x2a400], desc[UR50][R2.64], !P5 ;  /* 0x2a40000002004fae */ /* 0x000fe8000e901d72 */
[----:B------:R0:W-:Y:S01]  /*133b0*/  @P4 LDGSTS.E.BYPASS.LTC128B.128 [R0+0x2e400], desc[UR50][R2.64+0x80], !P1 ;  /* 0x2e40008002004fae */ /* 0x0001e2000c901d72 */
[----:B------:R-:W-:Y:S02]  /*133c0*/  IMAD.MOV.U32 R13, RZ, RZ, R4 ;  /* 0x000000ffff0d7224 */ /* 0x000fe400078e0004 */
[----:B0-----:R-:W-:-:S07]  /*133d0*/  IMAD.MOV.U32 R2, RZ, RZ, R14 ;  /* 0x000000ffff027224 */ /* 0x001fce00078e000e */
[----:B------:R-:W-:Y:S05]  /*133e0*/  WARPSYNC.COLLECTIVE R15, `(.L_x_402) ;  /* 0x000000000f087348 */ /* 0x000fea0003c00000 */
[----:B------:R0:W1:Y:S02]  /*133f0*/  SHFL.IDX P6, R14, R13, R12, R11 ;  /* 0x0000000c0d0e7389 */ /* 0x00006400000c000b */
[----:B01----:R-:W-:Y:S01]  /*13400*/  ENDCOLLECTIVE ;  /* 0x000000000000791b */ /* 0x003fe20003800000 */
.L_x_402:
        /* <DEDUP_REMOVED lines=8> */
.L_x_403:
        /* <DEDUP_REMOVED lines=11> */
.L_x_404:
        /* <DEDUP_REMOVED lines=8> */
.L_x_405:
[----:B------:R-:W-:-:S05]  /*135c0*/  @P2 IMAD.MOV.U32 R3, RZ, RZ, R7 ;  /* 0x000000ffff032224 */ /* 0x000fca00078e0007 */
[----:B------:R-:W-:Y:S01]  /*135d0*/  @!PT LDS RZ, [RZ] ;  /* 0x00000000fffff984 */ /* 0x000fe20000000800 */
[----:B------:R-:W-:Y:S01]  /*135e0*/  @!PT LDS RZ, [RZ] ;  /* 0x00000000fffff984 */ /* 0x000fe20000000800 */
[----:B------:R-:W-:Y:S01]  /*135f0*/  @!PT LDS RZ, [RZ] ;  /* 0x00000000fffff984 */ /* 0x000fe20000000800 */
[----:B------:R0:W-:Y:S04]  /*13600*/  @P2 LDGSTS.E.BYPASS.LTC128B.128 [R0+0x2b400], desc[UR50][R2.64], !P5 ;  /* 0x2b40000002002fae */ /* 0x0001e8000e901d72 */
[----:B------:R0:W-:Y:S01]  /*13610*/  @P2 LDGSTS.E.BYPASS.LTC128B.128 [R0+0x2f400], desc[UR50][R2.64+0x80], !P1 ;  /* 0x2f40008002002fae */ /* 0x0001e2000c901d72 */
[----:B------:R-:W-:Y:S02]  /*13620*/  IMAD.MOV.U32 R13, RZ, RZ, R4 ;  /* 0x000000ffff0d7224 */ /* 0x000fe400078e0004 */
[----:B------:R-:W-:-:S07]  /*13630*/  IMAD.MOV.U32 R5, RZ, RZ, R14 ;  /* 0x000000ffff057224 */ /* 0x000fce00078e000e */
[----:B0-----:R-:W-:Y:S05]  /*13640*/  WARPSYNC.COLLECTIVE R15, `(.L_x_406) ;  /* 0x000000000f087348 */ /* 0x001fea0003c00000 */
[----:B------:R1:W2:Y:S02]  /*13650*/  SHFL.IDX P6, R14, R13, R12, R11 ;  /* 0x0000000c0d0e7389 */ /* 0x0002a400000c000b */
[----:B012---:R-:W-:Y:S01]  /*13660*/  ENDCOLLECTIVE ;  /* 0x000000000000791b */ /* 0x007fe20003800000 */
.L_x_406:
[----:B------:R-:W-:Y:S05]  /*13670*/  BRA `(.L_x_407) ;  /* 0xffffffa800747947 */ /* 0x000fea000383ffff */
.L_x_304:
[----:B------:R-:W-:Y:S02]  /*13680*/  IMAD.MOV.U32 R13, RZ, RZ, R6 ;  /* 0x000000ffff0d7224 */ /* 0x000fe400078e0006 */
[----:B------:R-:W-:Y:S02]  /*13690*/  IMAD.MOV.U32 R12, RZ, RZ, RZ ;  /* 0x000000ffff0c7224 */ /* 0x000fe400078e00ff */
[----:B------:R-:W-:Y:S02]  /*136a0*/  IMAD.MOV.U32 R11, RZ, RZ, 0x181f ;  /* 0x0000181fff0b7424 */ /* 0x000fe400078e00ff */
[----:B------:R-:W-:Y:S02]  /*136b0*/  IMAD.MOV.U32 R15, RZ, RZ, -0x1 ;  /* 0xffffffffff0f7424 */ /* 0x000fe400078e00ff */
[----:B------:R-:W-:Y:S02]  /*136c0*/  IMAD R5, R5, UR41, RZ ;  /* 0x0000002905057c24 */ /* 0x000fe4000f8e02ff */
[----:B------:R-:W-:-:S07]  /*136d0*/  IMAD.IADD R4, R17, 0x1, R4 ;  /* 0x0000000111047824 */ /* 0x000fce00078e0204 */
[----:B-----5:R-:W-:Y:S05]  /*136e0*/  WARPSYNC.COLLECTIVE R15, `(.L_x_408) ;  /* 0x000000000f087348 */ /* 0x020fea0003c00000 */
[----:B------:R0:W1:Y:S02]  /*136f0*/  SHFL.IDX P6, R14, R13, R12, R11 ;  /* 0x0000000c0d0e7389 */ /* 0x00006400000c000b */
[----:B01---5:R-:W-:Y:S01]  /*13700*/  ENDCOLLECTIVE ;  /* 0x000000000000791b */ /* 0x023fe20003800000 */
.L_x_408:
[C---:B------:R-:W-:Y:S01]  /*13710*/  VIADD R8, R4.reuse, 0x10 ;  /* 0x0000001004087836 */ /* 0x040fe20000000000 */
[----:B------:R-:W-:Y:S01]  /*13720*/  ISETP.GE.AND P2, PT, R4, R5, PT ;  /* 0x000000050400720c */ /* 0x000fe20003f46270 */
[----:B------:R-:W-:Y:S02]  /*13730*/  IMAD.MOV.U32 R13, RZ, RZ, R0 ;  /* 0x000000ffff0d7224 */ /* 0x000fe400078e0000 */
[----:B------:R-:W-:-:S10]  /*13740*/  IMAD.MOV.U32 R2, RZ, RZ, R14 ;  /* 0x000000ffff027224 */ /* 0x000fd400078e000e */
[----:B------:R-:W-:Y:S05]  /*13750*/  WARPSYNC.COLLECTIVE R15, `(.L_x_409) ;  /* 0x000000000f087348 */ /* 0x000fea0003c00000 */
[----:B------:R0:W1:Y:S02]  /*13760*/  SHFL.IDX P6, R14, R13, R12, R11 ;  /* 0x0000000c0d0e7389 */ /* 0x00006400000c000b */
[----:B01----:R-:W-:Y:S01]  /*13770*/  ENDCOLLECTIVE ;  /* 0x000000000000791b */ /* 0x003fe20003800000 */
.L_x_409:
        /* <DEDUP_REMOVED lines=8> */
.L_x_410:
[----:B------:R-:W-:Y:S01]  /*13800*/  @!PT LDS RZ, [RZ] ;  /* 0x00000000fffff984 */ /* 0x000fe20000000800 */
[----:B------:R-:W-:Y:S01]  /*13810*/  @!PT LDS RZ, [RZ] ;  /* 0x00000000fffff984 */ /* 0x000fe20000000800 */
[----:B------:R-:W-:Y:S01]  /*13820*/  @!PT LDS RZ, [RZ] ;  /* 0x00000000fffff984 */ /* 0x000fe20000000800 */
[----:B------:R0:W-:Y:S04]  /*13830*/  @!P2 LDGSTS.E.BYPASS.LTC128B.128 [R10+0x20400], desc[UR50][R2.64], !P0 ;  /* 0x20400000020aafae */ /* 0x0001e8000c101d72 */
[----:B------:R0:W-:Y:S01]  /*13840*/  @!P2 LDGSTS.E.BYPASS.LTC128B.128 [R10+0x24400], desc[UR50][R2.64+0x80], !P1 ;  /* 0x24400080020aafae */ /* 0x0001e2000c901d72 */
[----:B------:R-:W-:Y:S01]  /*13850*/  ISETP.GE.AND P2, PT, R8, R5, PT ;  /* 0x000000050800720c */ /* 0x000fe20003f46270 */
[----:B------:R-:W-:Y:S02]  /*13860*/  VIADD R8, R4, 0x20 ;  /* 0x0000002004087836 */ /* 0x000fe40000000000 */
[----:B------:R-:W-:Y:S02]  /*13870*/  IMAD.MOV.U32 R13, RZ, RZ, R0 ;  /* 0x000000ffff0d7224 */ /* 0x000fe400078e0000 */
[----:B------:R-:W-:-:S08]  /*13880*/  IMAD.MOV.U32 R7, RZ, RZ, R14 ;  /* 0x000000ffff077224 */ /* 0x000fd000078e000e */
[----:B0-----:R-:W-:Y:S05]  /*13890*/  WARPSYNC.COLLECTIVE R15, `(.L_x_411) ;  /* 0x000000000f087348 */ /* 0x001fea0003c00000 */
[----:B------:R1:W2:Y:S02]  /*138a0*/  SHFL.IDX P6, R14, R13, R12, R11 ;  /* 0x0000000c0d0e7389 */ /* 0x0002a400000c000b */
[----:B012---:R-:W-:Y:S01]  /*138b0*/  ENDCOLLECTIVE ;  /* 0x000000000000791b */ /* 0x007fe20003800000 */
.L_x_411:
[----:B------:R-:W-:Y:S02]  /*138c0*/  IMAD.MOV.U32 R13, RZ, RZ, R6 ;  /* 0x000000ffff0d7224 */ /* 0x000fe400078e0006 */
[----:B------:R-:W-:Y:S01]  /*138d0*/  IMAD.MOV.U32 R12, RZ, RZ, 0x2 ;  /* 0x00000002ff0c7424 */ /* 0x000fe200078e00ff */
[----:B------:R-:W-:-:S05]  /*138e0*/  @!P2 IADD3 R14, P3, R28, R14, RZ ;  /* 0x0000000e1c0ea210 */ /* 0x000fca0007f7e0ff */
[----:B------:R-:W-:-:S08]  /*138f0*/  @!P2 IMAD.MOV.U32 R2, RZ, RZ, R14 ;  /* 0x000000ffff02a224 */ /* 0x000fd000078e000e */
[----:B------:R-:W-:Y:S05]  /*13900*/  WARPSYNC.COLLECTIVE R15, `(.L_x_412) ;  /* 0x000000000f087348 */ /* 0x000fea0003c00000 */
[----:B------:R0:W1:Y:S02]  /*13910*/  SHFL.IDX P6, R14, R13, R12, R11 ;  /* 0x0000000c0d0e7389 */ /* 0x00006400000c000b */
[----:B01----:R-:W-:Y:S01]  /*13920*/  ENDCOLLECTIVE ;  /* 0x000000000000791b */ /* 0x003fe20003800000 */
.L_x_412:
        /* <DEDUP_REMOVED lines=8> */
[----:B------:R-:W-:Y:S01]  /*139b0*/  ISETP.GE.AND P2, PT, R8, R5, PT ;  /* 0x000000050800720c */ /* 0x000fe20003f46270 */
[----:B------:R-:W-:Y:S02]  /*139c0*/  VIADD R8, R4, 0x30 ;  /* 0x0000003004087836 */ /* 0x000fe40000000000 */
[----:B------:R-:W-:-:S10]  /*139d0*/  IMAD.MOV.U32 R7, RZ, RZ, R14 ;  /* 0x000000ffff077224 */ /* 0x000fd400078e000e */
[----:B0-----:R-:W-:Y:S05]  /*139e0*/  WARPSYNC.COLLECTIVE R15, `(.L_x_413) ;  /* 0x000000000f087348 */ /* 0x001fea0003c00000 */
[----:B------:R1:W2:Y:S02]  /*139f0*/  SHFL.IDX P6, R14, R13, R12, R11 ;  /* 0x0000000c0d0e7389 */ /* 0x0002a400000c000b */
[----:B012---:R-:W-:Y:S01]  /*13a00*/  ENDCOLLECTIVE ;  /* 0x000000000000791b */ /* 0x007fe20003800000 */
.L_x_413:
[----:B------:R-:W-:Y:S02]  /*13a10*/  IMAD.MOV.U32 R13, RZ, RZ, R6 ;  /* 0x000000ffff0d7224 */ /* 0x000fe400078e0006 */
[----:B------:R-:W-:Y:S01]  /*13a20*/  IMAD.MOV.U32 R12, RZ, RZ, 0x3 ;  /* 0x00000003ff0c7424 */ /* 0x000fe200078e00ff */
[----:B------:R-:W-:-:S05]  /*13a30*/  @!P2 IADD3 R14, P3, R28, R14, RZ ;  /* 0x0000000e1c0ea210 */ /* 0x000fca0007f7e0ff */
[----:B------:R-:W-:-:S08]  /*13a40*/  @!P2 IMAD.MOV.U32 R2, RZ, RZ, R14 ;  /* 0x000000ffff02a224 */ /* 0x000fd000078e000e */
[----:B------:R-:W-:Y:S05]  /*13a50*/  WARPSYNC.COLLECTIVE R15, `(.L_x_414) ;  /* 0x000000000f087348 */ /* 0x000fea0003c00000 */
[----:B------:R0:W1:Y:S02]  /*13a60*/  SHFL.IDX P6, R14, R13, R12, R11 ;  /* 0x0000000c0d0e7389 */ /* 0x00006400000c000b */
[----:B01----:R-:W-:Y:S01]  /*13a70*/  ENDCOLLECTIVE ;  /* 0x000000000000791b */ /* 0x003fe20003800000 */
.L_x_414:
        /* <DEDUP_REMOVED lines=14> */
.L_x_415:
[----:B------:R-:W-:Y:S02]  /*13b60*/  IMAD.MOV.U32 R13, RZ, RZ, R6 ;  /* 0x000000ffff0d7224 */ /* 0x000fe400078e0006 */
[----:B------:R-:W-:Y:S01]  /*13b70*/  IMAD.MOV.U32 R12, RZ, RZ, 0x4 ;  /* 0x00000004ff0c7424 */ /* 0x000fe200078e00ff */
[----:B------:R-:W-:-:S05]  /*13b80*/  @!P2 IADD3 R14, P3, R28, R14, RZ ;  /* 0x0000000e1c0ea210 */ /* 0x000fca0007f7e0ff */
[----:B------:R-:W-:-:S08]  /*13b90*/  @!P2 IMAD.MOV.U32 R2, RZ, RZ, R14 ;  /* 0x000000ffff02a224 */ /* 0x000fd000078e000e */
[----:B------:R-:W-:Y:S05]  /*13ba0*/  WARPSYNC.COLLECTIVE R15, `(.L_x_416) ;  /* 0x000000000f087348 */ /* 0x000fea0003c00000 */
[----:B------:R0:W1:Y:S02]  /*13bb0*/  SHFL.IDX P6, R14, R13, R12, R11 ;  /* 0x0000000c0d0e7389 */ /* 0x00006400000c000b */
[----:B01----:R-:W-:Y:S01]  /*13bc0*/  ENDCOLLECTIVE ;  /* 0x000000000000791b */ /* 0x003fe20003800000 */
.L_x_416:
        /* <DEDUP_REMOVED lines=14> */
.L_x_417:
[----:B------:R-:W-:Y:S02]  /*13cb0*/  IMAD.MOV.U32 R13, RZ, RZ, R6 ;  /* 0x000000ffff0d7224 */ /* 0x000fe400078e0006 */
[----:B------:R-:W-:Y:S01]  /*13cc0*/  IMAD.MOV.U32 R12, RZ, RZ, 0x5 ;  /* 0x00000005ff0c7424 */ /* 0x000fe200078e00ff */
[----:B------:R-:W-:-:S05]  /*13cd0*/  @!P2 IADD3 R14, P3, R28, R14, RZ ;  /* 0x0000000e1c0ea210 */ /* 0x000fca0007f7e0ff */
[----:B------:R-:W-:-:S08]  /*13ce0*/  @!P2 IMAD.MOV.U32 R2, RZ, RZ, R14 ;  /* 0x000000ffff02a224 */ /* 0x000fd000078e000e */
[----:B------:R-:W-:Y:S05]  /*13cf0*/  WARPSYNC.COLLECTIVE R15, `(.L_x_418) ;  /* 0x000000000f087348 */ /* 0x000fea0003c00000 */
[----:B------:R0:W1:Y:S02]  /*13d00*/  SHFL.IDX P6, R14, R13, R12, R11 ;  /* 0x0000000c0d0e7389 */ /* 0x00006400000c000b */
[----:B01----:R-:W-:Y:S01]  /*13d10*/  ENDCOLLECTIVE ;  /* 0x000000000000791b */ /* 0x003fe20003800000 */
.L_x_418:
        /* <DEDUP_REMOVED lines=14> */
.L_x_419:
[----:B------:R-:W-:Y:S02]  /*13e00*/  IMAD.MOV.U32 R13, RZ, RZ, R6 ;  /* 0x000000ffff0d7224 */ /* 0x000fe400078e0006 */
[----:B------:R-:W-:Y:S01]  /*13e10*/  IMAD.MOV.U32 R12, RZ, RZ, 0x6 ;  /* 0x00000006ff0c7424 */ /* 0x000fe200078e00ff */
[----:B------:R-:W-:-:S05]  /*13e20*/  @!P2 IADD3 R14, P3, R28, R14, RZ ;  /* 0x0000000e1c0ea210 */ /* 0x000fca0007f7e0ff */
[----:B------:R-:W-:-:S08]  /*13e30*/  @!P2 IMAD.MOV.U32 R2, RZ, RZ, R14 ;  /* 0x000000ffff02a224 */ /* 0x000fd000078e000e */
[----:B------:R-:W-:Y:S05]  /*13e40*/  WARPSYNC.COLLECTIVE R15, `(.L_x_420) ;  /* 0x000000000f087348 */ /* 0x000fea0003c00000 */
[----:B------:R0:W1:Y:S02]  /*13e50*/  SHFL.IDX P6, R14, R13, R12, R11 ;  /* 0x0000000c0d0e7389 */ /* 0x00006400000c000b */
[----:B01----:R-:W-:Y:S01]  /*13e60*/  ENDCOLLECTIVE ;  /* 0x000000000000791b */ /* 0x003fe20003800000 */
.L_x_420:
        /* <DEDUP_REMOVED lines=9> */
[----:B------:R-:W-:-:S12]  /*13f00*/  IMAD.MOV.U32 R7, RZ, RZ, R14 ;  /* 0x000000ffff077224 */ /* 0x000fd800078e000e */
[----:B0-----:R-:W-:Y:S05]  /*13f10*/  WARPSYNC.COLLECTIVE R15, `(.L_x_421) ;  /* 0x000000000f087348 */ /* 0x001fea0003c00000 */
[----:B------:R1:W2:Y:S02]  /*13f20*/  SHFL.IDX P6, R14, R13, R12, R11 ;  /* 0x0000000c0d0e7389 */ /* 0x0002a400000c000b */
[----:B012---:R-:W-:Y:S01]  /*13f30*/  ENDCOLLECTIVE ;  /* 0x000000000000791b */ /* 0x007fe20003800000 */
.L_x_421:
[----:B------:R-:W-:Y:S02]  /*13f40*/  IMAD.MOV.U32 R13, RZ, RZ, R6 ;  /* 0x000000ffff0d7224 */ /* 0x000fe400078e0006 */
[----:B------:R-:W-:Y:S01]  /*13f50*/  IMAD.MOV.U32 R12, RZ, RZ, 0x7 ;  /* 0x00000007ff0c7424 */ /* 0x000fe200078e00ff */
[----:B------:R-:W-:-:S05]  /*13f60*/  @!P2 IADD3 R14, P3, R28, R14, RZ ;  /* 0x0000000e1c0ea210 */ /* 0x000fca0007f7e0ff */
[----:B------:R-:W-:-:S08]  /*13f70*/  @!P2 IMAD.MOV.U32 R2, RZ, RZ, R14 ;  /* 0x000000ffff02a224 */ /* 0x000fd000078e000e */
[----:B------:R-:W-:Y:S05]  /*13f80*/  WARPSYNC.COLLECTIVE R15, `(.L_x_422) ;  /* 0x000000000f087348 */ /* 0x000fea0003c00000 */
[----:B------:R0:W1:Y:S02]  /*13f90*/  SHFL.IDX P6, R14, R13, R12, R11 ;  /* 0x0000000c0d0e7389 */ /* 0x00006400000c000b */
[----:B01----:R-:W-:Y:S01]  /*13fa0*/  ENDCOLLECTIVE ;  /* 0x000000000000791b */ /* 0x003fe20003800000 */
.L_x_422:
        /* <DEDUP_REMOVED lines=12> */
.L_x_423:
[----:B------:R-:W-:Y:S05]  /*14070*/  BRA `(.L_x_424) ;  /* 0xffffffa800d87947 */ /* 0x000fea000383ffff */
.L_x_309:
[----:B0-----:R0:W2:Y:S02]  /*14080*/  SYNCS.PHASECHK.TRANS64.TRYWAIT P0, [R22+URZ+0x38820], R3 ;  /* 0x03882003160075a7 */ /* 0x0010a4000800017f */
[----:B--2---:R-:W-:Y:S05]  /*14090*/  @!P0 NANOSLEEP.SYNCS 0x989680 ;  /* 0x009896800000895d */ /* 0x004fea0003900000 */
[----:B------:R-:W2:Y:S02]  /*140a0*/  @!P0 SYNCS.PHASECHK.TRANS64 P0, [R22+URZ+0x38820], R3 ;  /* 0x03882003160085a7 */ /* 0x000ea4000800007f */
[----:B--2---:R-:W-:Y:S05]  /*140b0*/  @!P0 BRA `(.L_x_309) ;  /* 0xfffffffc00f08947 */ /* 0x004fea000383ffff */
[----:B------:R-:W-:Y:S05]  /*140c0*/  BRA `(.L_x_425) ;  /* 0xffffffac00447947 */ /* 0x000fea000383ffff */
.L_x_313:
[----:B0-----:R0:W2:Y:S02]  /*140d0*/  SYNCS.PHASECHK.TRANS64.TRYWAIT P0, [R0+URZ+0x38880], R20 ;  /* 0x03888014000075a7 */ /* 0x0010a4000800017f */
[----:B--2---:R-:W-:Y:S05]  /*140e0*/  @!P0 NANOSLEEP.SYNCS 0x989680 ;  /* 0x009896800000895d */ /* 0x004fea0003900000 */
[----:B------:R-:W2:Y:S02]  /*140f0*/  @!P0 SYNCS.PHASECHK.TRANS64 P0, [R0+URZ+0x38880], R20 ;  /* 0x03888014000085a7 */ /* 0x000ea4000800007f */
[----:B--2---:R-:W-:Y:S05]  /*14100*/  @!P0 BRA `(.L_x_313) ;  /* 0xfffffffc00f08947 */ /* 0x004fea000383ffff */
[----:B------:R-:W-:Y:S05]  /*14110*/  BRA `(.L_x_426) ;  /* 0xffffffb000047947 */ /* 0x000fea000383ffff */
.L_x_314:
[----:B------:R-:W-:Y:S01]  /*14120*/  BSSY B0, `(.L_x_427) ;  /* 0x0000008000007945 */ /* 0x000fe20003800000 */
[----:B------:R-:W-:Y:S02]  /*14130*/  IMAD.MOV.U32 R13, RZ, RZ, R7 ;  /* 0x000000ffff0d7224 */ /* 0x000fe400078e0007 */
[----:B------:R-:W-:Y:S02]  /*14140*/  IMAD.MOV.U32 R12, RZ, RZ, RZ ;  /* 0x000000ffff0c7224 */ /* 0x000fe400078e00ff */
[----:B------:R-:W-:Y:S02]  /*14150*/  IMAD.MOV.U32 R11, RZ, RZ, 0x181f ;  /* 0x0000181fff0b7424 */ /* 0x000fe400078e00ff */
[----:B------:R-:W-:-:S07]  /*14160*/  IMAD.MOV.U32 R15, RZ, RZ, -0x1 ;  /* 0xffffffffff0f7424 */ /* 0x000fce00078e00ff */
[----:B01----:R-:W-:Y:S05]  /*14170*/  WARPSYNC.COLLECTIVE R15, `(.L_x_428) ;  /* 0x000000000f087348 */ /* 0x003fea0003c00000 */
[----:B-1----:R1:W2:Y:S02]  /*14180*/  SHFL.IDX P6, R14, R13, R12, R11 ;  /* 0x0000000c0d0e7389 */ /* 0x0022a400000c000b */
[----:B012---:R-:W-:Y:S01]  /*14190*/  ENDCOLLECTIVE ;  /* 0x000000000000791b */ /* 0x007fe20003800000 */
.L_x_428:
[----:B------:R-:W-:Y:S05]  /*141a0*/  BSYNC B0 ;  /* 0x0000000000007941 */ /* 0x000fea0003800000 */
.L_x_427:
[----:B------:R-:W-:Y:S02]  /*141b0*/  IMAD.MOV.U32 R13, RZ, RZ, R8 ;  /* 0x000000ffff0d7224 */ /* 0x000fe400078e0008 */
[----:B------:R-:W-:Y:S02]  /*141c0*/  IMAD.MOV.U32 R12, RZ, RZ, RZ ;  /* 0x000000ffff0c7224 */ /* 0x000fe400078e00ff */
[----:B------:R-:W-:Y:S02]  /*141d0*/  IMAD.MOV.U32 R11, RZ, RZ, 0x181f ;  /* 0x0000181fff0b7424 */ /* 0x000fe400078e00ff */
[----:B------:R-:W-:Y:S02]  /*141e0*/  IMAD.MOV.U32 R15, RZ, RZ, -0x1 ;  /* 0xffffffffff0f7424 */ /* 0x000fe400078e00ff */
[----:B------:R-:W-:Y:S02]  /*141f0*/  IMAD.MOV.U32 R3, RZ, RZ, R14 ;  /* 0x000000ffff037224 */ /* 0x000fe400078e000e */
[----:B------:R-:W-:-:S07]  /*14200*/  IMAD.IADD R4, R22, 0x1, R4 ;  /* 0x0000000116047824 */ /* 0x000fce00078e0204 */
[----:B------:R-:W-:Y:S05]  /*14210*/  WARPSYNC.COLLECTIVE R15, `(.L_x_429) ;  /* 0x000000000f087348 */ /* 0x000fea0003c00000 */
[----:B------:R0:W1:Y:S02]  /*14220*/  SHFL.IDX P6, R14, R13, R12, R11 ;  /* 0x0000000c0d0e7389 */ /* 0x00006400000c000b */
[----:B01----:R-:W-:Y:S01]  /*14230*/  ENDCOLLECTIVE ;  /* 0x000000000000791b */ /* 0x003fe20003800000 */
.L_x_429:
[----:B------:R-:W-:Y:S02]  /*14240*/  IMAD.MOV.U32 R13, RZ, RZ, R7 ;  /* 0x000000ffff0d7224 */ /* 0x000fe400078e0007 */
[----:B------:R-:W-:Y:S02]  /*14250*/  IMAD.MOV.U32 R12, RZ, RZ, 0x1 ;  /* 0x00000001ff0c7424 */ /* 0x000fe400078e00ff */
[----:B------:R-:W-:-:S07]  /*14260*/  IMAD.MOV.U32 R2, RZ, RZ, R14 ;  /* 0x000000ffff027224 */ /* 0x000fce00078e000e */
[----:B------:R-:W-:Y:S05]  /*14270*/  WARPSYNC.COLLECTIVE R15, `(.L_x_430) ;  /* 0x000000000f087348 */ /* 0x000fea0003c00000 */
[----:B------:R0:W1:Y:S02]  /*14280*/  SHFL.IDX P6, R14, R13, R12, R11 ;  /* 0x0000000c0d0e7389 */ /* 0x00006400000c000b */
[----:B01----:R-:W-:Y:S01]  /*14290*/  ENDCOLLECTIVE ;  /* 0x000000000000791b */ /* 0x003fe20003800000 */
.L_x_430:
        /* <DEDUP_REMOVED lines=12> */
.L_x_431:
[----:B------:R-:W-:Y:S02]  /*14360*/  IMAD.MOV.U32 R13, RZ, RZ, R7 ;  /* 0x000000ffff0d7224 */ /* 0x000fe400078e0007 */
[----:B------:R-:W-:Y:S02]  /*14370*/  IMAD.MOV.U32 R12, RZ, RZ, 0x2 ;  /* 0x00000002ff0c7424 */ /* 0x000fe400078e00ff */
[----:B------:R-:W-:-:S07]  /*14380*/  IMAD.MOV.U32 R2, RZ, RZ, R14 ;  /* 0x000000ffff027224 */ /* 0x000fce00078e000e */
[----:B------:R-:W-:Y:S05]  /*14390*/  WARPSYNC.COLLECTIVE R15, `(.L_x_432) ;  /* 0x000000000f087348 */ /* 0x000fea0003c00000 */
[----:B------:R0:W1:Y:S02]  /*143a0*/  SHFL.IDX P6, R14, R13, R12, R11 ;  /* 0x0000000c0d0e7389 */ /* 0x00006400000c000b */
[----:B01----:R-:W-:Y:S01]  /*143b0*/  ENDCOLLECTIVE ;  /* 0x000000000000791b */ /* 0x003fe20003800000 */
.L_x_432:
        /* <DEDUP_REMOVED lines=12> */
.L_x_433:
[----:B------:R-:W-:Y:S02]  /*14480*/  IMAD.MOV.U32 R13, RZ, RZ, R7 ;  /* 0x000000ffff0d7224 */ /* 0x000fe400078e0007 */
[----:B------:R-:W-:Y:S02]  /*14490*/  IMAD.MOV.U32 R12, RZ, RZ, 0x3 ;  /* 0x00000003ff0c7424 */ /* 0x000fe400078e00ff */
[----:B------:R-:W-:-:S07]  /*144a0*/  IMAD.MOV.U32 R2, RZ, RZ, R14 ;  /* 0x000000ffff027224 */ /* 0x000fce00078e000e */
[----:B------:R-:W-:Y:S05]  /*144b0*/  WARPSYNC.COLLECTIVE R15, `(.L_x_434) ;  /* 0x000000000f087348 */ /* 0x000fea0003c00000 */
[----:B------:R0:W1:Y:S02]  /*144c0*/  SHFL.IDX P6, R14, R13, R12, R11 ;  /* 0x0000000c0d0e7389 */ /* 0x00006400000c000b */
[----:B01----:R-:W-:Y:S01]  /*144d0*/  ENDCOLLECTIVE ;  /* 0x000000000000791b */ /* 0x003fe20003800000 */
.L_x_434:
        /* <DEDUP_REMOVED lines=12> */
.L_x_435:
[----:B------:R-:W-:Y:S02]  /*145a0*/  IMAD.MOV.U32 R13, RZ, RZ, R7 ;  /* 0x000000ffff0d7224 */ /* 0x000fe400078e0007 */
[----:B------:R-:W-:Y:S02]  /*145b0*/  IMAD.MOV.U32 R12, RZ, RZ, 0x4 ;  /* 0x00000004ff0c7424 */ /* 0x000fe400078e00ff */
[----:B------:R-:W-:-:S07]  /*145c0*/  IMAD.MOV.U32 R2, RZ, RZ, R14 ;  /* 0x000000ffff027224 */ /* 0x000fce00078e000e */
[----:B------:R-:W-:Y:S05]  /*145d0*/  WARPSYNC.COLLECTIVE R15, `(.L_x_436) ;  /* 0x000000000f087348 */ /* 0x000fea0003c00000 */
[----:B------:R0:W1:Y:S02]  /*145e0*/  SHFL.IDX P6, R14, R13, R12, R11 ;  /* 0x0000000c0d0e7389 */ /* 0x00006400000c000b */
[----:B01----:R-:W-:Y:S01]  /*145f0*/  ENDCOLLECTIVE ;  /* 0x000000000000791b */ /* 0x003fe20003800000 */
.L_x_436:
        /* <DEDUP_REMOVED lines=12> */
.L_x_437:
[----:B------:R-:W-:Y:S02]  /*146c0*/  IMAD.MOV.U32 R13, RZ, RZ, R7 ;  /* 0x000000ffff0d7224 */ /* 0x000fe400078e0007 */
[----:B------:R-:W-:Y:S02]  /*146d0*/  IMAD.MOV.U32 R12, RZ, RZ, 0x5 ;  /* 0x00000005ff0c7424 */ /* 0x000fe400078e00ff */
[----:B------:R-:W-:-:S07]  /*146e0*/  IMAD.MOV.U32 R2, RZ, RZ, R14 ;  /* 0x000000ffff027224 */ /* 0x000fce00078e000e */
[----:B------:R-:W-:Y:S05]  /*146f0*/  WARPSYNC.COLLECTIVE R15, `(.L_x_438) ;  /* 0x000000000f087348 */ /* 0x000fea0003c00000 */
[----:B------:R0:W1:Y:S02]  /*14700*/  SHFL.IDX P6, R14, R13, R12, R11 ;  /* 0x0000000c0d0e7389 */ /* 0x00006400000c000b */
[----:B01----:R-:W-:Y:S01]  /*14710*/  ENDCOLLECTIVE ;  /* 0x000000000000791b */ /* 0x003fe20003800000 */
.L_x_438:
        /* <DEDUP_REMOVED lines=12> */
.L_x_439:
[----:B------:R-:W-:Y:S02]  /*147e0*/  IMAD.MOV.U32 R13, RZ, RZ, R7 ;  /* 0x000000ffff0d7224 */ /* 0x000fe400078e0007 */
[----:B------:R-:W-:Y:S02]  /*147f0*/  IMAD.MOV.U32 R12, RZ, RZ, 0x6 ;  /* 0x00000006ff0c7424 */ /* 0x000fe400078e00ff */
[----:B------:R-:W-:-:S07]  /*14800*/  IMAD.MOV.U32 R2, RZ, RZ, R14 ;  /* 0x000000ffff027224 */ /* 0x000fce00078e000e */
[----:B------:R-:W-:Y:S05]  /*14810*/  WARPSYNC.COLLECTIVE R15, `(.L_x_440) ;  /* 0x000000000f087348 */ /* 0x000fea0003c00000 */
[----:B------:R0:W1:Y:S02]  /*14820*/  SHFL.IDX P6, R14, R13, R12, R11 ;  /* 0x0000000c0d0e7389 */ /* 0x00006400000c000b */
[----:B01----:R-:W-:Y:S01]  /*14830*/  ENDCOLLECTIVE ;  /* 0x000000000000791b */ /* 0x003fe20003800000 */
.L_x_440:
        /* <DEDUP_REMOVED lines=12> */
.L_x_441:
[----:B------:R-:W-:Y:S02]  /*14900*/  IMAD.MOV.U32 R13, RZ, RZ, R7 ;  /* 0x000000ffff0d7224 */ /* 0x000fe400078e0007 */
[----:B------:R-:W-:Y:S02]  /*14910*/  IMAD.MOV.U32 R12, RZ, RZ, 0x7 ;  /* 0x00000007ff0c7424 */ /* 0x000fe400078e00ff */
[----:B------:R-:W-:-:S07]  /*14920*/  IMAD.MOV.U32 R2, RZ, RZ, R14 ;  /* 0x000000ffff027224 */ /* 0x000fce00078e000e */
[----:B------:R-:W-:Y:S05]  /*14930*/  WARPSYNC.COLLECTIVE R15, `(.L_x_442) ;  /* 0x000000000f087348 */ /* 0x000fea0003c00000 */
[----:B------:R0:W1:Y:S02]  /*14940*/  SHFL.IDX P6, R14, R13, R12, R11 ;  /* 0x0000000c0d0e7389 */ /* 0x00006400000c000b */
[----:B01----:R-:W-:Y:S01]  /*14950*/  ENDCOLLECTIVE ;  /* 0x000000000000791b */ /* 0x003fe20003800000 */
.L_x_442:
        /* <DEDUP_REMOVED lines=12> */
.L_x_443:
[----:B------:R-:W-:Y:S01]  /*14a20*/  IMAD.MOV.U32 R2, RZ, RZ, R14 ;  /* 0x000000ffff027224 */ /* 0x000fe200078e000e */
[----:B------:R-:W-:Y:S06]  /*14a30*/  BRA `(.L_x_444) ;  /* 0xffffffa800d87947 */ /* 0x000fec000383ffff */
.L_x_319:
[----:B----4-:R4:W0:Y:S02]  /*14a40*/  SYNCS.PHASECHK.TRANS64.TRYWAIT P0, [R0+URZ+0x38840], R20 ;  /* 0x03884014000075a7 */ /* 0x010824000800017f */
[----:B0-----:R-:W-:Y:S05]  /*14a50*/  @!P0 NANOSLEEP.SYNCS 0x989680 ;  /* 0x009896800000895d */ /* 0x001fea0003900000 */
[----:B------:R-:W0:Y:S02]  /*14a60*/  @!P0 SYNCS.PHASECHK.TRANS64 P0, [R0+URZ+0x38840], R20 ;  /* 0x03884014000085a7 */ /* 0x000e24000800007f */
[----:B0-----:R-:W-:Y:S05]  /*14a70*/  @!P0 BRA `(.L_x_319) ;  /* 0xfffffffc00f08947 */ /* 0x001fea000383ffff */
[----:B------:R-:W-:Y:S05]  /*14a80*/  BRA `(.L_x_445) ;  /* 0xffffffac002c7947 */ /* 0x000fea000383ffff */
.L_x_320:
[----:B------:R-:W-:Y:S01]  /*14a90*/  BSSY B0, `(.L_x_446) ;  /* 0x0000008000007945 */ /* 0x000fe20003800000 */
[----:B------:R-:W-:Y:S02]  /*14aa0*/  IMAD.MOV.U32 R13, RZ, RZ, R5 ;  /* 0x000000ffff0d7224 */ /* 0x000fe400078e0005 */
[----:B------:R-:W-:Y:S02]  /*14ab0*/  IMAD.MOV.U32 R12, RZ, RZ, RZ ;  /* 0x000000ffff0c7224 */ /* 0x000fe400078e00ff */
[----:B------:R-:W-:Y:S02]  /*14ac0*/  IMAD.MOV.U32 R11, RZ, RZ, 0x181f ;  /* 0x0000181fff0b7424 */ /* 0x000fe400078e00ff */
[----:B------:R-:W-:-:S07]  /*14ad0*/  IMAD.MOV.U32 R15, RZ, RZ, -0x1 ;  /* 0xffffffffff0f7424 */ /* 0x000fce00078e00ff */
[----:B01-34-:R-:W-:Y:S05]  /*14ae0*/  WARPSYNC.COLLECTIVE R15, `(.L_x_447) ;  /* 0x000000000f087348 */ /* 0x01bfea0003c00000 */
[----:B-1----:R1:W2:Y:S02]  /*14af0*/  SHFL.IDX P6, R14, R13, R12, R11 ;  /* 0x0000000c0d0e7389 */ /* 0x0022a400000c000b */
[----:B01234-:R-:W-:Y:S01]  /*14b00*/  ENDCOLLECTIVE ;  /* 0x000000000000791b */ /* 0x01ffe20003800000 */
.L_x_447:
[----:B------:R-:W-:Y:S05]  /*14b10*/  BSYNC B0 ;  /* 0x0000000000007941 */ /* 0x000fea0003800000 */
.L_x_446:
        /* <DEDUP_REMOVED lines=8> */
.L_x_448:
[----:B------:R-:W-:Y:S02]  /*14ba0*/  IMAD.MOV.U32 R13, RZ, RZ, R5 ;  /* 0x000000ffff0d7224 */ /* 0x000fe400078e0005 */
[----:B------:R-:W-:Y:S01]  /*14bb0*/  IMAD.MOV.U32 R12, RZ, RZ, 0x1 ;  /* 0x00000001ff0c7424 */ /* 0x000fe200078e00ff */
[----:B------:R-:W-:-:S13]  /*14bc0*/  IADD3 R2, P0, R28, R14, RZ ;  /* 0x0000000e1c027210 */ /* 0x000fda0007f1e0ff */
[----:B------:R-:W-:Y:S05]  /*14bd0*/  WARPSYNC.COLLECTIVE R15, `(.L_x_449) ;  /* 0x000000000f087348 */ /* 0x000fea0003c00000 */
[----:B------:R0:W1:Y:S02]  /*14be0*/  SHFL.IDX P6, R14, R13, R12, R11 ;  /* 0x0000000c0d0e7389 */ /* 0x00006400000c000b */
[----:B01----:R-:W-:Y:S01]  /*14bf0*/  ENDCOLLECTIVE ;  /* 0x000000000000791b */ /* 0x003fe20003800000 */
.L_x_449:
        /* <DEDUP_REMOVED lines=11> */
.L_x_450:
[----:B------:R-:W-:Y:S02]  /*14cb0*/  IMAD.MOV.U32 R13, RZ, RZ, R5 ;  /* 0x000000ffff0d7224 */ /* 0x000fe400078e0005 */
[----:B------:R-:W-:Y:S02]  /*14cc0*/  IMAD.MOV.U32 R12, RZ, RZ, 0x2 ;  /* 0x00000002ff0c7424 */ /* 0x000fe400078e00ff */
[----:B------:R-:W-:-:S07]  /*14cd0*/  IMAD.MOV.U32 R2, RZ, RZ, R14 ;  /* 0x000000ffff027224 */ /* 0x000fce00078e000e */
[----:B------:R-:W-:Y:S05]  /*14ce0*/  WARPSYNC.COLLECTIVE R15, `(.L_x_451) ;  /* 0x000000000f087348 */ /* 0x000fea0003c00000 */
[----:B------:R0:W1:Y:S02]  /*14cf0*/  SHFL.IDX P6, R14, R13, R12, R11 ;  /* 0x0000000c0d0e7389 */ /* 0x00006400000c000b */
[----:B01----:R-:W-:Y:S01]  /*14d00*/  ENDCOLLECTIVE ;  /* 0x000000000000791b */ /* 0x003fe20003800000 */
.L_x_451:
        /* <DEDUP_REMOVED lines=12> */
.L_x_452:
[----:B------:R-:W-:Y:S02]  /*14dd0*/  IMAD.MOV.U32 R13, RZ, RZ, R5 ;  /* 0x000000ffff0d7224 */ /* 0x000fe400078e0005 */
[----:B------:R-:W-:Y:S02]  /*14de0*/  IMAD.MOV.U32 R12, RZ, RZ, 0x3 ;  /* 0x00000003ff0c7424 */ /* 0x000fe400078e00ff */
[----:B------:R-:W-:-:S07]  /*14df0*/  IMAD.MOV.U32 R7, RZ, RZ, R14 ;  /* 0x000000ffff077224 */ /* 0x000fce00078e000e */
[----:B------:R-:W-:Y:S05]  /*14e00*/  WARPSYNC.COLLECTIVE R15, `(.L_x_453) ;  /* 0x000000000f087348 */ /* 0x000fea0003c00000 */
[----:B------:R0:W1:Y:S02]  /*14e10*/  SHFL.IDX P6, R14, R13, R12, R11 ;  /* 0x0000000c0d0e7389 */ /* 0x00006400000c000b */
[----:B01----:R-:W-:Y:S01]  /*14e20*/  ENDCOLLECTIVE ;  /* 0x000000000000791b */ /* 0x003fe20003800000 */
.L_x_453:
        /* <DEDUP_REMOVED lines=12> */
.L_x_454:
[----:B------:R-:W-:Y:S02]  /*14ef0*/  IMAD.MOV.U32 R13, RZ, RZ, R5 ;  /* 0x000000ffff0d7224 */ /* 0x000fe400078e0005 */
[----:B------:R-:W-:Y:S02]  /*14f00*/  IMAD.MOV.U32 R12, RZ, RZ, 0x4 ;  /* 0x00000004ff0c7424 */ /* 0x000fe400078e00ff */
[----:B------:R-:W-:-:S05]  /*14f10*/  IMAD.MOV.U32 R11, RZ, RZ, R14 ;  /* 0x000000ffff0b7224 */ /* 0x000fca00078e000e */
[----:B------:R-:W-:Y:S01]  /*14f20*/  IADD3 R2, P0, R28, R11, RZ ;  /* 0x0000000b1c027210 */ /* 0x000fe20007f1e0ff */
[----:B------:R-:W-:-:S04]  /*14f30*/  IMAD.MOV.U32 R11, RZ, RZ, 0x181f ;  /* 0x0000181fff0b7424 */ /* 0x000fc800078e00ff */
[----:B------:R-:W-:-:S08]  /*14f40*/  IMAD.X R3, RZ, RZ, R6, P0 ;  /* 0x000000ffff037224 */ /* 0x000fd000000e0606 */
[----:B------:R-:W-:Y:S05]  /*14f50*/  WARPSYNC.COLLECTIVE R15, `(.L_x_455) ;  /* 0x000000000f087348 */ /* 0x000fea0003c00000 */
[----:B------:R0:W1:Y:S02]  /*14f60*/  SHFL.IDX P6, R14, R13, R12, R11 ;  /* 0x0000000c0d0e7389 */ /* 0x00006400000c000b */
[----:B01----:R-:W-:Y:S01]  /*14f70*/  ENDCOLLECTIVE ;  /* 0x000000000000791b */ /* 0x003fe20003800000 */
.L_x_455:
        /* <DEDUP_REMOVED lines=10> */
.L_x_456:
[----:B------:R-:W-:Y:S02]  /*15020*/  IMAD.MOV.U32 R13, RZ, RZ, R5 ;  /* 0x000000ffff0d7224 */ /* 0x000fe400078e0005 */
[----:B------:R-:W-:-:S05]  /*15030*/  IMAD.MOV.U32 R12, RZ, RZ, R14 ;  /* 0x000000ffff0c7224 */ /* 0x000fca00078e000e */
[----:B------:R-:W-:Y:S01]  /*15040*/  IADD3 R2, P0, R28, R12, RZ ;  /* 0x0000000c1c027210 */ /* 0x000fe20007f1e0ff */
[----:B------:R-:W-:-:S04]  /*15050*/  IMAD.MOV.U32 R12, RZ, RZ, 0x5 ;  /* 0x00000005ff0c7424 */ /* 0x000fc800078e00ff */
[----:B------:R-:W-:-:S08]  /*15060*/  IMAD.X R3, RZ, RZ, R7, P0 ;  /* 0x000000ffff037224 */ /* 0x000fd000000e0607 */
[----:B------:R-:W-:Y:S05]  /*15070*/  WARPSYNC.COLLECTIVE R15, `(.L_x_457) ;  /* 0x000000000f087348 */ /* 0x000fea0003c00000 */
[----:B------:R0:W1:Y:S02]  /*15080*/  SHFL.IDX P6, R14, R13, R12, R11 ;  /* 0x0000000c0d0e7389 */ /* 0x00006400000c000b */
[----:B01----:R-:W-:Y:S01]  /*15090*/  ENDCOLLECTIVE ;  /* 0x000000000000791b */ /* 0x003fe20003800000 */
.L_x_457:
        /* <DEDUP_REMOVED lines=10> */
.L_x_458:
[----:B------:R-:W-:Y:S02]  /*15140*/  IMAD.MOV.U32 R13, RZ, RZ, R5 ;  /* 0x000000ffff0d7224 */ /* 0x000fe400078e0005 */
[----:B------:R-:W-:Y:S02]  /*15150*/  IMAD.MOV.U32 R12, RZ, RZ, 0x6 ;  /* 0x00000006ff0c7424 */ /* 0x000fe400078e00ff */
[----:B------:R-:W-:-:S07]  /*15160*/  IMAD.MOV.U32 R2, RZ, RZ, R14 ;  /* 0x000000ffff027224 */ /* 0x000fce00078e000e */
[----:B------:R-:W-:Y:S05]  /*15170*/  WARPSYNC.COLLECTIVE R15, `(.L_x_459) ;  /* 0x000000000f087348 */ /* 0x000fea0003c00000 */
[----:B------:R0:W1:Y:S02]  /*15180*/  SHFL.IDX P6, R14, R13, R12, R11 ;  /* 0x0000000c0d0e7389 */ /* 0x00006400000c000b */
[----:B01----:R-:W-:Y:S01]  /*15190*/  ENDCOLLECTIVE ;  /* 0x000000000000791b */ /* 0x003fe20003800000 */
.L_x_459:
        /* <DEDUP_REMOVED lines=12> */
.L_x_460:
[----:B------:R-:W-:Y:S02]  /*15260*/  IMAD.MOV.U32 R13, RZ, RZ, R5 ;  /* 0x000000ffff0d7224 */ /* 0x000fe400078e0005 */
[----:B------:R-:W-:Y:S02]  /*15270*/  IMAD.MOV.U32 R12, RZ, RZ, 0x7 ;  /* 0x00000007ff0c7424 */ /* 0x000fe400078e00ff */
[----:B------:R-:W-:-:S07]  /*15280*/  IMAD.MOV.U32 R7, RZ, RZ, R14 ;  /* 0x000000ffff077224 */ /* 0x000fce00078e000e */
[----:B------:R-:W-:Y:S05]  /*15290*/  WARPSYNC.COLLECTIVE R15, `(.L_x_461) ;  /* 0x000000000f087348 */ /* 0x000fea0003c00000 */
[----:B------:R0:W1:Y:S02]  /*152a0*/  SHFL.IDX P6, R14, R13, R12, R11 ;  /* 0x0000000c0d0e7389 */ /* 0x00006400000c000b */
[----:B01----:R-:W-:Y:S01]  /*152b0*/  ENDCOLLECTIVE ;  /* 0x000000000000791b */ /* 0x003fe20003800000 */
.L_x_461:
        /* <DEDUP_REMOVED lines=12> */
.L_x_462:
[----:B------:R-:W-:Y:S05]  /*15380*/  BRA `(.L_x_463) ;  /* 0xffffffa400fc7947 */ /* 0x000fea000383ffff */
.L_x_325:
[----:B0-----:R0:W1:Y:S02]  /*15390*/  SYNCS.PHASECHK.TRANS64.TRYWAIT P2, [R17+URZ+0x38870], R0 ;  /* 0x03887000110075a7 */ /* 0x001064000804017f */
[----:B-1----:R-:W-:Y:S05]  /*153a0*/  @!P2 NANOSLEEP.SYNCS 0x989680 ;  /* 0x009896800000a95d */ /* 0x002fea0003900000 */
[----:B------:R-:W1:Y:S02]  /*153b0*/  @!P2 SYNCS.PHASECHK.TRANS64 P2, [R17+URZ+0x38870], R0 ;  /* 0x038870001100a5a7 */ /* 0x000e64000804007f */
[----:B-1----:R-:W-:Y:S05]  /*153c0*/  @!P2 BRA `(.L_x_325) ;  /* 0xfffffffc00f0a947 */ /* 0x002fea000383ffff */
[----:B------:R-:W-:Y:S05]  /*153d0*/  BRA `(.L_x_464) ;  /* 0xffffffa800647947 */ /* 0x000fea000383ffff */
.L_x_327:
[----:B0-----:R0:W1:Y:S02]  /*153e0*/  SYNCS.PHASECHK.TRANS64.TRYWAIT P2, [R17+URZ+0x38860], R0 ;  /* 0x03886000110075a7 */ /* 0x001064000804017f */
[----:B-1----:R-:W-:Y:S05]  /*153f0*/  @!P2 NANOSLEEP.SYNCS 0x989680 ;  /* 0x009896800000a95d */ /* 0x002fea0003900000 */
[----:B------:R-:W1:Y:S02]  /*15400*/  @!P2 SYNCS.PHASECHK.TRANS64 P2, [R17+URZ+0x38860], R0 ;  /* 0x038860001100a5a7 */ /* 0x000e64000804007f */
[----:B-1----:R-:W-:Y:S05]  /*15410*/  @!P2 BRA `(.L_x_327) ;  /* 0xfffffffc00f0a947 */ /* 0x002fea000383ffff */
[----:B------:R-:W-:Y:S05]  /*15420*/  BRA `(.L_x_465) ;  /* 0xffffffa800747947 */ /* 0x000fea000383ffff */
.L_x_335:
[----:B0-----:R0:W3:Y:S02]  /*15430*/  SYNCS.PHASECHK.TRANS64.TRYWAIT P1, [R18+URZ+0x38870], R3 ;  /* 0x03887003120075a7 */ /* 0x0010e4000802017f */
[----:B---3--:R-:W-:Y:S05]  /*15440*/  @!P1 NANOSLEEP.SYNCS 0x989680 ;  /* 0x009896800000995d */ /* 0x008fea0003900000 */
[----:B------:R-:W3:Y:S02]  /*15450*/  @!P1 SYNCS.PHASECHK.TRANS64 P1, [R18+URZ+0x38870], R3 ;  /* 0x03887003120095a7 */ /* 0x000ee4000802007f */
[----:B---3--:R-:W-:Y:S05]  /*15460*/  @!P1 BRA `(.L_x_335) ;  /* 0xfffffffc00f09947 */ /* 0x008fea000383ffff */
[----:B------:R-:W-:Y:S05]  /*15470*/  BRA `(.L_x_466) ;  /* 0xffffffb000c87947 */ /* 0x000fea000383ffff */
.L_x_337:
[----:B0-----:R0:W3:Y:S02]  /*15480*/  SYNCS.PHASECHK.TRANS64.TRYWAIT P1, [R18+URZ+0x38860], R3 ;  /* 0x03886003120075a7 */ /* 0x0010e4000802017f */
[----:B---3--:R-:W-:Y:S05]  /*15490*/  @!P1 NANOSLEEP.SYNCS 0x989680 ;  /* 0x009896800000995d */ /* 0x008fea0003900000 */
[----:B------:R-:W3:Y:S02]  /*154a0*/  @!P1 SYNCS.PHASECHK.TRANS64 P1, [R18+URZ+0x38860], R3 ;  /* 0x03886003120095a7 */ /* 0x000ee4000802007f */
[----:B---3--:R-:W-:Y:S05]  /*154b0*/  @!P1 BRA `(.L_x_337) ;  /* 0xfffffffc00f09947 */ /* 0x008fea000383ffff */
[----:B------:R-:W-:Y:S05]  /*154c0*/  BRA `(.L_x_467) ;  /* 0xffffffb000d47947 */ /* 0x000fea000383ffff */
.L_x_351:
[----:B0-----:R0:W3:Y:S02]  /*154d0*/  SYNCS.PHASECHK.TRANS64.TRYWAIT P0, [R4+URZ+0x38820], R0 ;  /* 0x03882000040075a7 */ /* 0x0010e4000800017f */
[----:B---3--:R-:W-:Y:S05]  /*154e0*/  @!P0 NANOSLEEP.SYNCS 0x989680 ;  /* 0x009896800000895d */ /* 0x008fea0003900000 */
[----:B------:R-:W3:Y:S02]  /*154f0*/  @!P0 SYNCS.PHASECHK.TRANS64 P0, [R4+URZ+0x38820], R0 ;  /* 0x03882000040085a7 */ /* 0x000ee4000800007f */
[----:B---3--:R-:W-:Y:S05]  /*15500*/  @!P0 BRA `(.L_x_351) ;  /* 0xfffffffc00f08947 */ /* 0x008fea000383ffff */
[----:B------:R-:W-:Y:S05]  /*15510*/  BRA `(.L_x_468) ;  /* 0xffffffc4004c7947 */ /* 0x000fea000383ffff */
.L_x_352:
[----:B------:R-:W3:Y:S01]  /*15520*/  S2R R2, SR_TID.X ;  /* 0x0000000000027919 */ /* 0x000ee20000002100 */
[----:B------:R-:W-:Y:S01]  /*15530*/  BSSY B0, `(.L_x_469) ;  /* 0x000000a000007945 */ /* 0x000fe20003800000 */
[----:B------:R-:W-:Y:S02]  /*15540*/  IMAD.MOV.U32 R12, RZ, RZ, RZ ;  /* 0x000000ffff0c7224 */ /* 0x000fe400078e00ff */
[----:B------:R-:W-:Y:S02]  /*15550*/  IMAD.MOV.U32 R11, RZ, RZ, 0x1f ;  /* 0x0000001fff0b7424 */ /* 0x000fe400078e00ff */
[----:B------:R-:W-:Y:S01]  /*15560*/  IMAD.MOV.U32 R15, RZ, RZ, -0x1 ;  /* 0xffffffffff0f7424 */ /* 0x000fe200078e00ff */
[----:B---3--:R-:W-:-:S04]  /*15570*/  SHF.R.U32.HI R2, RZ, 0x5, R2 ;  /* 0x00000005ff027819 */ /* 0x008fc80000011602 */
[----:B------:R-:W-:-:S05]  /*15580*/  LOP3.LUT R2, R2, 0x3, RZ, 0xc0, !PT ;  /* 0x0000000302027812 */ /* 0x000fca00078ec0ff */
[----:B--2---:R-:W-:-:S07]  /*15590*/  IMAD.MOV.U32 R13, RZ, RZ, R2 ;  /* 0x000000ffff0d7224 */ /* 0x004fce00078e0002 */
[----:B01----:R-:W-:Y:S05]  /*155a0*/  WARPSYNC.COLLECTIVE R15, `(.L_x_470) ;  /* 0x000000000f087348 */ /* 0x003fea0003c00000 */
[----:B------:R2:W3:Y:S02]  /*155b0*/  SHFL.IDX P6, R14, R13, R12, R11 ;  /* 0x0000000c0d0e7389 */ /* 0x0004e400000c000b */
[----:B0123--:R-:W-:Y:S01]  /*155c0*/  ENDCOLLECTIVE ;  /* 0x000000000000791b */ /* 0x00ffe20003800000 */
.L_x_470:
[----:B------:R-:W-:Y:S05]  /*155d0*/  BSYNC B0 ;  /* 0x0000000000007941 */ /* 0x000fea0003800000 */
.L_x_469:
[----:B------:R-:W-:Y:S05]  /*155e0*/  BRA `(.L_x_471) ;  /* 0xffffffc400347947 */ /* 0x000fea000383ffff */
.L_x_355:
[----:B------:R-:W-:Y:S01]  /*155f0*/  BSSY B1, `(.L_x_472) ;  /* 0x0000006000017945 */ /* 0x000fe20003800000 */
[----:B------:R-:W-:-:S07]  /*15600*/  IMAD.MOV.U32 R15, RZ, RZ, -0x1 ;  /* 0xffffffffff0f7424 */ /* 0x000fce00078e00ff */
[----:B012---:R-:W-:Y:S05]  /*15610*/  WARPSYNC.COLLECTIVE R15, `(.L_x_473) ;  /* 0x000000000f0c7348 */ /* 0x007fea0003c00000 */
[----:B------:R-:W-:Y:S02]  /*15620*/  ELECT P6, UR62, PT ;  /* 0x00000000003e782f */ /* 0x000fe400038c0000 */
[----:B------:R-:W-:Y:S01]  /*15630*/  MOV R14, UR62 ;  /* 0x0000003e000e7c02 */ /* 0x000fe20008000f00 */
[----:B012---:R-:W-:Y:S10]  /*15640*/  ENDCOLLECTIVE ;  /* 0x000000000000791b */ /* 0x007ff40003800000 */
.L_x_473:
[----:B------:R-:W-:Y:S05]  /*15650*/  BSYNC B1 ;  /* 0x0000000000017941 */ /* 0x000fea0003800000 */
.L_x_472:
[----:B------:R-:W-:Y:S05]  /*15660*/  BRA `(.L_x_474) ;  /* 0xffffffc4002c7947 */ /* 0x000fea000383ffff */
.L_x_357:
[----:B0-----:R0:W3:Y:S02]  /*15670*/  SYNCS.PHASECHK.TRANS64.TRYWAIT P1, [R5+URZ+0x38840], R0 ;  /* 0x03884000050075a7 */ /* 0x0010e4000802017f */
[----:B---3--:R-:W-:Y:S05]  /*15680*/  @!P1 NANOSLEEP.SYNCS 0x989680 ;  /* 0x009896800000995d */ /* 0x008fea0003900000 */
[----:B------:R-:W3:Y:S02]  /*15690*/  @!P1 SYNCS.PHASECHK.TRANS64 P1, [R5+URZ+0x38840], R0 ;  /* 0x03884000050095a7 */ /* 0x000ee4000802007f */
[----:B---3--:R-:W-:Y:S05]  /*156a0*/  @!P1 BRA `(.L_x_357) ;  /* 0xfffffffc00f09947 */ /* 0x008fea000383ffff */
[----:B------:R-:W-:Y:S05]  /*156b0*/  BRA `(.L_x_475) ;  /* 0xffffffc4004c7947 */ /* 0x000fea000383ffff */
.L_x_359:
[----:B---3--:R3:W4:Y:S02]  /*156c0*/  SYNCS.PHASECHK.TRANS64.TRYWAIT P1, [R23+URZ+0x38840], R2 ;  /* 0x03884002170075a7 */ /* 0x008724000802017f */
[----:B----4-:R-:W-:Y:S05]  /*156d0*/  @!P1 NANOSLEEP.SYNCS 0x989680 ;  /* 0x009896800000995d */ /* 0x010fea0003900000 */
[----:B------:R-:W4:Y:S02]  /*156e0*/  @!P1 SYNCS.PHASECHK.TRANS64 P1, [R23+URZ+0x38840], R2 ;  /* 0x03884002170095a7 */ /* 0x000f24000802007f */
[----:B----4-:R-:W-:Y:S05]  /*156f0*/  @!P1 BRA `(.L_x_359) ;  /* 0xfffffffc00f09947 */ /* 0x010fea000383ffff */
[----:B------:R-:W-:Y:S05]  /*15700*/  BRA `(.L_x_476) ;  /* 0xffffffc400587947 */ /* 0x000fea000383ffff */
.L_x_361:
[----:B----4-:R4:W0:Y:S02]  /*15710*/  SYNCS.PHASECHK.TRANS64.TRYWAIT P1, [R5+URZ+0x38860], R0 ;  /* 0x03886000050075a7 */ /* 0x010824000802017f */
[----:B0-----:R-:W-:Y:S05]  /*15720*/  @!P1 NANOSLEEP.SYNCS 0x989680 ;  /* 0x009896800000995d */ /* 0x001fea0003900000 */
[----:B------:R-:W0:Y:S02]  /*15730*/  @!P1 SYNCS.PHASECHK.TRANS64 P1, [R5+URZ+0x38860], R0 ;  /* 0x03886000050095a7 */ /* 0x000e24000802007f */
[----:B0-----:R-:W-:Y:S05]  /*15740*/  @!P1 BRA `(.L_x_361) ;  /* 0xfffffffc00f09947 */ /* 0x001fea000383ffff */
[----:B------:R-:W-:Y:S05]  /*15750*/  BRA `(.L_x_477) ;  /* 0xffffffc400547947 */ /* 0x000fea000383ffff */
.L_x_363:
[----:B------:R0:W0:Y:S02]  /*15760*/  SYNCS.PHASECHK.TRANS64.TRYWAIT P1, [R23+URZ+0x38860], R2 ;  /* 0x03886002170075a7 */ /* 0x000024000802017f */
[----:B0-----:R-:W-:Y:S05]  /*15770*/  @!P1 NANOSLEEP.SYNCS 0x989680 ;  /* 0x009896800000995d */ /* 0x001fea0003900000 */
[----:B------:R-:W0:Y:S02]  /*15780*/  @!P1 SYNCS.PHASECHK.TRANS64 P1, [R23+URZ+0x38860], R2 ;  /* 0x03886002170095a7 */ /* 0x000e24000802007f */
[----:B0-----:R-:W-:Y:S05]  /*15790*/  @!P1 BRA `(.L_x_363) ;  /* 0xfffffffc00f09947 */ /* 0x001fea000383ffff */
[----:B------:R-:W-:Y:S05]  /*157a0*/  BRA `(.L_x_478) ;  /* 0xffffffc400507947 */ /* 0x000fea000383ffff */
.L_x_365:
[----:B------:R0:W0:Y:S02]  /*157b0*/  SYNCS.PHASECHK.TRANS64.TRYWAIT P1, [R5+URZ+0x38880], R0 ;  /* 0x03888000050075a7 */ /* 0x000024000802017f */
[----:B0-----:R-:W-:Y:S05]  /*157c0*/  @!P1 NANOSLEEP.SYNCS 0x989680 ;  /* 0x009896800000995d */ /* 0x001fea0003900000 */
[----:B------:R-:W0:Y:S02]  /*157d0*/  @!P1 SYNCS.PHASECHK.TRANS64 P1, [R5+URZ+0x38880], R0 ;  /* 0x03888000050095a7 */ /* 0x000e24000802007f */
[----:B0-----:R-:W-:Y:S05]  /*157e0*/  @!P1 BRA `(.L_x_365) ;  /* 0xfffffffc00f09947 */ /* 0x001fea000383ffff */
[----:B------:R-:W-:Y:S05]  /*157f0*/  BRA `(.L_x_479) ;  /* 0xffffffc4004c7947 */ /* 0x000fea000383ffff */
.L_x_480:
        /* <DEDUP_REMOVED lines=16> */
.L_x_3631:


//--------------------- .text._ZN7cutlass13device_kernelIN5flash11enable_sm90INS1_16FlashAttnFwdSm90INS1_25CollectiveMainloopFwdSm90ILi2EN4cute5tupleIJNS5_1CILi1EEES8_S8_EEENS6_IJNS7_ILi128EEESA_NS7_ILi256EEEEEELi256ENS_12float_e4m3_tEfNS_4arch4Sm90ELb0ELb0ELb1ELb1ELb1ELb1ELb0ELb1ELb0ELb1ELb0ELb0EEENS1_21CollectiveEpilogueFwdINS6_IJSA_SB_SA_EEES9_NS_10bfloat16_tESF_Li256ELb1ELb1ELb0ELb1EEENS1_36VarlenDynamicPersistentTileSchedulerILi128ELi128ELi256ELi128ELb0ELb1ELb1ELb0ELb1ELb1EEEEEEEEEvNT_6ParamsE --------------------------
	.section	.text._ZN7cutlass13device_kernelIN5flash11enable_sm90INS1_16FlashAttnFwdSm90INS1_25CollectiveMainloopFwdSm90ILi2EN4cute5tupleIJNS5_1CILi1EEES8_S8_EEENS6_IJNS7_ILi128EEESA_NS7_ILi256EEEEEELi256ENS_12float_e4m3_tEfNS_4arch4Sm90ELb0ELb0ELb1ELb1ELb1ELb1ELb0ELb1ELb0ELb1ELb0ELb0EEENS1_21CollectiveEpilogueFwdINS6_IJSA_SB_SA_EEES9_NS_10bfloat16_tESF_Li256ELb1ELb1ELb0ELb1EEENS1_36VarlenDynamicPersistentTileSchedulerILi128ELi128ELi256ELi128ELb0ELb1ELb1ELb0ELb1ELb1EEEEEEEEEvNT_6ParamsE,"ax",@progbits
	.align	128
.text._ZN7cutlass13device_kernelIN5flash11enable_sm90INS1_16FlashAttnFwdSm90INS1_25CollectiveMainloopFwdSm90ILi2EN4cute5tupleIJNS5_1CILi1EEES8_S8_EEENS6_IJNS7_ILi128EEESA_NS7_ILi256EEEEEELi256ENS_12float_e4m3_tEfNS_4arch4Sm90ELb0ELb0ELb1ELb1ELb1ELb1ELb0ELb1ELb0ELb1ELb0ELb0EEENS1_21CollectiveEpilogueFwdINS6_IJSA_SB_SA_EEES9_NS_10bfloat16_tESF_Li256ELb1ELb1ELb0ELb1EEENS1_36VarlenDynamicPersistentTileSchedulerILi128ELi128ELi256ELi128ELb0ELb1ELb1ELb0ELb1ELb1EEEEEEEEEvNT_6ParamsE:
        .type           _ZN7cutlass13device_kernelIN5flash11enable_sm90INS1_16FlashAttnFwdSm90INS1_25CollectiveMainloopFwdSm90ILi2EN4cute5tupleIJNS5_1CILi1EEES8_S8_EEENS6_IJNS7_ILi128EEESA_NS7_ILi256EEEEEELi256ENS_12float_e4m3_tEfNS_4arch4Sm90ELb0ELb0ELb1ELb1ELb1ELb1ELb0ELb1ELb0ELb1ELb0ELb0EEENS1_21CollectiveEpilogueFwdINS6_IJSA_SB_SA_EEES9_NS_10bfloat16_tESF_Li256ELb1ELb1ELb0ELb1EEENS1_36VarlenDynamicPersistentTileSchedulerILi128ELi128ELi256ELi128ELb0ELb1ELb1ELb0ELb1ELb1EEEEEEEEEvNT_6ParamsE,@function
        .size           _ZN7cutlass13device_kernelIN5flash11enable_sm90INS1_16FlashAttnFwdSm90INS1_25CollectiveMainloopFwdSm90ILi2EN4cute5tupleIJNS5_1CILi1EEES8_S8_EEENS6_IJNS7_ILi128EEESA_NS7_ILi256EEEEEELi256ENS_12float_e4m3_tEfNS_4arch4Sm90ELb0ELb0ELb1ELb1ELb1ELb1ELb0ELb1ELb0ELb1ELb0ELb0EEENS1_21CollectiveEpilogueFwdINS6_IJSA_SB_SA_EEES9_NS_10bfloat16_tESF_Li256ELb1ELb1ELb0ELb1EEENS1_36VarlenDynamicPersistentTileSchedulerILi128ELi128ELi256ELi128ELb0ELb1ELb1ELb0ELb1ELb1EEEEEEEEEvNT_6ParamsE,(.L_x_3632 - _ZN7cutlass13device_kernelIN5flash11enable_sm90INS1_16FlashAttnFwdSm90INS1_25CollectiveMainloopFwdSm90ILi2EN4cute5tupleIJNS5_1CILi1EEES8_S8_EEENS6_IJNS7_ILi128EEESA_NS7_ILi256EEEEEELi256ENS_12float_e4m3_tEfNS_4arch4Sm90ELb0ELb0ELb1ELb1ELb1ELb1ELb0ELb1ELb0ELb1ELb0ELb0EEENS1_21CollectiveEpilogueFwdINS6_IJSA_SB_SA_EEES9_NS_10bfloat16_tESF_Li256ELb1ELb1ELb0ELb1EEENS1_36VarlenDynamicPersistentTileSchedulerILi128ELi128ELi256ELi128ELb0ELb1ELb1ELb0ELb1ELb1EEEEEEEEEvNT_6ParamsE)
        .other          _ZN7cutlass13device_kernelIN5flash11enable_sm90INS1_16FlashAttnFwdSm90INS1_25CollectiveMainloopFwdSm90ILi2EN4cute5tupleIJNS5_1CILi1EEES8_S8_EEENS6_IJNS7_ILi128EEESA_NS7_ILi256EEEEEELi256ENS_12float_e4m3_tEfNS_4arch4Sm90ELb0ELb0ELb1ELb1ELb1ELb1ELb0ELb1ELb0ELb1ELb0ELb0EEENS1_21CollectiveEpilogueFwdINS6_IJSA_SB_SA_EEES9_NS_10bfloat16_tESF_Li256ELb1ELb1ELb0ELb1EEENS1_36VarlenDynamicPersistentTileSchedulerILi128ELi128ELi256ELi128ELb0ELb1ELb1ELb0ELb1ELb1EEEEEEEEEvNT_6ParamsE,@"STO_CUDA_ENTRY STV_DEFAULT"
_ZN7cutlass13device_kernelIN5flash11enable_sm90INS1_16FlashAttnFwdSm90INS1_25CollectiveMainloopFwdSm90ILi2EN4cute5tupleIJNS5_1CILi1EEES8_S8_EEENS6_IJNS7_ILi128EEESA_NS7_ILi256EEEEEELi256ENS_12float_e4m3_tEfNS_4arch4Sm90ELb0ELb0ELb1ELb1ELb1ELb1ELb0ELb1ELb0ELb1ELb0ELb0EEENS1_21CollectiveEpilogueFwdINS6_IJSA_SB_SA_EEES9_NS_10bfloat16_tESF_Li256ELb1ELb1ELb0ELb1EEENS1_36VarlenDynamicPersistentTileSchedulerILi128ELi128ELi256ELi128ELb0ELb1ELb1ELb0ELb1ELb1EEEEEEEEEvNT_6ParamsE:
[----:B------:R-:W0:Y:S02]  /*0000*/  LDC R1, c[0x0][0x28] ;  /* 0x00000a00ff017b82 */ /* 0x000e240000000800 */
[----:B0-----:R-:W-:Y:S01]  /*0010*/  VIADD R1, R1, 0xffffffa8 ;  /* 0xffffffa801017836 */ /* 0x001fe20000000000 */
[----:B------:R-:W0:Y:S01]  /*0020*/  S2R R3, SR_TID.X ;  /* 0x0000000000037919 */ /* 0x000e220000002100 */
[----:B------:R-:W-:Y:S01]  /*0030*/  ELECT P0, URZ, PT ;  /* 0x00000000003f782f */ /* 0x000fe20003800000 */
[----:B------:R-:W-:Y:S01]  /*0040*/  BSSY B0, `(.L_x_481) ;  /* 0x000000e000007945 */ /* 0x000fe20003800000 */
[--C-:B0-----:R-:W-:Y:S02]  /*0050*/  SHF.R.U32.HI R0, RZ, 0x5, R3.reuse ;  /* 0x00000005ff007819 */ /* 0x101fe40000011603 */
[----:B------:R-:W-:-:S03]  /*0060*/  SHF.R.U32.HI R3, RZ, 0x7, R3 ;  /* 0x00000007ff037819 */ /* 0x000fc60000011603 */
[----:B------:R-:W0:Y:S02]  /*0070*/  SHFL.IDX PT, R2, R0, RZ, 0x1f ;  /* 0x00001fff00027589 */ /* 0x000e2400000e0000 */
[----:B0-----:R-:W-:-:S13]  /*0080*/  ISETP.EQ.AND P0, PT, R2, RZ, P0 ;  /* 0x000000ff0200720c */ /* 0x001fda0000702270 */
[----:B------:R-:W-:Y:S05]  /*0090*/  @!P0 BRA `(.L_x_482) ;  /* 0x0000000000208947 */ /* 0x000fea0003800000 */
[----:B------:R-:W-:Y:S02]  /*00a0*/  ULDC.64 UR4, c[0x0][0x198] ;  /* 0x0000660000047ab9 */ /* 0x000fe40000000a00 */
[----:B------:R-:W-:Y:S02]  /*00b0*/  UIADD3 UR6, UP0, UR4, 0x570, URZ ;  /* 0x0000057004067890 */ /* 0x000fe4000ff1e03f */
[----:B------:R-:W-:Y:S02]  /*00c0*/  UIADD3 UR4, UP1, UR4, 0x670, URZ ;  /* 0x0000067004047890 */ /* 0x000fe4000ff3e03f */
[----:B------:R-:W-:Y:S02]  /*00d0*/  UIADD3.X UR7, URZ, UR5, URZ, UP0, !UPT ;  /* 0x000000053f077290 */ /* 0x000fe400087fe43f */
[----:B------:R-:W-:-:S07]  /*00e0*/  UIADD3.X UR5, URZ, UR5, URZ, UP1, !UPT ;  /* 0x000000053f057290 */ /* 0x000fce0008ffe43f */
[----:B------:R0:W-:Y:S02]  /*00f0*/  UTMACCTL.PF [UR6] ;  /* 0x00000000060079b9 */ /* 0x0001e40008040000 */
[----:B------:R0:W-:Y:S02]  /*0100*/  UTMACCTL.PF [UR4] ;  /* 0x00000000040079b9 */ /* 0x0001e40008040000 */
[----:B0-----:R-:W-:Y:S01]  /*0110*/  NOP ;  /* 0x0000000000007918 */ /* 0x001fe20000000000 */
.L_x_482:
[----:B------:R-:W-:Y:S05]  /*0120*/  BSYNC B0 ;  /* 0x0000000000007941 */ /* 0x000fea0003800000 */
.L_x_481:
[----:B------:R-:W-:Y:S01]  /*0130*/  VOTEU.ANY UP0, P0 ;  /* 0x00000000003f7886 */ /* 0x000fe20000000100 */
[----:B------:R-:W0:Y:S01]  /*0140*/  SHFL.IDX PT, R3, R3, RZ, 0x1f ;  /* 0x00001fff03037589 */ /* 0x000e2200000e0000 */
[----:B------:R-:W-:Y:S01]  /*0150*/  UMOV UR4, 0x80 ;  /* 0x0000008000047882 */ /* 0x000fe20000000000 */
[----:B------:R-:W-:Y:S01]  /*0160*/  UMOV UR7, 0x100 ;  /* 0x0000010000077882 */ /* 0x000fe20000000000 */
[----:B------:R-:W-:Y:S01]  /*0170*/  VOTEU.ANY UP1, P0 ;  /* 0x00000000003f7886 */ /* 0x000fe20000020100 */
[----:B------:R-:W1:Y:S01]  /*0180*/  @UP0 S2UR UR8, SR_CgaCtaId ;  /* 0x00000000000809c3 */ /* 0x000e620000008800 */
[----:B------:R-:W2:Y:S01]  /*0190*/  SHFL.IDX PT, R2, R0, RZ, 0x1f ;  /* 0x00001fff00027589 */ /* 0x000ea200000e0000 */
[----:B------:R-:W-:Y:S01]  /*01a0*/  @UP0 UMOV UR6, 0x400 ;  /* 0x0000040000060882 */ /* 0x000fe20000000000 */
[----:B------:R-:W-:-:S04]  /*01b0*/  @UP0 UIADD3 UR4, -UR4, 0x100000, URZ ;  /* 0x0010000004040890 */ /* 0x000fc8000fffe13f */
[----:B------:R-:W-:Y:S02]  /*01c0*/  @UP0 USHF.L.U32 UR5, UR4, 0xb, URZ ;  /* 0x0000000b04050899 */ /* 0x000fe4000800063f */
[----:B------:R-:W-:Y:S01]  /*01d0*/  @UP0 USHF.L.U32 UR4, UR4, 0x1, URZ ;  /* 0x0000000104040899 */ /* 0x000fe2000800063f */
[----:B------:R-:W-:Y:S01]  /*01e0*/  VOTEU.ANY UP2, P0 ;  /* 0x00000000003f7886 */ /* 0x000fe20000040100 */
[----:B0-----:R-:W-:Y:S01]  /*01f0*/  R2UR UR9, R3 ;  /* 0x00000000030972ca */ /* 0x001fe200000e0000 */
[----:B-1----:R-:W-:Y:S01]  /*0200*/  @UP0 ULEA UR8, UR8, UR6, 0x18 ;  /* 0x0000000608080291 */ /* 0x002fe2000f8ec03f */
[----:B--2---:R-:W-:Y:S01]  /*0210*/  ISETP.NE.AND P1, PT, R2, RZ, PT ;  /* 0x000000ff0200720c */ /* 0x004fe20003f25270 */
[----:B------:R-:W-:-:S04]  /*0220*/  @UP0 UIADD3 UR6, -UR7, 0x100000, URZ ;  /* 0x0010000007060890 */ /* 0x000fc8000fffe13f */
[----:B------:R-:W-:Y:S02]  /*0230*/  @UP0 USHF.L.U32 UR7, UR6, 0xb, URZ ;  /* 0x0000000b06070899 */ /* 0x000fe4000800063f */
[----:B------:R-:W-:-:S04]  /*0240*/  @UP0 USHF.L.U32 UR6, UR6, 0x1, URZ ;  /* 0x0000000106060899 */ /* 0x000fc8000800063f */
[----:B------:R-:W-:Y:S01]  /*0250*/  UISETP.NE.AND UP0, UPT, UR9, URZ, UPT ;  /* 0x0000003f0900728c */ /* 0x000fe2000bf05270 */
[----:B------:R-:W0:Y:S02]  /*0260*/  FENCE.VIEW.ASYNC.S ;  /* 0x00000000000073c6 */ /* 0x000e240000000000 */
[----:B0-----:R0:W1:Y:S05]  /*0270*/  @UP1 SYNCS.EXCH.64 URZ, [UR8+0x38800], UR4 ;  /* 0x03880004083f15b2 */ /* 0x00106a0008000100 */
[----:B------:R0:W2:Y:S01]  /*0280*/  @UP2 SYNCS.EXCH.64 URZ, [UR8+0x38820], UR6 ;  /* 0x03882006083f25b2 */ /* 0x0000a20008000100 */
        /* <DEDUP_REMOVED lines=14> */
[----:B0-----:R3:W4:Y:S08]  /*0370*/  SYNCS.EXCH.64 URZ, [UR8+0x38830], UR4 ;  /* 0x03883004083f75b2 */ /* 0x0017300008000100 */
[----:B------:R3:W0:Y:S01]  /*0380*/  SYNCS.EXCH.64 URZ, [UR8+0x38840], UR6 ;  /* 0x03884006083f75b2 */ /* 0x0006220008000100 */
[----:B------:R3:W0:Y:S01]  /*0390*/  SYNCS.EXCH.64 URZ, [UR8+0x38838], UR4 ;  /* 0x03883804083f75b2 */ /* 0x0006220008000100 */
[----:B------:R3:W0:Y:S02]  /*03a0*/  SYNCS.EXCH.64 URZ, [UR8+0x38848], UR6 ;  /* 0x03884806083f75b2 */ /* 0x0006240008000100 */
[----:B---3--:R-:W-:Y:S01]  /*03b0*/  NOP ;  /* 0x0000000000007918 */ /* 0x008fe20000000000 */
.L_x_483:
[----:B------:R-:W3:Y:S01]  /*03c0*/  SHFL.IDX PT, R2, R0, RZ, 0x1f ;  /* 0x00001fff00027589 */ /* 0x000ee200000e0000 */
[----:B------:R-:W-:Y:S01]  /*03d0*/  NOP ;  /* 0x0000000000007918 */ /* 0x000fe20000000000 */
[----:B---3--:R-:W-:-:S13]  /*03e0*/  ISETP.NE.AND P0, PT, R2, RZ, PT ;  /* 0x000000ff0200720c */ /* 0x008fda0003f05270 */
        /* <DEDUP_REMOVED lines=17> */
[----:B------:R3:W0:Y:S02]  /*0500*/  SYNCS.EXCH.64 URZ, [UR8+0x38868], UR6 ;  /* 0x03886806083f75b2 */ /* 0x0006240008000100 */
[----:B---3--:R-:W-:Y:S01]  /*0510*/  NOP ;  /* 0x0000000000007918 */ /* 0x008fe20000000000 */
.L_x_484:
[----:B------:R-:W3:Y:S01]  /*0520*/  SHFL.IDX PT, R2, R0, RZ, 0x1f ;  /* 0x00001fff00027589 */ /* 0x000ee200000e0000 */
[----:B------:R-:W-:Y:S01]  /*0530*/  NOP ;  /* 0x0000000000007918 */ /* 0x000fe20000000000 */
[----:B---3--:R-:W-:-:S13]  /*0540*/  ISETP.NE.AND P0, PT, R2, RZ, PT ;  /* 0x000000ff0200720c */ /* 0x008fda0003f05270 */
        /* <DEDUP_REMOVED lines=13> */
[----:B------:R3:W0:Y:S02]  /*0620*/  SYNCS.EXCH.64 URZ, [UR6+0x38888], UR4 ;  /* 0x03888804063f75b2 */ /* 0x0006240008000100 */
[----:B---3--:R-:W-:Y:S01]  /*0630*/  NOP ;  /* 0x0000000000007918 */ /* 0x008fe20000000000 */
.L_x_485:
        /* <DEDUP_REMOVED lines=22> */
.L_x_486:
[----:B------:R-:W3:Y:S01]  /*07a0*/  SHFL.IDX PT, R3, R0, RZ, 0x1f ;  /* 0x00001fff00037589 */ /* 0x000ee200000e0000 */
[----:B------:R-:W-:Y:S01]  /*07b0*/  NOP ;  /* 0x0000000000007918 */ /* 0x000fe20000000000 */
[----:B------:R-:W0:Y:S01]  /*07c0*/  S2R R2, SR_CgaCtaId ;  /* 0x0000000000027919 */ /* 0x000e220000008800 */
[----:B---3--:R-:W-:-:S13]  /*07d0*/  ISETP.NE.AND P0, PT, R3, RZ, PT ;  /* 0x000000ff0300720c */ /* 0x008fda0003f05270 */
        /* <DEDUP_REMOVED lines=14> */
[----:B0-----:R0:W3:Y:S08]  /*08c0*/  SYNCS.EXCH.64 URZ, [UR8+0x388b0], UR4 ;  /* 0x0388b004083f75b2 */ /* 0x0010f00008000100 */
[----:B------:R0:W0:Y:S01]  /*08d0*/  SYNCS.EXCH.64 URZ, [UR8+0x388c0], UR6 ;  /* 0x0388c006083f75b2 */ /* 0x0000220008000100 */
[----:B------:R0:W0:Y:S01]  /*08e0*/  SYNCS.EXCH.64 URZ, [UR8+0x388b8], UR4 ;  /* 0x0388b804083f75b2 */ /* 0x0000220008000100 */
[----:B------:R0:W0:Y:S01]  /*08f0*/  SYNCS.EXCH.64 URZ, [UR8+0x388c8], UR6 ;  /* 0x0388c806083f75b2 */ /* 0x0000220008000100 */
[----:B------:R-:W-:Y:S01]  /*0900*/  NOP ;  /* 0x0000000000007918 */ /* 0x000fe20000000000 */
.L_x_487:
[----:B0-----:R-:W-:Y:S01]  /*0910*/  UMOV UR4, 0x1 ;  /* 0x0000000100047882 */ /* 0x001fe20000000000 */
[----:B------:R-:W-:Y:S01]  /*0920*/  PLOP3.LUT P0, PT, PT, PT, UP0, 0x80, 0x0 ;  /* 0x000000000000781c */ /* 0x000fe20003f0f008 */
[----:B------:R-:W-:Y:S01]  /*0930*/  USEL UR4, UR4, 0x2, !UP0 ;  /* 0x0000000204047887 */ /* 0x000fe2000c000000 */
[----:B------:R-:W-:Y:S01]  /*0940*/  NOP ;  /* 0x0000000000007918 */ /* 0x000fe20000000000 */
[----:B------:R-:W-:Y:S01]  /*0950*/  ULDC.64 UR36, c[0x0][0x208] ;  /* 0x0000820000247ab9 */ /* 0x000fe20000000a00 */
[----:B------:R-:W-:Y:S03]  /*0960*/  BSSY B8, `(.L_x_488) ;  /* 0x00024ca000087945 */ /* 0x000fe60003800000 */
[----:B------:R-:W-:-:S05]  /*0970*/  IMAD.U32 R3, RZ, RZ, UR4 ;  /* 0x00000004ff037e24 */ /* 0x000fca000f8e00ff */
[----:B------:R0:W-:Y:S01]  /*0980*/  STL [R1+0x54], R3 ;  /* 0x0000540301007387 */ /* 0x0001e20000100800 */
[----:B-1234-:R-:W-:Y:S06]  /*0990*/  BAR.SYNC.DEFER_BLOCKING 0x0 ;  /* 0x0000000000007b1d */ /* 0x01efec0000010000 */
[----:B------:R-:W-:Y:S05]  /*09a0*/  @!P0 BRA `(.L_x_489) ;  /* 0x000001d000808947 */ /* 0x000fea0003800000 */
.L_x_490:
[----:B------:R-:W-:-:S08]  /*09b0*/  NOP ;  /* 0x0000000000007918 */ /* 0x000fd00000000000 */
[----:B------:R-:W1:Y:S02]  /*09c0*/  USETMAXREG.TRY_ALLOC.CTAPOOL UP0, 0xe8 ;  /* 0x000000e8000079c8 */ /* 0x000e640008000600 */
[----:B-1----:R-:W-:-:S13]  /*09d0*/  PLOP3.LUT P0, PT, PT, PT, UP0, 0x80, 0x0 ;  /* 0x000000000000781c */ /* 0x002fda0003f0f008 */
[----:B------:R-:W-:Y:S05]  /*09e0*/  @!P0 BRA `(.L_x_490) ;  /* 0xfffffffc00f08947 */ /* 0x000fea000383ffff */
[----:B------:R-:W1:Y:S01]  /*09f0*/  S2R R0, SR_TID.X ;  /* 0x0000000000007919 */ /* 0x000e620000002100 */
[----:B------:R-:W2:Y:S01]  /*0a00*/  S2UR UR61, SR_CgaCtaId ;  /* 0x00000000003d79c3 */ /* 0x000ea20000008800 */
[----:B------:R-:W-:-:S07]  /*0a10*/  UMOV UR4, 0x400 ;  /* 0x0000040000047882 */ /* 0x000fce0000000000 */
[----:B------:R-:W-:Y:S06]  /*0a20*/  BAR.ARV 0x8, 0x180 ;  /* 0x0206000000007b1d */ /* 0x000fec0000002000 */
[----:B--2---:R-:W-:-:S06]  /*0a30*/  ULEA UR4, UR61, UR4, 0x18 ;  /* 0x000000043d047291 */ /* 0x004fcc000f8ec03f */
[----:B------:R-:W-:Y:S01]  /*0a40*/  IMAD.U32 R23, RZ, RZ, UR4 ;  /* 0x00000004ff177e24 */ /* 0x000fe2000f8e00ff */
[----:B-1----:R-:W-:Y:S01]  /*0a50*/  SHF.R.U32.HI R0, RZ, 0x7, R0 ;  /* 0x00000007ff007819 */ /* 0x002fe20000011600 */
[----:B------:R-:W-:-:S03]  /*0a60*/  ULDC UR4, c[0x0][0xc3c] ;  /* 0x00030f0000047ab9 */ /* 0x000fc60000000800 */
[----:B------:R-:W-:-:S13]  /*0a70*/  ISETP.NE.AND P0, PT, R0, 0x1, PT ;  /* 0x000000010000780c */ /* 0x000fda0003f05270 */
[----:B------:R-:W-:Y:S08]  /*0a80*/  @!P0 BAR.ARV 0x9, 0x100 ;  /* 0x0244000000008b1d */ /* 0x000ff00000002000 */
[----:B------:R-:W-:Y:S06]  /*0a90*/  BAR.SYNC.DEFER_BLOCKING 0x5, 0x180 ;  /* 0x0146000000007b1d */ /* 0x000fec0000010000 */
[----:B------:R-:W1:Y:S02]  /*0aa0*/  LDS.128 R220, [R23+0x388d0] ;  /* 0x0388d00017dc7984 */ /* 0x000e640000000c00 */
[----:B------:R-:W-:Y:S06]  /*0ab0*/  BAR.ARV 0x4, 0x180 ;  /* 0x0106000000007b1d */ /* 0x000fec0000002000 */
[----:B-1----:R-:W-:-:S13]  /*0ac0*/  ISETP.GE.AND P0, PT, R223, UR4, PT ;  /* 0x00000004df007c0c */ /* 0x002fda000bf06270 */
[----:B------:R-:W-:Y:S05]  /*0ad0*/  @P0 BRA `(.L_x_491) ;  /* 0x0000024800c80947 */ /* 0x000fea0003800000 */
[----:B------:R-:W2:Y:S01]  /*0ae0*/  LDL R2, [R1+0x54] ;  /* 0x0000540001027983 */ /* 0x000ea20000100800 */
[----:B------:R-:W-:Y:S01]  /*0af0*/  R2UR UR4, R23 ;  /* 0x00000000170472ca */ /* 0x000fe200000e0000 */
[----:B------:R-:W-:Y:S01]  /*0b00*/  IMAD.MOV.U32 R216, RZ, RZ, RZ ;  /* 0x000000ffffd87224 */ /* 0x000fe200078e00ff */
[----:B------:R-:W-:Y:S01]  /*0b10*/  CS2R R224, SRZ ;  /* 0x0000000000e07805 */ /* 0x000fe2000001ff00 */
[----:B------:R-:W1:Y:S01]  /*0b20*/  S2R R0, SR_TID.X ;  /* 0x0000000000007919 */ /* 0x000e620000002100 */
[----:B------:R-:W-:-:S09]  /*0b30*/  MOV R226, RZ ;  /* 0x000000ff00e27202 */ /* 0x000fd20000000f00 */
[----:B------:R-:W-:Y:S01]  /*0b40*/  UIADD3 UR4, UR4, 0x20400, URZ ;  /* 0x0002040004047890 */ /* 0x000fe2000fffe03f */
[----:B-1----:R-:W-:-:S04]  /*0b50*/  IADD3 R7, R0, -0x80, RZ ;  /* 0xffffff8000077810 */ /* 0x002fc80007ffe0ff */
[----:B------:R-:W-:-:S04]  /*0b60*/  SHF.R.S32.HI R0, RZ, 0x1f, R7 ;  /* 0x0000001fff007819 */ /* 0x000fc80000011407 */
[----:B0-----:R-:W-:-:S04]  /*0b70*/  LEA.HI R3, R0, R7, RZ, 0x4 ;  /* 0x0000000700037211 */ /* 0x001fc800078f20ff */
[----:B------:R-:W-:Y:S02]  /*0b80*/  LOP3.LUT R4, R3, 0x3fffff0, RZ, 0xc0, !PT ;  /* 0x03fffff003047812 */ /* 0x000fe400078ec0ff */
[----:B------:R-:W-:-:S03]  /*0b90*/  SHF.R.S32.HI R6, RZ, 0x4, R3 ;  /* 0x00000004ff067819 */ /* 0x000fc60000011403 */
[----:B------:R-:W-:Y:S01]  /*0ba0*/  IMAD.IADD R4, R7, 0x1, -R4 ;  /* 0x0000000107047824 */ /* 0x000fe200078e0a04 */
[----:B------:R-:W-:-:S04]  /*0bb0*/  LEA.HI R3, R3, R6, RZ, 0x1 ;  /* 0x0000000603037211 */ /* 0x000fc800078f08ff */
[----:B------:R-:W-:-:S04]  /*0bc0*/  LOP3.LUT R3, R3, 0x1ffffffe, RZ, 0xc0, !PT ;  /* 0x1ffffffe03037812 */ /* 0x000fc800078ec0ff */
[----:B------:R-:W-:Y:S02]  /*0bd0*/  IADD3 R3, R6, -R3, RZ ;  /* 0x8000000306037210 */ /* 0x000fe40007ffe0ff */
[----:B--2---:R-:W-:Y:S02]  /*0be0*/  R2UR UR5, R2 ;  /* 0x00000000020572ca */ /* 0x004fe400000e0000 */
[----:B------:R-:W-:-:S05]  /*0bf0*/  LEA.HI R2, R0, R7, RZ, 0x5 ;  /* 0x0000000700027211 */ /* 0x000fca00078f28ff */
[----:B------:R-:W-:Y:S01]  /*0c00*/  IMAD.SHL.U32 R5, R2, 0x20, RZ ;  /* 0x0000002002057824 */ /* 0x000fe200078e00ff */
[----:B------:R-:W-:-:S04]  /*0c10*/  LEA.HI R2, R0, R7, RZ, 0x3 ;  /* 0x0000000700027211 */ /* 0x000fc800078f18ff */
[----:B------:R-:W-:Y:S01]  /*0c20*/  LOP3.LUT R5, R5, 0xfffffc00, RZ, 0xc0, !PT ;  /* 0xfffffc0005057812 */ /* 0x000fe200078ec0ff */
[----:B------:R-:W-:Y:S01]  /*0c30*/  ULOP3.LUT UR60, UR5, 0x1, URZ, 0xfc, !UPT ;  /* 0x00000001053c7892 */ /* 0x000fe2000f8efc3f */
[----:B------:R-:W-:Y:S02]  /*0c40*/  SHF.R.S32.HI R219, RZ, 0x3, R2 ;  /* 0x00000003ffdb7819 */ /* 0x000fe40000011402 */
[----:B------:R-:W-:Y:S01]  /*0c50*/  LOP3.LUT R2, R2, 0xfffffff8, RZ, 0xc0, !PT ;  /* 0xfffffff802027812 */ /* 0x000fe200078ec0ff */
[----:B------:R-:W-:Y:S01]  /*0c60*/  IMAD R4, R4, 0x40, R5 ;  /* 0x0000004004047824 */ /* 0x000fe200078e0205 */
[----:B------:R-:W-:Y:S01]  /*0c70*/  LEA.HI R5, R0, R7, RZ, 0x6 ;  /* 0x0000000700057211 */ /* 0x000fe200078f30ff */
[C---:B------:R-:W-:Y:S01]  /*0c80*/  VIADD R11, R219.reuse, 0x40 ;  /* 0x00000040db0b7836 */ /* 0x040fe20000000000 */
[----:B------:R-:W-:Y:S01]  /*0c90*/  SHF.L.U32 R0, R219, 0x7, RZ ;  /* 0x00000007db007819 */ /* 0x000fe200000006ff */
[----:B------:R-:W-:Y:S01]  /*0ca0*/  IMAD.IADD R9, R7, 0x1, -R2 ;  /* 0x0000000107097824 */ /* 0x000fe200078e0a02 */
[----:B------:R-:W-:Y:S01]  /*0cb0*/  IADD3 R10, R219, 0x60, RZ ;  /* 0x00000060db0a7810 */ /* 0x000fe20007ffe0ff */
[----:B------:R-:W-:Y:S01]  /*0cc0*/  IMAD.SHL.U32 R227, R5, 0x10, RZ ;  /* 0x0000001005e37824 */ /* 0x000fe200078e00ff */
[----:B------:R-:W-:Y:S01]  /*0cd0*/  LOP3.LUT R5, R0, 0x380, RZ, 0xc0, !PT ;  /* 0x0000038000057812 */ /* 0x000fe200078ec0ff */
[----:B------:R-:W-:Y:S01]  /*0ce0*/  IMAD.SHL.U32 R16, R9, 0x10, RZ ;  /* 0x0000001009107824 */ /* 0x000fe200078e00ff */
[----:B------:R-:W-:Y:S01]  /*0cf0*/  SHF.R.S32.HI R6, RZ, 0x1f, R11 ;  /* 0x0000001fff067819 */ /* 0x000fe2000001140b */
[----:B------:R-:W-:Y:S01]  /*0d00*/  IMAD R3, R3, 0x8, R4 ;  /* 0x0000000803037824 */ /* 0x000fe200078e0204 */
[----:B------:R-:W-:Y:S01]  /*0d10*/  LOP3.LUT R227, R227, 0xfffffc00, RZ, 0xc0, !PT ;  /* 0xfffffc00e3e37812 */ /* 0x000fe200078ec0ff */
[----:B------:R-:W-:Y:S01]  /*0d20*/  VIADD R12, R219, 0x20 ;  /* 0x00000020db0c7836 */ /* 0x000fe20000000000 */
[----:B------:R-:W-:Y:S01]  /*0d30*/  SHF.R.U32.HI R2, RZ, 0x3, R5 ;  /* 0x00000003ff027819 */ /* 0x000fe20000011605 */
[----:B------:R-:W-:Y:S01]  /*0d40*/  IMAD.SHL.U32 R7, R10, 0x80, RZ ;  /* 0x000000800a077824 */ /* 0x000fe200078e00ff */
[----:B------:R-:W-:Y:S01]  /*0d50*/  LOP3.LUT R0, R5, 0x70, R16, 0xf8, !PT ;  /* 0x0000007005007812 */ /* 0x000fe200078ef810 */
[----:B------:R0:W-:Y:S01]  /*0d60*/  STL [R1+0x4c], R3 ;  /* 0x00004c0301007387 */ /* 0x0001e20000100800 */
[----:B------:R-:W-:Y:S01]  /*0d70*/  SHF.R.S32.HI R8, RZ, 0x1f, R10 ;  /* 0x0000001fff087819 */ /* 0x000fe2000001140a */
[----:B------:R-:W-:Y:S01]  /*0d80*/  IMAD.SHL.U32 R5, R11, 0x80, RZ ;  /* 0x000000800b057824 */ /* 0x000fe200078e00ff */
[----:B------:R-:W-:Y:S01]  /*0d90*/  LOP3.LUT R0, R227, R0, R2, 0xf6, !PT ;  /* 0x00000000e3007212 */ /* 0x000fe200078ef602 */
[----:B------:R-:W-:Y:S01]  /*0da0*/  IMAD.SHL.U32 R2, R12, 0x80, RZ ;  /* 0x000000800c027824 */ /* 0x000fe200078e00ff */
[----:B------:R-:W-:Y:S01]  /*0db0*/  LEA.HI R6, R6, R11, RZ, 0x3 ;  /* 0x0000000b06067211 */ /* 0x000fe200078f18ff */
[----:B------:R-:W-:Y:S01]  /*0dc0*/  VIADD R22, R16, 0x80 ;  /* 0x0000008010167836 */ /* 0x000fe20000000000 */
[----:B------:R-:W-:Y:S01]  /*0dd0*/  LEA.HI R8, R8, R10, RZ, 0x3 ;  /* 0x0000000a08087211 */ /* 0x000fe200078f18ff */
[----:B------:R-:W-:Y:S01]  /*0de0*/  IMAD.IADD R0, R23, 0x1, R0 ;  /* 0x0000000117007824 */ /* 0x000fe200078e0200 */
[----:B------:R-:W-:Y:S01]  /*0df0*/  LOP3.LUT R5, R5, 0x380, RZ, 0xc0, !PT ;  /* 0x0000038005057812 */ /* 0x000fe200078ec0ff */
[----:B------:R-:W-:Y:S01]  /*0e00*/  IMAD.SHL.U32 R6, R6, 0x80, RZ ;  /* 0x0000008006067824 */ /* 0x000fe200078e00ff */
[----:B0-----:R-:W-:Y:S01]  /*0e10*/  SHF.R.S32.HI R3, RZ, 0x1f, R12 ;  /* 0x0000001fff037819 */ /* 0x001fe2000001140c */
[----:B------:R-:W-:Y:S01]  /*0e20*/  IMAD.SHL.U32 R8, R8, 0x80, RZ ;  /* 0x0000008008087824 */ /* 0x000fe200078e00ff */
[----:B------:R-:W-:Y:S01]  /*0e30*/  LOP3.LUT R13, R7, 0x380, RZ, 0xc0, !PT ;  /* 0x00000380070d7812 */ /* 0x000fe200078ec0ff */
[----:B------:R-:W-:Y:S01]  /*0e40*/  IMAD.SHL.U32 R18, R9, 0x8, RZ ;  /* 0x0000000809127824 */ /* 0x000fe200078e00ff */
[----:B------:R-:W-:-:S02]  /*0e50*/  LEA.HI R4, R3, R12, RZ, 0x3 ;  /* 0x0000000c03047211 */ /* 0x000fc400078f18ff */
[----:B------:R-:W-:Y:S01]  /*0e60*/  LOP3.LUT R3, R2, 0x380, RZ, 0xc0, !PT ;  /* 0x0000038002037812 */ /* 0x000fe200078ec0ff */
[----:B------:R-:W-:Y:S01]  /*0e70*/  VIADD R218, R18, 0x40 ;  /* 0x0000004012da7836 */ /* 0x000fe20000000000 */
[----:B------:R-:W-:Y:S02]  /*0e80*/  SHF.L.U32 R4, R4, 0x7, RZ ;  /* 0x0000000704047819 */ /* 0x000fe400000006ff */
[----:B------:R-:W-:Y:S02]  /*0e90*/  SHF.R.U32.HI R2, RZ, 0x3, R3 ;  /* 0x00000003ff027819 */ /* 0x000fe40000011603 */
[--C-:B------:R-:W-:Y:S02]  /*0ea0*/  LOP3.LUT R7, R3, 0x70, R16.reuse, 0xf8, !PT ;  /* 0x0000007003077812 */ /* 0x100fe400078ef810 */
[----:B------:R-:W-:Y:S02]  /*0eb0*/  SHF.R.U32.HI R3, RZ, 0x3, R5 ;  /* 0x00000003ff037819 */ /* 0x000fe40000011605 */
[----:B------:R-:W-:-:S02]  /*0ec0*/  LOP3.LUT R10, R5, 0x70, R16, 0xf8, !PT ;  /* 0x00000070050a7812 */ /* 0x000fc400078ef810 */
[----:B------:R-:W-:Y:S02]  /*0ed0*/  LOP3.LUT R11, R6, 0xfffffc00, RZ, 0xc0, !PT ;  /* 0xfffffc00060b7812 */ /* 0x000fe400078ec0ff */
[----:B------:R-:W-:Y:S02]  /*0ee0*/  LOP3.LUT R12, R4, 0xfffffc00, RZ, 0xc0, !PT ;  /* 0xfffffc00040c7812 */ /* 0x000fe400078ec0ff */
[----:B------:R-:W-:Y:S02]  /*0ef0*/  LOP3.LUT R6, R8, 0xfffffc00, RZ, 0xc0, !PT ;  /* 0xfffffc0008067812 */ /* 0x000fe400078ec0ff */
[----:B------:R-:W-:Y:S01]  /*0f00*/  SHF.R.U32.HI R5, RZ, 0x3, R13 ;  /* 0x00000003ff057819 */ /* 0x000fe2000001160d */
[----:B------:R-:W-:Y:S01]  /*0f10*/  STL [R1+0x20], R12 ;  /* 0x0000200c01007387 */ /* 0x000fe20000100800 */
[----:B------:R-:W-:Y:S02]  /*0f20*/  LOP3.LUT R4, R13, 0x70, R16, 0xf8, !PT ;  /* 0x000000700d047812 */ /* 0x000fe400078ef810 */
[----:B------:R-:W-:Y:S01]  /*0f30*/  LOP3.LUT R10, R11, R10, R3, 0xf6, !PT ;  /* 0x0000000a0b0a7212 */ /* 0x000fe200078ef603 */
[----:B------:R-:W-:Y:S01]  /*0f40*/  STL [R1+0x1c], R11 ;  /* 0x00001c0b01007387 */ /* 0x000fe20000100800 */
[----:B------:R-:W-:-:S02]  /*0f50*/  MOV R3, UR4 ;  /* 0x0000000400037c02 */ /* 0x000fc40008000f00 */
[----:B------:R-:W-:Y:S01]  /*0f60*/  LOP3.LUT R2, R12, R7, R2, 0xf6, !PT ;  /* 0x000000070c027212 */ /* 0x000fe200078ef602 */
[----:B------:R-:W-:Y:S01]  /*0f70*/  STL [R1+0x18], R6 ;  /* 0x0000180601007387 */ /* 0x000fe20000100800 */
[----:B------:R-:W-:Y:S02]  /*0f80*/  LOP3.LUT R4, R6, R4, R5, 0xf6, !PT ;  /* 0x0000000406047212 */ /* 0x000fe400078ef605 */
[----:B------:R-:W-:Y:S01]  /*0f90*/  SHF.R.S32.HI R17, RZ, 0x1f, R16 ;  /* 0x0000001fff117819 */ /* 0x000fe20000011410 */
[----:B------:R-:W-:Y:S01]  /*0fa0*/  STL [R1+0x38], RZ ;  /* 0x000038ff01007387 */ /* 0x000fe20000100800 */
[----:B------:R-:W-:-:S03]  /*0fb0*/  SHF.R.S32.HI R217, RZ, 0x1f, R22 ;  /* 0x0000001fffd97819 */ /* 0x000fc60000011416 */
[----:B------:R0:W-:Y:S04]  /*0fc0*/  STL [R1+0x50], R3 ;  /* 0x0000500301007387 */ /* 0x0001e80000100800 */
[----:B------:R1:W-:Y:S01]  /*0fd0*/  STL [R1+0x24], R0 ;  /* 0x0000240001007387 */ /* 0x0003e20000100800 */
[C---:B0-----:R-:W-:Y:S02]  /*0fe0*/  IMAD.IADD R3, R23.reuse, 0x1, R2 ;  /* 0x0000000117037824 */ /* 0x041fe400078e0202 */
[C---:B------:R-:W-:Y:S01]  /*0ff0*/  IMAD.IADD R2, R23.reuse, 0x1, R10 ;  /* 0x0000000117027824 */ /* 0x040fe200078e020a */
[----:B-1----:R-:W-:Y:S02]  /*1000*/  IADD3 R0, R23, R4, RZ ;  /* 0x0000000417007210 */ /* 0x002fe40007ffe0ff */
[----:B------:R0:W-:Y:S04]  /*1010*/  STL [R1+0x48], R3 ;  /* 0x0000480301007387 */ /* 0x0001e80000100800 */
[----:B------:R0:W-:Y:S04]  /*1020*/  STL [R1+0x40], R0 ;  /* 0x0000400001007387 */ /* 0x0001e80000100800 */
[----:B------:R0:W-:Y:S02]  /*1030*/  STL [R1+0x44], R2 ;  /* 0x0000440201007387 */ /* 0x0001e40000100800 */
.L_x_687:
[----:B0-----:R-:W0:Y:S02]  /*1040*/  LDC.64 R2, c[0x0][0xc88] ;  /* 0x00032200ff027b82 */ /* 0x001e240000000a00 */
[----:B0-----:R-:W-:-:S05]  /*1050*/  IMAD.WIDE R2, R223, 0x4, R2 ;  /* 0x00000004df027825 */ /* 0x001fca00078e0202 */
[----:B--2---:R-:W2:Y:S01]  /*1060*/  LDG.E R10, desc[UR36][R2.64] ;  /* 0x00000024020a7981 */ /* 0x004ea2000c1e1900 */
[----:B------:R-:W-:Y:S05]  /*1070*/  YIELD ;  /* 0x0000000000007946 */ /* 0x000fea0003800000 */
[----:B------:R-:W-:Y:S01]  /*1080*/  ULDC.64 UR4, c[0x0][0xa28] ;  /* 0x00028a0000047ab9 */ /* 0x000fe20000000a00 */
[----:B------:R-:W-:Y:S01]  /*1090*/  ULDC.64 UR8, c[0x0][0xa18] ;  /* 0x0002860000087ab9 */ /* 0x000fe20000000a00 */
[----:B------:R-:W-:Y:S01]  /*10a0*/  ISETP.NE.U32.AND P1, PT, RZ, UR4, PT ;  /* 0x00000004ff007c0c */ /* 0x000fe2000bf25070 */
[----:B------:R-:W-:Y:S01]  /*10b0*/  ULDC.64 UR6, c[0x0][0xa08] ;  /* 0x0002820000067ab9 */ /* 0x000fe20000000a00 */
[----:B------:R-:W-:Y:S01]  /*10c0*/  IMAD.MOV.U32 R84, RZ, RZ, RZ ;  /* 0x000000ffff547224 */ /* 0x000fe200078e00ff */
[----:B------:R-:W-:-:S02]  /*10d0*/  ISETP.NE.U32.AND P0, PT, RZ, UR6, PT ;  /* 0x00000006ff007c0c */ /* 0x000fc4000bf05070 */
[----:B------:R-:W-:Y:S02]  /*10e0*/  ISETP.NE.AND.EX P1, PT, RZ, UR5, PT, P1 ;  /* 0x00000005ff007c0c */ /* 0x000fe4000bf25310 */
[----:B------:R-:W-:Y:S02]  /*10f0*/  ISETP.NE.AND.EX P0, PT, RZ, UR7, PT, P0 ;  /* 0x00000007ff007c0c */ /* 0x000fe4000bf05300 */
[----:B--2---:R-:W-:Y:S01]  /*1100*/  SHF.R.S32.HI R0, RZ, 0x1f, R10 ;  /* 0x0000001fff007819 */ /* 0x004fe2000001140a */
[----:B------:R-:W-:Y:S08]  /*1110*/  STL [R1+0x14], R10 ;  /* 0x0000140a01007387 */ /* 0x000ff00000100800 */
[C---:B------:R-:W-:Y:S01]  /*1120*/  @P1 LEA R4, P2, R10.reuse, UR4, 0x2 ;  /* 0x000000040a041c11 */ /* 0x040fe2000f8410ff */
[C---:B------:R-:W-:Y:S01]  /*1130*/  IMAD.SHL.U32 R28, R10.reuse, 0x4, RZ ;  /* 0x000000040a1c7824 */ /* 0x040fe200078e00ff */
[C-C-:B------:R-:W-:Y:S01]  /*1140*/  SHF.L.U64.HI R29, R10.reuse, 0x2, R0.reuse ;  /* 0x000000020a1d7819 */ /* 0x140fe20000010200 */
[----:B------:R0:W-:Y:S01]  /*1150*/  STL [R1+0x34], R0 ;  /* 0x0000340001007387 */ /* 0x0001e20000100800 */
[----:B------:R-:W-:-:S02]  /*1160*/  @P1 LEA.HI.X R5, R10, UR5, R0, 0x2, P2 ;  /* 0x000000050a051c11 */ /* 0x000fc400090f1400 */
[----:B------:R-:W-:Y:S01]  /*1170*/  ISETP.NE.U32.AND P2, PT, RZ, UR8, PT ;  /* 0x00000008ff007c0c */ /* 0x000fe2000bf45070 */
[----:B------:R-:W-:Y:S01]  /*1180*/  ULDC UR4, c[0x0][0x288] ;  /* 0x0000a20000047ab9 */ /* 0x000fe20000000800 */
[----:B------:R-:W-:Y:S02]  /*1190*/  IADD3 R8, P3, R28, UR6, RZ ;  /* 0x000000061c087c10 */ /* 0x000fe4000ff7e0ff */
[----:B------:R-:W-:Y:S01]  /*11a0*/  ISETP.NE.AND.EX P2, PT, RZ, UR9, PT, P2 ;  /* 0x00000009ff007c0c */ /* 0x000fe2000bf45320 */
[----:B0-----:R-:W-:Y:S01]  /*11b0*/  IMAD.MOV.U32 R0, RZ, RZ, RZ ;  /* 0x000000ffff007224 */ /* 0x001fe200078e00ff */
[----:B------:R-:W-:Y:S01]  /*11c0*/  MOV R96, UR4 ;  /* 0x0000000400607c02 */ /* 0x000fe20008000f00 */
[----:B------:R-:W-:Y:S01]  /*11d0*/  ULDC.64 UR4, c[0x0][0x418] ;  /* 0x0001060000047ab9 */ /* 0x000fe20000000a00 */
[----:B------:R-:W-:-:S03]  /*11e0*/  IADD3.X R9, R29, UR7, RZ, P3, !PT ;  /* 0x000000071d097c10 */ /* 0x000fc60009ffe4ff */
[----:B------:R0:W5:Y:S06]  /*11f0*/  @P1 LDG.E R0, desc[UR36][R4.64] ;  /* 0x0000002404001981 */ /* 0x00016c000c1e1900 */
[----:B------:R-:W-:Y:S01]  /*1200*/  @P2 IADD3 R6, P1, R28, UR8, RZ ;  /* 0x000000081c062c10 */ /* 0x000fe2000ff3e0ff */
[----:B------:R0:W5:Y:S03]  /*1210*/  @P0 LDG.E R84, desc[UR36][R8.64] ;  /* 0x0000002408540981 */ /* 0x000166000c1e1900 */
[----:B------:R-:W-:-:S05]  /*1220*/  @P2 IADD3.X R7, R29, UR9, RZ, P1, !PT ;  /* 0x000000091d072c10 */ /* 0x000fca0008ffe4ff */
[----:B------:R0:W5:Y:S01]  /*1230*/  @P2 LDG.E R96, desc[UR36][R6.64] ;  /* 0x0000002406602981 */ /* 0x000162000c1e1900 */
[----:B------:R-:W-:Y:S01]  /*1240*/  UISETP.NE.U32.AND UP0, UPT, UR4, URZ, UPT ;  /* 0x0000003f0400728c */ /* 0x000fe2000bf05070 */
[----:B------:R-:W-:Y:S02]  /*1250*/  IMAD.MOV.U32 R24, RZ, RZ, R10 ;  /* 0x000000ffff187224 */ /* 0x000fe400078e000a */
[----:B------:R-:W-:Y:S01]  /*1260*/  ULDC UR4, c[0x0][0x424] ;  /* 0x0001090000047ab9 */ /* 0x000fe20000000800 */
[----:B------:R-:W-:-:S03]  /*1270*/  UISETP.NE.AND.EX UP0, UPT, UR5, URZ, UPT, UP0 ;  /* 0x0000003f0500728c */ /* 0x000fc6000bf05300 */
[----:B------:R-:W-:Y:S01]  /*1280*/  ULDC UR5, c[0x0][0x2f0] ;  /* 0x0000bc0000057ab9 */ /* 0x000fe20000000800 */
[----:B------:R-:W-:-:S04]  /*1290*/  USEL UR4, UR4, 0x1, UP0 ;  /* 0x0000000104047887 */ /* 0x000fc80008000000 */
[----:B------:R-:W-:-:S03]  /*12a0*/  UIMAD UR4, UR4, UR5, URZ ;  /* 0x00000005040472a4 */ /* 0x000fc6000f8e023f */
[----:B------:R-:W-:Y:S02]  /*12b0*/  ULDC UR5, c[0x0][0x348] ;  /* 0x0000d20000057ab9 */ /* 0x000fe40000000800 */
[----:B------:R-:W-:Y:S02]  /*12c0*/  IMAD.U32 R2, RZ, RZ, UR5 ;  /* 0x00000005ff027e24 */ /* 0x000fe4000f8e00ff */
[----:B------:R-:W-:Y:S01]  /*12d0*/  IMAD.U32 R27, RZ, RZ, UR4 ;  /* 0x00000004ff1b7e24 */ /* 0x000fe2000f8e00ff */
[----:B0--34-:R-:W-:Y:S06]  /*12e0*/  @P2 BRA `(.L_x_492) ;  /* 0x0000000000242947 */ /* 0x019fec0003800000 */
[----:B------:R-:W-:Y:S02]  /*12f0*/  ULDC.64 UR4, c[0x0][0xa00] ;  /* 0x0002800000047ab9 */ /* 0x000fe40000000a00 */
[----:B------:R-:W-:-:S04]  /*1300*/  ISETP.NE.U32.AND P1, PT, RZ, UR4, PT ;  /* 0x00000004ff007c0c */ /* 0x000fc8000bf25070 */
[----:B------:R-:W-:-:S13]  /*1310*/  ISETP.NE.AND.EX P1, PT, RZ, UR5, PT, P1 ;  /* 0x00000005ff007c0c */ /* 0x000fda000bf25310 */
[----:B------:R-:W-:Y:S05]  /*1320*/  @!P1 BRA `(.L_x_492) ;  /* 0x0000000000149947 */ /* 0x000fea0003800000 */
[----:B------:R-:W0:Y:S02]  /*1330*/  LDC.64 R4, c[0x0][0xa00] ;  /* 0x00028000ff047b82 */ /* 0x000e240000000a00 */
[----:B0-----:R-:W-:-:S05]  /*1340*/  IMAD.WIDE R4, R24, 0x4, R4 ;  /* 0x0000000418047825 */ /* 0x001fca00078e0204 */
[----:B-----5:R-:W2:Y:S04]  /*1350*/  LDG.E R96, desc[UR36][R4.64] ;  /* 0x0000002404607981 */ /* 0x020ea8000c1e1900 */
[----:B------:R-:W2:Y:S02]  /*1360*/  LDG.E R3, desc[UR36][R4.64+0x4] ;  /* 0x0000042404037981 */ /* 0x000ea4000c1e1900 */
[----:B--2---:R-:W-:-:S07]  /*1370*/  IADD3 R96, -R96, R3, RZ ;  /* 0x0000000360607210 */ /* 0x004fce0007ffe1ff */
.L_x_492:
[----:B------:R-:W-:Y:S01]  /*1380*/  ULDC.64 UR4, c[0x0][0xa20] ;  /* 0x0002880000047ab9 */ /* 0x000fe20000000a00 */
[----:B------:R0:W-:Y:S01]  /*1390*/  STL [R1+0x3c], R221 ;  /* 0x00003cdd01007387 */ /* 0x0001e20000100800 */
[----:B------:R-:W-:-:S03]  /*13a0*/  ISETP.NE.U32.AND P1, PT, RZ, UR4, PT ;  /* 0x00000004ff007c0c */ /* 0x000fc6000bf25070 */
[----:B------:R0:W-:Y:S01]  /*13b0*/  STL [R1+0x30], R222 ;  /* 0x000030de01007387 */ /* 0x0001e20000100800 */
[----:B------:R-:W-:-:S13]  /*13c0*/  ISETP.NE.AND.EX P1, PT, RZ, UR5, PT, P1 ;  /* 0x00000005ff007c0c */ /* 0x000fda000bf25310 */
[----:B0-----:R-:W-:Y:S05]  /*13d0*/  @!P1 BRA `(.L_x_493) ;  /* 0x0000000000109947 */ /* 0x001fea0003800000 */
[----:B------:R-:W-:-:S04]  /*13e0*/  IADD3 R4, P0, R28, UR4, RZ ;  /* 0x000000041c047c10 */ /* 0x000fc8000ff1e0ff */
[----:B------:R-:W-:-:S05]  /*13f0*/  IADD3.X R5, R29, UR5, RZ, P0, !PT ;  /* 0x000000051d057c10 */ /* 0x000fca00087fe4ff */
[----:B------:R0:W5:Y:S01]  /*1400*/  LDG.E R27, desc[UR36][R4.64] ;  /* 0x00000024041b7981 */ /* 0x000162000c1e1900 */
[----:B------:R-:W-:Y:S05]  /*1410*/  BRA `(.L_x_494) ;  /* 0x0000000000107947 */ /* 0x000fea0003800000 */
.L_x_493:
[----:B------:R-:W-:Y:S05]  /*1420*/  @!P0 BRA `(.L_x_494) ;  /* 0x00000000000c8947 */ /* 0x000fea0003800000 */
[----:B------:R-:W2:Y:S04]  /*1430*/  LDG.E R4, desc[UR36][R8.64] ;  /* 0x0000002408047981 */ /* 0x000ea8000c1e1900 */
[----:B------:R-:W2:Y:S02]  /*1440*/  LDG.E R27, desc[UR36][R8.64+0x4] ;  /* 0x00000424081b7981 */ /* 0x000ea4000c1e1900 */
[----:B--2---:R-:W-:-:S07]  /*1450*/  IMAD.IADD R27, R27, 0x1, -R4 ;  /* 0x000000011b1b7824 */ /* 0x004fce00078e0a04 */
.L_x_494:
[----:B------:R-:W-:Y:S02]  /*1460*/  ULDC.64 UR4, c[0x0][0xa10] ;  /* 0x0002840000047ab9 */ /* 0x000fe40000000a00 */
[----:B------:R-:W-:-:S04]  /*1470*/  ISETP.NE.U32.AND P0, PT, RZ, UR4, PT ;  /* 0x00000004ff007c0c */ /* 0x000fc8000bf05070 */
[----:B------:R-:W-:Y:S01]  /*1480*/  ISETP.NE.AND.EX P0, PT, RZ, UR5, PT, P0 ;  /* 0x00000005ff007c0c */ /* 0x000fe2000bf05300 */
[----:B-----5:R-:W-:Y:S01]  /*1490*/  IMAD.IADD R9, R27, 0x1, -R0 ;  /* 0x000000011b097824 */ /* 0x020fe200078e0a00 */
[----:B------:R-:W-:-:S11]  /*14a0*/  ULDC.64 UR4, c[0x0][0xa30] ;  /* 0x00028c0000047ab9 */ /* 0x000fd60000000a00 */
[----:B0-----:R-:W0:Y:S02]  /*14b0*/  @P0 LDC.64 R4, c[0x0][0xa10] ;  /* 0x00028400ff040b82 */ /* 0x001e240000000a00 */
[----:B0-----:R-:W-:-:S05]  /*14c0*/  @P0 IMAD.WIDE R4, R24, 0x4, R4 ;  /* 0x0000000418040825 */ /* 0x001fca00078e0204 */
[----:B------:R-:W2:Y:S04]  /*14d0*/  @P0 LDG.E R3, desc[UR36][R4.64] ;  /* 0x0000002404030981 */ /* 0x000ea8000c1e1900 */
[----:B------:R-:W2:Y:S01]  /*14e0*/  @P0 LDG.E R8, desc[UR36][R4.64+0x4] ;  /* 0x0000042404080981 */ /* 0x000ea2000c1e1900 */
[----:B------:R-:W-:Y:S01]  /*14f0*/  IMAD.MOV R25, RZ, RZ, -R9 ;  /* 0x000000ffff197224 */ /* 0x000fe200078e0a09 */
[----:B------:R-:W-:Y:S01]  /*1500*/  ISETP.NE.U32.AND P1, PT, RZ, UR4, PT ;  /* 0x00000004ff007c0c */ /* 0x000fe2000bf25070 */
[----:B------:R-:W-:-:S03]  /*1510*/  IMAD.MOV.U32 R94, RZ, RZ, R27 ;  /* 0x000000ffff5e7224 */ /* 0x000fc600078e001b */
[----:B------:R-:W-:Y:S02]  /*1520*/  VIMNMX R25, RZ, R25, !PT ;  /* 0x00000019ff197248 */ /* 0x000fe40007fe0100 */
[----:B------:R-:W-:-:S13]  /*1530*/  ISETP.NE.AND.EX P1, PT, RZ, UR5, PT, P1 ;  /* 0x00000005ff007c0c */ /* 0x000fda000bf25310 */
[----:B------:R-:W-:-:S04]  /*1540*/  @P1 IADD3 R6, P2, R28, UR4, RZ ;  /* 0x000000041c061c10 */ /* 0x000fc8000ff5e0ff */
[----:B------:R-:W-:-:S05]  /*1550*/  @P1 IADD3.X R7, R29, UR5, RZ, P2, !PT ;  /* 0x000000051d071c10 */ /* 0x000fca00097fe4ff */
[----:B------:R0:W5:Y:S01]  /*1560*/  @P1 LDG.E R94, desc[UR36][R6.64] ;  /* 0x00000024065e1981 */ /* 0x000162000c1e1900 */
[----:B--2---:R-:W-:-:S05]  /*1570*/  @P0 IADD3 R2, -R3, R8, RZ ;  /* 0x0000000803020210 */ /* 0x004fca0007ffe1ff */
[----:B------:R-:W-:-:S04]  /*1580*/  IMAD.IADD R170, R9, 0x1, R2 ;  /* 0x0000000109aa7824 */ /* 0x000fc800078e0202 */
[----:B------:R-:W-:-:S05]  /*1590*/  VIADD R0, R170, 0x7f ;  /* 0x0000007faa007836 */ /* 0x000fca0000000000 */
[----:B------:R-:W-:-:S04]  /*15a0*/  SHF.R.S32.HI R3, RZ, 0x1f, R0 ;  /* 0x0000001fff037819 */ /* 0x000fc80000011400 */
[----:B------:R-:W-:-:S04]  /*15b0*/  LEA.HI R3, R3, R0, RZ, 0x7 ;  /* 0x0000000003037211 */ /* 0x000fc800078f38ff */
[----:B------:R-:W-:Y:S02]  /*15c0*/  LOP3.LUT R5, R3, 0xffffff80, RZ, 0xc0, !PT ;  /* 0xffffff8003057812 */ /* 0x000fe400078ec0ff */
[----:B------:R-:W-:Y:S02]  /*15d0*/  SHF.R.S32.HI R171, RZ, 0x7, R3 ;  /* 0x00000007ffab7819 */ /* 0x000fe40000011403 */
[----:B------:R-:W-:-:S04]  /*15e0*/  VIADDMNMX R0, R5, -R9, R2, PT ;  /* 0x8000000905007246 */ /* 0x000fc80003800102 */
[----:B------:R-:W-:Y:S02]  /*15f0*/  ISETP.GT.AND P0, PT, R0, R25, PT ;  /* 0x000000190000720c */ /* 0x000fe40003f04270 */
[----:B------:R-:W-:-:S05]  /*1600*/  SHF.R.U32.HI R25, RZ, 0x7, R25 ;  /* 0x00000007ff197819 */ /* 0x000fca0000011619 */
[----:B------:R-:W-:-:S06]  /*1610*/  IMAD.MOV.U32 R26, RZ, RZ, R25 ;  /* 0x000000ffff1a7224 */ /* 0x000fcc00078e0019 */
[----:B------:R-:W-:-:S04]  /*1620*/  @P0 IADD3 R0, R0, 0x7f, RZ ;  /* 0x0000007f00000810 */ /* 0x000fc80007ffe0ff */
[----:B------:R-:W-:-:S04]  /*1630*/  @P0 SHF.R.S32.HI R5, RZ, 0x1f, R0 ;  /* 0x0000001fff050819 */ /* 0x000fc80000011400 */
[----:B------:R-:W-:-:S04]  /*1640*/  @P0 LEA.HI R5, R5, R0, RZ, 0x7 ;  /* 0x0000000005050211 */ /* 0x000fc800078f38ff */
[----:B------:R-:W-:Y:S02]  /*1650*/  @P0 SHF.R.S32.HI R26, RZ, 0x7, R5 ;  /* 0x00000007ff1a0819 */ /* 0x000fe40000011405 */
[----:B------:R-:W-:Y:S02]  /*1660*/  PLOP3.LUT P0, PT, PT, PT, PT, 0x80, 0x0 ;  /* 0x000000000000781c */ /* 0x000fe40003f0f070 */
[----:B------:R-:W-:-:S13]  /*1670*/  ISETP.GT.AND P1, PT, R26, R25, PT ;  /* 0x000000191a00720c */ /* 0x000fda0003f24270 */
[----:B0-----:R-:W-:Y:S05]  /*1680*/  @!P1 BRA `(.L_x_495) ;  /* 0x000000a400689947 */ /* 0x001fea0003800000 */
[----:B------:R-:W-:Y:S01]  /*1690*/  VIADD R0, R23, 0x28400 ;  /* 0x0002840017007836 */ /* 0x000fe20000000000 */
[----:B------:R-:W-:Y:S04]  /*16a0*/  BSSY B6, `(.L_x_496) ;  /* 0x0000013000067945 */ /* 0x000fe80003800000 */
[----:B------:R-:W-:-:S13]  /*16b0*/  LOP3.LUT P0, RZ, R0, 0x3ff, RZ, 0xc0, !PT ;  /* 0x000003ff00ff7812 */ /* 0x000fda000780c0ff */
[----:B------:R-:W-:Y:S05]  /*16c0*/  @!P0 BRA `(.L_x_497) ;  /* 0x0000000000408947 */ /* 0x000fea0003800000 */
[----:B------:R-:W-:Y:S01]  /*16d0*/  MOV R0, 0x0 ;  /* 0x0000000000007802 */ /* 0x000fe20000000f00 */
[----:B------:R-:W-:Y:S01]  /*16e0*/  ULDC.64 UR4, c[0x4][0xc0] ;  /* 0x0100300000047ab9 */ /* 0x000fe20000000a00 */
[----:B------:R-:W-:Y:S01]  /*16f0*/  ULDC.64 UR6, c[0x4][0x20] ;  /* 0x0100080000067ab9 */ /* 0x000fe20000000a00 */
[----:B------:R-:W-:Y:S01]  /*1700*/  IMAD.U32 R4, RZ, RZ, UR4 ;  /* 0x00000004ff047e24 */ /* 0x000fe2000f8e00ff */
[----:B------:R0:W1:Y:S01]  /*1710*/  LDC.64 R14, c[0x4][R0] ;  /* 0x01000000000e7b82 */ /* 0x0000620000000a00 */
[----:B------:R-:W-:Y:S01]  /*1720*/  MOV R5, UR5 ;  /* 0x0000000500057c02 */ /* 0x000fe20008000f00 */
[----:B------:R-:W-:Y:S01]  /*1730*/  ULDC.64 UR4, c[0x4][0xc8] ;  /* 0x0100320000047ab9 */ /* 0x000fe20000000a00 */
[----:B------:R-:W-:Y:S01]  /*1740*/  IMAD.U32 R10, RZ, RZ, UR6 ;  /* 0x00000006ff0a7e24 */ /* 0x000fe2000f8e00ff */
[----:B------:R-:W-:Y:S01]  /*1750*/  MOV R11, UR7 ;  /* 0x00000007000b7c02 */ /* 0x000fe20008000f00 */
[----:B------:R-:W-:Y:S02]  /*1760*/  IMAD.U32 R6, RZ, RZ, UR4 ;  /* 0x00000004ff067e24 */ /* 0x000fe4000f8e00ff */
[----:B------:R-:W-:-:S02]  /*1770*/  IMAD.U32 R7, RZ, RZ, UR5 ;  /* 0x00000005ff077e24 */ /* 0x000fc4000f8e00ff */
[----:B------:R-:W-:Y:S02]  /*1780*/  IMAD.MOV.U32 R8, RZ, RZ, 0x70 ;  /* 0x00000070ff087424 */ /* 0x000fe400078e00ff */
[----:B------:R-:W-:Y:S02]  /*1790*/  IMAD.MOV.U32 R12, RZ, RZ, 0x1 ;  /* 0x00000001ff0c7424 */ /* 0x000fe400078e00ff */
[----:B0-----:R-:W-:-:S07]  /*17a0*/  IMAD.MOV.U32 R13, RZ, RZ, RZ ;  /* 0x000000ffff0d7224 */ /* 0x001fce00078e00ff */
[----:B------:R-:W-:-:S07]  /*17b0*/  LEPC R20, `(.L_x_497) ;  /* 0x000000001014794e */ /* 0x000fce0000000000 */
[----:B-1---5:R-:W-:Y:S05]  /*17c0*/  CALL.ABS.NOINC R14 ;  /* 0x000000000e007343 */ /* 0x022fea0003c00000 */
.L_x_497:
[----:B------:R-:W-:Y:S05]  /*17d0*/  BSYNC B6 ;  /* 0x0000000000067941 */ /* 0x000fea0003800000 */
.L_x_496:
[----:B------:R-:W-:Y:S01]  /*17e0*/  IADD3 R0, R23, 0x10400, RZ ;  /* 0x0001040017007810 */ /* 0x000fe20007ffe0ff */
[----:B------:R-:W-:Y:S03]  /*17f0*/  BSSY B6, `(.L_x_498) ;  /* 0x0000013000067945 */ /* 0x000fe60003800000 */
[----:B------:R-:W-:-:S13]  /*1800*/  LOP3.LUT P0, RZ, R0, 0x3ff, RZ, 0xc0, !PT ;  /* 0x000003ff00ff7812 */ /* 0x000fda000780c0ff */
[----:B------:R-:W-:Y:S05]  /*1810*/  @!P0 BRA `(.L_x_499) ;  /* 0x0000000000408947 */ /* 0x000fea0003800000 */
        /* <DEDUP_REMOVED lines=8> */
[----:B------:R-:W-:Y:S01]  /*18a0*/  MOV R7, UR5 ;  /* 0x0000000500077c02 */ /* 0x000fe20008000f00 */
[----:B------:R-:W-:Y:S01]  /*18b0*/  IMAD.U32 R6, RZ, RZ, UR4 ;  /* 0x00000004ff067e24 */ /* 0x000fe2000f8e00ff */
[----:B------:R-:W-:Y:S01]  /*18c0*/  MOV R12, 0x1 ;  /* 0x00000001000c7802 */ /* 0x000fe20000000f00 */
[----:B------:R-:W-:-:S02]  /*18d0*/  IMAD.U32 R11, RZ, RZ, UR7 ;  /* 0x00000007ff0b7e24 */ /* 0x000fc4000f8e00ff */
[----:B------:R-:W-:Y:S02]  /*18e0*/  IMAD.MOV.U32 R8, RZ, RZ, 0x70 ;  /* 0x00000070ff087424 */ /* 0x000fe400078e00ff */
[----:B0-----:R-:W-:-:S07]  /*18f0*/  IMAD.MOV.U32 R13, RZ, RZ, RZ ;  /* 0x000000ffff0d7224 */ /* 0x001fce00078e00ff */
[----:B------:R-:W-:-:S07]  /*1900*/  LEPC R20, `(.L_x_499) ;  /* 0x000000001014794e */ /* 0x000fce0000000000 */
[----:B-1---5:R-:W-:Y:S05]  /*1910*/  CALL.ABS.NOINC R14 ;  /* 0x000000000e007343 */ /* 0x022fea0003c00000 */
.L_x_499:
[----:B------:R-:W-:Y:S05]  /*1920*/  BSYNC B6 ;  /* 0x0000000000067941 */ /* 0x000fea0003800000 */
.L_x_498:
[----:B------:R-:W-:Y:S01]  /*1930*/  ULDC.64 UR4, c[0x0][0x9f8] ;  /* 0x00027e0000047ab9 */ /* 0x000fe20000000a00 */
[----:B------:R-:W2:Y:S01]  /*1940*/  LDL R34, [R1+0x20] ;  /* 0x0000200001227983 */ /* 0x000ea20000100800 */
[----:B------:R-:W-:Y:S01]  /*1950*/  ISETP.NE.U32.AND P0, PT, RZ, UR4, PT ;  /* 0x00000004ff007c0c */ /* 0x000fe2000bf05070 */
[----:B------:R-:W0:Y:S02]  /*1960*/  LDC R85, c[0x0][0x3f4] ;  /* 0x0000fd00ff557b82 */ /* 0x000e240000000800 */
[----:B------:R-:W3:Y:S01]  /*1970*/  LDL R33, [R1+0x1c] ;  /* 0x00001c0001217983 */ /* 0x000ee20000100800 */
[----:B------:R-:W-:-:S03]  /*1980*/  ISETP.NE.AND.EX P0, PT, RZ, UR5, PT, P0 ;  /* 0x00000005ff007c0c */ /* 0x000fc6000bf05300 */
[----:B------:R-:W4:Y:S02]  /*1990*/  LDL R32, [R1+0x18] ;  /* 0x0000180001207983 */ /* 0x000f240000100800 */
[----:B------:R-:W1:Y:S08]  /*19a0*/  LDC.64 R30, c[0x0][0x3f8] ;  /* 0x0000fe00ff1e7b82 */ /* 0x000e700000000a00 */
[----:B------:R-:W-:Y:S01]  /*19b0*/  @P0 IADD3 R6, P1, R28, UR4, RZ ;  /* 0x000000041c060c10 */ /* 0x000fe2000ff3e0ff */
[----:B------:R-:W1:Y:S03]  /*19c0*/  LDC.64 R4, c[0x0][0x408] ;  /* 0x00010200ff047b82 */ /* 0x000e660000000a00 */
[----:B------:R-:W-:-:S05]  /*19d0*/  @P0 IADD3.X R7, R29, UR5, RZ, P1, !PT ;  /* 0x000000051d070c10 */ /* 0x000fca0008ffe4ff */
[----:B------:R1:W4:Y:S01]  /*19e0*/  @P0 LDG.E R24, desc[UR36][R6.64] ;  /* 0x0000002406180981 */ /* 0x000322000c1e1900 */
[----:B------:R-:W-:Y:S01]  /*19f0*/  SHF.R.S32.HI R3, RZ, 0x1f, R219 ;  /* 0x0000001fff037819 */ /* 0x000fe200000114db */
[C---:B------:R-:W-:Y:S01]  /*1a00*/  VIADD R35, R219.reuse, 0x60 ;  /* 0x00000060db237836 */ /* 0x040fe20000000000 */
[----:B0-----:R-:W-:Y:S01]  /*1a10*/  ISETP.GE.AND P0, PT, R16, R85, PT ;  /* 0x000000551000720c */ /* 0x001fe20003f06270 */
[----:B------:R-:W0:Y:S01]  /*1a20*/  S2R R45, SR_TID.X ;  /* 0x00000000002d7919 */ /* 0x000e220000002100 */
[C---:B------:R-:W-:Y:S01]  /*1a30*/  SHF.L.U32 R83, R219.reuse, 0x7, RZ ;  /* 0x00000007db537819 */ /* 0x040fe200000006ff */
[----:B------:R-:W-:Y:S01]  /*1a40*/  VIADD R36, R219, 0x20 ;  /* 0x00000020db247836 */ /* 0x000fe20000000000 */
[----:B------:R-:W-:Y:S01]  /*1a50*/  SHF.R.S32.HI R19, RZ, 0x1f, R18 ;  /* 0x0000001fff137819 */ /* 0x000fe20000011412 */
[----:B-1----:R-:W-:Y:S01]  /*1a60*/  IMAD R0, R3, R30, RZ ;  /* 0x0000001e03007224 */ /* 0x002fe200078e02ff */
[----:B------:R-:W-:Y:S01]  /*1a70*/  LOP3.LUT R83, R83, 0x380, RZ, 0xc0, !PT ;  /* 0x0000038053537812 */ /* 0x000fe200078ec0ff */
[----:B------:R-:W-:Y:S01]  /*1a80*/  VIADD R20, R219, 0x40 ;  /* 0x00000040db147836 */ /* 0x000fe20000000000 */
[----:B------:R-:W-:Y:S01]  /*1a90*/  SHF.L.U32 R35, R35, 0x7, RZ ;  /* 0x0000000723237819 */ /* 0x000fe200000006ff */
[----:B------:R-:W-:Y:S01]  /*1aa0*/  IMAD R15, R219, R31, R0 ;  /* 0x0000001fdb0f7224 */ /* 0x000fe200078e0200 */
[----:B------:R-:W-:Y:S01]  /*1ab0*/  SHF.R.U32.HI R98, RZ, 0x3, R83 ;  /* 0x00000003ff627819 */ /* 0x000fe20000011653 */
[----:B------:R-:W-:Y:S01]  /*1ac0*/  IMAD.SHL.U32 R82, R36, 0x80, RZ ;  /* 0x0000008024527824 */ /* 0x000fe200078e00ff */
[----:B------:R-:W-:Y:S01]  /*1ad0*/  LOP3.LUT R35, R35, 0x380, RZ, 0xc0, !PT ;  /* 0x0000038023237812 */ /* 0x000fe200078ec0ff */
[----:B------:R-:W-:Y:S01]  /*1ae0*/  IMAD R12, R3, R4, RZ ;  /* 0x00000004030c7224 */ /* 0x000fe200078e02ff */
[----:B------:R-:W-:Y:S01]  /*1af0*/  SEL R3, R85, RZ, P0 ;  /* 0x000000ff55037207 */ /* 0x000fe20000000000 */
[----:B------:R-:W-:Y:S01]  /*1b00*/  IMAD.SHL.U32 R81, R20, 0x80, RZ ;  /* 0x0000008014517824 */ /* 0x000fe200078e00ff */
[----:B------:R-:W-:Y:S01]  /*1b10*/  LOP3.LUT R82, R82, 0x380, RZ, 0xc0, !PT ;  /* 0x0000038052527812 */ /* 0x000fe200078ec0ff */
[----:B------:R-:W-:Y:S01]  /*1b20*/  IMAD.IADD R84, R84, 0x1, R27 ;  /* 0x0000000154547824 */ /* 0x000fe200078e021b */
[----:B-----5:R-:W-:Y:S01]  /*1b30*/  SHF.R.S32.HI R27, RZ, 0x1f, R94 ;  /* 0x0000001fff1b7819 */ /* 0x020fe2000001145e */
[----:B------:R-:W-:Y:S01]  /*1b40*/  IMAD.IADD R3, R16, 0x1, R3 ;  /* 0x0000000110037824 */ /* 0x000fe200078e0203 */
[----:B------:R-:W-:Y:S01]  /*1b50*/  LOP3.LUT R81, R81, 0x380, RZ, 0xc0, !PT ;  /* 0x0000038051517812 */ /* 0x000fe200078ec0ff */
[----:B------:R-:W-:Y:S01]  /*1b60*/  IMAD.WIDE.U32 R10, R219, R30, R16 ;  /* 0x0000001edb0a7225 */ /* 0x000fe200078e0010 */
[----:B------:R-:W-:-:S02]  /*1b70*/  SHF.R.U32.HI R101, RZ, 0x3, R35 ;  /* 0x00000003ff657819 */ /* 0x000fc40000011623 */
[----:B------:R-:W-:Y:S01]  /*1b80*/  SHF.R.S32.HI R0, RZ, 0x1f, R3 ;  /* 0x0000001fff007819 */ /* 0x000fe20000011403 */
[----:B------:R-:W-:Y:S01]  /*1b90*/  IMAD.WIDE.U32 R6, R219, R30, R18 ;  /* 0x0000001edb067225 */ /* 0x000fe200078e0012 */
[----:B------:R-:W-:Y:S02]  /*1ba0*/  IADD3 R11, R15, R11, RZ ;  /* 0x0000000b0f0b7210 */ /* 0x000fe40007ffe0ff */
[C---:B------:R-:W-:Y:S01]  /*1bb0*/  LEA.HI R14, R0.reuse, R3, RZ, 0x4 ;  /* 0x00000003000e7211 */ /* 0x040fe200078f20ff */
[C---:B------:R-:W-:Y:S01]  /*1bc0*/  IMAD R21, R219.reuse, R5, R12 ;  /* 0x00000005db157224 */ /* 0x040fe200078e020c */
[----:B------:R-:W-:Y:S01]  /*1bd0*/  LEA.HI R0, R0, R3, RZ, 0x7 ;  /* 0x0000000300007211 */ /* 0x000fe200078f38ff */
[----:B------:R-:W-:Y:S01]  /*1be0*/  IMAD.WIDE.U32 R8, R219, R4, R18 ;  /* 0x00000004db087225 */ /* 0x000fe200078e0012 */
[----:B------:R-:W-:Y:S02]  /*1bf0*/  LOP3.LUT R3, R83, 0x70, R14, 0xf8, !PT ;  /* 0x0000007053037812 */ /* 0x000fe400078ef80e */
[----:B0-----:R-:W-:Y:S01]  /*1c00*/  SHF.R.U32.HI R44, RZ, 0x7, R45 ;  /* 0x00000007ff2c7819 */ /* 0x001fe2000001162d */
[----:B------:R-:W-:Y:S01]  /*1c10*/  VIADD R46, R45, 0xffffff80 ;  /* 0xffffff802d2e7836 */ /* 0x000fe20000000000 */
[----:B------:R-:W-:Y:S01]  /*1c20*/  LOP3.LUT R3, R3, R98, RZ, 0x3c, !PT ;  /* 0x0000006203037212 */ /* 0x000fe200078e3cff */
[----:B------:R-:W-:Y:S01]  /*1c30*/  IMAD.SHL.U32 R0, R0, 0x80, RZ ;  /* 0x0000008000007824 */ /* 0x000fe200078e00ff */
[----:B------:R-:W-:Y:S01]  /*1c40*/  ISETP.NE.AND P6, PT, R44, 0x1, PT ;  /* 0x000000012c00780c */ /* 0x000fe20003fc5270 */
[----:B------:R-:W-:Y:S01]  /*1c50*/  IMAD.WIDE.U32 R12, R219, R4, R16 ;  /* 0x00000004db0c7225 */ /* 0x000fe200078e0010 */
[----:B------:R-:W-:-:S02]  /*1c60*/  SHF.R.S32.HI R45, RZ, 0x1f, R46 ;  /* 0x0000001fff2d7819 */ /* 0x000fc4000001142e */
[----:B------:R-:W-:Y:S01]  /*1c70*/  LOP3.LUT R0, R0, 0xffffc000, RZ, 0xc0, !PT ;  /* 0xffffc00000007812 */ /* 0x000fe200078ec0ff */
[----:B------:R-:W-:Y:S01]  /*1c80*/  IMAD.IADD R7, R7, 0x1, R15 ;  /* 0x0000000107077824 */ /* 0x000fe200078e020f */
[----:B------:R-:W-:Y:S01]  /*1c90*/  LEA.HI R45, R45, R46, RZ, 0x3 ;  /* 0x0000002e2d2d7211 */ /* 0x000fe200078f18ff */
[----:B------:R-:W-:Y:S01]  /*1ca0*/  IMAD R29, R27, R30, RZ ;  /* 0x0000001e1b1d7224 */ /* 0x000fe200078e02ff */
[----:B------:R-:W-:Y:S01]  /*1cb0*/  SHF.R.U32.HI R100, RZ, 0x3, R82 ;  /* 0x00000003ff647819 */ /* 0x000fe20000011652 */
[----:B------:R-:W-:Y:S01]  /*1cc0*/  IMAD.IADD R9, R9, 0x1, R21 ;  /* 0x0000000109097824 */ /* 0x000fe200078e0215 */
[----:B------:R-:W-:Y:S01]  /*1cd0*/  SHF.R.U32.HI R99, RZ, 0x3, R81 ;  /* 0x00000003ff637819 */ /* 0x000fe20000011651 */
[----:B------:R-:W-:Y:S01]  /*1ce0*/  IMAD.IADD R13, R21, 0x1, R13 ;  /* 0x00000001150d7824 */ /* 0x000fe200078e020d */
[--C-:B------:R-:W-:Y:S01]  /*1cf0*/  LOP3.LUT R15, R82, 0x70, R14.reuse, 0xf8, !PT ;  /* 0x00000070520f7812 */ /* 0x100fe200078ef80e */
[----:B------:R-:W-:Y:S05]  /*1d00*/  @!P6 WARPSYNC.ALL ;  /* 0x000000000000e948 */ /* 0x000fea0003800000 */
[--C-:B------:R-:W-:Y:S01]  /*1d10*/  LOP3.LUT R20, R81, 0x70, R14.reuse, 0xf8, !PT ;  /* 0x0000007051147812 */ /* 0x100fe200078ef80e */
[----:B------:R-:W-:Y:S01]  /*1d20*/  IMAD R27, R27, R4, RZ ;  /* 0x000000041b1b7224 */ /* 0x000fe200078e02ff */
[----:B------:R-:W-:Y:S01]  /*1d30*/  LOP3.LUT R28, R35, 0x70, R14, 0xf8, !PT ;  /* 0x00000070231c7812 */ /* 0x000fe200078ef80e */
[C---:B------:R-:W-:Y:S01]  /*1d40*/  IMAD.WIDE.U32 R86, R94.reuse, R30, R6 ;  /* 0x0000001e5e567225 */ /* 0x040fe200078e0006 */
[----:B------:R-:W-:Y:S01]  /*1d50*/  LOP3.LUT R45, R45, 0xfffffff8, RZ, 0xc0, !PT ;  /* 0xfffffff82d2d7812 */ /* 0x000fe200078ec0ff */
[----:B------:R-:W-:Y:S01]  /*1d60*/  ULDC UR4, c[0x0][0x2f4] ;  /* 0x0000bd0000047ab9 */ /* 0x000fe20000000800 */
[----:B------:R-:W-:Y:S01]  /*1d70*/  IADD3 R80, R3, R0, R227 ;  /* 0x0000000003507210 */ /* 0x000fe20007ffe0e3 */
[C---:B------:R-:W-:Y:S01]  /*1d80*/  IMAD R3, R94.reuse, R31, R29 ;  /* 0x0000001f5e037224 */ /* 0x040fe200078e021d */
[----:B------:R-:W-:Y:S01]  /*1d90*/  LOP3.LUT R15, R15, R100, RZ, 0x3c, !PT ;  /* 0x000000640f0f7212 */ /* 0x000fe200078e3cff */
[----:B------:R-:W-:Y:S01]  /*1da0*/  IMAD.WIDE.U32 R88, R94, R30, R10 ;  /* 0x0000001e5e587225 */ /* 0x000fe200078e000a */
[----:B------:R-:W-:-:S02]  /*1db0*/  LOP3.LUT R21, R20, R99, RZ, 0x3c, !PT ;  /* 0x0000006314157212 */ /* 0x000fc400078e3cff */
[----:B------:R-:W-:Y:S01]  /*1dc0*/  LOP3.LUT R41, R28, R101, RZ, 0x3c, !PT ;  /* 0x000000651c297212 */ /* 0x000fe200078e3cff */
[----:B------:R-:W-:Y:S01]  /*1dd0*/  IMAD R7, R94, R5, R27 ;  /* 0x000000055e077224 */ /* 0x000fe200078e021b */
[----:B------:R-:W-:Y:S01]  /*1de0*/  ISETP.GE.AND P2, PT, R22, UR4, PT ;  /* 0x0000000416007c0c */ /* 0x000fe2000bf46270 */
[-C--:B------:R-:W-:Y:S01]  /*1df0*/  IMAD.WIDE.U32 R90, R94, R4.reuse, R8 ;  /* 0x000000045e5a7225 */ /* 0x080fe200078e0008 */
[----:B------:R-:W-:Y:S02]  /*1e00*/  LOP3.LUT R9, R14, 0xfffffff0, RZ, 0xc0, !PT ;  /* 0xfffffff00e097812 */ /* 0x000fe400078ec0ff */
[----:B------:R-:W-:Y:S01]  /*1e10*/  SHF.L.U64.HI R40, R30, 0x5, R31 ;  /* 0x000000051e287819 */ /* 0x000fe2000001021f */
[----:B------:R-:W-:Y:S01]  /*1e20*/  IMAD.IADD R45, R46, 0x1, -R45 ;  /* 0x000000012e2d7824 */ /* 0x000fe200078e0a2d */
[----:B------:R-:W-:Y:S01]  /*1e30*/  SHF.L.U64.HI R39, R30, 0x6, R31 ;  /* 0x000000061e277819 */ /* 0x000fe2000001021f */
[----:B------:R-:W-:Y:S01]  /*1e40*/  IMAD.WIDE.U32 R92, R94, R4, R12 ;  /* 0x000000045e5c7225 */ /* 0x000fe200078e000c */
[----:B------:R-:W-:-:S02]  /*1e50*/  SHF.L.U64.HI R38, R30, 0x7, R31 ;  /* 0x000000071e267819 */ /* 0x000fc4000001021f */
[C---:B------:R-:W-:Y:S01]  /*1e60*/  SHF.L.U32 R37, R30.reuse, 0x5, RZ ;  /* 0x000000051e257819 */ /* 0x040fe200000006ff */
[C---:B------:R-:W-:Y:S01]  /*1e70*/  IMAD.SHL.U32 R36, R30.reuse, 0x40, RZ ;  /* 0x000000401e247824 */ /* 0x040fe200078e00ff */
[----:B------:R-:W-:Y:S01]  /*1e80*/  IADD3 R20, R3, R89, RZ ;  /* 0x0000005903147210 */ /* 0x000fe20007ffe0ff */
[----:B------:R-:W-:Y:S01]  /*1e90*/  IMAD.SHL.U32 R35, R30, 0x80, RZ ;  /* 0x000000801e237824 */ /* 0x000fe200078e00ff */
[C---:B------:R-:W-:Y:S01]  /*1ea0*/  SHF.L.U32 R30, R4.reuse, 0x6, RZ ;  /* 0x00000006041e7819 */ /* 0x040fe200000006ff */
[----:B------:R-:W-:Y:S01]  /*1eb0*/  IMAD.IADD R10, R91, 0x1, R7 ;  /* 0x000000015b0a7824 */ /* 0x000fe200078e0207 */
[----:B------:R-:W-:Y:S01]  /*1ec0*/  SHF.R.S32.HI R28, RZ, 0x1f, R222 ;  /* 0x0000001fff1c7819 */ /* 0x000fe200000114de */
[----:B------:R-:W-:Y:S01]  /*1ed0*/  IMAD.IADD R8, R7, 0x1, R93 ;  /* 0x0000000107087824 */ /* 0x000fe200078e025d */
[----:B------:R-:W-:Y:S01]  /*1ee0*/  LEA R27, R45, R219, 0x5 ;  /* 0x000000db2d1b7211 */ /* 0x000fe200078e28ff */
[----:B------:R-:W-:Y:S01]  /*1ef0*/  IMAD.SHL.U32 R31, R4, 0x20, RZ ;  /* 0x00000020041f7824 */ /* 0x000fe200078e00ff */
[----:B------:R-:W-:Y:S01]  /*1f00*/  ISETP.GE.AND P1, PT, R16, UR4, PT ;  /* 0x0000000410007c0c */ /* 0x000fe2000bf26270 */
[----:B------:R-:W-:Y:S01]  /*1f10*/  IMAD.SHL.U32 R29, R4, 0x80, RZ ;  /* 0x00000080041d7824 */ /* 0x000fe200078e00ff */
[----:B------:R-:W-:Y:S01]  /*1f20*/  SHF.R.S32.HI R7, RZ, 0x4, R14 ;  /* 0x00000004ff077819 */ /* 0x000fe2000001140e */
[----:B------:R-:W-:-:S02]  /*1f30*/  VIADD R97, R44, 0x8 ;  /* 0x000000082c617836 */ /* 0x000fc40000000000 */
[----:B------:R-:W-:Y:S01]  /*1f40*/  IMAD.SHL.U32 R85, R85, 0x2, RZ ;  /* 0x0000000255557824 */ /* 0x000fe200078e00ff */
[-C--:B--2---:R-:W-:Y:S02]  /*1f50*/  IADD3 R43, R15, R0.reuse, R34 ;  /* 0x000000000f2b7210 */ /* 0x084fe40007ffe022 */
[C---:B------:R-:W-:Y:S02]  /*1f60*/  SHF.L.U64.HI R34, R4.reuse, 0x5, R5 ;  /* 0x0000000504227819 */ /* 0x040fe40000010205 */
[-C--:B---3--:R-:W-:Y:S01]  /*1f70*/  IADD3 R42, R21, R0.reuse, R33 ;  /* 0x00000000152a7210 */ /* 0x088fe20007ffe021 */
[----:B------:R-:W-:Y:S01]  /*1f80*/  IMAD.IADD R21, R87, 0x1, R3 ;  /* 0x0000000157157824 */ /* 0x000fe200078e0203 */
[C-C-:B------:R-:W-:Y:S02]  /*1f90*/  SHF.L.U64.HI R33, R4.reuse, 0x6, R5.reuse ;  /* 0x0000000604217819 */ /* 0x140fe40000010205 */
[----:B----4-:R-:W-:Y:S02]  /*1fa0*/  IADD3 R41, R41, R0, R32 ;  /* 0x0000000029297210 */ /* 0x010fe40007ffe020 */
[----:B------:R-:W-:-:S02]  /*1fb0*/  SHF.L.U64.HI R32, R4, 0x7, R5 ;  /* 0x0000000704207819 */ /* 0x000fc40000010205 */
[----:B------:R-:W-:Y:S02]  /*1fc0*/  P2R R3, PR, RZ, 0x4 ;  /* 0x00000004ff037803 */ /* 0x000fe40000000000 */
[----:B------:R-:W-:Y:S02]  /*1fd0*/  SHF.R.S32.HI R5, RZ, 0x1f, R9 ;  /* 0x0000001fff057819 */ /* 0x000fe40000011409 */
[----:B------:R-:W-:Y:S01]  /*1fe0*/  SHF.R.S32.HI R6, RZ, 0x1f, R24 ;  /* 0x0000001fff067819 */ /* 0x000fe20000011418 */
[----:B------:R-:W-:Y:S06]  /*1ff0*/  @!P6 BAR.SYNC.DEFER_BLOCKING 0x9, 0x100 ;  /* 0x024400000000eb1d */ /* 0x000fec0000010000 */
.L_x_595:
[----:B0-----:R-:W0:Y:S01]  /*2000*/  LDC R103, c[0x0][0x430] ;  /* 0x00010c00ff677b82 */ /* 0x001e220000000800 */
[----:B------:R-:W-:Y:S02]  /*2010*/  VIADD R26, R26, 0xffffffff ;  /* 0xffffffff1a1a7836 */ /* 0x000fe40000000000 */
[----:B------:R-:W-:-:S03]  /*2020*/  IMAD.MOV.U32 R102, RZ, RZ, RZ ;  /* 0x000000ffff667224 */ /* 0x000fc600078e00ff */
[----:B------:R-:W-:Y:S02]  /*2030*/  LEA R11, R26, R27, 0x7 ;  /* 0x0000001b1a0b7211 */ /* 0x000fe400078e38ff */
[----:B-1----:R-:W1:Y:S02]  /*2040*/  LDC R108, c[0x0][0x3f4] ;  /* 0x0000fd00ff6c7b82 */ /* 0x002e640000000800 */
[----:B------:R-:W-:Y:S01]  /*2050*/  ISETP.GE.AND P2, PT, R11, R2, PT ;  /* 0x000000020b00720c */ /* 0x000fe20003f46270 */
[----:B------:R-:W-:-:S03]  /*2060*/  IMAD.IADD R45, R84, 0x1, R11 ;  /* 0x00000001542d7824 */ /* 0x000fc600078e020b */
[----:B------:R-:W-:Y:S01]  /*2070*/  ISETP.GT.OR P2, PT, R27, 0x7f, P2 ;  /* 0x0000007f1b00780c */ /* 0x000fe20001744670 */
[----:B------:R-:W-:Y:S01]  /*2080*/  IMAD.MOV.U32 R11, RZ, RZ, R45 ;  /* 0x000000ffff0b7224 */ /* 0x000fe200078e002d */
[----:B0-----:R-:W-:-:S11]  /*2090*/  ISETP.NE.AND P3, PT, R103, 0x1, PT ;  /* 0x000000016700780c */ /* 0x001fd60003f65270 */
[----:B------:R-:W0:Y:S08]  /*20a0*/  @!P2 LDC.64 R14, c[0x0][0x428] ;  /* 0x00010a00ff0eab82 */ /* 0x000e300000000a00 */
[----:B--2---:R-:W2:Y:S08]  /*20b0*/  @!P2 LDC.64 R46, c[0x0][0x418] ;  /* 0x00010600ff2eab82 */ /* 0x004eb00000000a00 */
[----:B------:R-:W3:Y:S08]  /*20c0*/  @P3 LDC R0, c[0x0][0x434] ;  /* 0x00010d00ff003b82 */ /* 0x000ef00000000800 */
[----:B------:R-:W4:Y:S01]  /*20d0*/  @P3 LDC R13, c[0x0][0x438] ;  /* 0x00010e00ff0d3b82 */ /* 0x000f220000000800 */
[----:B---3--:R-:W-:-:S05]  /*20e0*/  @P3 IMAD.HI.U32 R0, R45, R0, RZ ;  /* 0x000000002d003227 */ /* 0x008fca00078e00ff */
[----:B----4-:R-:W-:Y:S01]  /*20f0*/  @P3 SHF.R.U32.HI R11, RZ, R13, R0 ;  /* 0x0000000dff0b3219 */ /* 0x010fe20000011600 */
[----:B0-----:R-:W-:-:S03]  /*2100*/  @!P2 IMAD R0, R6, R14, RZ ;  /* 0x0000000e0600a224 */ /* 0x001fc600078e02ff */
[--C-:B------:R-:W-:Y:S01]  /*2110*/  @!P2 SHF.R.S32.HI R13, RZ, 0x1f, R11.reuse ;  /* 0x0000001fff0da819 */ /* 0x100fe2000001140b */
[----:B------:R-:W-:Y:S02]  /*2120*/  @!P2 IMAD.MOV.U32 R12, RZ, RZ, R11 ;  /* 0x000000ffff0ca224 */ /* 0x000fe400078e000b */
[C---:B------:R-:W-:Y:S02]  /*2130*/  @!P2 IMAD R15, R24.reuse, R15, R0 ;  /* 0x0000000f180fa224 */ /* 0x040fe400078e0200 */
[----:B------:R-:W-:-:S05]  /*2140*/  @!P2 IMAD.WIDE.U32 R12, R24, R14, R12 ;  /* 0x0000000e180ca225 */ /* 0x000fca00078e000c */
[----:B------:R-:W-:Y:S02]  /*2150*/  @!P2 IADD3 R0, R13, R15, RZ ;  /* 0x0000000f0d00a210 */ /* 0x000fe40007ffe0ff */
[----:B--2---:R-:W-:-:S04]  /*2160*/  @!P2 LEA R14, P3, R12, R46, 0x2 ;  /* 0x0000002e0c0ea211 */ /* 0x004fc800078610ff */
[----:B------:R-:W-:Y:S02]  /*2170*/  @!P2 LEA.HI.X R15, R12, R47, R0, 0x2, P3 ;  /* 0x0000002f0c0fa211 */ /* 0x000fe400018f1400 */
[----:B------:R-:W-:-:S03]  /*2180*/  LOP3.LUT R4, R83, 0x70, R16, 0xf8, !PT ;  /* 0x0000007053047812 */ /* 0x000fc600078ef810 */
[----:B------:R0:W5:Y:S01]  /*2190*/  @!P2 LDG.E R102, desc[UR36][R14.64] ;  /* 0x000000240e66a981 */ /* 0x000162000c1e1900 */
[----:B-1----:R-:W-:Y:S01]  /*21a0*/  ISETP.GE.AND P2, PT, R108, 0x1, PT ;  /* 0x000000016c00780c */ /* 0x002fe20003f46270 */
[----:B------:R-:W-:Y:S01]  /*21b0*/  IMAD.MOV R0, RZ, RZ, -R11 ;  /* 0x000000ffff007224 */ /* 0x000fe200078e0a0b */
[----:B------:R-:W-:Y:S01]  /*21c0*/  LOP3.LUT R11, R227, R4, R98, 0xf6, !PT ;  /* 0x00000004e30b7212 */ /* 0x000fe200078ef662 */
[----:B------:R-:W-:Y:S05]  /*21d0*/  YIELD ;  /* 0x0000000000007946 */ /* 0x000fea0003800000 */
[----:B------:R-:W-:Y:S01]  /*21e0*/  IMAD R4, R216, 0x8000, R11 ;  /* 0x00008000d8047824 */ /* 0x000fe200078e020b */
[----:B------:R-:W-:Y:S01]  /*21f0*/  ISETP.GT.AND P3, PT, R26, R25, PT ;  /* 0x000000191a00720c */ /* 0x000fe20003f64270 */
[----:B------:R-:W-:Y:S01]  /*2200*/  BSSY B0, `(.L_x_500) ;  /* 0x0000924000007945 */ /* 0x000fe20003800000 */
[----:B------:R-:W-:-:S02]  /*2210*/  IMAD R103, R103, R0, R45 ;  /* 0x0000000067677224 */ /* 0x000fc400078e022d */
[----:B------:R-:W-:Y:S02]  /*2220*/  P2R R0, PR, RZ, 0x8 ;  /* 0x00000008ff007803 */ /* 0x000fe40000000000 */
[----:B------:R-:W-:Y:S01]  /*2230*/  IADD3 R95, R23, R4, RZ ;  /* 0x00000004175f7210 */ /* 0x000fe20007ffe0ff */
[----:B0-----:R-:W-:Y:S06]  /*2240*/  @!P2 BRA `(.L_x_501) ;  /* 0x0000008800d4a947 */ /* 0x001fec0003800000 */
[----:B------:R-:W-:Y:S01]  /*2250*/  SHF.R.S32.HI R104, RZ, 0x1f, R103 ;  /* 0x0000001fff687819 */ /* 0x000fe20000011467 */
[----:B------:R-:W-:Y:S01]  /*2260*/  ULDC.64 UR4, c[0x0][0x300] ;  /* 0x0000c00000047ab9 */ /* 0x000fe20000000a00 */
[----:B-----5:R-:W-:Y:S01]  /*2270*/  SHF.R.S32.HI R105, RZ, 0x1f, R102 ;  /* 0x0000001fff697819 */ /* 0x020fe20000011466 */
[C---:B------:R-:W-:Y:S01]  /*2280*/  IMAD.WIDE.U32 R12, R103.reuse, UR4, RZ ;  /* 0x00000004670c7c25 */ /* 0x040fe2000f8e00ff */
[----:B------:R-:W-:Y:S02]  /*2290*/  ULDC.U8 UR6, c[0x0][0x410] ;  /* 0x0001040000067ab9 */ /* 0x000fe40000000000 */
[----:B------:R-:W-:Y:S01]  /*22a0*/  ISETP.NE.AND P2, PT, RZ, UR6, PT ;  /* 0x00000006ff007c0c */ /* 0x000fe2000bf45270 */
[----:B------:R-:W-:Y:S02]  /*22b0*/  IMAD R4, R104, UR4, RZ ;  /* 0x0000000468047c24 */ /* 0x000fe4000f8e02ff */
[----:B------:R-:W-:Y:S02]  /*22c0*/  IMAD R44, R32, R26, RZ ;  /* 0x0000001a202c7224 */ /* 0x000fe400078e02ff */
[----:B------:R-:W-:Y:S01]  /*22d0*/  IMAD R11, R103, UR5, R4 ;  /* 0x00000005670b7c24 */ /* 0x000fe2000f8e0204 */
[----:B------:R-:W-:Y:S01]  /*22e0*/  ULDC.64 UR4, c[0x0][0x310] ;  /* 0x0000c40000047ab9 */ /* 0x000fe20000000a00 */
[----:B------:R-:W-:Y:S01]  /*22f0*/  SHF.R.S32.HI R4, RZ, 0x1f, R26 ;  /* 0x0000001fff047819 */ /* 0x000fe2000001141a */
[----:B------:R-:W-:-:S02]  /*2300*/  IMAD R15, R105, UR4, RZ ;  /* 0x00000004690f7c24 */ /* 0x000fc4000f8e02ff */
[----:B------:R-:W-:Y:S02]  /*2310*/  IMAD.IADD R13, R13, 0x1, R11 ;  /* 0x000000010d0d7824 */ /* 0x000fe400078e020b */
[C---:B------:R-:W-:Y:S02]  /*2320*/  IMAD R15, R102.reuse, UR5, R15 ;  /* 0x00000005660f7c24 */ /* 0x040fe4000f8e020f */
[----:B------:R-:W-:Y:S01]  /*2330*/  IMAD.WIDE.U32 R12, R102, UR4, R12 ;  /* 0x00000004660c7c25 */ /* 0x000fe2000f8e000c */
[----:B------:R-:W-:-:S03]  /*2340*/  ULDC.64 UR4, c[0x0][0x308] ;  /* 0x0000c20000047ab9 */ /* 0x000fc60000000a00 */
[----:B------:R-:W-:Y:S02]  /*2350*/  IMAD.IADD R13, R13, 0x1, R15 ;  /* 0x000000010d0d7824 */ /* 0x000fe400078e020f */
[----:B------:R-:W-:Y:S02]  /*2360*/  IMAD R11, R28, UR4, RZ ;  /* 0x000000041c0b7c24 */ /* 0x000fe4000f8e02ff */
[----:B------:R-:W-:Y:S02]  /*2370*/  IMAD R49, R4, R29, R44 ;  /* 0x0000001d04317224 */ /* 0x000fe400078e022c */
[----:B------:R-:W-:-:S04]  /*2380*/  IMAD.WIDE.U32 R44, R222, UR4, R12 ;  /* 0x00000004de2c7c25 */ /* 0x000fc8000f8e000c */
[-C--:B------:R-:W-:Y:S02]  /*2390*/  IMAD R14, R38, R26.reuse, RZ ;  /* 0x0000001a260e7224 */ /* 0x080fe400078e02ff */
[----:B------:R-:W-:Y:S01]  /*23a0*/  IMAD R11, R222, UR5, R11 ;  /* 0x00000005de0b7c24 */ /* 0x000fe2000f8e020b */
[----:B------:R-:W-:Y:S01]  /*23b0*/  ULDC.64 UR4, c[0x0][0x2e8] ;  /* 0x0000ba0000047ab9 */ /* 0x000fe20000000a00 */
[----:B------:R-:W-:Y:S01]  /*23c0*/  IMAD R47, R4, R35, R14 ;  /* 0x00000023042f7224 */ /* 0x000fe200078e020e */
[----:B------:R-:W-:Y:S01]  /*23d0*/  IADD3 R110, P3, R44, UR4, RZ ;  /* 0x000000042c6e7c10 */ /* 0x000fe2000ff7e0ff */
[----:B------:R-:W-:Y:S02]  /*23e0*/  IMAD R106, R26, -0x80, R2 ;  /* 0xffffff801a6a7824 */ /* 0x000fe400078e0202 */
[-C--:B------:R-:W-:Y:S01]  /*23f0*/  IMAD.WIDE.U32 R14, R29, R26.reuse, RZ ;  /* 0x0000001a1d0e7225 */ /* 0x080fe200078e00ff */
[----:B------:R-:W-:Y:S02]  /*2400*/  IADD3.X R111, R45, UR5, R11, P3, !PT ;  /* 0x000000052d6f7c10 */ /* 0x000fe40009ffe40b */
[----:B------:R-:W-:Y:S01]  /*2410*/  VIMNMX R106, R106, 0x80, PT ;  /* 0x000000806a6a7848 */ /* 0x000fe20003fe0100 */
[----:B------:R-:W-:Y:S01]  /*2420*/  IMAD.WIDE.U32 R12, R35, R26, RZ ;  /* 0x0000001a230c7225 */ /* 0x000fe200078e00ff */
[----:B------:R-:W-:-:S03]  /*2430*/  IADD3 R107, R15, R49, RZ ;  /* 0x000000310f6b7210 */ /* 0x000fc60007ffe0ff */
[----:B------:R-:W-:Y:S01]  /*2440*/  IMAD.IADD R11, R13, 0x1, R47 ;  /* 0x000000010d0b7824 */ /* 0x000fe200078e022f */
[----:B------:R-:W-:Y:S06]  /*2450*/  @!P2 BRA `(.L_x_502) ;  /* 0x000000440004a947 */ /* 0x000fec0003800000 */
[----:B------:R-:W-:Y:S01]  /*2460*/  ISETP.GE.AND P2, PT, R219, R106, PT ;  /* 0x0000006adb00720c */ /* 0x000fe20003f46270 */
[----:B------:R-:W-:Y:S01]  /*2470*/  BSSY B1, `(.L_x_503) ;  /* 0x0000018000017945 */ /* 0x000fe20003800000 */
[----:B------:R-:W-:Y:S02]  /*2480*/  CS2R R60, SRZ ;  /* 0x00000000003c7805 */ /* 0x000fe4000001ff00 */
[----:B------:R-:W-:Y:S02]  /*2490*/  CS2R R68, SRZ ;  /* 0x0000000000447805 */ /* 0x000fe4000001ff00 */
[----:B------:R-:W-:Y:S02]  /*24a0*/  CS2R R72, SRZ ;  /* 0x0000000000487805 */ /* 0x000fe4000001ff00 */
[----:B------:R-:W-:Y:S02]  /*24b0*/  P2R R126, PR, RZ, 0x4 ;  /* 0x00000004ff7e7803 */ /* 0x000fe40000000000 */
[----:B------:R-:W-:-:S02]  /*24c0*/  CS2R R70, SRZ ;  /* 0x0000000000467805 */ /* 0x000fc4000001ff00 */
[----:B------:R-:W-:Y:S01]  /*24d0*/  CS2R R74, SRZ ;  /* 0x00000000004a7805 */ /* 0x000fe2000001ff00 */
[----:B------:R-:W-:Y:S06]  /*24e0*/  @P2 BRA `(.L_x_504) ;  /* 0x0000000000402947 */ /* 0x000fec0003800000 */
[----:B------:R-:W-:Y:S01]  /*24f0*/  ULDC.64 UR4, c[0x0][0x3e8] ;  /* 0x0000fa0000047ab9 */ /* 0x000fe20000000a00 */
[----:B------:R-:W-:Y:S02]  /*2500*/  CS2R R72, SRZ ;  /* 0x0000000000487805 */ /* 0x000fe4000001ff00 */
[----:B------:R-:W-:Y:S02]  /*2510*/  IADD3 R44, P2, P3, R86, UR4, R12 ;  /* 0x00000004562c7c10 */ /* 0x000fe4000fb5e00c */
[----:B------:R-:W-:Y:S02]  /*2520*/  CS2R R74, SRZ ;  /* 0x00000000004a7805 */ /* 0x000fe4000001ff00 */
[----:B------:R-:W-:Y:S01]  /*2530*/  IADD3.X R45, R21, UR5, R11, P2, P3 ;  /* 0x00000005152d7c10 */ /* 0x000fe200097e640b */
[----:B------:R-:W-:Y:S02]  /*2540*/  ULDC.64 UR4, c[0x0][0x400] ;  /* 0x0001000000047ab9 */ /* 0x000fe40000000a00 */
[----:B------:R-:W-:-:S04]  /*2550*/  IADD3 R46, P2, P3, R90, UR4, R14 ;  /* 0x000000045a2e7c10 */ /* 0x000fc8000fb5e00e */
[----:B------:R-:W-:Y:S02]  /*2560*/  IADD3.X R47, R10, UR5, R107, P2, P3 ;  /* 0x000000050a2f7c10 */ /* 0x000fe400097e646b */
[----:B------:R-:W-:Y:S02]  /*2570*/  ISETP.GE.AND P2, PT, R18, R108, PT ;  /* 0x0000006c1200720c */ /* 0x000fe40003f46270 */
[----:B------:R-:W-:Y:S02]  /*2580*/  CS2R R68, SRZ ;  /* 0x0000000000447805 */ /* 0x000fe4000001ff00 */
[----:B------:R-:W-:-:S09]  /*2590*/  CS2R R70, SRZ ;  /* 0x0000000000467805 */ /* 0x000fd2000001ff00 */
[----:B------:R0:W5:Y:S04]  /*25a0*/  @!P2 LDG.E.64 R72, desc[UR36][R44.64] ;  /* 0x000000242c48a981 */ /* 0x000168000c1e1b00 */
[----:B------:R0:W5:Y:S01]  /*25b0*/  @!P2 LDG.E.64 R74, desc[UR36][R46.64] ;  /* 0x000000242e4aa981 */ /* 0x000162000c1e1b00 */
[----:B------:R-:W-:-:S13]  /*25c0*/  ISETP.GE.AND P2, PT, R218, R108, PT ;  /* 0x0000006cda00720c */ /* 0x000fda0003f46270 */
[----:B------:R0:W5:Y:S04]  /*25d0*/  @!P2 LDG.E.64 R68, desc[UR36][R44.64+0x40] ;  /* 0x000040242c44a981 */ /* 0x000168000c1e1b00 */
[----:B------:R0:W5:Y:S02]  /*25e0*/  @!P2 LDG.E.64 R70, desc[UR36][R46.64+0x40] ;  /* 0x000040242e46a981 */ /* 0x000164000c1e1b00 */
.L_x_504:
[----:B------:R-:W-:Y:S05]  /*25f0*/  BSYNC B1 ;  /* 0x0000000000017941 */ /* 0x000fea0003800000 */
.L_x_503:
[----:B------:R-:W-:Y:S01]  /*2600*/  VIADD R4, R219, 0x20 ;  /* 0x00000020db047836 */ /* 0x000fe20000000000 */
[----:B------:R-:W-:Y:S01]  /*2610*/  BSSY B1, `(.L_x_505) ;  /* 0x0000024000017945 */ /* 0x000fe20003800000 */
[----:B------:R-:W-:Y:S02]  /*2620*/  CS2R R64, SRZ ;  /* 0x0000000000407805 */ /* 0x000fe4000001ff00 */
[----:B------:R-:W-:Y:S02]  /*2630*/  CS2R R62, SRZ ;  /* 0x00000000003e7805 */ /* 0x000fe4000001ff00 */
[----:B0-----:R-:W-:Y:S02]  /*2640*/  CS2R R44, SRZ ;  /* 0x00000000002c7805 */ /* 0x001fe4000001ff00 */
[----:B------:R-:W-:Y:S02]  /*2650*/  ISETP.GE.AND P2, PT, R4, R106, PT ;  /* 0x0000006a0400720c */ /* 0x000fe40003f46270 */
[----:B------:R-:W-:-:S02]  /*2660*/  CS2R R52, SRZ ;  /* 0x0000000000347805 */ /* 0x000fc4000001ff00 */
[----:B------:R-:W-:Y:S02]  /*2670*/  CS2R R56, SRZ ;  /* 0x0000000000387805 */ /* 0x000fe4000001ff00 */
[----:B------:R-:W-:Y:S02]  /*2680*/  CS2R R54, SRZ ;  /* 0x0000000000367805 */ /* 0x000fe4000001ff00 */
[----:B------:R-:W-:Y:S02]  /*2690*/  CS2R R58, SRZ ;  /* 0x00000000003a7805 */ /* 0x000fe4000001ff00 */
[----:B------:R-:W-:Y:S02]  /*26a0*/  CS2R R48, SRZ ;  /* 0x0000000000307805 */ /* 0x000fe4000001ff00 */
[----:B------:R-:W-:Y:S02]  /*26b0*/  CS2R R46, SRZ ;  /* 0x00000000002e7805 */ /* 0x000fe4000001ff00 */
[----:B------:R-:W-:Y:S01]  /*26c0*/  CS2R R50, SRZ ;  /* 0x0000000000327805 */ /* 0x000fe2000001ff00 */
[----:B-----5:R-:W-:Y:S01]  /*26d0*/  IMAD.MOV.U32 R117, RZ, RZ, R68 ;  /* 0x000000ffff757224 */ /* 0x020fe200078e0044 */
[----:B------:R-:W-:Y:S01]  /*26e0*/  CS2R R66, SRZ ;  /* 0x0000000000427805 */ /* 0x000fe2000001ff00 */
[----:B------:R-:W-:Y:S01]  /*26f0*/  IMAD.MOV.U32 R125, RZ, RZ, R72 ;  /* 0x000000ffff7d7224 */ /* 0x000fe200078e0048 */
[----:B------:R-:W-:Y:S06]  /*2700*/  @P2 BRA `(.L_x_506) ;  /* 0x0000000000502947 */ /* 0x000fec0003800000 */
[----:B------:R-:W-:Y:S01]  /*2710*/  IADD3 R76, P3, P4, R86, R12, R37 ;  /* 0x0000000c564c7210 */ /* 0x000fe20007c7e025 */
[----:B------:R-:W-:Y:S01]  /*2720*/  ULDC.64 UR4, c[0x0][0x3e8] ;  /* 0x0000fa0000047ab9 */ /* 0x000fe20000000a00 */
[----:B------:R-:W-:Y:S02]  /*2730*/  CS2R R64, SRZ ;  /* 0x0000000000407805 */ /* 0x000fe4000001ff00 */
[----:B------:R-:W-:Y:S02]  /*2740*/  CS2R R66, SRZ ;  /* 0x0000000000427805 */ /* 0x000fe4000001ff00 */
[----:B------:R-:W-:Y:S02]  /*2750*/  IADD3.X R60, R21, R11, R40, P3, P4 ;  /* 0x0000000b153c7210 */ /* 0x000fe40001fe8428 */
[----:B------:R-:W-:-:S04]  /*2760*/  IADD3 R78, P3, P4, R90, R14, R31 ;  /* 0x0000000e5a4e7210 */ /* 0x000fc80007c7e01f */
[----:B------:R-:W-:Y:S02]  /*2770*/  IADD3.X R4, R10, R107, R34, P3, P4 ;  /* 0x0000006b0a047210 */ /* 0x000fe40001fe8422 */
[----:B------:R-:W-:-:S04]  /*2780*/  IADD3 R76, P3, R76, UR4, RZ ;  /* 0x000000044c4c7c10 */ /* 0x000fc8000ff7e0ff */
[----:B------:R-:W-:Y:S01]  /*2790*/  IADD3.X R77, R60, UR5, RZ, P3, !PT ;  /* 0x000000053c4d7c10 */ /* 0x000fe20009ffe4ff */
[----:B------:R-:W-:Y:S02]  /*27a0*/  ULDC.64 UR4, c[0x0][0x400] ;  /* 0x0001000000047ab9 */ /* 0x000fe40000000a00 */
[----:B------:R-:W-:-:S04]  /*27b0*/  IADD3 R78, P3, R78, UR4, RZ ;  /* 0x000000044e4e7c10 */ /* 0x000fc8000ff7e0ff */
[----:B------:R-:W-:Y:S02]  /*27c0*/  IADD3.X R79, R4, UR5, RZ, P3, !PT ;  /* 0x00000005044f7c10 */ /* 0x000fe40009ffe4ff */
        /* <DEDUP_REMOVED lines=8> */
.L_x_506:
[----:B------:R-:W-:Y:S05]  /*2850*/  BSYNC B1 ;  /* 0x0000000000017941 */ /* 0x000fea0003800000 */
.L_x_505:
[----:B------:R-:W-:Y:S01]  /*2860*/  IADD3 R4, R219, 0x40, RZ ;  /* 0x00000040db047810 */ /* 0x000fe20007ffe0ff */
[----:B------:R-:W-:Y:S03]  /*2870*/  BSSY B1, `(.L_x_507) ;  /* 0x0000017000017945 */ /* 0x000fe60003800000 */
[----:B------:R-:W-:-:S13]  /*2880*/  ISETP.GE.AND P3, PT, R4, R106, PT ;  /* 0x0000006a0400720c */ /* 0x000fda0003f66270 */
[----:B------:R-:W-:Y:S05]  /*2890*/  @P3 BRA `(.L_x_508) ;  /* 0x0000000000503947 */ /* 0x000fea0003800000 */
[----:B0-----:R-:W-:Y:S01]  /*28a0*/  IADD3 R76, P4, P5, R86, R36, R12 ;  /* 0x00000024564c7210 */ /* 0x001fe20007d9e00c */
        /* <DEDUP_REMOVED lines=19> */
.L_x_508:
[----:B------:R-:W-:Y:S05]  /*29e0*/  BSYNC B1 ;  /* 0x0000000000017941 */ /* 0x000fea0003800000 */
.L_x_507:
[----:B------:R-:W-:Y:S01]  /*29f0*/  VIADD R4, R219, 0x60 ;  /* 0x00000060db047836 */ /* 0x000fe20000000000 */
[----:B------:R-:W-:Y:S04]  /*2a00*/  BSSY B1, `(.L_x_509) ;  /* 0x000001d000017945 */ /* 0x000fe80003800000 */
[----:B------:R-:W-:-:S13]  /*2a10*/  ISETP.GE.AND P4, PT, R4, R106, PT ;  /* 0x0000006a0400720c */ /* 0x000fda0003f86270 */
[----:B------:R-:W-:Y:S05]  /*2a20*/  @P4 BRA `(.L_x_510) ;  /* 0x0000000000684947 */ /* 0x000fea0003800000 */
[----:B------:R-:W2:Y:S01]  /*2a30*/  LDC.64 R44, c[0x0][0x3f8] ;  /* 0x0000fe00ff2c7b82 */ /* 0x000ea20000000a00 */
[----:B------:R-:W-:Y:S01]  /*2a40*/  IMAD.MOV.U32 R13, RZ, RZ, R11 ;  /* 0x000000ffff0d7224 */ /* 0x000fe200078e000b */
[----:B------:R-:W-:Y:S01]  /*2a50*/  MOV R15, R107 ;  /* 0x0000006b000f7202 */ /* 0x000fe20000000f00 */
[----:B------:R-:W-:Y:S01]  /*2a60*/  ULDC.64 UR4, c[0x0][0x3e8] ;  /* 0x0000fa0000047ab9 */ /* 0x000fe20000000a00 */
[----:B------:R-:W-:Y:S02]  /*2a70*/  CS2R R48, SRZ ;  /* 0x0000000000307805 */ /* 0x000fe4000001ff00 */
[----:B------:R-:W-:Y:S01]  /*2a80*/  CS2R R50, SRZ ;  /* 0x0000000000327805 */ /* 0x000fe2000001ff00 */
[----:B--2---:R-:W-:Y:S02]  /*2a90*/  IMAD R45, R45, 0x60, RZ ;  /* 0x000000602d2d7824 */ /* 0x004fe400078e02ff */
[----:B------:R-:W-:-:S04]  /*2aa0*/  IMAD.WIDE.U32 R12, R44, 0x60, R12 ;  /* 0x000000602c0c7825 */ /* 0x000fc800078e000c */
[----:B------:R-:W-:Y:S01]  /*2ab0*/  IMAD.IADD R4, R13, 0x1, R45 ;  /* 0x000000010d047824 */ /* 0x000fe200078e022d */
[----:B------:R-:W-:Y:S01]  /*2ac0*/  IADD3 R12, P5, P6, R86, UR4, R12 ;  /* 0x00000004560c7c10 */ /* 0x000fe2000febe00c */
[----:B------:R-:W2:Y:S03]  /*2ad0*/  LDC.64 R44, c[0x0][0x408] ;  /* 0x00010200ff2c7b82 */ /* 0x000ea60000000a00 */
[----:B------:R-:W-:Y:S01]  /*2ae0*/  IADD3.X R13, R21, UR5, R4, P5, P6 ;  /* 0x00000005150d7c10 */ /* 0x000fe2000afec404 */
[----:B------:R-:W-:Y:S01]  /*2af0*/  ULDC.64 UR4, c[0x0][0x400] ;  /* 0x0001000000047ab9 */ /* 0x000fe20000000a00 */
[----:B--2---:R-:W-:-:S04]  /*2b00*/  IMAD.WIDE.U32 R14, R44, 0x60, R14 ;  /* 0x000000602c0e7825 */ /* 0x004fc800078e000e */
[----:B------:R-:W-:Y:S01]  /*2b10*/  IMAD R11, R45, 0x60, RZ ;  /* 0x000000602d0b7824 */ /* 0x000fe200078e02ff */
[----:B------:R-:W-:-:S03]  /*2b20*/  IADD3 R14, P5, P6, R90, UR4, R14 ;  /* 0x000000045a0e7c10 */ /* 0x000fc6000febe00e */
[----:B------:R-:W-:-:S05]  /*2b30*/  IMAD.IADD R11, R15, 0x1, R11 ;  /* 0x000000010f0b7824 */ /* 0x000fca00078e020b */
        /* <DEDUP_REMOVED lines=9> */
.L_x_510:
[----:B------:R-:W-:Y:S05]  /*2bd0*/  BSYNC B1 ;  /* 0x0000000000017941 */ /* 0x000fea0003800000 */
.L_x_509:
[----:B------:R-:W-:Y:S01]  /*2be0*/  UISETP.NE.AND UP0, UPT, UR60, 0x3, UPT ;  /* 0x000000033c00788c */ /* 0x000fe2000bf05270 */
[----:B------:R-:W-:Y:S01]  /*2bf0*/  IMAD.MOV.U32 R124, RZ, RZ, R70 ;  /* 0x000000ffff7c7224 */ /* 0x000fe200078e0046 */
[----:B-----5:R-:W-:Y:S01]  /*2c00*/  MOV R120, R60 ;  /* 0x0000003c00787202 */ /* 0x020fe20000000f00 */
[----:B------:R-:W-:Y:S01]  /*2c10*/  IMAD.MOV.U32 R132, RZ, RZ, R74 ;  /* 0x000000ffff847224 */ /* 0x000fe200078e004a */
[----:B------:R-:W-:Y:S01]  /*2c20*/  MOV R115, R52 ;  /* 0x0000003400737202 */ /* 0x000fe20000000f00 */
[----:B------:R-:W-:Y:S01]  /*2c30*/  IMAD.MOV.U32 R122, RZ, RZ, R64 ;  /* 0x000000ffff7a7224 */ /* 0x000fe200078e0040 */
[----:B------:R-:W-:Y:S01]  /*2c40*/  PLOP3.LUT P5, PT, PT, PT, UP0, 0x80, 0x0 ;  /* 0x000000000000781c */ /* 0x000fe20003faf008 */
[----:B------:R-:W-:Y:S01]  /*2c50*/  IMAD.MOV.U32 R121, RZ, RZ, R62 ;  /* 0x000000ffff797224 */ /* 0x000fe200078e003e */
[----:B------:R-:W-:Y:S01]  /*2c60*/  MOV R109, R44 ;  /* 0x0000002c006d7202 */ /* 0x000fe20000000f00 */
[----:B------:R-:W-:Y:S02]  /*2c70*/  IMAD.MOV.U32 R123, RZ, RZ, R66 ;  /* 0x000000ffff7b7224 */ /* 0x000fe400078e0042 */
[----:B------:R-:W-:-:S02]  /*2c80*/  IMAD.MOV.U32 R118, RZ, RZ, R56 ;  /* 0x000000ffff767224 */ /* 0x000fc400078e0038 */
[----:B------:R-:W-:Y:S02]  /*2c90*/  IMAD.MOV.U32 R116, RZ, RZ, R54 ;  /* 0x000000ffff747224 */ /* 0x000fe400078e0036 */
[----:B------:R-:W-:Y:S02]  /*2ca0*/  IMAD.MOV.U32 R119, RZ, RZ, R58 ;  /* 0x000000ffff777224 */ /* 0x000fe400078e003a */
[----:B------:R-:W-:Y:S02]  /*2cb0*/  IMAD.MOV.U32 R113, RZ, RZ, R48 ;  /* 0x000000ffff717224 */ /* 0x000fe400078e0030 */
[----:B------:R-:W-:Y:S02]  /*2cc0*/  IMAD.MOV.U32 R112, RZ, RZ, R46 ;  /* 0x000000ffff707224 */ /* 0x000fe400078e002e */
[----:B------:R-:W-:Y:S01]  /*2cd0*/  IMAD.MOV.U32 R114, RZ, RZ, R50 ;  /* 0x000000ffff727224 */ /* 0x000fe200078e0032 */
[----:B------:R-:W-:Y:S06]  /*2ce0*/  @!P5 BRA `(.L_x_511) ;  /* 0x000000000004d947 */ /* 0x000fec0003800000 */
[----:B------:R-:W-:Y:S01]  /*2cf0*/  BPT.TRAP 0x1 ;  /* 0x000000040000795c */ /* 0x000fe20000300000 */
.L_x_511:
[----:B------:R-:W-:Y:S01]  /*2d00*/  LEA R4, R216, R23, 0x3 ;  /* 0x00000017d8047211 */ /* 0x000fe200078e18ff */
[----:B------:R-:W-:Y:S01]  /*2d10*/  BSSY B1, `(.L_x_512) ;  /* 0x0000004000017945 */ /* 0x000fe20003800000 */
[----:B------:R-:W-:-:S04]  /*2d20*/  SHF.L.U32 R107, R224, 0x1f, RZ ;  /* 0x0000001fe06b7819 */ /* 0x000fc800000006ff */
[----:B------:R-:W3:Y:S02]  /*2d30*/  SYNCS.PHASECHK.TRANS64.TRYWAIT P6, [R4+URZ+0x38890], R107 ;  /* 0x0388906b040075a7 */ /* 0x000ee400080c017f */
[----:B---3--:R-:W-:Y:S05]  /*2d40*/  @!P6 BRA `(.L_x_513) ;  /* 0x000002280034e947 */ /* 0x008fea0003800000 */
.L_x_826:
[----:B------:R-:W-:Y:S05]  /*2d50*/  BSYNC B1 ;  /* 0x0000000000017941 */ /* 0x000fea0003800000 */
.L_x_512:
[----:B------:R-:W-:-:S03]  /*2d60*/  UMOV UR4, 0xffffffff ;  /* 0xffffffff00047882 */ /* 0x000fc60000000000 */
[----:B------:R-:W-:Y:S05]  /*2d70*/  BRA.DIV UR4, `(.L_x_514) ;  /* 0x0000022a043c7947 */ /* 0x000fea000b800000 */
[----:B01----:R0:W1:Y:S04]  /*2d80*/  SHFL.IDX PT, R78, R111, RZ, 0x181f ;  /* 0x00181fff6f4e7589 */ /* 0x00306800000e0000 */
[----:B------:R0:W4:Y:S02]  /*2d90*/  SHFL.IDX PT, R79, R110, RZ, 0x181f ;  /* 0x00181fff6e4f7589 */ /* 0x00012400000e0000 */
.L_x_830:
[----:B------:R-:W-:Y:S01]  /*2da0*/  ISETP.NE.AND P6, PT, R126, RZ, PT ;  /* 0x000000ff7e00720c */ /* 0x000fe20003fc5270 */
[----:B------:R-:W-:-:S12]  /*2db0*/  BSSY B1, `(.L_x_515) ;  /* 0x00000e4000017945 */ /* 0x000fd80003800000 */
[----:B------:R-:W-:Y:S05]  /*2dc0*/  @P6 BRA `(.L_x_516) ;  /* 0x0000000c00886947 */ /* 0x000fea0003800000 */
[----:B------:R-:W-:Y:S04]  /*2dd0*/  BSSY B2, `(.L_x_517) ;  /* 0x0000071000027945 */ /* 0x000fe80003800000 */
[----:B------:R-:W-:Y:S05]  /*2de0*/  @P1 BRA `(.L_x_518) ;  /* 0x0000000400bc1947 */ /* 0x000fea0003800000 */
[----:B--2---:R2:W0:Y:S01]  /*2df0*/  LDS.128 R12, [R95+0x28400] ;  /* 0x028400005f0c7984 */ /* 0x0044220000000c00 */
[----:B----4-:R-:W-:Y:S01]  /*2e00*/  IADD3 R76, P6, R16, R79, RZ ;  /* 0x0000004f104c7210 */ /* 0x010fe20007fde0ff */
[----:B------:R-:W-:Y:S04]  /*2e10*/  BSSY B3, `(.L_x_519) ;  /* 0x000006b000037945 */ /* 0x000fe80003800000 */
[----:B-1----:R-:W-:Y:S01]  /*2e20*/  IMAD.X R77, R78, 0x1, R17, P6 ;  /* 0x000000014e4d7824 */ /* 0x002fe200030e0611 */
[----:B------:R-:W-:-:S13]  /*2e30*/  ISETP.GE.AND P6, PT, R18, R108, PT ;  /* 0x0000006c1200720c */ /* 0x000fda0003fc6270 */
[----:B--2---:R-:W-:Y:S05]  /*2e40*/  @P6 BRA `(.L_x_520) ;  /* 0x00000004009c6947 */ /* 0x004fea0003800000 */
[----:B------:R-:W-:Y:S02]  /*2e50*/  SHF.R.U32.HI R11, RZ, 0x8, R73 ;  /* 0x00000008ff0b7819 */ /* 0x000fe40000011649 */
[--C-:B------:R-:W-:Y:S02]  /*2e60*/  SHF.R.U32.HI R72, RZ, 0x8, R75.reuse ;  /* 0x00000008ff487819 */ /* 0x100fe4000001164b */
[----:B------:R-:W-:Y:S01]  /*2e70*/  LOP3.LUT R74, R73, 0xff0000ff, RZ, 0xc0, !PT ;  /* 0xff0000ff494a7812 */ /* 0x000fe200078ec0ff */
[----:B------:R-:W-:Y:S01]  /*2e80*/  IMAD.SHL.U32 R11, R11, 0x100, RZ ;  /* 0x000001000b0b7824 */ /* 0x000fe200078e00ff */
[----:B------:R-:W-:Y:S02]  /*2e90*/  SHF.R.U32.HI R128, RZ, 0x10, R75 ;  /* 0x00000010ff807819 */ /* 0x000fe4000001164b */
[----:B------:R-:W-:Y:S01]  /*2ea0*/  LOP3.LUT R126, R75, 0xff0000ff, RZ, 0xc0, !PT ;  /* 0xff0000ff4b7e7812 */ /* 0x000fe200078ec0ff */
[----:B------:R-:W-:Y:S01]  /*2eb0*/  IMAD.SHL.U32 R75, R72, 0x100, RZ ;  /* 0x00000100484b7824 */ /* 0x000fe200078e00ff */
[----:B------:R-:W-:-:S02]  /*2ec0*/  SHF.R.U32.HI R129, RZ, 0x10, R73 ;  /* 0x00000010ff817819 */ /* 0x000fc40000011649 */
[----:B------:R-:W-:Y:S01]  /*2ed0*/  LOP3.LUT R73, R74, 0xff00, R11, 0xf8, !PT ;  /* 0x0000ff004a497812 */ /* 0x000fe200078ef80b */
[----:B------:R-:W-:Y:S01]  /*2ee0*/  IMAD.U32 R74, R128, 0x10000, RZ ;  /* 0x00010000804a7824 */ /* 0x000fe200078e00ff */
[----:B0-----:R-:W-:Y:S01]  /*2ef0*/  MOV R72, R12 ;  /* 0x0000000c00487202 */ /* 0x001fe20000000f00 */
[----:B------:R-:W-:Y:S01]  /*2f00*/  IMAD.U32 R12, R129, 0x10000, RZ ;  /* 0x00010000810c7824 */ /* 0x000fe200078e00ff */
[----:B------:R-:W-:Y:S02]  /*2f10*/  LOP3.LUT R127, R126, 0xff00, R75, 0xf8, !PT ;  /* 0x0000ff007e7f7812 */ /* 0x000fe400078ef84b */
[----:B------:R-:W-:Y:S02]  /*2f20*/  F2FP.F16.E4M3.UNPACK_B R75, R132.H1 ;  /* 0x00000084ff4b723e */ /* 0x000fe400030006ff */
[----:B------:R-:W-:Y:S02]  /*2f30*/  F2FP.F16.E4M3.UNPACK_B R11, R13 ;  /* 0x0000000dff0b723e */ /* 0x000fe400020006ff */
[----:B------:R-:W-:Y:S01]  /*2f40*/  LOP3.LUT R129, R127, 0xff0000, R74, 0xf8, !PT ;  /* 0x00ff00007f817812 */ /* 0x000fe200078ef84a */
[----:B------:R-:W-:Y:S01]  /*2f50*/  HADD2.F32 R127, -RZ, R75.H0_H0 ;  /* 0x2000004bff7f7230 */ /* 0x000fe20000004100 */
[----:B------:R-:W-:Y:S01]  /*2f60*/  LOP3.LUT R126, R73, 0xff0000, R12, 0xf8, !PT ;  /* 0x00ff0000497e7812 */ /* 0x000fe200078ef80c */
[----:B------:R-:W-:Y:S01]  /*2f70*/  HADD2.F32 R12, -RZ, R11.H1_H1 ;  /* 0x3000000bff0c7230 */ /* 0x000fe20000004100 */
[----:B------:R-:W-:Y:S01]  /*2f80*/  F2FP.F16.E4M3.UNPACK_B R74, R125.H1 ;  /* 0x0000007dff4a723e */ /* 0x000fe200030006ff */
[----:B------:R-:W-:Y:S01]  /*2f90*/  HADD2.F32 R128, -RZ, R75.H1_H1 ;  /* 0x3000004bff807230 */ /* 0x000fe20000004100 */
[----:B------:R-:W-:Y:S01]  /*2fa0*/  F2FP.F16.E4M3.UNPACK_B R13, R13.H1 ;  /* 0x0000000dff0d723e */ /* 0x000fe200030006ff */
[----:B------:R-:W-:-:S02]  /*2fb0*/  HADD2.F32 R11, -RZ, R11.H0_H0 ;  /* 0x2000000bff0b7230 */ /* 0x000fc40000004100 */
[C---:B------:R-:W-:Y:S01]  /*2fc0*/  FMUL.FTZ R130, R12.reuse, R127 ;  /* 0x0000007f0c827220 */ /* 0x040fe20000410000 */
[--C-:B------:R-:W-:Y:S01]  /*2fd0*/  HADD2.F32 R75, -RZ, R74.reuse.H0_H0 ;  /* 0x2000004aff4b7230 */ /* 0x100fe20000004100 */
[----:B------:R-:W-:Y:S01]  /*2fe0*/  F2FP.F16.E4M3.UNPACK_B R125, R125 ;  /* 0x0000007dff7d723e */ /* 0x000fe200020006ff */
[--C-:B------:R-:W-:Y:S02]  /*2ff0*/  HADD2.F32 R73, -RZ, R13.reuse.H1_H1 ;  /* 0x3000000dff497230 */ /* 0x100fe40000004100 */
[C---:B------:R-:W-:Y:S01]  /*3000*/  FMUL.FTZ R131, R11.reuse, R127 ;  /* 0x0000007f0b837220 */ /* 0x040fe20000410000 */
[----:B------:R-:W-:Y:S02]  /*3010*/  HADD2.F32 R13, -RZ, R13.H0_H0 ;  /* 0x2000000dff0d7230 */ /* 0x000fe40000004100 */
[-C--:B------:R-:W-:Y:S01]  /*3020*/  FFMA.FTZ R11, R11, R75.reuse, -R130 ;  /* 0x0000004b0b0b7223 */ /* 0x080fe20000010882 */
[----:B------:R-:W-:Y:S02]  /*3030*/  HADD2.F32 R74, -RZ, R74.H1_H1 ;  /* 0x3000004aff4a7230 */ /* 0x000fe40000004100 */
[----:B------:R-:W-:Y:S01]  /*3040*/  FMUL.FTZ R130, R73, R128 ;  /* 0x0000008049827220 */ /* 0x000fe20000410000 */
[----:B------:R-:W-:Y:S01]  /*3050*/  F2FP.F16.E4M3.UNPACK_B R127, R132 ;  /* 0x00000084ff7f723e */ /* 0x000fe200020006ff */
[C---:B------:R-:W-:Y:S01]  /*3060*/  FMUL.FTZ R128, R13.reuse, R128 ;  /* 0x000000800d807220 */ /* 0x040fe20000410000 */
[----:B------:R-:W-:Y:S01]  /*3070*/  FFMA.FTZ R12, R12, R75, R131 ;  /* 0x0000004b0c0c7223 */ /* 0x000fe20000010083 */
[----:B------:R-:W-:Y:S01]  /*3080*/  FFMA.FTZ R133, R13, R74, -R130 ;  /* 0x0000004a0d857223 */ /* 0x000fe20000010882 */
[----:B------:R-:W-:Y:S01]  /*3090*/  F2FP.F16.E4M3.UNPACK_B R13, R72.H1 ;  /* 0x00000048ff0d723e */ /* 0x000fe200030006ff */
[----:B------:R-:W-:Y:S01]  /*30a0*/  FFMA.FTZ R134, R73, R74, R128 ;  /* 0x0000004a49867223 */ /* 0x000fe20000010080 */
[----:B------:R-:W-:Y:S01]  /*30b0*/  F2FP.F16.E4M3.UNPACK_B R72, R72 ;  /* 0x00000048ff48723e */ /* 0x000fe200020006ff */
[----:B------:R-:W-:-:S02]  /*30c0*/  HADD2.F32 R128, -RZ, R127.H1_H1 ;  /* 0x3000007fff807230 */ /* 0x000fc40000004100 */
[--C-:B------:R-:W-:Y:S01]  /*30d0*/  HADD2.F32 R73, -RZ, R13.reuse.H0_H0 ;  /* 0x2000000dff497230 */ /* 0x100fe20000004100 */
[----:B------:R-:W-:Y:S01]  /*30e0*/  F2FP.SATFINITE.E4M3.F32.PACK_AB_MERGE_C R137, R134, R133, RZ ;  /* 0x000000858689723e */ /* 0x000fe200048070ff */
[----:B------:R-:W-:Y:S02]  /*30f0*/  HADD2.F32 R74, -RZ, R13.H1_H1 ;  /* 0x3000000dff4a7230 */ /* 0x000fe40000004100 */
[--C-:B------:R-:W-:Y:S02]  /*3100*/  HADD2.F32 R13, -RZ, R72.reuse.H0_H0 ;  /* 0x20000048ff0d7230 */ /* 0x100fe40000004100 */
[-C--:B------:R-:W-:Y:S01]  /*3110*/  FMUL.FTZ R131, R73, R128.reuse ;  /* 0x0000008049837220 */ /* 0x080fe20000410000 */
[----:B------:R-:W-:Y:S02]  /*3120*/  HADD2.F32 R127, -RZ, R127.H0_H0 ;  /* 0x2000007fff7f7230 */ /* 0x000fe40000004100 */
[----:B------:R-:W-:Y:S01]  /*3130*/  FMUL.FTZ R130, R74, R128 ;  /* 0x000000804a827220 */ /* 0x000fe20000410000 */
[----:B------:R-:W-:-:S02]  /*3140*/  HADD2.F32 R72, -RZ, R72.H1_H1 ;  /* 0x30000048ff487230 */ /* 0x000fc40000004100 */
[--C-:B------:R-:W-:Y:S02]  /*3150*/  HADD2.F32 R75, -RZ, R125.reuse.H1_H1 ;  /* 0x3000007dff4b7230 */ /* 0x100fe40000004100 */
[----:B------:R-:W-:Y:S02]  /*3160*/  HADD2.F32 R125, -RZ, R125.H0_H0 ;  /* 0x2000007dff7d7230 */ /* 0x000fe40000004100 */
[-C--:B------:R-:W-:Y:S01]  /*3170*/  FMUL.FTZ R128, R72, R127.reuse ;  /* 0x0000007f48807220 */ /* 0x080fe20000410000 */
[----:B------:R-:W-:Y:S01]  /*3180*/  FMUL.FTZ R127, R13, R127 ;  /* 0x0000007f0d7f7220 */ /* 0x000fe20000410000 */
[-C--:B------:R-:W-:Y:S01]  /*3190*/  FFMA.FTZ R130, R73, R75.reuse, -R130 ;  /* 0x0000004b49827223 */ /* 0x080fe20000010882 */
[----:B------:R-:W-:Y:S01]  /*31a0*/  FFMA.FTZ R75, R74, R75, R131 ;  /* 0x0000004b4a4b7223 */ /* 0x000fe20000010083 */
[-C--:B------:R-:W-:Y:S01]  /*31b0*/  FFMA.FTZ R131, R13, R125.reuse, -R128 ;  /* 0x0000007d0d837223 */ /* 0x080fe20000010880 */
[----:B------:R-:W-:Y:S01]  /*31c0*/  FFMA.FTZ R132, R72, R125, R127 ;  /* 0x0000007d48847223 */ /* 0x000fe2000001007f */
[----:B------:R-:W-:-:S02]  /*31d0*/  F2FP.F16.E4M3.UNPACK_B R72, R15.H1 ;  /* 0x0000000fff48723e */ /* 0x000fc400030006ff */
[-C--:B------:R-:W-:Y:S02]  /*31e0*/  F2FP.F16.E4M3.UNPACK_B R127, R129.reuse.H1 ;  /* 0x00000081ff7f723e */ /* 0x080fe400030006ff */
[----:B------:R-:W-:Y:S01]  /*31f0*/  F2FP.SATFINITE.E4M3.F32.PACK_AB_MERGE_C R136, R75, R130, RZ ;  /* 0x000000824b88723e */ /* 0x000fe200048070ff */
[--C-:B------:R-:W-:Y:S01]  /*3200*/  HADD2.F32 R74, -RZ, R72.reuse.H1_H1 ;  /* 0x30000048ff4a7230 */ /* 0x100fe20000004100 */
[----:B------:R-:W-:Y:S01]  /*3210*/  F2FP.F16.E4M3.UNPACK_B R75, R126.H1 ;  /* 0x0000007eff4b723e */ /* 0x000fe200030006ff */
[----:B------:R-:W-:Y:S01]  /*3220*/  HADD2.F32 R130, -RZ, R127.H1_H1 ;  /* 0x3000007fff827230 */ /* 0x000fe20000004100 */
[----:B------:R-:W-:Y:S01]  /*3230*/  F2FP.F16.E4M3.UNPACK_B R13, R14.H1 ;  /* 0x0000000eff0d723e */ /* 0x000fe200030006ff */
[----:B------:R-:W-:Y:S01]  /*3240*/  HADD2.F32 R73, -RZ, R72.H0_H0 ;  /* 0x20000048ff497230 */ /* 0x000fe20000004100 */
[----:B------:R-:W-:Y:S01]  /*3250*/  F2FP.F16.E4M3.UNPACK_B R129, R129 ;  /* 0x00000081ff81723e */ /* 0x000fe200020006ff */
[----:B------:R-:W-:Y:S01]  /*3260*/  HADD2.F32 R125, -RZ, R75.H1_H1 ;  /* 0x3000004bff7d7230 */ /* 0x000fe20000004100 */
[----:B------:R-:W-:Y:S01]  /*3270*/  F2FP.F16.E4M3.UNPACK_B R126, R126 ;  /* 0x0000007eff7e723e */ /* 0x000fe200020006ff */
[----:B------:R-:W-:Y:S01]  /*3280*/  FMUL.FTZ R134, R74, R130 ;  /* 0x000000824a867220 */ /* 0x000fe20000410000 */
[----:B------:R-:W-:-:S02]  /*3290*/  HADD2.F32 R72, -RZ, R13.H1_H1 ;  /* 0x3000000dff487230 */ /* 0x000fc40000004100 */
[C---:B------:R-:W-:Y:S01]  /*32a0*/  FMUL.FTZ R135, R73.reuse, R130 ;  /* 0x0000008249877220 */ /* 0x040fe20000410000 */
[----:B------:R-:W-:Y:S02]  /*32b0*/  HADD2.F32 R128, -RZ, R129.H1_H1 ;  /* 0x30000081ff807230 */ /* 0x000fe40000004100 */
[----:B------:R-:W-:Y:S01]  /*32c0*/  FFMA.FTZ R134, R73, R125, -R134 ;  /* 0x0000007d49867223 */ /* 0x000fe20000010886 */
[----:B------:R-:W-:Y:S01]  /*32d0*/  HADD2.F32 R13, -RZ, R13.H0_H0 ;  /* 0x2000000dff0d7230 */ /* 0x000fe20000004100 */
[----:B------:R-:W-:Y:S01]  /*32e0*/  F2FP.F16.E4M3.UNPACK_B R14, R14 ;  /* 0x0000000eff0e723e */ /* 0x000fe200020006ff */
[----:B------:R-:W-:Y:S02]  /*32f0*/  HADD2.F32 R73, -RZ, R126.H1_H1 ;  /* 0x3000007eff497230 */ /* 0x000fe40000004100 */
[-C--:B------:R-:W-:Y:S01]  /*3300*/  FMUL.FTZ R130, R72, R128.reuse ;  /* 0x0000008048827220 */ /* 0x080fe20000410000 */
[----:B------:R-:W-:Y:S01]  /*3310*/  F2FP.F16.E4M3.UNPACK_B R15, R15 ;  /* 0x0000000fff0f723e */ /* 0x000fe200020006ff */
[----:B------:R-:W-:Y:S01]  /*3320*/  FMUL.FTZ R133, R13, R128 ;  /* 0x000000800d857220 */ /* 0x000fe20000410000 */
[----:B------:R-:W-:-:S02]  /*3330*/  HADD2.F32 R129, -RZ, R129.H0_H0 ;  /* 0x20000081ff817230 */ /* 0x000fc40000004100 */
[-C--:B------:R-:W-:Y:S01]  /*3340*/  FFMA.FTZ R130, R13, R73.reuse, -R130 ;  /* 0x000000490d827223 */ /* 0x080fe20000010882 */
[--C-:B------:R-:W-:Y:S02]  /*3350*/  HADD2.F32 R13, -RZ, R14.reuse.H0_H0 ;  /* 0x2000000eff0d7230 */ /* 0x100fe40000004100 */
[----:B------:R-:W-:Y:S01]  /*3360*/  FFMA.FTZ R133, R72, R73, R133 ;  /* 0x0000004948857223 */ /* 0x000fe20000010085 */
[--C-:B------:R-:W-:Y:S02]  /*3370*/  HADD2.F32 R72, -RZ, R15.reuse.H0_H0 ;  /* 0x2000000fff487230 */ /* 0x100fe40000004100 */
[----:B------:R-:W-:Y:S01]  /*3380*/  FFMA.FTZ R135, R74, R125, R135 ;  /* 0x0000007d4a877223 */ /* 0x000fe20000010087 */
[----:B------:R-:W-:Y:S02]  /*3390*/  HADD2.F32 R14, -RZ, R14.H1_H1 ;  /* 0x3000000eff0e7230 */ /* 0x000fe40000004100 */
[----:B------:R-:W-:Y:S01]  /*33a0*/  HADD2.F32 R15, -RZ, R15.H1_H1 ;  /* 0x3000000fff0f7230 */ /* 0x000fe20000004100 */
[----:B------:R-:W-:Y:S01]  /*33b0*/  F2FP.SATFINITE.E4M3.F32.PACK_AB_MERGE_C R130, R133, R130, RZ ;  /* 0x000000828582723e */ /* 0x000fe200048070ff */
[----:B------:R-:W-:-:S02]  /*33c0*/  HADD2.F32 R127, -RZ, R127.H0_H0 ;  /* 0x2000007fff7f7230 */ /* 0x000fc40000004100 */
[-C--:B------:R-:W-:Y:S01]  /*33d0*/  FMUL.FTZ R74, R14, R129.reuse ;  /* 0x000000810e4a7220 */ /* 0x080fe20000410000 */
[----:B------:R-:W-:Y:S02]  /*33e0*/  HADD2.F32 R75, -RZ, R75.H0_H0 ;  /* 0x2000004bff4b7230 */ /* 0x000fe40000004100 */
[----:B------:R-:W-:Y:S01]  /*33f0*/  FMUL.FTZ R129, R13, R129 ;  /* 0x000000810d817220 */ /* 0x000fe20000410000 */
[----:B------:R-:W-:Y:S02]  /*3400*/  HADD2.F32 R126, -RZ, R126.H0_H0 ;  /* 0x2000007eff7e7230 */ /* 0x000fe40000004100 */
[-C--:B------:R-:W-:Y:S01]  /*3410*/  FMUL.FTZ R73, R15, R127.reuse ;  /* 0x0000007f0f497220 */ /* 0x080fe20000410000 */
[C---:B------:R-:W-:Y:S01]  /*3420*/  FMUL.FTZ R128, R72.reuse, R127 ;  /* 0x0000007f48807220 */ /* 0x040fe20000410000 */
[----:B------:R-:W-:Y:S02]  /*3430*/  F2FP.SATFINITE.E4M3.F32.PACK_AB_MERGE_C R134, R135, R134, RZ ;  /* 0x000000868786723e */ /* 0x000fe400048070ff */
[-C--:B------:R-:W-:Y:S01]  /*3440*/  FFMA.FTZ R73, R72, R75.reuse, -R73 ;  /* 0x0000004b48497223 */ /* 0x080fe20000010849 */
[----:B------:R-:W-:Y:S01]  /*3450*/  FFMA.FTZ R128, R15, R75, R128 ;  /* 0x0000004b0f807223 */ /* 0x000fe20000010080 */
[-C--:B------:R-:W-:Y:S01]  /*3460*/  FFMA.FTZ R74, R13, R126.reuse, -R74 ;  /* 0x0000007e0d4a7223 */ /* 0x080fe2000001084a */
[----:B------:R-:W-:Y:S01]  /*3470*/  FFMA.FTZ R129, R14, R126, R129 ;  /* 0x0000007e0e817223 */ /* 0x000fe20000010081 */
[----:B------:R-:W-:-:S02]  /*3480*/  F2FP.SATFINITE.E4M3.F32.PACK_AB_MERGE_C R13, R12, R11, R137 ;  /* 0x0000000b0c0d723e */ /* 0x000fc40004807089 */
[----:B------:R-:W-:Y:S02]  /*3490*/  F2FP.SATFINITE.E4M3.F32.PACK_AB_MERGE_C R12, R132, R131, R136 ;  /* 0x00000083840c723e */ /* 0x000fe40004807088 */
[----:B------:R-:W-:Y:S02]  /*34a0*/  F2FP.SATFINITE.E4M3.F32.PACK_AB_MERGE_C R14, R129, R74, R130 ;  /* 0x0000004a810e723e */ /* 0x000fe40004807082 */
[----:B------:R-:W-:-:S07]  /*34b0*/  F2FP.SATFINITE.E4M3.F32.PACK_AB_MERGE_C R15, R128, R73, R134 ;  /* 0x00000049800f723e */ /* 0x000fce0004807086 */
.L_x_520:
[----:B------:R-:W-:Y:S05]  /*34c0*/  BSYNC B3 ;  /* 0x0000000000037941 */ /* 0x000fea0003800000 */
.L_x_519:
[----:B0-----:R0:W-:Y:S02]  /*34d0*/  ST.E.128 desc[UR36][R76.64], R12 ;  /* 0x0000000c4c007985 */ /* 0x0011e4000c101d24 */
.L_x_518:
[----:B------:R-:W-:Y:S05]  /*34e0*/  BSYNC B2 ;  /* 0x0000000000027941 */ /* 0x000fea0003800000 */
.L_x_517:
[----:B------:R-:W-:-:S13]  /*34f0*/  ISETP.NE.AND P6, PT, R3, RZ, PT ;  /* 0x000000ff0300720c */ /* 0x000fda0003fc5270 */
[----:B------:R-:W-:Y:S05]  /*3500*/  @P6 BRA `(.L_x_516) ;  /* 0x0000000400b86947 */ /* 0x000fea0003800000 */
[----:B0-2---:R0:W2:Y:S01]  /*3510*/  LDS.128 R12, [R95+0x2c400] ;  /* 0x02c400005f0c7984 */ /* 0x0050a20000000c00 */
[----:B----4-:R-:W-:Y:S01]  /*3520*/  IADD3 R72, P6, R22, R79, RZ ;  /* 0x0000004f16487210 */ /* 0x010fe20007fde0ff */
[----:B------:R-:W-:Y:S04]  /*3530*/  BSSY B2, `(.L_x_521) ;  /* 0x000006a000027945 */ /* 0x000fe80003800000 */
[----:B-1----:R-:W-:Y:S01]  /*3540*/  IMAD.X R73, R78, 0x1, R217, P6 ;  /* 0x000000014e497824 */ /* 0x002fe200030e06d9 */
[----:B------:R-:W-:-:S13]  /*3550*/  ISETP.GE.AND P6, PT, R218, R108, PT ;  /* 0x0000006cda00720c */ /* 0x000fda0003fc6270 */
[----:B0-----:R-:W-:Y:S05]  /*3560*/  @P6 BRA `(.L_x_522) ;  /* 0x0000000400986947 */ /* 0x001fea0003800000 */
[----:B------:R-:W-:Y:S02]  /*3570*/  SHF.R.U32.HI R70, RZ, 0x8, R71 ;  /* 0x00000008ff467819 */ /* 0x000fe40000011647 */
[--C-:B------:R-:W-:Y:S02]  /*3580*/  SHF.R.U32.HI R68, RZ, 0x8, R69.reuse ;  /* 0x00000008ff447819 */ /* 0x100fe40000011645 */
[----:B------:R-:W-:Y:S01]  /*3590*/  LOP3.LUT R11, R69, 0xff0000ff, RZ, 0xc0, !PT ;  /* 0xff0000ff450b7812 */ /* 0x000fe200078ec0ff */
[----:B------:R-:W-:Y:S01]  /*35a0*/  IMAD.SHL.U32 R70, R70, 0x100, RZ ;  /* 0x0000010046467824 */ /* 0x000fe200078e00ff */
[----:B------:R-:W-:Y:S02]  /*35b0*/  SHF.R.U32.HI R74, RZ, 0x10, R69 ;  /* 0x00000010ff4a7819 */ /* 0x000fe40000011645 */
[----:B------:R-:W-:Y:S02]  /*35c0*/  SHF.R.U32.HI R75, RZ, 0x10, R71 ;  /* 0x00000010ff4b7819 */ /* 0x000fe40000011647 */
[----:B------:R-:W-:-:S02]  /*35d0*/  LOP3.LUT R69, R71, 0xff0000ff, RZ, 0xc0, !PT ;  /* 0xff0000ff47457812 */ /* 0x000fc400078ec0ff */
[----:B------:R-:W-:Y:S01]  /*35e0*/  SHF.L.U32 R68, R68, 0x8, RZ ;  /* 0x0000000844447819 */ /* 0x000fe200000006ff */
[----:B------:R-:W-:Y:S01]  /*35f0*/  IMAD.U32 R75, R75, 0x10000, RZ ;  /* 0x000100004b4b7824 */ /* 0x000fe200078e00ff */
[----:B------:R-:W-:Y:S01]  /*3600*/  LOP3.LUT R70, R69, 0xff00, R70, 0xf8, !PT ;  /* 0x0000ff0045467812 */ /* 0x000fe200078ef846 */
[----:B------:R-:W-:Y:S01]  /*3610*/  IMAD.U32 R69, R74, 0x10000, RZ ;  /* 0x000100004a457824 */ /* 0x000fe200078e00ff */
[----:B------:R-:W-:Y:S02]  /*3620*/  LOP3.LUT R68, R11, 0xff00, R68, 0xf8, !PT ;  /* 0x0000ff000b447812 */ /* 0x000fe400078ef844 */
[----:B------:R-:W-:Y:S02]  /*3630*/  F2FP.F16.E4M3.UNPACK_B R71, R124.H1 ;  /* 0x0000007cff47723e */ /* 0x000fe400030006ff */
[----:B--2---:R-:W-:Y:S02]  /*3640*/  F2FP.F16.E4M3.UNPACK_B R11, R13 ;  /* 0x0000000dff0b723e */ /* 0x004fe400020006ff */
        /* <DEDUP_REMOVED lines=8> */
[CC--:B------:R-:W-:Y:S01]  /*36d0*/  FMUL.FTZ R78, R68.reuse, R75.reuse ;  /* 0x0000004b444e7220 */ /* 0x0c0fe20000410000 */
[--C-:B------:R-:W-:Y:S01]  /*36e0*/  HADD2.F32 R71, -RZ, R70.reuse.H0_H0 ;  /* 0x20000046ff477230 */ /* 0x100fe20000004100 */
[----:B------:R-:W-:Y:S01]  /*36f0*/  F2FP.F16.E4M3.UNPACK_B R124, R124 ;  /* 0x0000007cff7c723e */ /* 0x000fe200020006ff */
[--C-:B------:R-:W-:Y:S02]  /*3700*/  HADD2.F32 R69, -RZ, R13.reuse.H1_H1 ;  /* 0x3000000dff457230 */ /* 0x100fe40000004100 */
[C---:B------:R-:W-:Y:S01]  /*3710*/  FMUL.FTZ R75, R11.reuse, R75 ;  /* 0x0000004b0b4b7220 */ /* 0x040fe20000410000 */
[----:B------:R-:W-:Y:S02]  /*3720*/  HADD2.F32 R13, -RZ, R13.H0_H0 ;  /* 0x2000000dff0d7230 */ /* 0x000fe40000004100 */
[-C--:B------:R-:W-:Y:S01]  /*3730*/  FFMA.FTZ R11, R11, R71.reuse, -R78 ;  /* 0x000000470b0b7223 */ /* 0x080fe2000001084e */
[----:B------:R-:W-:Y:S02]  /*3740*/  HADD2.F32 R70, -RZ, R70.H1_H1 ;  /* 0x30000046ff467230 */ /* 0x000fe40000004100 */
[-C--:B------:R-:W-:Y:S01]  /*3750*/  FMUL.FTZ R78, R69, R76.reuse ;  /* 0x0000004c454e7220 */ /* 0x080fe20000410000 */
[----:B------:R-:W-:Y:S01]  /*3760*/  FFMA.FTZ R126, R68, R71, R75 ;  /* 0x00000047447e7223 */ /* 0x000fe2000001004b */
[C---:B------:R-:W-:Y:S01]  /*3770*/  FMUL.FTZ R76, R13.reuse, R76 ;  /* 0x0000004c0d4c7220 */ /* 0x040fe20000410000 */
[----:B------:R-:W-:Y:S01]  /*3780*/  F2FP.F16.E4M3.UNPACK_B R117, R117 ;  /* 0x00000075ff75723e */ /* 0x000fe200020006ff */
        /* <DEDUP_REMOVED lines=8> */
[----:B------:R-:W-:Y:S02]  /*3810*/  HADD2.F32 R13, -RZ, R12.H0_H0 ;  /* 0x2000000cff0d7230 */ /* 0x000fe40000004100 */
[-C--:B------:R-:W-:Y:S01]  /*3820*/  FMUL.FTZ R78, R68, R71.reuse ;  /* 0x00000047444e7220 */ /* 0x080fe20000410000 */
[----:B------:R-:W-:Y:S02]  /*3830*/  HADD2.F32 R70, -RZ, R117.H1_H1 ;  /* 0x30000075ff467230 */ /* 0x000fe40000004100 */
[----:B------:R-:W-:Y:S01]  /*3840*/  FMUL.FTZ R75, R69, R71 ;  /* 0x00000047454b7220 */ /* 0x000fe20000410000 */
[----:B------:R-:W-:-:S02]  /*3850*/  HADD2.F32 R124, -RZ, R124.H0_H0 ;  /* 0x2000007cff7c7230 */ /* 0x000fc40000004100 */
[----:B------:R-:W-:Y:S02]  /*3860*/  HADD2.F32 R12, -RZ, R12.H1_H1 ;  /* 0x3000000cff0c7230 */ /* 0x000fe40000004100 */
[-C--:B------:R-:W-:Y:S01]  /*3870*/  FFMA.FTZ R75, R68, R70.reuse, -R75 ;  /* 0x00000046444b7223 */ /* 0x080fe2000001084b */
[----:B------:R-:W-:Y:S02]  /*3880*/  HADD2.F32 R117, -RZ, R117.H0_H0 ;  /* 0x20000075ff757230 */ /* 0x000fe40000004100 */
[----:B------:R-:W-:Y:S01]  /*3890*/  FFMA.FTZ R78, R69, R70, R78 ;  /* 0x00000046454e7223 */ /* 0x000fe2000001004e */
[CC--:B------:R-:W-:Y:S01]  /*38a0*/  FMUL.FTZ R71, R13.reuse, R124.reuse ;  /* 0x0000007c0d477220 */ /* 0x0c0fe20000410000 */
[----:B------:R-:W-:Y:S01]  /*38b0*/  FMUL.FTZ R76, R12, R124 ;  /* 0x0000007c0c4c7220 */ /* 0x000fe20000410000 */
[----:B------:R-:W-:Y:S02]  /*38c0*/  F2FP.F16.E4M3.UNPACK_B R70, R74.H1 ;  /* 0x0000004aff46723e */ /* 0x000fe400030006ff */
[----:B------:R-:W-:Y:S01]  /*38d0*/  F2FP.SATFINITE.E4M3.F32.PACK_AB_MERGE_C R127, R78, R75, RZ ;  /* 0x0000004b4e7f723e */ /* 0x000fe200048070ff */
[----:B------:R-:W-:Y:S01]  /*38e0*/  FFMA.FTZ R79, R13, R117, -R76 ;  /* 0x000000750d4f7223 */ /* 0x000fe2000001084c */
[----:B------:R-:W-:Y:S01]  /*38f0*/  F2FP.F16.E4M3.UNPACK_B R13, R15.H1 ;  /* 0x0000000fff0d723e */ /* 0x000fe200030006ff */
[----:B------:R-:W-:Y:S01]  /*3900*/  FFMA.FTZ R124, R12, R117, R71 ;  /* 0x000000750c7c7223 */ /* 0x000fe20000010047 */
[-C--:B------:R-:W-:Y:S01]  /*3910*/  F2FP.F16.E4M3.UNPACK_B R75, R77.reuse.H1 ;  /* 0x0000004dff4b723e */ /* 0x080fe200030006ff */
[----:B------:R-:W-:Y:S01]  /*3920*/  HADD2.F32 R71, -RZ, R70.H1_H1 ;  /* 0x30000046ff477230 */ /* 0x000fe20000004100 */
[----:B------:R-:W-:Y:S01]  /*3930*/  F2FP.F16.E4M3.UNPACK_B R12, R14.H1 ;  /* 0x0000000eff0c723e */ /* 0x000fe200030006ff */
[----:B------:R-:W-:Y:S01]  /*3940*/  HADD2.F32 R69, -RZ, R13.H1_H1 ;  /* 0x3000000dff457230 */ /* 0x000fe20000004100 */
[----:B------:R-:W-:Y:S01]  /*3950*/  F2FP.F16.E4M3.UNPACK_B R77, R77 ;  /* 0x0000004dff4d723e */ /* 0x000fe200020006ff */
[----:B------:R-:W-:Y:S01]  /*3960*/  HADD2.F32 R78, -RZ, R75.H1_H1 ;  /* 0x3000004bff4e7230 */ /* 0x000fe20000004100 */
[----:B------:R-:W-:Y:S01]  /*3970*/  F2FP.F16.E4M3.UNPACK_B R74, R74 ;  /* 0x0000004aff4a723e */ /* 0x000fe200020006ff */
[----:B------:R-:W-:Y:S01]  /*3980*/  HADD2.F32 R68, -RZ, R13.H0_H0 ;  /* 0x2000000dff447230 */ /* 0x000fe20000004100 */
[----:B------:R-:W-:Y:S01]  /*3990*/  F2FP.F16.E4M3.UNPACK_B R15, R15 ;  /* 0x0000000fff0f723e */ /* 0x000fe200020006ff */
[----:B------:R-:W-:-:S02]  /*39a0*/  HADD2.F32 R13, -RZ, R12.H1_H1 ;  /* 0x3000000cff0d7230 */ /* 0x000fc40000004100 */
[-C--:B------:R-:W-:Y:S01]  /*39b0*/  FMUL.FTZ R117, R69, R78.reuse ;  /* 0x0000004e45757220 */ /* 0x080fe20000410000 */
[--C-:B------:R-:W-:Y:S02]  /*39c0*/  HADD2.F32 R76, -RZ, R77.reuse.H1_H1 ;  /* 0x3000004dff4c7230 */ /* 0x100fe40000004100 */
[C---:B------:R-:W-:Y:S01]  /*39d0*/  FMUL.FTZ R128, R68.reuse, R78 ;  /* 0x0000004e44807220 */ /* 0x040fe20000410000 */
[----:B------:R-:W-:Y:S02]  /*39e0*/  HADD2.F32 R12, -RZ, R12.H0_H0 ;  /* 0x2000000cff0c7230 */ /* 0x000fe40000004100 */
[----:B------:R-:W-:Y:S01]  /*39f0*/  FFMA.FTZ R78, R68, R71, -R117 ;  /* 0x00000047444e7223 */ /* 0x000fe20000010875 */
[----:B------:R-:W-:Y:S02]  /*3a00*/  HADD2.F32 R68, -RZ, R74.H1_H1 ;  /* 0x3000004aff447230 */ /* 0x000fe40000004100 */
[----:B------:R-:W-:Y:S01]  /*3a10*/  FMUL.FTZ R117, R13, R76 ;  /* 0x0000004c0d757220 */ /* 0x000fe20000410000 */
[----:B------:R-:W-:Y:S01]  /*3a20*/  F2FP.F16.E4M3.UNPACK_B R14, R14 ;  /* 0x0000000eff0e723e */ /* 0x000fe200020006ff */
[----:B------:R-:W-:Y:S01]  /*3a30*/  FMUL.FTZ R76, R12, R76 ;  /* 0x0000004c0c4c7220 */ /* 0x000fe20000410000 */
[----:B------:R-:W-:-:S02]  /*3a40*/  HADD2.F32 R77, -RZ, R77.H0_H0 ;  /* 0x2000004dff4d7230 */ /* 0x000fc40000004100 */
[-C--:B------:R-:W-:Y:S01]  /*3a50*/  FFMA.FTZ R117, R12, R68.reuse, -R117 ;  /* 0x000000440c757223 */ /* 0x080fe20000010875 */
[----:B------:R-:W-:Y:S01]  /*3a60*/  FFMA.FTZ R125, R69, R71, R128 ;  /* 0x00000047457d7223 */ /* 0x000fe20000010080 */
[----:B------:R-:W-:Y:S01]  /*3a70*/  FFMA.FTZ R76, R13, R68, R76 ;  /* 0x000000440d4c7223 */ /* 0x000fe2000001004c */
[--C-:B------:R-:W-:Y:S02]  /*3a80*/  HADD2.F32 R13, -RZ, R15.reuse.H0_H0 ;  /* 0x2000000fff0d7230 */ /* 0x100fe40000004100 */
[--C-:B------:R-:W-:Y:S01]  /*3a90*/  HADD2.F32 R12, -RZ, R14.reuse.H0_H0 ;  /* 0x2000000eff0c7230 */ /* 0x100fe20000004100 */
[----:B------:R-:W-:Y:S01]  /*3aa0*/  F2FP.SATFINITE.E4M3.F32.PACK_AB_MERGE_C R78, R125, R78, RZ ;  /* 0x0000004e7d4e723e */ /* 0x000fe200048070ff */
[----:B------:R-:W-:Y:S01]  /*3ab0*/  HADD2.F32 R15, -RZ, R15.H1_H1 ;  /* 0x3000000fff0f7230 */ /* 0x000fe20000004100 */
[----:B------:R-:W-:Y:S01]  /*3ac0*/  F2FP.SATFINITE.E4M3.F32.PACK_AB_MERGE_C R76, R76, R117, RZ ;  /* 0x000000754c4c723e */ /* 0x000fe200048070ff */
[----:B------:R-:W-:Y:S02]  /*3ad0*/  HADD2.F32 R68, -RZ, R75.H0_H0 ;  /* 0x2000004bff447230 */ /* 0x000fe40000004100 */
[----:B------:R-:W-:-:S02]  /*3ae0*/  HADD2.F32 R14, -RZ, R14.H1_H1 ;  /* 0x3000000eff0e7230 */ /* 0x000fc40000004100 */
[----:B------:R-:W-:Y:S02]  /*3af0*/  HADD2.F32 R69, -RZ, R74.H0_H0 ;  /* 0x2000004aff457230 */ /* 0x000fe40000004100 */
[-C--:B------:R-:W-:Y:S01]  /*3b00*/  FMUL.FTZ R74, R15, R68.reuse ;  /* 0x000000440f4a7220 */ /* 0x080fe20000410000 */
[----:B------:R-:W-:Y:S02]  /*3b10*/  HADD2.F32 R70, -RZ, R70.H0_H0 ;  /* 0x20000046ff467230 */ /* 0x000fe40000004100 */
[-C--:B------:R-:W-:Y:S01]  /*3b20*/  FMUL.FTZ R71, R14, R77.reuse ;  /* 0x0000004d0e477220 */ /* 0x080fe20000410000 */
[C---:B------:R-:W-:Y:S01]  /*3b30*/  FMUL.FTZ R68, R13.reuse, R68 ;  /* 0x000000440d447220 */ /* 0x040fe20000410000 */
[C---:B------:R-:W-:Y:S01]  /*3b40*/  FMUL.FTZ R77, R12.reuse, R77 ;  /* 0x0000004d0c4d7220 */ /* 0x040fe20000410000 */
[-C--:B------:R-:W-:Y:S02]  /*3b50*/  FFMA.FTZ R74, R13, R70.reuse, -R74 ;  /* 0x000000460d4a7223 */ /* 0x080fe4000001084a */
[----:B------:R-:W-:Y:S01]  /*3b60*/  FFMA.FTZ R15, R15, R70, R68 ;  /* 0x000000460f0f7223 */ /* 0x000fe20000010044 */
[-C--:B------:R-:W-:Y:S01]  /*3b70*/  FFMA.FTZ R71, R12, R69.reuse, -R71 ;  /* 0x000000450c477223 */ /* 0x080fe20000010847 */
[----:B------:R-:W-:Y:S01]  /*3b80*/  FFMA.FTZ R14, R14, R69, R77 ;  /* 0x000000450e0e7223 */ /* 0x000fe2000001004d */
[----:B------:R-:W-:-:S02]  /*3b90*/  F2FP.SATFINITE.E4M3.F32.PACK_AB_MERGE_C R13, R126, R11, R129 ;  /* 0x0000000b7e0d723e */ /* 0x000fc40004807081 */
[----:B------:R-:W-:Y:S02]  /*3ba0*/  F2FP.SATFINITE.E4M3.F32.PACK_AB_MERGE_C R12, R124, R79, R127 ;  /* 0x0000004f7c0c723e */ /* 0x000fe4000480707f */
[----:B------:R-:W-:Y:S02]  /*3bb0*/  F2FP.SATFINITE.E4M3.F32.PACK_AB_MERGE_C R14, R14, R71, R76 ;  /* 0x000000470e0e723e */ /* 0x000fe4000480704c */
[----:B------:R-:W-:-:S07]  /*3bc0*/  F2FP.SATFINITE.E4M3.F32.PACK_AB_MERGE_C R15, R15, R74, R78 ;  /* 0x0000004a0f0f723e */ /* 0x000fce000480704e */
.L_x_522:
[----:B------:R-:W-:Y:S05]  /*3bd0*/  BSYNC B2 ;  /* 0x0000000000027941 */ /* 0x000fea0003800000 */
.L_x_521:
[----:B--2---:R0:W-:Y:S02]  /*3be0*/  ST.E.128 desc[UR36][R72.64], R12 ;  /* 0x0000000c48007985 */ /* 0x0041e4000c101d24 */
.L_x_516:
[----:B------:R-:W-:Y:S05]  /*3bf0*/  BSYNC B1 ;  /* 0x0000000000017941 */ /* 0x000fea0003800000 */
.L_x_515:
[----:B------:R-:W-:-:S03]  /*3c00*/  UMOV UR4, 0xffffffff ;  /* 0xffffffff00047882 */ /* 0x000fc60000000000 */
[----:B------:R-:W-:Y:S05]  /*3c10*/  BRA.DIV UR4, `(.L_x_523) ;  /* 0x0000021a04e07947 */ /* 0x000fea000b800000 */
[----:B------:R0:W0:Y:S04]  /*3c20*/  SHFL.IDX PT, R70, R111, 0x1, 0x181f ;  /* 0x00381f006f467f89 */ /* 0x00002800000e0000 */
[----:B------:R0:W0:Y:S02]  /*3c30*/  SHFL.IDX PT, R71, R110, 0x1, 0x181f ;  /* 0x00381f006e477f89 */ /* 0x00002400000e0000 */
.L_x_834:
[----:B------:R-:W-:Y:S04]  /*3c40*/  BSSY B1, `(.L_x_524) ;  /* 0x00000e7000017945 */ /* 0x000fe80003800000 */
[----:B------:R-:W-:Y:S05]  /*3c50*/  @P2 BRA `(.L_x_525) ;  /* 0x0000000c00942947 */ /* 0x000fea0003800000 */
[----:B------:R-:W-:Y:S04]  /*3c60*/  BSSY B2, `(.L_x_526) ;  /* 0x0000071000027945 */ /* 0x000fe80003800000 */
[----:B------:R-:W-:Y:S05]  /*3c70*/  @P1 BRA `(.L_x_527) ;  /* 0x0000000400bc1947 */ /* 0x000fea0003800000 */
[----:B0-2---:R0:W2:Y:S01]  /*3c80*/  LDS.128 R12, [R95+0x29400] ;  /* 0x029400005f0c7984 */ /* 0x0050a20000000c00 */
[----:B------:R-:W-:Y:S01]  /*3c90*/  IADD3 R68, P2, R16, R71, RZ ;  /* 0x0000004710447210 */ /* 0x000fe20007f5e0ff */
[----:B------:R-:W-:Y:S03]  /*3ca0*/  BSSY B3, `(.L_x_528) ;  /* 0x000006b000037945 */ /* 0x000fe60003800000 */
[----:B------:R-:W-:Y:S02]  /*3cb0*/  IADD3.X R69, R70, R17, RZ, P2, !PT ;  /* 0x0000001146457210 */ /* 0x000fe400017fe4ff */
[----:B------:R-:W-:-:S13]  /*3cc0*/  ISETP.GE.AND P2, PT, R18, R108, PT ;  /* 0x0000006c1200720c */ /* 0x000fda0003f46270 */
[----:B0-----:R-:W-:Y:S05]  /*3cd0*/  @P2 BRA `(.L_x_529) ;  /* 0x00000004009c2947 */ /* 0x001fea0003800000 */
[----:B------:R-:W-:Y:S02]  /*3ce0*/  SHF.R.U32.HI R64, RZ, 0x8, R65 ;  /* 0x00000008ff407819 */ /* 0x000fe40000011641 */
[----:B------:R-:W-:Y:S02]  /*3cf0*/  SHF.R.U32.HI R72, RZ, 0x8, R67 ;  /* 0x00000008ff487819 */ /* 0x000fe40000011643 */
[----:B------:R-:W-:Y:S01]  /*3d00*/  LOP3.LUT R11, R65, 0xff0000ff, RZ, 0xc0, !PT ;  /* 0xff0000ff410b7812 */ /* 0x000fe200078ec0ff */
[----:B------:R-:W-:Y:S01]  /*3d10*/  IMAD.SHL.U32 R64, R64, 0x100, RZ ;  /* 0x0000010040407824 */ /* 0x000fe200078e00ff */
[----:B------:R-:W-:Y:S01]  /*3d20*/  SHF.R.U32.HI R74, RZ, 0x10, R65 ;  /* 0x00000010ff4a7819 */ /* 0x000fe20000011641 */
[----:B--2---:R-:W-:Y:S01]  /*3d30*/  IMAD.MOV.U32 R65, RZ, RZ, R15 ;  /* 0x000000ffff417224 */ /* 0x004fe200078e000f */
[----:B------:R-:W-:Y:S01]  /*3d40*/  SHF.R.U32.HI R73, RZ, 0x10, R67 ;  /* 0x00000010ff497819 */ /* 0x000fe20000011643 */
[----:B------:R-:W-:Y:S01]  /*3d50*/  IMAD.SHL.U32 R15, R72, 0x100, RZ ;  /* 0x00000100480f7824 */ /* 0x000fe200078e00ff */
[----:B------:R-:W-:-:S02]  /*3d60*/  LOP3.LUT R66, R67, 0xff0000ff, RZ, 0xc0, !PT ;  /* 0xff0000ff43427812 */ /* 0x000fc400078ec0ff */
[----:B------:R-:W-:Y:S01]  /*3d70*/  LOP3.LUT R64, R11, 0xff00, R64, 0xf8, !PT ;  /* 0x0000ff000b407812 */ /* 0x000fe200078ef840 */
[----:B------:R-:W-:Y:S01]  /*3d80*/  IMAD.U32 R73, R73, 0x10000, RZ ;  /* 0x0001000049497824 */ /* 0x000fe200078e00ff */
[----:B------:R-:W-:Y:S02]  /*3d90*/  LOP3.LUT R66, R66, 0xff00, R15, 0xf8, !PT ;  /* 0x0000ff0042427812 */ /* 0x000fe400078ef80f */
[----:B------:R-:W-:Y:S02]  /*3da0*/  SHF.L.U32 R15, R74, 0x10, RZ ;  /* 0x000000104a0f7819 */ /* 0x000fe400000006ff */
[----:B------:R-:W-:Y:S02]  /*3db0*/  F2FP.F16.E4M3.UNPACK_B R72, R123.H1 ;  /* 0x0000007bff48723e */ /* 0x000fe400030006ff */
[-C--:B------:R-:W-:Y:S02]  /*3dc0*/  F2FP.F16.E4M3.UNPACK_B R11, R13.reuse ;  /* 0x0000000dff0b723e */ /* 0x080fe400020006ff */
[----:B------:R-:W-:Y:S01]  /*3dd0*/  LOP3.LUT R75, R66, 0xff0000, R73, 0xf8, !PT ;  /* 0x00ff0000424b7812 */ /* 0x000fe200078ef849 */
[--C-:B------:R-:W-:Y:S01]  /*3de0*/  HADD2.F32 R74, -RZ, R72.reuse.H0_H0 ;  /* 0x20000048ff4a7230 */ /* 0x100fe20000004100 */
[----:B------:R-:W-:Y:S01]  /*3df0*/  LOP3.LUT R67, R64, 0xff0000, R15, 0xf8, !PT ;  /* 0x00ff000040437812 */ /* 0x000fe200078ef80f */
[--C-:B------:R-:W-:Y:S01]  /*3e00*/  HADD2.F32 R15, -RZ, R11.reuse.H1_H1 ;  /* 0x3000000bff0f7230 */ /* 0x100fe20000004100 */
[----:B------:R-:W-:Y:S01]  /*3e10*/  F2FP.F16.E4M3.UNPACK_B R66, R122.H1 ;  /* 0x0000007aff42723e */ /* 0x000fe200030006ff */
[----:B------:R-:W-:Y:S01]  /*3e20*/  HADD2.F32 R73, -RZ, R72.H1_H1 ;  /* 0x30000048ff497230 */ /* 0x000fe20000004100 */
[----:B------:R-:W-:Y:S01]  /*3e30*/  F2FP.F16.E4M3.UNPACK_B R13, R13.H1 ;  /* 0x0000000dff0d723e */ /* 0x000fe200030006ff */
[----:B------:R-:W-:-:S02]  /*3e40*/  HADD2.F32 R11, -RZ, R11.H0_H0 ;  /* 0x2000000bff0b7230 */ /* 0x000fc40000004100 */
[-C--:B------:R-:W-:Y:S01]  /*3e50*/  FMUL.FTZ R76, R15, R74.reuse ;  /* 0x0000004a0f4c7220 */ /* 0x080fe20000410000 */
[--C-:B------:R-:W-:Y:S01]  /*3e60*/  HADD2.F32 R72, -RZ, R66.reuse.H0_H0 ;  /* 0x20000042ff487230 */ /* 0x100fe20000004100 */
[----:B------:R-:W-:Y:S01]  /*3e70*/  F2FP.F16.E4M3.UNPACK_B R123, R123 ;  /* 0x0000007bff7b723e */ /* 0x000fe200020006ff */
[--C-:B------:R-:W-:Y:S02]  /*3e80*/  HADD2.F32 R64, -RZ, R13.reuse.H1_H1 ;  /* 0x3000000dff407230 */ /* 0x100fe40000004100 */
[C---:B------:R-:W-:Y:S01]  /*3e90*/  FMUL.FTZ R74, R11.reuse, R74 ;  /* 0x0000004a0b4a7220 */ /* 0x040fe20000410000 */
[----:B------:R-:W-:Y:S02]  /*3ea0*/  HADD2.F32 R13, -RZ, R13.H0_H0 ;  /* 0x2000000dff0d7230 */ /* 0x000fe40000004100 */
[-C--:B------:R-:W-:Y:S01]  /*3eb0*/  FFMA.FTZ R11, R11, R72.reuse, -R76 ;  /* 0x000000480b0b7223 */ /* 0x080fe2000001084c */
[----:B------:R-:W-:Y:S02]  /*3ec0*/  HADD2.F32 R66, -RZ, R66.H1_H1 ;  /* 0x30000042ff427230 */ /* 0x000fe40000004100 */
[CC--:B------:R-:W-:Y:S01]  /*3ed0*/  FMUL.FTZ R76, R64.reuse, R73.reuse ;  /* 0x00000049404c7220 */ /* 0x0c0fe20000410000 */
[----:B-1----:R-:W-:Y:S01]  /*3ee0*/  FFMA.FTZ R78, R15, R72, R74 ;  /* 0x000000480f4e7223 */ /* 0x002fe2000001004a */
[C---:B------:R-:W-:Y:S01]  /*3ef0*/  FMUL.FTZ R73, R13.reuse, R73 ;  /* 0x000000490d497220 */ /* 0x040fe20000410000 */
[----:B------:R-:W-:Y:S01]  /*3f00*/  F2FP.F16.E4M3.UNPACK_B R122, R122 ;  /* 0x0000007aff7a723e */ /* 0x000fe200020006ff */
[----:B------:R-:W-:Y:S01]  /*3f10*/  FFMA.FTZ R76, R13, R66, -R76 ;  /* 0x000000420d4c7223 */ /* 0x000fe2000001084c */
[----:B------:R-:W-:Y:S01]  /*3f20*/  F2FP.F16.E4M3.UNPACK_B R13, R12.H1 ;  /* 0x0000000cff0d723e */ /* 0x000fe200030006ff */
[----:B----4-:R-:W-:Y:S01]  /*3f30*/  FFMA.FTZ R79, R64, R66, R73 ;  /* 0x00000042404f7223 */ /* 0x010fe20000010049 */
        /* <DEDUP_REMOVED lines=19> */
[----:B------:R-:W-:Y:S02]  /*4070*/  F2FP.SATFINITE.E4M3.F32.PACK_AB_MERGE_C R123, R73, R74, RZ ;  /* 0x0000004a497b723e */ /* 0x000fe400048070ff */
[----:B------:R-:W-:Y:S01]  /*4080*/  F2FP.F16.E4M3.UNPACK_B R73, R75.H1 ;  /* 0x0000004bff49723e */ /* 0x000fe200030006ff */
[--C-:B------:R-:W-:Y:S01]  /*4090*/  HADD2.F32 R64, -RZ, R13.reuse.H1_H1 ;  /* 0x3000000dff407230 */ /* 0x100fe20000004100 */
[----:B------:R-:W-:Y:S01]  /*40a0*/  F2FP.F16.E4M3.UNPACK_B R66, R67.H1 ;  /* 0x00000043ff42723e */ /* 0x000fe200030006ff */
[----:B------:R-:W-:Y:S01]  /*40b0*/  HADD2.F32 R15, -RZ, R13.H0_H0 ;  /* 0x2000000dff0f7230 */ /* 0x000fe20000004100 */
[----:B------:R-:W-:Y:S01]  /*40c0*/  F2FP.F16.E4M3.UNPACK_B R12, R14.H1 ;  /* 0x0000000eff0c723e */ /* 0x000fe200030006ff */
[----:B------:R-:W-:Y:S01]  /*40d0*/  HADD2.F32 R76, -RZ, R73.H1_H1 ;  /* 0x30000049ff4c7230 */ /* 0x000fe20000004100 */
[----:B------:R-:W-:Y:S01]  /*40e0*/  F2FP.F16.E4M3.UNPACK_B R75, R75 ;  /* 0x0000004bff4b723e */ /* 0x000fe200020006ff */
[----:B------:R-:W-:Y:S01]  /*40f0*/  HADD2.F32 R72, -RZ, R66.H1_H1 ;  /* 0x30000042ff487230 */ /* 0x000fe20000004100 */
[----:B------:R-:W-:Y:S01]  /*4100*/  F2FP.F16.E4M3.UNPACK_B R67, R67 ;  /* 0x00000043ff43723e */ /* 0x000fe200020006ff */
[----:B------:R-:W-:-:S02]  /*4110*/  HADD2.F32 R13, -RZ, R12.H1_H1 ;  /* 0x3000000cff0d7230 */ /* 0x000fc40000004100 */
[-C--:B------:R-:W-:Y:S01]  /*4120*/  FMUL.FTZ R124, R64, R76.reuse ;  /* 0x0000004c407c7220 */ /* 0x080fe20000410000 */
[----:B------:R-:W-:Y:S02]  /*4130*/  HADD2.F32 R74, -RZ, R75.H1_H1 ;  /* 0x3000004bff4a7230 */ /* 0x000fe40000004100 */
[C---:B------:R-:W-:Y:S01]  /*4140*/  FMUL.FTZ R117, R15.reuse, R76 ;  /* 0x0000004c0f757220 */ /* 0x040fe20000410000 */
[----:B------:R-:W-:Y:S02]  /*4150*/  HADD2.F32 R12, -RZ, R12.H0_H0 ;  /* 0x2000000cff0c7230 */ /* 0x000fe40000004100 */
[----:B------:R-:W-:Y:S01]  /*4160*/  FFMA.FTZ R124, R15, R72, -R124 ;  /* 0x000000480f7c7223 */ /* 0x000fe2000001087c */
[----:B------:R-:W-:Y:S02]  /*4170*/  HADD2.F32 R15, -RZ, R67.H1_H1 ;  /* 0x30000043ff0f7230 */ /* 0x000fe40000004100 */
[C---:B------:R-:W-:Y:S01]  /*4180*/  FMUL.FTZ R79, R13.reuse, R74 ;  /* 0x0000004a0d4f7220 */ /* 0x040fe20000410000 */
[----:B------:R-:W-:Y:S01]  /*4190*/  F2FP.F16.E4M3.UNPACK_B R14, R14 ;  /* 0x0000000eff0e723e */ /* 0x000fe200020006ff */
[C---:B------:R-:W-:Y:S01]  /*41a0*/  FMUL.FTZ R74, R12.reuse, R74 ;  /* 0x0000004a0c4a7220 */ /* 0x040fe20000410000 */
[----:B------:R-:W-:Y:S01]  /*41b0*/  F2FP.F16.E4M3.UNPACK_B R65, R65 ;  /* 0x00000041ff41723e */ /* 0x000fe200020006ff */
[-C--:B------:R-:W-:Y:S01]  /*41c0*/  FFMA.FTZ R79, R12, R15.reuse, -R79 ;  /* 0x0000000f0c4f7223 */ /* 0x080fe2000001084f */
[----:B------:R-:W-:Y:S01]  /*41d0*/  FFMA.FTZ R117, R64, R72, R117 ;  /* 0x0000004840757223 */ /* 0x000fe20000010075 */
[----:B------:R-:W-:Y:S01]  /*41e0*/  FFMA.FTZ R74, R13, R15, R74 ;  /* 0x0000000f0d4a7223 */ /* 0x000fe2000001004a */
[----:B------:R-:W-:-:S02]  /*41f0*/  HADD2.F32 R12, -RZ, R14.H0_H0 ;  /* 0x2000000eff0c7230 */ /* 0x000fc40000004100 */
[----:B------:R-:W-:Y:S01]  /*4200*/  HADD2.F32 R13, -RZ, R65.H0_H0 ;  /* 0x20000041ff0d7230 */ /* 0x000fe20000004100 */
[----:B------:R-:W-:Y:S01]  /*4210*/  F2FP.SATFINITE.E4M3.F32.PACK_AB_MERGE_C R117, R117, R124, RZ ;  /* 0x0000007c7575723e */ /* 0x000fe200048070ff */
[----:B------:R-:W-:Y:S01]  /*4220*/  HADD2.F32 R14, -RZ, R14.H1_H1 ;  /* 0x3000000eff0e7230 */ /* 0x000fe20000004100 */
[----:B------:R-:W-:Y:S01]  /*4230*/  F2FP.SATFINITE.E4M3.F32.PACK_AB_MERGE_C R74, R74, R79, RZ ;  /* 0x0000004f4a4a723e */ /* 0x000fe200048070ff */
[----:B------:R-:W-:Y:S02]  /*4240*/  HADD2.F32 R75, -RZ, R75.H0_H0 ;  /* 0x2000004bff4b7230 */ /* 0x000fe40000004100 */
[----:B------:R-:W-:Y:S02]  /*4250*/  HADD2.F32 R65, -RZ, R65.H1_H1 ;  /* 0x30000041ff417230 */ /* 0x000fe40000004100 */
[----:B------:R-:W-:Y:S02]  /*4260*/  HADD2.F32 R64, -RZ, R73.H0_H0 ;  /* 0x20000049ff407230 */ /* 0x000fe40000004100 */
[----:B------:R-:W-:Y:S01]  /*4270*/  FMUL.FTZ R15, R14, R75 ;  /* 0x0000004b0e0f7220 */ /* 0x000fe20000410000 */
[----:B------:R-:W-:-:S02]  /*4280*/  HADD2.F32 R67, -RZ, R67.H0_H0 ;  /* 0x20000043ff437230 */ /* 0x000fc40000004100 */
[C---:B------:R-:W-:Y:S01]  /*4290*/  FMUL.FTZ R75, R12.reuse, R75 ;  /* 0x0000004b0c4b7220 */ /* 0x040fe20000410000 */
[----:B------:R-:W-:Y:S02]  /*42a0*/  HADD2.F32 R66, -RZ, R66.H0_H0 ;  /* 0x20000042ff427230 */ /* 0x000fe40000004100 */
[-C--:B------:R-:W-:Y:S01]  /*42b0*/  FMUL.FTZ R72, R65, R64.reuse ;  /* 0x0000004041487220 */ /* 0x080fe20000410000 */
[C---:B------:R-:W-:Y:S01]  /*42c0*/  FMUL.FTZ R64, R13.reuse, R64 ;  /* 0x000000400d407220 */ /* 0x040fe20000410000 */
[-C--:B------:R-:W-:Y:S01]  /*42d0*/  FFMA.FTZ R15, R12, R67.reuse, -R15 ;  /* 0x000000430c0f7223 */ /* 0x080fe2000001080f */
[----:B------:R-:W-:Y:S01]  /*42e0*/  FFMA.FTZ R14, R14, R67, R75 ;  /* 0x000000430e0e7223 */ /* 0x000fe2000001004b */
[-C--:B------:R-:W-:Y:S01]  /*42f0*/  FFMA.FTZ R72, R13, R66.reuse, -R72 ;  /* 0x000000420d487223 */ /* 0x080fe20000010848 */
[----:B------:R-:W-:Y:S01]  /*4300*/  FFMA.FTZ R65, R65, R66, R64 ;  /* 0x0000004241417223 */ /* 0x000fe20000010040 */
[----:B------:R-:W-:Y:S02]  /*4310*/  F2FP.SATFINITE.E4M3.F32.PACK_AB_MERGE_C R13, R78, R11, R125 ;  /* 0x0000000b4e0d723e */ /* 0x000fe4000480707d */
[----:B------:R-:W-:-:S02]  /*4320*/  F2FP.SATFINITE.E4M3.F32.PACK_AB_MERGE_C R14, R14, R15, R74 ;  /* 0x0000000f0e0e723e */ /* 0x000fc4000480704a */
[----:B------:R-:W-:Y:S02]  /*4330*/  F2FP.SATFINITE.E4M3.F32.PACK_AB_MERGE_C R12, R122, R77, R123 ;  /* 0x0000004d7a0c723e */ /* 0x000fe4000480707b */
[----:B------:R-:W-:-:S07]  /*4340*/  F2FP.SATFINITE.E4M3.F32.PACK_AB_MERGE_C R15, R65, R72, R117 ;  /* 0x00000048410f723e */ /* 0x000fce0004807075 */
.L_x_529:
[----:B------:R-:W-:Y:S05]  /*4350*/  BSYNC B3 ;  /* 0x0000000000037941 */ /* 0x000fea0003800000 */
.L_x_528:
[----:B--2---:R0:W-:Y:S02]  /*4360*/  ST.E.128 desc[UR36][R68.64], R12 ;  /* 0x0000000c44007985 */ /* 0x0041e4000c101d24 */
.L_x_527:
[----:B------:R-:W-:Y:S05]  /*4370*/  BSYNC B2 ;  /* 0x0000000000027941 */ /* 0x000fea0003800000 */
.L_x_526:
[----:B------:R-:W-:-:S13]  /*4380*/  ISETP.NE.AND P2, PT, R3, RZ, PT ;  /* 0x000000ff0300720c */ /* 0x000fda0003f45270 */
[----:B------:R-:W-:Y:S05]  /*4390*/  @P2 BRA `(.L_x_525) ;  /* 0x0000000400c42947 */ /* 0x000fea0003800000 */
[----:B0-2---:R0:W2:Y:S01]  /*43a0*/  LDS.128 R12, [R95+0x2d400] ;  /* 0x02d400005f0c7984 */ /* 0x0050a20000000c00 */
[----:B------:R-:W-:Y:S01]  /*43b0*/  IADD3 R64, P2, R22, R71, RZ ;  /* 0x0000004716407210 */ /* 0x000fe20007f5e0ff */
[----:B------:R-:W-:Y:S04]  /*43c0*/  BSSY B2, `(.L_x_530) ;  /* 0x000006d000027945 */ /* 0x000fe80003800000 */
[----:B------:R-:W-:Y:S01]  /*43d0*/  IMAD.X R65, R70, 0x1, R217, P2 ;  /* 0x0000000146417824 */ /* 0x000fe200010e06d9 */
[----:B------:R-:W-:-:S13]  /*43e0*/  ISETP.GE.AND P2, PT, R218, R108, PT ;  /* 0x0000006cda00720c */ /* 0x000fda0003f46270 */
[----:B0-----:R-:W-:Y:S05]  /*43f0*/  @P2 BRA `(.L_x_531) ;  /* 0x0000000400a42947 */ /* 0x001fea0003800000 */
[----:B------:R-:W-:Y:S02]  /*4400*/  SHF.R.U32.HI R11, RZ, 0x8, R61 ;  /* 0x00000008ff0b7819 */ /* 0x000fe4000001163d */
[--C-:B------:R-:W-:Y:S02]  /*4410*/  SHF.R.U32.HI R66, RZ, 0x8, R63.reuse ;  /* 0x00000008ff427819 */ /* 0x100fe4000001163f */
[----:B--2---:R-:W-:Y:S01]  /*4420*/  MOV R60, R14 ;  /* 0x0000000e003c7202 */ /* 0x004fe20000000f00 */
[----:B------:R-:W-:Y:S01]  /*4430*/  IMAD.SHL.U32 R11, R11, 0x100, RZ ;  /* 0x000001000b0b7824 */ /* 0x000fe200078e00ff */
[----:B------:R-:W-:Y:S01]  /*4440*/  SHF.R.U32.HI R68, RZ, 0x10, R63 ;  /* 0x00000010ff447819 */ /* 0x000fe2000001163f */
[----:B------:R-:W-:Y:S01]  /*4450*/  IMAD.SHL.U32 R14, R66, 0x100, RZ ;  /* 0x00000100420e7824 */ /* 0x000fe200078e00ff */
[----:B------:R-:W-:Y:S02]  /*4460*/  SHF.R.U32.HI R69, RZ, 0x10, R61 ;  /* 0x00000010ff457819 */ /* 0x000fe4000001163d */
[----:B------:R-:W-:Y:S01]  /*4470*/  LOP3.LUT R62, R61, 0xff0000ff, RZ, 0xc0, !PT ;  /* 0xff0000ff3d3e7812 */ /* 0x000fe200078ec0ff */
[----:B------:R-:W-:Y:S01]  /*4480*/  IMAD.MOV.U32 R61, RZ, RZ, R15 ;  /* 0x000000ffff3d7224 */ /* 0x000fe200078e000f */
[----:B------:R-:W-:-:S02]  /*4490*/  LOP3.LUT R63, R63, 0xff0000ff, RZ, 0xc0, !PT ;  /* 0xff0000ff3f3f7812 */ /* 0x000fc400078ec0ff */
[----:B------:R-:W-:Y:S02]  /*44a0*/  LOP3.LUT R15, R62, 0xff00, R11, 0xf8, !PT ;  /* 0x0000ff003e0f7812 */ /* 0x000fe400078ef80b */
[----:B------:R-:W-:Y:S01]  /*44b0*/  LOP3.LUT R67, R63, 0xff00, R14, 0xf8, !PT ;  /* 0x0000ff003f437812 */ /* 0x000fe200078ef80e */
[----:B------:R-:W-:Y:S01]  /*44c0*/  IMAD.U32 R14, R69, 0x10000, RZ ;  /* 0x00010000450e7824 */ /* 0x000fe200078e00ff */
[----:B------:R-:W-:Y:S02]  /*44d0*/  SHF.L.U32 R62, R68, 0x10, RZ ;  /* 0x00000010443e7819 */ /* 0x000fe400000006ff */
[----:B------:R-:W-:Y:S02]  /*44e0*/  F2FP.F16.E4M3.UNPACK_B R63, R121.H1 ;  /* 0x00000079ff3f723e */ /* 0x000fe400030006ff */
[-C--:B------:R-:W-:Y:S02]  /*44f0*/  F2FP.F16.E4M3.UNPACK_B R11, R13.reuse ;  /* 0x0000000dff0b723e */ /* 0x080fe400020006ff */
        /* <DEDUP_REMOVED lines=17> */
[----:B------:R-:W-:Y:S01]  /*4610*/  F2FP.F16.E4M3.UNPACK_B R11, R12.H1 ;  /* 0x0000000cff0b723e */ /* 0x000fe200030006ff */
[C---:B------:R-:W-:Y:S01]  /*4620*/  FMUL.FTZ R68, R13.reuse, R68 ;  /* 0x000000440d447220 */ /* 0x040fe20000410000 */
[----:B------:R-:W-:Y:S01]  /*4630*/  FFMA.FTZ R72, R14, R63, R67 ;  /* 0x0000003f0e487223 */ /* 0x000fe20000010043 */
[----:B------:R-:W-:Y:S01]  /*4640*/  F2FP.F16.E4M3.UNPACK_B R12, R12 ;  /* 0x0000000cff0c723e */ /* 0x000fe200020006ff */
[-C--:B------:R-:W-:Y:S01]  /*4650*/  FFMA.FTZ R67, R13, R62.reuse, -R70 ;  /* 0x0000003e0d437223 */ /* 0x080fe20000010846 */
        /* <DEDUP_REMOVED lines=10> */
[----:B------:R-:W-:Y:S01]  /*4700*/  HADD2.F32 R12, -RZ, R12.H1_H1 ;  /* 0x3000000cff0c7230 */ /* 0x000fe20000004100 */
[----:B------:R-:W-:Y:S01]  /*4710*/  F2FP.SATFINITE.E4M3.F32.PACK_AB_MERGE_C R71, R72, R71, R76 ;  /* 0x000000474847723e */ /* 0x000fe2000480704c */
[----:B------:R-:W-:-:S02]  /*4720*/  HADD2.F32 R15, -RZ, R120.H1_H1 ;  /* 0x30000078ff0f7230 */ /* 0x000fc40000004100 */
[----:B------:R-:W-:Y:S02]  /*4730*/  HADD2.F32 R120, -RZ, R120.H0_H0 ;  /* 0x20000078ff787230 */ /* 0x000fe40000004100 */
[-C--:B------:R-:W-:Y:S01]  /*4740*/  FMUL.FTZ R62, R12, R121.reuse ;  /* 0x000000790c3e7220 */ /* 0x080fe20000410000 */
[----:B------:R-:W-:Y:S01]  /*4750*/  FMUL.FTZ R121, R11, R121 ;  /* 0x000000790b797220 */ /* 0x000fe20000410000 */
[-C--:B------:R-:W-:Y:S01]  /*4760*/  FFMA.FTZ R68, R13, R15.reuse, -R68 ;  /* 0x0000000f0d447223 */ /* 0x080fe20000010844 */
[----:B------:R-:W-:Y:S01]  /*4770*/  FFMA.FTZ R63, R14, R15, R63 ;  /* 0x0000000f0e3f7223 */ /* 0x000fe2000001003f */
[-C--:B------:R-:W-:Y:S01]  /*4780*/  FFMA.FTZ R70, R11, R120.reuse, -R62 ;  /* 0x000000780b467223 */ /* 0x080fe2000001083e */
[----:B------:R-:W-:Y:S01]  /*4790*/  FFMA.FTZ R121, R12, R120, R121 ;  /* 0x000000780c797223 */ /* 0x000fe20000010079 */
[----:B------:R-:W-:Y:S02]  /*47a0*/  F2FP.F16.E4M3.UNPACK_B R12, R61.H1 ;  /* 0x0000003dff0c723e */ /* 0x000fe400030006ff */
[----:B------:R-:W-:-:S02]  /*47b0*/  F2FP.SATFINITE.E4M3.F32.PACK_AB_MERGE_C R75, R63, R68, RZ ;  /* 0x000000443f4b723e */ /* 0x000fc400048070ff */
[-C--:B------:R-:W-:Y:S01]  /*47c0*/  F2FP.F16.E4M3.UNPACK_B R63, R69.reuse.H1 ;  /* 0x00000045ff3f723e */ /* 0x080fe200030006ff */
        /* <DEDUP_REMOVED lines=8> */
[----:B------:R-:W-:Y:S02]  /*4850*/  HADD2.F32 R12, -RZ, R11.H1_H1 ;  /* 0x3000000bff0c7230 */ /* 0x000fe40000004100 */
[----:B------:R-:W-:Y:S01]  /*4860*/  FMUL.FTZ R74, R14, R68 ;  /* 0x000000440e4a7220 */ /* 0x000fe20000410000 */
[----:B------:R-:W-:-:S02]  /*4870*/  HADD2.F32 R67, -RZ, R69.H1_H1 ;  /* 0x30000045ff437230 */ /* 0x000fc40000004100 */
[C---:B------:R-:W-:Y:S01]  /*4880*/  FMUL.FTZ R73, R13.reuse, R68 ;  /* 0x000000440d497220 */ /* 0x040fe20000410000 */
[----:B------:R-:W-:Y:S02]  /*4890*/  HADD2.F32 R11, -RZ, R11.H0_H0 ;  /* 0x2000000bff0b7230 */ /* 0x000fe40000004100 */
[----:B------:R-:W-:Y:S01]  /*48a0*/  FFMA.FTZ R74, R13, R62, -R74 ;  /* 0x0000003e0d4a7223 */ /* 0x000fe2000001084a */
[----:B------:R-:W-:Y:S02]  /*48b0*/  HADD2.F32 R13, -RZ, R66.H1_H1 ;  /* 0x30000042ff0d7230 */ /* 0x000fe40000004100 */
[----:B------:R-:W-:Y:S01]  /*48c0*/  FMUL.FTZ R68, R12, R67 ;  /* 0x000000430c447220 */ /* 0x000fe20000410000 */
[----:B------:R-:W-:Y:S01]  /*48d0*/  F2FP.F16.E4M3.UNPACK_B R61, R61 ;  /* 0x0000003dff3d723e */ /* 0x000fe200020006ff */
[C---:B------:R-:W-:Y:S01]  /*48e0*/  FMUL.FTZ R67, R11.reuse, R67 ;  /* 0x000000430b437220 */ /* 0x040fe20000410000 */
[----:B------:R-:W-:Y:S01]  /*48f0*/  F2FP.F16.E4M3.UNPACK_B R60, R60 ;  /* 0x0000003cff3c723e */ /* 0x000fe200020006ff */
[----:B------:R-:W-:Y:S01]  /*4900*/  FFMA.FTZ R68, R11, R13, -R68 ;  /* 0x0000000d0b447223 */ /* 0x000fe20000010844 */
[----:B------:R-:W-:-:S02]  /*4910*/  HADD2.F32 R63, -RZ, R63.H0_H0 ;  /* 0x2000003fff3f7230 */ /* 0x000fc40000004100 */
[----:B------:R-:W-:Y:S01]  /*4920*/  FFMA.FTZ R67, R12, R13, R67 ;  /* 0x0000000d0c437223 */ /* 0x000fe20000010043 */
[--C-:B------:R-:W-:Y:S02]  /*4930*/  HADD2.F32 R12, -RZ, R61.reuse.H0_H0 ;  /* 0x2000003dff0c7230 */ /* 0x100fe40000004100 */
[----:B------:R-:W-:Y:S01]  /*4940*/  FFMA.FTZ R73, R14, R62, R73 ;  /* 0x0000003e0e497223 */ /* 0x000fe20000010049 */
[--C-:B------:R-:W-:Y:S02]  /*4950*/  HADD2.F32 R11, -RZ, R60.reuse.H0_H0 ;  /* 0x2000003cff0b7230 */ /* 0x100fe40000004100 */
[----:B------:R-:W-:Y:S02]  /*4960*/  HADD2.F32 R61, -RZ, R61.H1_H1 ;  /* 0x3000003dff3d7230 */ /* 0x000fe40000004100 */
[----:B------:R-:W-:Y:S01]  /*4970*/  FMUL.FTZ R62, R12, R63 ;  /* 0x0000003f0c3e7220 */ /* 0x000fe20000410000 */
[----:B------:R-:W-:Y:S01]  /*4980*/  HADD2.F32 R60, -RZ, R60.H1_H1 ;  /* 0x3000003cff3c7230 */ /* 0x000fe20000004100 */
[----:B------:R-:W-:Y:S01]  /*4990*/  F2FP.SATFINITE.E4M3.F32.PACK_AB_MERGE_C R73, R73, R74, RZ ;  /* 0x0000004a4949723e */ /* 0x000fe200048070ff */
[----:B------:R-:W-:-:S02]  /*49a0*/  HADD2.F32 R69, -RZ, R69.H0_H0 ;  /* 0x20000045ff457230 */ /* 0x000fc40000004100 */
[----:B------:R-:W-:Y:S01]  /*49b0*/  FMUL.FTZ R13, R61, R63 ;  /* 0x0000003f3d0d7220 */ /* 0x000fe20000410000 */
[----:B------:R-:W-:Y:S01]  /*49c0*/  HADD2.F32 R15, -RZ, R15.H0_H0 ;  /* 0x2000000fff0f7230 */ /* 0x000fe20000004100 */
[----:B------:R-:W-:Y:S01]  /*49d0*/  F2FP.SATFINITE.E4M3.F32.PACK_AB_MERGE_C R67, R67, R68, RZ ;  /* 0x000000444343723e */ /* 0x000fe200048070ff */
[----:B------:R-:W-:Y:S02]  /*49e0*/  HADD2.F32 R66, -RZ, R66.H0_H0 ;  /* 0x20000042ff427230 */ /* 0x000fe40000004100 */
[-C--:B------:R-:W-:Y:S01]  /*49f0*/  FMUL.FTZ R14, R60, R69.reuse ;  /* 0x000000453c0e7220 */ /* 0x080fe20000410000 */
[----:B------:R-:W-:Y:S01]  /*4a00*/  FMUL.FTZ R69, R11, R69 ;  /* 0x000000450b457220 */ /* 0x000fe20000410000 */
[-C--:B------:R-:W-:Y:S01]  /*4a10*/  FFMA.FTZ R13, R12, R15.reuse, -R13 ;  /* 0x0000000f0c0d7223 */ /* 0x080fe2000001080d */
[----:B------:R-:W-:Y:S01]  /*4a20*/  FFMA.FTZ R62, R61, R15, R62 ;  /* 0x0000000f3d3e7223 */ /* 0x000fe2000001003e */
[-C--:B------:R-:W-:Y:S01]  /*4a30*/  FFMA.FTZ R14, R11, R66.reuse, -R14 ;  /* 0x000000420b0e7223 */ /* 0x080fe2000001080e */
[----:B------:R-:W-:Y:S01]  /*4a40*/  FFMA.FTZ R69, R60, R66, R69 ;  /* 0x000000423c457223 */ /* 0x000fe20000010045 */
[----:B------:R-:W-:-:S02]  /*4a50*/  F2FP.SATFINITE.E4M3.F32.PACK_AB_MERGE_C R12, R121, R70, R75 ;  /* 0x00000046790c723e */ /* 0x000fc4000480704b */
[----:B------:R-:W-:Y:S01]  /*4a60*/  F2FP.SATFINITE.E4M3.F32.PACK_AB_MERGE_C R15, R62, R13, R73 ;  /* 0x0000000d3e0f723e */ /* 0x000fe20004807049 */
[----:B------:R-:W-:Y:S01]  /*4a70*/  IMAD.MOV.U32 R13, RZ, RZ, R71 ;  /* 0x000000ffff0d7224 */ /* 0x000fe200078e0047 */
[----:B------:R-:W-:-:S07]  /*4a80*/  F2FP.SATFINITE.E4M3.F32.PACK_AB_MERGE_C R14, R69, R14, R67 ;  /* 0x0000000e450e723e */ /* 0x000fce0004807043 */
.L_x_531:
[----:B------:R-:W-:Y:S05]  /*4a90*/  BSYNC B2 ;  /* 0x0000000000027941 */ /* 0x000fea0003800000 */
.L_x_530:
[----:B--2---:R0:W-:Y:S02]  /*4aa0*/  ST.E.128 desc[UR36][R64.64], R12 ;  /* 0x0000000c40007985 */ /* 0x0041e4000c101d24 */
.L_x_525:
[----:B------:R-:W-:Y:S05]  /*4ab0*/  BSYNC B1 ;  /* 0x0000000000017941 */ /* 0x000fea0003800000 */
.L_x_524:
[----:B------:R-:W-:-:S03]  /*4ac0*/  UMOV UR4, 0xffffffff ;  /* 0xffffffff00047882 */ /* 0x000fc60000000000 */
[----:B------:R-:W-:Y:S05]  /*4ad0*/  BRA.DIV UR4, `(.L_x_532) ;  /* 0x0000020e047c7947 */ /* 0x000fea000b800000 */
[----:B------:R0:W0:Y:S04]  /*4ae0*/  SHFL.IDX PT, R60, R111, 0x2, 0x181f ;  /* 0x00581f006f3c7f89 */ /* 0x00002800000e0000 */
[----:B------:R0:W0:Y:S02]  /*4af0*/  SHFL.IDX PT, R61, R110, 0x2, 0x181f ;  /* 0x00581f006e3d7f89 */ /* 0x00002400000e0000 */
.L_x_838:
[----:B------:R-:W-:Y:S04]  /*4b00*/  BSSY B1, `(.L_x_533) ;  /* 0x00000e9000017945 */ /* 0x000fe80003800000 */
[----:B------:R-:W-:Y:S05]  /*4b10*/  @P3 BRA `(.L_x_534) ;  /* 0x0000000c009c3947 */ /* 0x000fea0003800000 */
[----:B------:R-:W-:Y:S04]  /*4b20*/  BSSY B2, `(.L_x_535) ;  /* 0x0000073000027945 */ /* 0x000fe80003800000 */
        /* <DEDUP_REMOVED lines=112> */
.L_x_538:
[----:B------:R-:W-:Y:S05]  /*5230*/  BSYNC B3 ;  /* 0x0000000000037941 */ /* 0x000fea0003800000 */
.L_x_537:
[----:B--2---:R0:W-:Y:S02]  /*5240*/  ST.E.128 desc[UR36][R62.64], R12 ;  /* 0x0000000c3e007985 */ /* 0x0041e4000c101d24 */
.L_x_536:
[----:B------:R-:W-:Y:S05]  /*5250*/  BSYNC B2 ;  /* 0x0000000000027941 */ /* 0x000fea0003800000 */
.L_x_535:
        /* <DEDUP_REMOVED lines=10> */
[----:B------:R-:W-:Y:S02]  /*5300*/  LOP3.LUT R11, R53, 0xff0000ff, RZ, 0xc0, !PT ;  /* 0xff0000ff350b7812 */ /* 0x000fe400078ec0ff */
[----:B------:R-:W-:Y:S01]  /*5310*/  SHF.R.U32.HI R60, RZ, 0x10, R53 ;  /* 0x00000010ff3c7819 */ /* 0x000fe20000011635 */
[----:B--2---:R-:W-:Y:S01]  /*5320*/  IMAD.MOV.U32 R53, RZ, RZ, R15 ;  /* 0x000000ffff357224 */ /* 0x004fe200078e000f */
[----:B------:R-:W-:Y:S01]  /*5330*/  MOV R52, R14 ;  /* 0x0000000e00347202 */ /* 0x000fe20000000f00 */
[----:B------:R-:W-:Y:S01]  /*5340*/  IMAD.SHL.U32 R15, R58, 0x100, RZ ;  /* 0x000001003a0f7824 */ /* 0x000fe200078e00ff */
[----:B------:R-:W-:Y:S01]  /*5350*/  LOP3.LUT R54, R55, 0xff0000ff, RZ, 0xc0, !PT ;  /* 0xff0000ff37367812 */ /* 0x000fe200078ec0ff */
[----:B------:R-:W-:Y:S01]  /*5360*/  IMAD.SHL.U32 R14, R61, 0x100, RZ ;  /* 0x000001003d0e7824 */ /* 0x000fe200078e00ff */
[----:B------:R-:W-:-:S02]  /*5370*/  SHF.R.U32.HI R59, RZ, 0x10, R55 ;  /* 0x00000010ff3b7819 */ /* 0x000fc40000011637 */
[----:B------:R-:W-:Y:S01]  /*5380*/  LOP3.LUT R54, R54, 0xff00, R15, 0xf8, !PT ;  /* 0x0000ff0036367812 */ /* 0x000fe200078ef80f */
[----:B------:R-:W-:Y:S01]  /*5390*/  IMAD.U32 R15, R60, 0x10000, RZ ;  /* 0x000100003c0f7824 */ /* 0x000fe200078e00ff */
[----:B------:R-:W-:Y:S02]  /*53a0*/  LOP3.LUT R14, R11, 0xff00, R14, 0xf8, !PT ;  /* 0x0000ff000b0e7812 */ /* 0x000fe400078ef80e */
[----:B------:R-:W-:Y:S02]  /*53b0*/  SHF.L.U32 R59, R59, 0x10, RZ ;  /* 0x000000103b3b7819 */ /* 0x000fe400000006ff */
        /* <DEDUP_REMOVED lines=21> */
[----:B------:R-:W-:Y:S01]  /*5510*/  F2FP.F16.E4M3.UNPACK_B R12, R12 ;  /* 0x0000000cff0c723e */ /* 0x000fe200020006ff */
[----:B------:R-:W-:Y:S01]  /*5520*/  FFMA.FTZ R64, R14, R55, R59 ;  /* 0x000000370e407223 */ /* 0x000fe2000001003b */
[-C--:B------:R-:W-:Y:S01]  /*5530*/  FFMA.FTZ R65, R13, R54.reuse, -R62 ;  /* 0x000000360d417223 */ /* 0x080fe2000001083e */
[----:B------:R-:W-:Y:S01]  /*5540*/  FFMA.FTZ R66, R15, R54, R60 ;  /* 0x000000360f427223 */ /* 0x000fe2000001003c */
[----:B------:R-:W-:Y:S01]  /*5550*/  F2FP.F16.E4M3.UNPACK_B R115, R115 ;  /* 0x00000073ff73723e */ /* 0x000fe200020006ff */
[----:B------:R-:W-:-:S02]  /*5560*/  HADD2.F32 R13, -RZ, R11.H0_H0 ;  /* 0x2000000bff0d7230 */ /* 0x000fc40000004100 */
[----:B------:R-:W-:Y:S01]  /*5570*/  HADD2.F32 R14, -RZ, R11.H1_H1 ;  /* 0x3000000bff0e7230 */ /* 0x000fe20000004100 */
[----:B------:R-:W-:Y:S01]  /*5580*/  F2FP.SATFINITE.E4M3.F32.PACK_AB_MERGE_C R68, R66, R65, RZ ;  /* 0x000000414244723e */ /* 0x000fe200048070ff */
[----:B------:R-:W-:Y:S02]  /*5590*/  HADD2.F32 R54, -RZ, R116.H1_H1 ;  /* 0x30000074ff367230 */ /* 0x000fe40000004100 */
[----:B------:R-:W-:Y:S01]  /*55a0*/  HADD2.F32 R11, -RZ, R12.H0_H0 ;  /* 0x2000000cff0b7230 */ /* 0x000fe20000004100 */
[----:B------:R-:W-:Y:S01]  /*55b0*/  F2FP.SATFINITE.E4M3.F32.PACK_AB_MERGE_C R63, R64, R63, R68 ;  /* 0x0000003f403f723e */ /* 0x000fe20004807044 */
[----:B------:R-:W-:Y:S02]  /*55c0*/  HADD2.F32 R116, -RZ, R116.H0_H0 ;  /* 0x20000074ff747230 */ /* 0x000fe40000004100 */
[-C--:B------:R-:W-:Y:S01]  /*55d0*/  FMUL.FTZ R60, R14, R54.reuse ;  /* 0x000000360e3c7220 */ /* 0x080fe20000410000 */
[----:B------:R-:W-:Y:S02]  /*55e0*/  HADD2.F32 R12, -RZ, R12.H1_H1 ;  /* 0x3000000cff0c7230 */ /* 0x000fe40000004100 */
[----:B------:R-:W-:Y:S01]  /*55f0*/  FMUL.FTZ R59, R13, R54 ;  /* 0x000000360d3b7220 */ /* 0x000fe20000410000 */
[----:B------:R-:W-:-:S02]  /*5600*/  HADD2.F32 R15, -RZ, R115.H1_H1 ;  /* 0x30000073ff0f7230 */ /* 0x000fc40000004100 */
[-C--:B------:R-:W-:Y:S01]  /*5610*/  FMUL.FTZ R55, R11, R116.reuse ;  /* 0x000000740b377220 */ /* 0x080fe20000410000 */
[----:B------:R-:W-:Y:S02]  /*5620*/  HADD2.F32 R115, -RZ, R115.H0_H0 ;  /* 0x20000073ff737230 */ /* 0x000fe40000004100 */
[----:B------:R-:W-:Y:S01]  /*5630*/  FMUL.FTZ R54, R12, R116 ;  /* 0x000000740c367220 */ /* 0x000fe20000410000 */
[-C--:B------:R-:W-:Y:S01]  /*5640*/  FFMA.FTZ R60, R13, R15.reuse, -R60 ;  /* 0x0000000f0d3c7223 */ /* 0x080fe2000001083c */
[----:B------:R-:W-:Y:S02]  /*5650*/  FFMA.FTZ R59, R14, R15, R59 ;  /* 0x0000000f0e3b7223 */ /* 0x000fe4000001003b */
[-C--:B------:R-:W-:Y:S01]  /*5660*/  FFMA.FTZ R62, R11, R115.reuse, -R54 ;  /* 0x000000730b3e7223 */ /* 0x080fe20000010836 */
[----:B------:R-:W-:Y:S01]  /*5670*/  FFMA.FTZ R115, R12, R115, R55 ;  /* 0x000000730c737223 */ /* 0x000fe20000010037 */
[----:B------:R-:W-:Y:S02]  /*5680*/  F2FP.F16.E4M3.UNPACK_B R12, R53.H1 ;  /* 0x00000035ff0c723e */ /* 0x000fe400030006ff */
[----:B------:R-:W-:-:S02]  /*5690*/  F2FP.F16.E4M3.UNPACK_B R55, R61.H1 ;  /* 0x0000003dff37723e */ /* 0x000fc400030006ff */
        /* <DEDUP_REMOVED lines=45> */
.L_x_540:
[----:B------:R-:W-:Y:S05]  /*5970*/  BSYNC B2 ;  /* 0x0000000000027941 */ /* 0x000fea0003800000 */
.L_x_539:
[----:B--2---:R0:W-:Y:S02]  /*5980*/  ST.E.128 desc[UR36][R56.64], R12 ;  /* 0x0000000c38007985 */ /* 0x0041e4000c101d24 */
.L_x_534:
[----:B------:R-:W-:Y:S05]  /*5990*/  BSYNC B1 ;  /* 0x0000000000017941 */ /* 0x000fea0003800000 */
.L_x_533:
[----:B------:R-:W-:-:S03]  /*59a0*/  UMOV UR4, 0xffffffff ;  /* 0xffffffff00047882 */ /* 0x000fc60000000000 */
[----:B------:R-:W-:Y:S05]  /*59b0*/  BRA.DIV UR4, `(.L_x_541) ;  /* 0x0000020204107947 */ /* 0x000fea000b800000 */
[----:B0-----:R-:W0:Y:S04]  /*59c0*/  SHFL.IDX PT, R111, R111, 0x3, 0x181f ;  /* 0x00781f006f6f7f89 */ /* 0x001e2800000e0000 */
[----:B------:R0:W0:Y:S02]  /*59d0*/  SHFL.IDX PT, R53, R110, 0x3, 0x181f ;  /* 0x00781f006e357f89 */ /* 0x00002400000e0000 */
.L_x_842:
[----:B------:R-:W-:Y:S05]  /*59e0*/  @P4 BRA `(.L_x_542) ;  /* 0x0000005800944947 */ /* 0x000fea0003800000 */
[----:B------:R-:W-:Y:S04]  /*59f0*/  BSSY B1, `(.L_x_543) ;  /* 0x0000073000017945 */ /* 0x000fe80003800000 */
[----:B------:R-:W-:Y:S05]  /*5a00*/  @P1 BRA `(.L_x_544) ;  /* 0x0000000400c41947 */ /* 0x000fea0003800000 */
[----:B--2---:R2:W1:Y:S01]  /*5a10*/  LDS.128 R12, [R95+0x2b400] ;  /* 0x02b400005f0c7984 */ /* 0x0044620000000c00 */
[----:B0-----:R-:W-:Y:S01]  /*5a20*/  IADD3 R54, P2, R16, R53, RZ ;  /* 0x0000003510367210 */ /* 0x001fe20007f5e0ff */
[----:B------:R-:W-:Y:S04]  /*5a30*/  BSSY B2, `(.L_x_545) ;  /* 0x000006d000027945 */ /* 0x000fe80003800000 */
[----:B------:R-:W-:Y:S01]  /*5a40*/  IMAD.X R55, R111, 0x1, R17, P2 ;  /* 0x000000016f377824 */ /* 0x000fe200010e0611 */
[----:B------:R-:W-:-:S13]  /*5a50*/  ISETP.GE.AND P2, PT, R18, R108, PT ;  /* 0x0000006c1200720c */ /* 0x000fda0003f46270 */
[----:B--2---:R-:W-:Y:S05]  /*5a60*/  @P2 BRA `(.L_x_546) ;  /* 0x0000000400a42947 */ /* 0x004fea0003800000 */
[----:B------:R-:W-:Y:S02]  /*5a70*/  SHF.R.U32.HI R52, RZ, 0x8, R51 ;  /* 0x00000008ff347819 */ /* 0x000fe40000011633 */
[--C-:B------:R-:W-:Y:S02]  /*5a80*/  SHF.R.U32.HI R58, RZ, 0x8, R49.reuse ;  /* 0x00000008ff3a7819 */ /* 0x100fe40000011631 */
[----:B------:R-:W-:Y:S02]  /*5a90*/  LOP3.LUT R11, R49, 0xff0000ff, RZ, 0xc0, !PT ;  /* 0xff0000ff310b7812 */ /* 0x000fe400078ec0ff */
[----:B------:R-:W-:Y:S01]  /*5aa0*/  SHF.R.U32.HI R56, RZ, 0x10, R49 ;  /* 0x00000010ff387819 */ /* 0x000fe20000011631 */
[----:B-1----:R-:W-:Y:S01]  /*5ab0*/  IMAD.MOV.U32 R49, RZ, RZ, R15 ;  /* 0x000000ffff317224 */ /* 0x002fe200078e000f */
        /* <DEDUP_REMOVED lines=35> */
[----:B------:R-:W-:-:S02]  /*5cf0*/  HADD2.F32 R50, -RZ, R114.H1_H1 ;  /* 0x30000072ff327230 */ /* 0x000fc40000004100 */
[--C-:B------:R-:W-:Y:S01]  /*5d00*/  HADD2.F32 R14, -RZ, R11.reuse.H1_H1 ;  /* 0x3000000bff0e7230 */ /* 0x100fe20000004100 */
[----:B------:R-:W-:Y:S01]  /*5d10*/  F2FP.SATFINITE.E4M3.F32.PACK_AB_MERGE_C R67, R63, R58, RZ ;  /* 0x0000003a3f43723e */ /* 0x000fe200048070ff */
[----:B------:R-:W-:Y:S02]  /*5d20*/  HADD2.F32 R13, -RZ, R11.H0_H0 ;  /* 0x2000000bff0d7230 */ /* 0x000fe40000004100 */
[----:B------:R-:W-:Y:S02]  /*5d30*/  HADD2.F32 R114, -RZ, R114.H0_H0 ;  /* 0x20000072ff727230 */ /* 0x000fe40000004100 */
[-C--:B------:R-:W-:Y:S01]  /*5d40*/  FMUL.FTZ R56, R14, R50.reuse ;  /* 0x000000320e387220 */ /* 0x080fe20000410000 */
[--C-:B------:R-:W-:Y:S02]  /*5d50*/  HADD2.F32 R11, -RZ, R12.reuse.H0_H0 ;  /* 0x2000000cff0b7230 */ /* 0x100fe40000004100 */
[----:B------:R-:W-:Y:S01]  /*5d60*/  FMUL.FTZ R59, R13, R50 ;  /* 0x000000320d3b7220 */ /* 0x000fe20000410000 */
[----:B------:R-:W-:Y:S01]  /*5d70*/  HADD2.F32 R15, -RZ, R113.H1_H1 ;  /* 0x30000071ff0f7230 */ /* 0x000fe20000004100 */
[----:B------:R-:W-:Y:S01]  /*5d80*/  F2FP.SATFINITE.E4M3.F32.PACK_AB_MERGE_C R61, R62, R61, R67 ;  /* 0x0000003d3e3d723e */ /* 0x000fe20004807043 */
[----:B------:R-:W-:-:S02]  /*5d90*/  HADD2.F32 R12, -RZ, R12.H1_H1 ;  /* 0x3000000cff0c7230 */ /* 0x000fc40000004100 */
[-C--:B------:R-:W-:Y:S01]  /*5da0*/  FMUL.FTZ R51, R11, R114.reuse ;  /* 0x000000720b337220 */ /* 0x080fe20000410000 */
[----:B------:R-:W-:Y:S02]  /*5db0*/  HADD2.F32 R113, -RZ, R113.H0_H0 ;  /* 0x20000071ff717230 */ /* 0x000fe40000004100 */
[-C--:B------:R-:W-:Y:S01]  /*5dc0*/  FFMA.FTZ R56, R13, R15.reuse, -R56 ;  /* 0x0000000f0d387223 */ /* 0x080fe20000010838 */
[----:B------:R-:W-:Y:S01]  /*5dd0*/  FFMA.FTZ R15, R14, R15, R59 ;  /* 0x0000000f0e0f7223 */ /* 0x000fe2000001003b */
[C---:B------:R-:W-:Y:S01]  /*5de0*/  FMUL.FTZ R50, R12.reuse, R114 ;  /* 0x000000720c327220 */ /* 0x040fe20000410000 */
[----:B------:R-:W-:Y:S01]  /*5df0*/  FFMA.FTZ R60, R12, R113, R51 ;  /* 0x000000710c3c7223 */ /* 0x000fe20000010033 */
[----:B------:R-:W-:Y:S02]  /*5e00*/  F2FP.F16.E4M3.UNPACK_B R12, R49.H1 ;  /* 0x00000031ff0c723e */ /* 0x000fe400030006ff */
[----:B------:R-:W-:Y:S01]  /*5e10*/  FFMA.FTZ R59, R11, R113, -R50 ;  /* 0x000000710b3b7223 */ /* 0x000fe20000010832 */
        /* <DEDUP_REMOVED lines=17> */
[-C--:B------:R-:W-:Y:S01]  /*5f30*/  FMUL.FTZ R58, R12, R56.reuse ;  /* 0x000000380c3a7220 */ /* 0x080fe20000410000 */
        /* <DEDUP_REMOVED lines=28> */
.L_x_546:
[----:B------:R-:W-:Y:S05]  /*6100*/  BSYNC B2 ;  /* 0x0000000000027941 */ /* 0x000fea0003800000 */
.L_x_545:
[----:B-1----:R0:W-:Y:S02]  /*6110*/  ST.E.128 desc[UR36][R54.64], R12 ;  /* 0x0000000c36007985 */ /* 0x0021e4000c101d24 */
.L_x_544:
[----:B------:R-:W-:Y:S05]  /*6120*/  BSYNC B1 ;  /* 0x0000000000017941 */ /* 0x000fea0003800000 */
.L_x_543:
        /* <DEDUP_REMOVED lines=113> */
.L_x_548:
[----:B------:R-:W-:Y:S05]  /*6840*/  BSYNC B1 ;  /* 0x0000000000017941 */ /* 0x000fea0003800000 */
.L_x_547:
[----:B--2---:R0:W-:Y:S01]  /*6850*/  ST.E.128 desc[UR36][R48.64], R12 ;  /* 0x0000000c30007985 */ /* 0x0041e2000c101d24 */
[----:B------:R-:W-:Y:S05]  /*6860*/  BRA `(.L_x_542) ;  /* 0x0000004800f47947 */ /* 0x000fea0003800000 */
.L_x_502:
[C---:B------:R-:W-:Y:S01]  /*6870*/  ISETP.GE.AND P5, PT, R219.reuse, R106, PT ;  /* 0x0000006adb00720c */ /* 0x040fe20003fa6270 */
[C---:B------:R-:W-:Y:S01]  /*6880*/  VIADD R44, R219.reuse, 0x60 ;  /* 0x00000060db2c7836 */ /* 0x040fe20000000000 */
[----:B------:R-:W-:Y:S01]  /*6890*/  P2R R48, PR, RZ, 0x1 ;  /* 0x00000001ff307803 */ /* 0x000fe20000000000 */
[----:B------:R-:W-:Y:S01]  /*68a0*/  VIADD R49, R219, 0x20 ;  /* 0x00000020db317836 */ /* 0x000fe20000000000 */
[----:B------:R-:W-:Y:S02]  /*68b0*/  ISETP.GE.OR P5, PT, R16, R108, P5 ;  /* 0x0000006c1000720c */ /* 0x000fe40002fa6670 */
[----:B------:R-:W-:-:S11]  /*68c0*/  CS2R R50, SRZ ;  /* 0x0000000000327805 */ /* 0x000fd6000001ff00 */
[----:B------:R-:W0:Y:S08]  /*68d0*/  @!P5 LDC.64 R64, c[0x0][0x3e8] ;  /* 0x0000fa00ff40db82 */ /* 0x000e300000000a00 */
[----:B------:R-:W1:Y:S01]  /*68e0*/  @!P5 LDC.64 R66, c[0x0][0x400] ;  /* 0x00010000ff42db82 */ /* 0x000e620000000a00 */
[----:B0-----:R-:W-:-:S04]  /*68f0*/  @!P5 IADD3 R64, P2, P3, R88, R64, R12 ;  /* 0x000000405840d210 */ /* 0x001fc80007b5e00c */
[----:B------:R-:W-:Y:S02]  /*6900*/  @!P5 IADD3.X R65, R20, R65, R11, P2, P3 ;  /* 0x000000411441d210 */ /* 0x000fe400017e640b */
[----:B------:R-:W-:-:S04]  /*6910*/  ISETP.GE.AND P2, PT, R44, R106, PT ;  /* 0x0000006a2c00720c */ /* 0x000fc80003f46270 */
[----:B------:R-:W-:-:S13]  /*6920*/  ISETP.GE.OR P2, PT, R16, R108, P2 ;  /* 0x0000006c1000720c */ /* 0x000fda0001746670 */
[----:B------:R-:W0:Y:S01]  /*6930*/  @!P2 LDC.64 R44, c[0x0][0x3f8] ;  /* 0x0000fe00ff2cab82 */ /* 0x000e220000000a00 */
[----:B------:R-:W-:Y:S02]  /*6940*/  @!P2 IMAD.MOV.U32 R13, RZ, RZ, R11 ;  /* 0x000000ffff0da224 */ /* 0x000fe400078e000b */
[----:B------:R-:W-:-:S05]  /*6950*/  @!P2 IMAD.MOV.U32 R15, RZ, RZ, R107 ;  /* 0x000000ffff0fa224 */ /* 0x000fca00078e006b */
[----:B------:R-:W2:Y:S01]  /*6960*/  @!P2 LDC.64 R46, c[0x0][0x3e8] ;  /* 0x0000fa00ff2eab82 */ /* 0x000ea20000000a00 */
[----:B0-----:R-:W-:-:S04]  /*6970*/  @!P2 IMAD.WIDE.U32 R76, R44, 0x60, R12 ;  /* 0x000000602c4ca825 */ /* 0x001fc800078e000c */
[----:B------:R-:W-:Y:S01]  /*6980*/  @!P2 IMAD R45, R45, 0x60, RZ ;  /* 0x000000602d2da824 */ /* 0x000fe200078e02ff */
[----:B--2---:R-:W-:-:S04]  /*6990*/  @!P2 IADD3 R76, P3, P4, R88, R46, R76 ;  /* 0x0000002e584ca210 */ /* 0x004fc80007c7e04c */
[----:B------:R-:W-:-:S04]  /*69a0*/  @!P2 IADD3 R45, R77, R45, RZ ;  /* 0x0000002d4d2da210 */ /* 0x000fc80007ffe0ff */
[----:B------:R-:W-:Y:S02]  /*69b0*/  @!P2 IADD3.X R77, R20, R47, R45, P3, P4 ;  /* 0x0000002f144da210 */ /* 0x000fe40001fe842d */
[----:B------:R-:W0:Y:S08]  /*69c0*/  @!P2 LDC.64 R44, c[0x0][0x408] ;  /* 0x00010200ff2cab82 */ /* 0x000e300000000a00 */
[----:B------:R-:W2:Y:S01]  /*69d0*/  @!P2 LDC.64 R46, c[0x0][0x400] ;  /* 0x00010000ff2eab82 */ /* 0x000ea20000000a00 */
[----:B0-----:R-:W-:-:S04]  /*69e0*/  @!P2 IMAD.WIDE.U32 R78, R44, 0x60, R14 ;  /* 0x000000602c4ea825 */ /* 0x001fc800078e000e */
[----:B------:R-:W-:-:S04]  /*69f0*/  @!P2 IMAD R45, R45, 0x60, RZ ;  /* 0x000000602d2da824 */ /* 0x000fc800078e02ff */
[----:B------:R-:W-:Y:S01]  /*6a00*/  @!P2 IMAD.IADD R45, R79, 0x1, R45 ;  /* 0x000000014f2da824 */ /* 0x000fe200078e022d */
[----:B--2---:R-:W-:-:S04]  /*6a10*/  @!P2 IADD3 R78, P3, P4, R92, R46, R78 ;  /* 0x0000002e5c4ea210 */ /* 0x004fc80007c7e04e */
[----:B------:R-:W-:Y:S02]  /*6a20*/  @!P2 IADD3.X R79, R8, R47, R45, P3, P4 ;  /* 0x0000002f084fa210 */ /* 0x000fe40001fe842d */
[----:B-1----:R-:W-:-:S04]  /*6a30*/  @!P5 IADD3 R66, P3, P4, R92, R66, R14 ;  /* 0x000000425c42d210 */ /* 0x002fc80007c7e00e */
[----:B------:R-:W-:Y:S02]  /*6a40*/  @!P5 IADD3.X R67, R8, R67, R107, P3, P4 ;  /* 0x000000430843d210 */ /* 0x000fe40001fe846b */
[----:B------:R-:W-:Y:S02]  /*6a50*/  ISETP.GE.AND P4, PT, R49, R106, PT ;  /* 0x0000006a3100720c */ /* 0x000fe40003f86270 */
[----:B------:R-:W-:Y:S02]  /*6a60*/  IADD3 R49, R219, 0x40, RZ ;  /* 0x00000040db317810 */ /* 0x000fe40007ffe0ff */
[----:B------:R-:W-:-:S13]  /*6a70*/  ISETP.GE.OR P4, PT, R16, R108, P4 ;  /* 0x0000006c1000720c */ /* 0x000fda0002786670 */
[----:B------:R-:W-:-:S04]  /*6a80*/  @!P4 IADD3 R113, P3, P6, R88, R12, R37 ;  /* 0x0000000c5871c210 */ /* 0x000fc80007e7e025 */
[----:B------:R-:W-:Y:S02]  /*6a90*/  @!P4 IADD3.X R46, R20, R11, R40, P3, P6 ;  /* 0x0000000b142ec210 */ /* 0x000fe40001fec428 */
[----:B------:R-:W-:-:S04]  /*6aa0*/  ISETP.GE.AND P3, PT, R49, R106, PT ;  /* 0x0000006a3100720c */ /* 0x000fc80003f66270 */
[----:B------:R-:W-:-:S13]  /*6ab0*/  ISETP.GE.OR P3, PT, R16, R108, P3 ;  /* 0x0000006c1000720c */ /* 0x000fda0001f66670 */
[----:B------:R-:W-:-:S04]  /*6ac0*/  @!P3 IADD3 R15, P0, P6, R88, R36, R12 ;  /* 0x00000024580fb210 */ /* 0x000fc80007e1e00c */
[----:B------:R-:W-:Y:S02]  /*6ad0*/  @!P3 IADD3.X R12, R20, R39, R11, P0, P6 ;  /* 0x00000027140cb210 */ /* 0x000fe400007ec40b */
[----:B------:R-:W-:-:S04]  /*6ae0*/  @!P4 IADD3 R115, P0, P6, R92, R14, R31 ;  /* 0x0000000e5c73c210 */ /* 0x000fc80007e1e01f */
[----:B------:R-:W-:Y:S02]  /*6af0*/  @!P4 IADD3.X R44, R8, R107, R34, P0, P6 ;  /* 0x0000006b082cc210 */ /* 0x000fe400007ec422 */
[----:B------:R-:W-:-:S04]  /*6b00*/  @!P3 IADD3 R13, P0, P6, R92, R30, R14 ;  /* 0x0000001e5c0db210 */ /* 0x000fc80007e1e00e */
[----:B------:R-:W-:Y:S02]  /*6b10*/  @!P3 IADD3.X R4, R8, R33, R107, P0, P6 ;  /* 0x000000210804b210 */ /* 0x000fe400007ec46b */
[----:B------:R-:W-:Y:S02]  /*6b20*/  ISETP.NE.AND P0, PT, R48, RZ, PT ;  /* 0x000000ff3000720c */ /* 0x000fe40003f05270 */
[----:B------:R-:W0:Y:S02]  /*6b30*/  @!P4 LDC.64 R48, c[0x0][0x3e8] ;  /* 0x0000fa00ff30cb82 */ /* 0x000e240000000a00 */
[----:B0-----:R-:W-:-:S05]  /*6b40*/  @!P4 IADD3 R112, P6, R113, R48, RZ ;  /* 0x000000307170c210 */ /* 0x001fca0007fde0ff */
[----:B------:R-:W-:Y:S01]  /*6b50*/  @!P4 IMAD.X R113, R46, 0x1, R49, P6 ;  /* 0x000000012e71c824 */ /* 0x000fe200030e0631 */
[----:B------:R-:W-:Y:S01]  /*6b60*/  CS2R R48, SRZ ;  /* 0x0000000000307805 */ /* 0x000fe2000001ff00 */
[----:B------:R-:W0:Y:S01]  /*6b70*/  @!P4 LDC.64 R46, c[0x0][0x400] ;  /* 0x00010000ff2ecb82 */ /* 0x000e220000000a00 */
[----:B------:R-:W-:Y:S02]  /*6b80*/  CS2R R52, SRZ ;  /* 0x0000000000347805 */ /* 0x000fe4000001ff00 */
[----:B------:R-:W-:Y:S02]  /*6b90*/  CS2R R54, SRZ ;  /* 0x0000000000367805 */ /* 0x000fe4000001ff00 */
[----:B------:R-:W-:Y:S02]  /*6ba0*/  CS2R R56, SRZ ;  /* 0x0000000000387805 */ /* 0x000fe4000001ff00 */
[----:B------:R-:W-:Y:S01]  /*6bb0*/  CS2R R58, SRZ ;  /* 0x00000000003a7805 */ /* 0x000fe2000001ff00 */
[----:B------:R1:W2:Y:S01]  /*6bc0*/  @!P5 LDG.E.128 R48, desc[UR36][R66.64] ;  /* 0x000000244230d981 */ /* 0x0002a2000c1e1d00 */
[----:B------:R-:W-:-:S02]  /*6bd0*/  CS2R R60, SRZ ;  /* 0x00000000003c7805 */ /* 0x000fc4000001ff00 */
[----:B------:R-:W-:Y:S02]  /*6be0*/  CS2R R62, SRZ ;  /* 0x00000000003e7805 */ /* 0x000fe4000001ff00 */
[----:B------:R-:W-:Y:S02]  /*6bf0*/  CS2R R68, SRZ ;  /* 0x0000000000447805 */ /* 0x000fe4000001ff00 */
[----:B------:R-:W-:Y:S02]  /*6c00*/  CS2R R70, SRZ ;  /* 0x0000000000467805 */ /* 0x000fe4000001ff00 */
[----:B------:R-:W-:Y:S02]  /*6c10*/  CS2R R72, SRZ ;  /* 0x0000000000487805 */ /* 0x000fe4000001ff00 */
[----:B------:R-:W-:Y:S01]  /*6c20*/  CS2R R74, SRZ ;  /* 0x00000000004a7805 */ /* 0x000fe2000001ff00 */
[----:B------:R-:W3:Y:S01]  /*6c30*/  @!P4 LDG.E.128 R52, desc[UR36][R112.64] ;  /* 0x000000247034c981 */ /* 0x000ee2000c1e1d00 */
[----:B0-----:R-:W-:-:S02]  /*6c40*/  @!P4 IADD3 R114, P6, R115, R46, RZ ;  /* 0x0000002e7372c210 */ /* 0x001fc40007fde0ff */
[----:B-1----:R-:W-:Y:S01]  /*6c50*/  CS2R R66, SRZ ;  /* 0x0000000000427805 */ /* 0x002fe2000001ff00 */
[----:B------:R-:W4:Y:S02]  /*6c60*/  @!P2 LDG.E.128 R68, desc[UR36][R76.64] ;  /* 0x000000244c44a981 */ /* 0x000f24000c1e1d00 */
[----:B------:R-:W-:Y:S01]  /*6c70*/  @!P4 IMAD.X R115, R44, 0x1, R47, P6 ;  /* 0x000000012c73c824 */ /* 0x000fe200030e062f */
[----:B------:R-:W-:Y:S01]  /*6c80*/  CS2R R46, SRZ ;  /* 0x00000000002e7805 */ /* 0x000fe2000001ff00 */
[----:B------:R-:W0:Y:S01]  /*6c90*/  @!P3 LDC.64 R44, c[0x0][0x3e8] ;  /* 0x0000fa00ff2cbb82 */ /* 0x000e220000000a00 */
[----:B------:R-:W5:Y:S04]  /*6ca0*/  @!P2 LDG.E.128 R72, desc[UR36][R78.64] ;  /* 0x000000244e48a981 */ /* 0x000f68000c1e1d00 */
[----:B------:R-:W5:Y:S01]  /*6cb0*/  @!P4 LDG.E.128 R56, desc[UR36][R114.64] ;  /* 0x000000247238c981 */ /* 0x000f62000c1e1d00 */
[----:B0-----:R-:W-:-:S05]  /*6cc0*/  @!P3 IADD3 R14, P6, R15, R44, RZ ;  /* 0x0000002c0f0eb210 */ /* 0x001fca0007fde0ff */
[----:B------:R-:W-:Y:S02]  /*6cd0*/  @!P3 IMAD.X R15, R12, 0x1, R45, P6 ;  /* 0x000000010c0fb824 */ /* 0x000fe400030e062d */
[----:B------:R-:W0:Y:S03]  /*6ce0*/  @!P3 LDC.64 R44, c[0x0][0x400] ;  /* 0x00010000ff2cbb82 */ /* 0x000e260000000a00 */
[----:B------:R-:W5:Y:S01]  /*6cf0*/  @!P3 LDG.E.128 R60, desc[UR36][R14.64] ;  /* 0x000000240e3cb981 */ /* 0x000f62000c1e1d00 */
[----:B0-----:R-:W-:-:S04]  /*6d00*/  @!P3 IADD3 R12, P6, R13, R44, RZ ;  /* 0x0000002c0d0cb210 */ /* 0x001fc80007fde0ff */
[----:B------:R-:W-:Y:S02]  /*6d10*/  @!P3 IADD3.X R13, R4, R45, RZ, P6, !PT ;  /* 0x0000002d040db210 */ /* 0x000fe400037fe4ff */
[----:B------:R-:W-:-:S06]  /*6d20*/  CS2R R44, SRZ ;  /* 0x00000000002c7805 */ /* 0x000fcc000001ff00 */
[----:B------:R0:W5:Y:S02]  /*6d30*/  @!P5 LDG.E.128 R44, desc[UR36][R64.64] ;  /* 0x00000024402cd981 */ /* 0x000164000c1e1d00 */
[----:B0-----:R-:W-:-:S06]  /*6d40*/  CS2R R64, SRZ ;  /* 0x0000000000407805 */ /* 0x001fcc000001ff00 */
[----:B------:R-:W5:Y:S01]  /*6d50*/  @!P3 LDG.E.128 R64, desc[UR36][R12.64] ;  /* 0x000000240c40b981 */ /* 0x000f62000c1e1d00 */
[----:B------:R-:W-:-:S06]  /*6d60*/  UISETP.NE.AND UP0, UPT, UR60, 0x3, UPT ;  /* 0x000000033c00788c */ /* 0x000fcc000bf05270 */
[----:B------:R-:W-:Y:S02]  /*6d70*/  PLOP3.LUT P5, PT, PT, PT, UP0, 0x80, 0x0 ;  /* 0x000000000000781c */ /* 0x000fe40003faf008 */
[----:B------:R-:W-:Y:S01]  /*6d80*/  ISETP.GE.AND P2, PT, R16, R108, PT ;  /* 0x0000006c1000720c */ /* 0x000fe20003f46270 */
[----:B--2---:R-:W-:Y:S01]  /*6d90*/  IMAD.MOV.U32 R131, RZ, RZ, R48 ;  /* 0x000000ffff837224 */ /* 0x004fe200078e0030 */
[----:B------:R-:W-:Y:S01]  /*6da0*/  MOV R129, R50 ;  /* 0x0000003200817202 */ /* 0x000fe20000000f00 */
[----:B---3--:R-:W-:Y:S02]  /*6db0*/  IMAD.MOV.U32 R124, RZ, RZ, R52 ;  /* 0x000000ffff7c7224 */ /* 0x008fe400078e0034 */
[----:B------:R-:W-:Y:S02]  /*6dc0*/  IMAD.MOV.U32 R125, RZ, RZ, R54 ;  /* 0x000000ffff7d7224 */ /* 0x000fe400078e0036 */
[----:B----4-:R-:W-:Y:S02]  /*6dd0*/  IMAD.MOV.U32 R113, RZ, RZ, R68 ;  /* 0x000000ffff717224 */ /* 0x010fe400078e0044 */
[----:B------:R-:W-:-:S02]  /*6de0*/  IMAD.MOV.U32 R115, RZ, RZ, R70 ;  /* 0x000000ffff737224 */ /* 0x000fc400078e0046 */
[----:B-----5:R-:W-:Y:S01]  /*6df0*/  IMAD.MOV.U32 R116, RZ, RZ, R72 ;  /* 0x000000ffff747224 */ /* 0x020fe200078e0048 */
[----:B------:R-:W-:Y:S01]  /*6e00*/  MOV R117, R74 ;  /* 0x0000004a00757202 */ /* 0x000fe20000000f00 */
[----:B------:R-:W-:Y:S01]  /*6e10*/  IMAD.MOV.U32 R126, RZ, RZ, R56 ;  /* 0x000000ffff7e7224 */ /* 0x000fe200078e0038 */
[----:B------:R-:W-:Y:S01]  /*6e20*/  MOV R127, R58 ;  /* 0x0000003a007f7202 */ /* 0x000fe20000000f00 */
[----:B------:R-:W-:Y:S02]  /*6e30*/  IMAD.MOV.U32 R119, RZ, RZ, R60 ;  /* 0x000000ffff777224 */ /* 0x000fe400078e003c */
[----:B------:R-:W-:Y:S02]  /*6e40*/  IMAD.MOV.U32 R121, RZ, RZ, R62 ;  /* 0x000000ffff797224 */ /* 0x000fe400078e003e */
[----:B------:R-:W-:Y:S02]  /*6e50*/  IMAD.MOV.U32 R130, RZ, RZ, R44 ;  /* 0x000000ffff827224 */ /* 0x000fe400078e002c */
[----:B------:R-:W-:-:S02]  /*6e60*/  IMAD.MOV.U32 R128, RZ, RZ, R46 ;  /* 0x000000ffff807224 */ /* 0x000fc400078e002e */
[----:B------:R-:W-:Y:S01]  /*6e70*/  IMAD.MOV.U32 R122, RZ, RZ, R64 ;  /* 0x000000ffff7a7224 */ /* 0x000fe200078e0040 */
[----:B------:R-:W-:Y:S01]  /*6e80*/  MOV R123, R66 ;  /* 0x00000042007b7202 */ /* 0x000fe20000000f00 */
[----:B------:R-:W-:Y:S06]  /*6e90*/  @!P5 BRA `(.L_x_549) ;  /* 0x000000000004d947 */ /* 0x000fec0003800000 */
[----:B------:R-:W-:Y:S01]  /*6ea0*/  BPT.TRAP 0x1 ;  /* 0x000000040000795c */ /* 0x000fe20000300000 */
.L_x_549:
[----:B------:R-:W-:Y:S01]  /*6eb0*/  IMAD R4, R216, 0x8, R23 ;  /* 0x00000008d8047824 */ /* 0x000fe200078e0217 */
[----:B------:R-:W-:Y:S01]  /*6ec0*/  SHF.L.U32 R107, R224, 0x1f, RZ ;  /* 0x0000001fe06b7819 */ /* 0x000fe200000006ff */
[----:B------:R-:W0:Y:S01]  /*6ed0*/  LDC R118, c[0x0][0x2f4] ;  /* 0x0000bd00ff767b82 */ /* 0x000e220000000800 */
[----:B------:R-:W-:Y:S02]  /*6ee0*/  BSSY B1, `(.L_x_550) ;  /* 0x0000003000017945 */ /* 0x000fe40003800000 */
[----:B------:R-:W1:Y:S02]  /*6ef0*/  SYNCS.PHASECHK.TRANS64.TRYWAIT P3, [R4+URZ+0x38890], R107 ;  /* 0x0388906b040075a7 */ /* 0x000e64000806017f */
[----:B-1----:R-:W-:Y:S05]  /*6f00*/  @!P3 BRA `(.L_x_551) ;  /* 0x000001ec0008b947 */ /* 0x002fea0003800000 */
.L_x_843:
[----:B------:R-:W-:Y:S05]  /*6f10*/  BSYNC B1 ;  /* 0x0000000000017941 */ /* 0x000fea0003800000 */
.L_x_550:
[----:B------:R-:W-:Y:S01]  /*6f20*/  UMOV UR4, 0xffffffff ;  /* 0xffffffff00047882 */ /* 0x000fe20000000000 */
[----:B0-----:R-:W-:Y:S02]  /*6f30*/  IMAD.IADD R120, R118, 0x1, -R85 ;  /* 0x0000000176787824 */ /* 0x001fe400078e0a55 */
[----:B------:R-:W-:Y:S05]  /*6f40*/  BRA.DIV UR4, `(.L_x_552) ;  /* 0x000001ee040c7947 */ /* 0x000fea000b800000 */
[----:B------:R0:W2:Y:S04]  /*6f50*/  SHFL.IDX PT, R112, R111, RZ, 0x181f ;  /* 0x00181fff6f707589 */ /* 0x0000a800000e0000 */
[----:B------:R0:W3:Y:S02]  /*6f60*/  SHFL.IDX PT, R114, R110, RZ, 0x181f ;  /* 0x00181fff6e727589 */ /* 0x0000e400000e0000 */
.L_x_847:
[----:B------:R-:W-:Y:S01]  /*6f70*/  ISETP.GE.OR P3, PT, R219, R106, P1 ;  /* 0x0000006adb00720c */ /* 0x000fe20000f66670 */
[----:B------:R-:W-:-:S12]  /*6f80*/  BSSY B1, `(.L_x_553) ;  /* 0x00000ef000017945 */ /* 0x000fd80003800000 */
[----:B------:R-:W-:Y:S05]  /*6f90*/  @P3 BRA `(.L_x_554) ;  /* 0x0000000c00b43947 */ /* 0x000fea0003800000 */
[----:B------:R-:W-:Y:S01]  /*6fa0*/  SEL R11, R85, R120, !P0 ;  /* 0x00000078550b7207 */ /* 0x000fe20004000000 */
[----:B------:R-:W-:Y:S01]  /*6fb0*/  BSSY B2, `(.L_x_555) ;  /* 0x00000e6000027945 */ /* 0x000fe20003800000 */
[----:B---3--:R-:W-:Y:S02]  /*6fc0*/  IADD3 R108, P3, R9, R114, RZ ;  /* 0x00000072096c7210 */ /* 0x008fe40007f7e0ff */
[----:B------:R-:W-:-:S03]  /*6fd0*/  SHF.R.S32.HI R12, RZ, 0x1f, R11 ;  /* 0x0000001fff0c7819 */ /* 0x000fc6000001140b */
[----:B--2---:R-:W-:Y:S01]  /*6fe0*/  IMAD.X R109, R112, 0x1, R5, P3 ;  /* 0x00000001706d7824 */ /* 0x004fe200018e0605 */
[----:B------:R-:W-:-:S04]  /*6ff0*/  LEA.HI R12, R12, R11, RZ, 0x5 ;  /* 0x0000000b0c0c7211 */ /* 0x000fc800078f28ff */
[----:B------:R-:W-:-:S04]  /*7000*/  LEA.HI.SX32 R12, R12, R7, 0x1b ;  /* 0x000000070c0c7211 */ /* 0x000fc800078fdaff */
[----:B------:R-:W-:Y:S02]  /*7010*/  SHF.R.S32.HI R13, RZ, 0x1f, R12 ;  /* 0x0000001fff0d7819 */ /* 0x000fe4000001140c */
[----:B------:R-:W-:Y:S02]  /*7020*/  SHF.L.U32 R11, R12, 0x4, RZ ;  /* 0x000000040c0b7819 */ /* 0x000fe400000006ff */
[----:B------:R-:W-:Y:S02]  /*7030*/  LEA.HI R12, R13, R12, RZ, 0x3 ;  /* 0x0000000c0d0c7211 */ /* 0x000fe400078f18ff */
[----:B------:R-:W-:-:S03]  /*7040*/  LOP3.LUT R13, R83, 0x70, R11, 0xf8, !PT ;  /* 0x00000070530d7812 */ /* 0x000fc600078ef80b */
[----:B------:R-:W-:Y:S01]  /*7050*/  IMAD.SHL.U32 R12, R12, 0x800, RZ ;  /* 0x000008000c0c7824 */ /* 0x000fe200078e00ff */
[----:B------:R-:W-:-:S04]  /*7060*/  LOP3.LUT R13, R13, R98, RZ, 0x3c, !PT ;  /* 0x000000620d0d7212 */ /* 0x000fc800078e3cff */
[----:B------:R-:W-:-:S04]  /*7070*/  LOP3.LUT R12, R12, 0xffffc000, RZ, 0xc0, !PT ;  /* 0xffffc0000c0c7812 */ /* 0x000fc800078ec0ff */
[----:B------:R-:W-:Y:S01]  /*7080*/  IADD3 R13, R13, R12, R227 ;  /* 0x0000000c0d0d7210 */ /* 0x000fe20007ffe0e3 */
[----:B------:R-:W-:-:S04]  /*7090*/  IMAD R12, R216, 0x8000, R80 ;  /* 0x00008000d80c7824 */ /* 0x000fc800078e0250 */
[----:B------:R-:W-:Y:S01]  /*70a0*/  IMAD R14, R216, 0x8000, R13 ;  /* 0x00008000d80e7824 */ /* 0x000fe200078e020d */
[----:B------:R-:W-:-:S03]  /*70b0*/  IADD3 R12, R23, R12, RZ ;  /* 0x0000000c170c7210 */ /* 0x000fc60007ffe0ff */
[----:B------:R-:W-:-:S03]  /*70c0*/  IMAD.IADD R76, R23, 0x1, R14 ;  /* 0x00000001174c7824 */ /* 0x000fc600078e020e */
[----:B------:R-:W2:Y:S04]  /*70d0*/  LDS.128 R12, [R12+0x28400] ;  /* 0x028400000c0c7984 */ /* 0x000ea80000000c00 */
[----:B------:R-:W3:Y:S01]  /*70e0*/  LDS.128 R76, [R76+0x28400] ;  /* 0x028400004c4c7984 */ /* 0x000ee20000000c00 */
[----:B------:R-:W-:Y:S05]  /*70f0*/  @P2 BRA `(.L_x_556) ;  /* 0x0000000c00442947 */ /* 0x000fea0003800000 */
[----:B------:R-:W-:Y:S01]  /*7100*/  SHF.R.U32.HI R46, RZ, 0x8, R45 ;  /* 0x00000008ff2e7819 */ /* 0x000fe2000001162d */
[----:B--2---:R-:W-:Y:S01]  /*7110*/  IMAD.MOV.U32 R44, RZ, RZ, R13 ;  /* 0x000000ffff2c7224 */ /* 0x004fe200078e000d */
[----:B------:R-:W-:Y:S02]  /*7120*/  SHF.R.U32.HI R137, RZ, 0x10, R45 ;  /* 0x00000010ff897819 */ /* 0x000fe4000001162d */
[----:B------:R-:W-:Y:S02]  /*7130*/  LOP3.LUT R48, R45, 0xff0000ff, RZ, 0xc0, !PT ;  /* 0xff0000ff2d307812 */ /* 0x000fe400078ec0ff */
[----:B------:R-:W-:Y:S02]  /*7140*/  SHF.R.U32.HI R135, RZ, 0x8, R47 ;  /* 0x00000008ff877819 */ /* 0x000fe4000001162f */
[----:B------:R-:W-:Y:S01]  /*7150*/  SHF.L.U32 R13, R46, 0x8, RZ ;  /* 0x000000082e0d7819 */ /* 0x000fe200000006ff */
[----:B------:R-:W-:Y:S01]  /*7160*/  IMAD.MOV.U32 R46, RZ, RZ, R14 ;  /* 0x000000ffff2e7224 */ /* 0x000fe200078e000e */
[----:B------:R-:W-:Y:S01]  /*7170*/  SHF.R.U32.HI R132, RZ, 0x8, R51 ;  /* 0x00000008ff847819 */ /* 0x000fe20000011633 */
[----:B------:R-:W-:Y:S01]  /*7180*/  IMAD.U32 R14, R137, 0x10000, RZ ;  /* 0x00010000890e7824 */ /* 0x000fe200078e00ff */
[----:B------:R-:W-:-:S02]  /*7190*/  LOP3.LUT R45, R47, 0xff0000ff, RZ, 0xc0, !PT ;  /* 0xff0000ff2f2d7812 */ /* 0x000fc400078ec0ff */
[----:B------:R-:W-:Y:S02]  /*71a0*/  SHF.R.U32.HI R134, RZ, 0x10, R47 ;  /* 0x00000010ff867819 */ /* 0x000fe4000001162f */
[--C-:B------:R-:W-:Y:S02]  /*71b0*/  SHF.R.U32.HI R133, RZ, 0x8, R49.reuse ;  /* 0x00000008ff857819 */ /* 0x100fe40000011631 */
[----:B------:R-:W-:Y:S02]  /*71c0*/  LOP3.LUT R47, R49, 0xff0000ff, RZ, 0xc0, !PT ;  /* 0xff0000ff312f7812 */ /* 0x000fe400078ec0ff */
[----:B------:R-:W-:Y:S01]  /*71d0*/  SHF.R.U32.HI R136, RZ, 0x10, R49 ;  /* 0x00000010ff887819 */ /* 0x000fe20000011631 */
[----:B------:R-:W-:Y:S01]  /*71e0*/  IMAD.MOV.U32 R49, RZ, RZ, R12 ;  /* 0x000000ffff317224 */ /* 0x000fe200078e000c */
[----:B------:R-:W-:Y:S01]  /*71f0*/  LOP3.LUT R50, R51, 0xff0000ff, RZ, 0xc0, !PT ;  /* 0xff0000ff33327812 */ /* 0x000fe200078ec0ff */
[----:B------:R-:W-:Y:S01]  /*7200*/  IMAD.SHL.U32 R12, R135, 0x100, RZ ;  /* 0x00000100870c7824 */ /* 0x000fe200078e00ff */
[----:B------:R-:W-:Y:S01]  /*7210*/  SHF.R.U32.HI R138, RZ, 0x10, R51 ;  /* 0x00000010ff8a7819 */ /* 0x000fe20000011633 */
[----:B------:R-:W-:Y:S01]  /*7220*/  IMAD.U32 R136, R136, 0x10000, RZ ;  /* 0x0001000088887824 */ /* 0x000fe200078e00ff */
[----:B------:R-:W-:Y:S01]  /*7230*/  LOP3.LUT R13, R48, 0xff00, R13, 0xf8, !PT ;  /* 0x0000ff00300d7812 */ /* 0x000fe200078ef80d */
[----:B------:R-:W-:Y:S01]  /*7240*/  IMAD.SHL.U32 R48, R133, 0x100, RZ ;  /* 0x0000010085307824 */ /* 0x000fe200078e00ff */
[----:B------:R-:W-:-:S02]  /*7250*/  SHF.L.U32 R51, R132, 0x8, RZ ;  /* 0x0000000884337819 */ /* 0x000fc400000006ff */
[----:B------:R-:W-:Y:S01]  /*7260*/  LOP3.LUT R14, R13, 0xff0000, R14, 0xf8, !PT ;  /* 0x00ff00000d0e7812 */ /* 0x000fe200078ef80e */
[----:B------:R-:W-:Y:S01]  /*7270*/  IMAD.U32 R13, R134, 0x10000, RZ ;  /* 0x00010000860d7824 */ /* 0x000fe200078e00ff */
[----:B------:R-:W-:Y:S02]  /*7280*/  LOP3.LUT R135, R50, 0xff00, R51, 0xf8, !PT ;  /* 0x0000ff0032877812 */ /* 0x000fe400078ef833 */
[----:B------:R-:W-:Y:S02]  /*7290*/  LOP3.LUT R12, R45, 0xff00, R12, 0xf8, !PT ;  /* 0x0000ff002d0c7812 */ /* 0x000fe400078ef80c */
[----:B------:R-:W-:Y:S02]  /*72a0*/  F2FP.F16.E4M3.UNPACK_B R134, R131.H1 ;  /* 0x00000083ff86723e */ /* 0x000fe400030006ff */
[----:B------:R-:W-:Y:S02]  /*72b0*/  F2FP.F16.E4M3.UNPACK_B R50, R49.H1 ;  /* 0x00000031ff32723e */ /* 0x000fe400030006ff */
[----:B---3--:R-:W-:-:S02]  /*72c0*/  F2FP.F16.E4M3.UNPACK_B R51, R76.H1 ;  /* 0x0000004cff33723e */ /* 0x008fc400030006ff */
[----:B------:R-:W-:Y:S01]  /*72d0*/  LOP3.LUT R45, R47, 0xff00, R48, 0xf8, !PT ;  /* 0x0000ff002f2d7812 */ /* 0x000fe200078ef830 */
[----:B------:R-:W-:Y:S01]  /*72e0*/  HADD2.F32 R47, -RZ, R50.H0_H0 ;  /* 0x20000032ff2f7230 */ /* 0x000fe20000004100 */
[----:B------:R-:W-:Y:S01]  /*72f0*/  LOP3.LUT R12, R12, 0xff0000, R13, 0xf8, !PT ;  /* 0x00ff00000c0c7812 */ /* 0x000fe200078ef80d */
[----:B------:R-:W-:Y:S01]  /*7300*/  HADD2.F32 R13, -RZ, R134.H0_H0 ;  /* 0x20000086ff0d7230 */ /* 0x000fe20000004100 */
[----:B------:R-:W-:Y:S01]  /*7310*/  F2FP.F16.E4M3.UNPACK_B R132, R130.H1 ;  /* 0x00000082ff84723e */ /* 0x000fe200030006ff */
[----:B------:R-:W-:Y:S01]  /*7320*/  HADD2.F32 R48, -RZ, R51.H0_H0 ;  /* 0x20000033ff307230 */ /* 0x000fe20000004100 */
[----:B------:R-:W-:Y:S01]  /*7330*/  SHF.L.U32 R138, R138, 0x10, RZ ;  /* 0x000000108a8a7819 */ /* 0x000fe200000006ff */
[----:B------:R-:W-:Y:S02]  /*7340*/  HADD2.F32 R50, -RZ, R50.H1_H1 ;  /* 0x30000032ff327230 */ /* 0x000fe40000004100 */
[----:B------:R-:W-:Y:S01]  /*7350*/  FMUL.FTZ R137, R47, R13 ;  /* 0x0000000d2f897220 */ /* 0x000fe20000410000 */
[----:B------:R-:W-:-:S02]  /*7360*/  HADD2.F32 R133, -RZ, R132.H0_H0 ;  /* 0x20000084ff857230 */ /* 0x000fc40000004100 */
[C---:B------:R-:W-:Y:S01]  /*7370*/  FMUL.FTZ R140, R48.reuse, R13 ;  /* 0x0000000d308c7220 */ /* 0x040fe20000410000 */
[----:B------:R-:W-:Y:S01]  /*7380*/  LOP3.LUT R13, R135, 0xff0000, R138, 0xf8, !PT ;  /* 0x00ff0000870d7812 */ /* 0x000fe200078ef88a */
[----:B------:R-:W-:Y:S01]  /*7390*/  HADD2.F32 R135, -RZ, R132.H1_H1 ;  /* 0x30000084ff877230 */ /* 0x000fe20000004100 */
[----:B------:R-:W-:Y:S01]  /*73a0*/  LOP3.LUT R45, R45, 0xff0000, R136, 0xf8, !PT ;  /* 0x00ff00002d2d7812 */ /* 0x000fe200078ef888 */
[-C--:B------:R-:W-:Y:S01]  /*73b0*/  FFMA.FTZ R48, R48, R133.reuse, R137 ;  /* 0x0000008530307223 */ /* 0x080fe20000010089 */
[----:B------:R-:W-:Y:S01]  /*73c0*/  FFMA.FTZ R47, R47, R133, -R140 ;  /* 0x000000852f2f7223 */ /* 0x000fe2000001088c */
[----:B------:R-:W-:Y:S01]  /*73d0*/  HADD2.F32 R137, -RZ, R134.H1_H1 ;  /* 0x30000086ff897230 */ /* 0x000fe20000004100 */
[----:B------:R-:W-:Y:S01]  /*73e0*/  F2FP.F16.E4M3.UNPACK_B R133, R130 ;  /* 0x00000082ff85723e */ /* 0x000fe200020006ff */
[----:B------:R-:W-:Y:S01]  /*73f0*/  HADD2.F32 R132, -RZ, R51.H1_H1 ;  /* 0x30000033ff847230 */ /* 0x000fe20000004100 */
[----:B------:R-:W-:Y:S02]  /*7400*/  F2FP.F16.E4M3.UNPACK_B R134, R131 ;  /* 0x00000083ff86723e */ /* 0x000fe400020006ff */
[----:B------:R-:W-:-:S02]  /*7410*/  F2FP.F16.E4M3.UNPACK_B R130, R76 ;  /* 0x0000004cff82723e */ /* 0x000fc400020006ff */
[----:B------:R-:W-:Y:S01]  /*7420*/  F2FP.F16.E4M3.UNPACK_B R51, R49 ;  /* 0x00000031ff33723e */ /* 0x000fe200020006ff */
[-C--:B------:R-:W-:Y:S01]  /*7430*/  FMUL.FTZ R49, R132, R137.reuse ;  /* 0x0000008984317220 */ /* 0x080fe20000410000 */
[C---:B------:R-:W-:Y:S01]  /*7440*/  FMUL.FTZ R137, R50.reuse, R137 ;  /* 0x0000008932897220 */ /* 0x040fe20000410000 */
[----:B------:R-:W-:Y:S02]  /*7450*/  HADD2.F32 R136, -RZ, R134.H0_H0 ;  /* 0x20000086ff887230 */ /* 0x000fe40000004100 */
[----:B------:R-:W-:Y:S02]  /*7460*/  HADD2.F32 R131, -RZ, R130.H0_H0 ;  /* 0x20000082ff837230 */ /* 0x000fe40000004100 */
[-C--:B------:R-:W-:Y:S01]  /*7470*/  FFMA.FTZ R50, R50, R135.reuse, -R49 ;  /* 0x0000008732327223 */ /* 0x080fe20000010831 */
[----:B------:R-:W-:Y:S02]  /*7480*/  HADD2.F32 R76, -RZ, R51.H0_H0 ;  /* 0x20000033ff4c7230 */ /* 0x000fe40000004100 */
[----:B------:R-:W-:Y:S01]  /*7490*/  FFMA.FTZ R49, R132, R135, R137 ;  /* 0x0000008784317223 */ /* 0x000fe20000010089 */
[----:B------:R-:W-:-:S02]  /*74a0*/  HADD2.F32 R132, -RZ, R133.H0_H0 ;  /* 0x20000085ff847230 */ /* 0x000fc40000004100 */
[CC--:B------:R-:W-:Y:S01]  /*74b0*/  FMUL.FTZ R135, R131.reuse, R136.reuse ;  /* 0x0000008883877220 */ /* 0x0c0fe20000410000 */
[----:B------:R-:W-:Y:S02]  /*74c0*/  HADD2.F32 R134, -RZ, R134.H1_H1 ;  /* 0x30000086ff867230 */ /* 0x000fe40000004100 */
[C---:B------:R-:W-:Y:S01]  /*74d0*/  FMUL.FTZ R138, R76.reuse, R136 ;  /* 0x000000884c8a7220 */ /* 0x040fe20000410000 */
[----:B------:R-:W-:Y:S02]  /*74e0*/  HADD2.F32 R130, -RZ, R130.H1_H1 ;  /* 0x30000082ff827230 */ /* 0x000fe40000004100 */
[-C--:B------:R-:W-:Y:S01]  /*74f0*/  FFMA.FTZ R136, R76, R132.reuse, -R135 ;  /* 0x000000844c887223 */ /* 0x080fe20000010887 */
[----:B------:R-:W-:Y:S02]  /*7500*/  HADD2.F32 R51, -RZ, R51.H1_H1 ;  /* 0x30000033ff337230 */ /* 0x000fe40000004100 */
[----:B------:R-:W-:Y:S01]  /*7510*/  FFMA.FTZ R138, R131, R132, R138 ;  /* 0x00000084838a7223 */ /* 0x000fe2000001008a */
[----:B------:R-:W-:-:S02]  /*7520*/  HADD2.F32 R133, -RZ, R133.H1_H1 ;  /* 0x30000085ff857230 */ /* 0x000fc40000004100 */
[CC--:B------:R-:W-:Y:S01]  /*7530*/  FMUL.FTZ R132, R130.reuse, R134.reuse ;  /* 0x0000008682847220 */ /* 0x0c0fe20000410000 */
[----:B------:R-:W-:Y:S01]  /*7540*/  F2FP.F16.E4M3.UNPACK_B R76, R129.H1 ;  /* 0x00000081ff4c723e */ /* 0x000fe200030006ff */
[C---:B------:R-:W-:Y:S01]  /*7550*/  FMUL.FTZ R139, R51.reuse, R134 ;  /* 0x00000086338b7220 */ /* 0x040fe20000410000 */
[----:B------:R-:W-:Y:S01]  /*7560*/  F2FP.F16.E4M3.UNPACK_B R131, R78.H1 ;  /* 0x0000004eff83723e */ /* 0x000fe200030006ff */
[-C--:B------:R-:W-:Y:S01]  /*7570*/  FFMA.FTZ R137, R51, R133.reuse, -R132 ;  /* 0x0000008533897223 */ /* 0x080fe20000010884 */
[----:B------:R-:W-:Y:S01]  /*7580*/  F2FP.F16.E4M3.UNPACK_B R134, R128.H1 ;  /* 0x00000080ff86723e */ /* 0x000fe200030006ff */
[--C-:B------:R-:W-:Y:S01]  /*7590*/  HADD2.F32 R135, -RZ, R76.reuse.H0_H0 ;  /* 0x2000004cff877230 */ /* 0x100fe20000004100 */
[----:B------:R-:W-:Y:S01]  /*75a0*/  F2FP.F16.E4M3.UNPACK_B R51, R46.H1 ;  /* 0x0000002eff33723e */ /* 0x000fe200030006ff */
[----:B------:R-:W-:Y:S02]  /*75b0*/  HADD2.F32 R132, -RZ, R131.H0_H0 ;  /* 0x20000083ff847230 */ /* 0x000fe40000004100 */
[----:B------:R-:W-:Y:S01]  /*75c0*/  FFMA.FTZ R139, R130, R133, R139 ;  /* 0x00000085828b7223 */ /* 0x000fe2000001008b */
[----:B------:R-:W-:Y:S01]  /*75d0*/  HADD2.F32 R130, -RZ, R76.H1_H1 ;  /* 0x3000004cff827230 */ /* 0x000fe20000004100 */
[----:B------:R-:W-:Y:S01]  /*75e0*/  F2FP.F16.E4M3.UNPACK_B R129, R129 ;  /* 0x00000081ff81723e */ /* 0x000fe200020006ff */
[----:B------:R-:W-:-:S02]  /*75f0*/  HADD2.F32 R76, -RZ, R51.H0_H0 ;  /* 0x20000033ff4c7230 */ /* 0x000fc40000004100 */
[-C--:B------:R-:W-:Y:S01]  /*7600*/  FMUL.FTZ R141, R132, R135.reuse ;  /* 0x00000087848d7220 */ /* 0x080fe20000410000 */
[--C-:B------:R-:W-:Y:S01]  /*7610*/  HADD2.F32 R133, -RZ, R134.reuse.H0_H0 ;  /* 0x20000086ff857230 */ /* 0x100fe20000004100 */
[----:B------:R-:W-:Y:S01]  /*7620*/  F2FP.F16.E4M3.UNPACK_B R78, R78 ;  /* 0x0000004eff4e723e */ /* 0x000fe200020006ff */
[----:B------:R-:W-:Y:S02]  /*7630*/  HADD2.F32 R131, -RZ, R131.H1_H1 ;  /* 0x30000083ff837230 */ /* 0x000fe40000004100 */
[C---:B------:R-:W-:Y:S01]  /*7640*/  FMUL.FTZ R135, R76.reuse, R135 ;  /* 0x000000874c877220 */ /* 0x040fe20000410000 */
[----:B------:R-:W-:Y:S02]  /*7650*/  HADD2.F32 R51, -RZ, R51.H1_H1 ;  /* 0x30000033ff337230 */ /* 0x000fe40000004100 */
        /* <DEDUP_REMOVED lines=11> */
[----:B------:R-:W-:Y:S01]  /*7710*/  HADD2.F32 R133, -RZ, R129.H1_H1 ;  /* 0x30000081ff857230 */ /* 0x000fe20000004100 */
[----:B------:R-:W-:Y:S01]  /*7720*/  F2FP.SATFINITE.E4M3.F32.PACK_AB_MERGE_C R47, R50, R47, RZ ;  /* 0x0000002f322f723e */ /* 0x000fe200048070ff */
[----:B------:R-:W-:Y:S01]  /*7730*/  HADD2.F32 R51, -RZ, R46.H0_H0 ;  /* 0x2000002eff337230 */ /* 0x000fe20000004100 */
[----:B------:R-:W-:Y:S01]  /*7740*/  F2FP.SATFINITE.E4M3.F32.PACK_AB_MERGE_C R48, R49, R48, RZ ;  /* 0x000000303130723e */ /* 0x000fe200048070ff */
[----:B------:R-:W-:Y:S01]  /*7750*/  HADD2.F32 R78, -RZ, R78.H1_H1 ;  /* 0x3000004eff4e7230 */ /* 0x000fe20000004100 */
[----:B------:R-:W-:Y:S01]  /*7760*/  F2FP.F16.E4M3.UNPACK_B R50, R77 ;  /* 0x0000004dff32723e */ /* 0x000fe200020006ff */
[----:B------:R-:W-:-:S02]  /*7770*/  HADD2.F32 R129, -RZ, R128.H0_H0 ;  /* 0x20000080ff817230 */ /* 0x000fc40000004100 */
[CC--:B------:R-:W-:Y:S01]  /*7780*/  FMUL.FTZ R135, R51.reuse, R130.reuse ;  /* 0x0000008233877220 */ /* 0x0c0fe20000410000 */
[----:B------:R-:W-:Y:S02]  /*7790*/  HADD2.F32 R131, -RZ, R128.H1_H1 ;  /* 0x30000080ff837230 */ /* 0x000fe40000004100 */
[----:B------:R-:W-:Y:S01]  /*77a0*/  FMUL.FTZ R128, R76, R130 ;  /* 0x000000824c807220 */ /* 0x000fe20000410000 */
[----:B------:R-:W-:Y:S02]  /*77b0*/  HADD2.F32 R46, -RZ, R46.H1_H1 ;  /* 0x3000002eff2e7230 */ /* 0x000fe40000004100 */
[----:B------:R-:W-:Y:S01]  /*77c0*/  FMUL.FTZ R141, R78, R133 ;  /* 0x000000854e8d7220 */ /* 0x000fe20000410000 */
[----:B------:R-:W-:Y:S01]  /*77d0*/  F2FP.F16.E4M3.UNPACK_B R49, R44 ;  /* 0x0000002cff31723e */ /* 0x000fe200020006ff */
[----:B------:R-:W-:Y:S01]  /*77e0*/  FFMA.FTZ R132, R51, R129, -R128 ;  /* 0x0000008133847223 */ /* 0x000fe20000010880 */
[----:B------:R-:W-:Y:S01]  /*77f0*/  F2FP.F16.E4M3.UNPACK_B R51, R45 ;  /* 0x0000002dff33723e */ /* 0x000fe200020006ff */
[----:B------:R-:W-:Y:S01]  /*7800*/  FMUL.FTZ R133, R46, R133 ;  /* 0x000000852e857220 */ /* 0x000fe20000410000 */
[----:B------:R-:W-:Y:S01]  /*7810*/  FFMA.FTZ R135, R76, R129, R135 ;  /* 0x000000814c877223 */ /* 0x000fe20000010087 */
[-C--:B------:R-:W-:Y:S01]  /*7820*/  FFMA.FTZ R141, R46, R131.reuse, -R141 ;  /* 0x000000832e8d7223 */ /* 0x080fe2000001088d */
[----:B------:R-:W-:Y:S01]  /*7830*/  F2FP.SATFINITE.E4M3.F32.PACK_AB_MERGE_C R46, R143, R140, RZ ;  /* 0x0000008c8f2e723e */ /* 0x000fe200048070ff */
[----:B------:R-:W-:Y:S01]  /*7840*/  FFMA.FTZ R78, R78, R131, R133 ;  /* 0x000000834e4e7223 */ /* 0x000fe20000010085 */
[----:B------:R-:W-:Y:S01]  /*7850*/  F2FP.SATFINITE.E4M3.F32.PACK_AB_MERGE_C R142, R145, R142, RZ ;  /* 0x0000008e918e723e */ /* 0x000fe200048070ff */
[----:B------:R-:W-:Y:S01]  /*7860*/  HADD2.F32 R128, -RZ, R50.H0_H0 ;  /* 0x20000032ff807230 */ /* 0x000fe20000004100 */
[----:B------:R-:W-:Y:S01]  /*7870*/  F2FP.SATFINITE.E4M3.F32.PACK_AB_MERGE_C R76, R139, R138, R48 ;  /* 0x0000008a8b4c723e */ /* 0x000fe20004807030 */
[----:B------:R-:W-:Y:S01]  /*7880*/  HADD2.F32 R133, -RZ, R51.H0_H0 ;  /* 0x20000033ff857230 */ /* 0x000fe20000004100 */
[----:B------:R-:W-:Y:S01]  /*7890*/  F2FP.F16.E4M3.UNPACK_B R130, R14 ;  /* 0x0000000eff82723e */ /* 0x000fe200020006ff */
[----:B------:R-:W-:Y:S01]  /*78a0*/  HADD2.F32 R48, -RZ, R49.H0_H0 ;  /* 0x20000031ff307230 */ /* 0x000fe20000004100 */
[----:B------:R-:W-:Y:S01]  /*78b0*/  F2FP.SATFINITE.E4M3.F32.PACK_AB_MERGE_C R46, R141, R132, R46 ;  /* 0x000000848d2e723e */ /* 0x000fe2000480702e */
[----:B------:R-:W-:Y:S01]  /*78c0*/  HADD2.F32 R132, -RZ, R51.H1_H1 ;  /* 0x30000033ff847230 */ /* 0x000fe20000004100 */
[----:B------:R-:W-:Y:S01]  /*78d0*/  F2FP.SATFINITE.E4M3.F32.PACK_AB_MERGE_C R78, R78, R135, R142 ;  /* 0x000000874e4e723e */ /* 0x000fe2000480708e */
[----:B------:R-:W-:-:S02]  /*78e0*/  HADD2.F32 R131, -RZ, R130.H0_H0 ;  /* 0x20000082ff837230 */ /* 0x000fc40000004100 */
[-C--:B------:R-:W-:Y:S01]  /*78f0*/  FMUL.FTZ R135, R128, R133.reuse ;  /* 0x0000008580877220 */ /* 0x080fe20000410000 */
[----:B------:R-:W-:Y:S02]  /*7900*/  HADD2.F32 R129, -RZ, R50.H1_H1 ;  /* 0x30000032ff817230 */ /* 0x000fe40000004100 */
[C---:B------:R-:W-:Y:S01]  /*7910*/  FMUL.FTZ R133, R48.reuse, R133 ;  /* 0x0000008530857220 */ /* 0x040fe20000410000 */
[----:B------:R-:W-:Y:S02]  /*7920*/  HADD2.F32 R51, -RZ, R49.H1_H1 ;  /* 0x30000031ff337230 */ /* 0x000fe40000004100 */
[-C--:B------:R-:W-:Y:S01]  /*7930*/  FFMA.FTZ R48, R48, R131.reuse, -R135 ;  /* 0x0000008330307223 */ /* 0x080fe20000010887 */
[----:B------:R-:W-:Y:S02]  /*7940*/  HADD2.F32 R130, -RZ, R130.H1_H1 ;  /* 0x30000082ff827230 */ /* 0x000fe40000004100 */
[----:B------:R-:W-:Y:S01]  /*7950*/  FFMA.FTZ R49, R128, R131, R133 ;  /* 0x0000008380317223 */ /* 0x000fe20000010085 */
[----:B------:R-:W-:Y:S01]  /*7960*/  F2FP.F16.E4M3.UNPACK_B R50, R44.H1 ;  /* 0x0000002cff32723e */ /* 0x000fe200030006ff */
[-C--:B------:R-:W-:Y:S01]  /*7970*/  FMUL.FTZ R128, R129, R132.reuse ;  /* 0x0000008481807220 */ /* 0x080fe20000410000 */
[----:B------:R-:W-:Y:S01]  /*7980*/  FMUL.FTZ R44, R51, R132 ;  /* 0x00000084332c7220 */ /* 0x000fe20000410000 */
[----:B------:R-:W-:-:S02]  /*7990*/  F2FP.F16.E4M3.UNPACK_B R77, R77.H1 ;  /* 0x0000004dff4d723e */ /* 0x000fc400030006ff */
[----:B------:R-:W-:Y:S01]  /*79a0*/  F2FP.F16.E4M3.UNPACK_B R131, R45.H1 ;  /* 0x0000002dff83723e */ /* 0x000fe200030006ff */
[-C--:B------:R-:W-:Y:S01]  /*79b0*/  FFMA.FTZ R51, R51, R130.reuse, -R128 ;  /* 0x0000008233337223 */ /* 0x080fe20000010880 */
[----:B------:R-:W-:Y:S01]  /*79c0*/  FFMA.FTZ R44, R129, R130, R44 ;  /* 0x00000082812c7223 */ /* 0x000fe2000001002c */
[----:B------:R-:W-:Y:S01]  /*79d0*/  F2FP.F16.E4M3.UNPACK_B R14, R14.H1 ;  /* 0x0000000eff0e723e */ /* 0x000fe200030006ff */
[----:B------:R-:W-:Y:S01]  /*79e0*/  HADD2.F32 R128, -RZ, R77.H0_H0 ;  /* 0x2000004dff807230 */ /* 0x000fe20000004100 */
[----:B------:R-:W-:Y:S01]  /*79f0*/  F2FP.SATFINITE.E4M3.F32.PACK_AB_MERGE_C R47, R137, R136, R47 ;  /* 0x00000088892f723e */ /* 0x000fe2000480702f */
[----:B------:R-:W-:Y:S02]  /*7a00*/  HADD2.F32 R130, -RZ, R131.H0_H0 ;  /* 0x20000083ff827230 */ /* 0x000fe40000004100 */
[----:B------:R-:W-:Y:S02]  /*7a10*/  HADD2.F32 R45, -RZ, R50.H0_H0 ;  /* 0x20000032ff2d7230 */ /* 0x000fe40000004100 */
        /* <DEDUP_REMOVED lines=9> */
[C---:B------:R-:W-:Y:S01]  /*7ab0*/  FMUL.FTZ R132, R50.reuse, R131 ;  /* 0x0000008332847220 */ /* 0x040fe20000410000 */
[----:B------:R-:W-:Y:S01]  /*7ac0*/  F2FP.F16.E4M3.UNPACK_B R128, R79 ;  /* 0x0000004fff80723e */ /* 0x000fe200020006ff */
[C---:B------:R-:W-:Y:S01]  /*7ad0*/  FMUL.FTZ R135, R77.reuse, R131 ;  /* 0x000000834d877220 */ /* 0x040fe20000410000 */
[----:B------:R-:W-:Y:S01]  /*7ae0*/  F2FP.F16.E4M3.UNPACK_B R79, R79.H1 ;  /* 0x0000004fff4f723e */ /* 0x000fe200030006ff */
[-C--:B------:R-:W-:Y:S01]  /*7af0*/  FFMA.FTZ R138, R77, R130.reuse, R132 ;  /* 0x000000824d8a7223 */ /* 0x080fe20000010084 */
[----:B------:R-:W-:Y:S01]  /*7b00*/  F2FP.F16.E4M3.UNPACK_B R133, R13.H1 ;  /* 0x0000000dff85723e */ /* 0x000fe200030006ff */
[----:B------:R-:W-:Y:S01]  /*7b10*/  FFMA.FTZ R139, R50, R130, -R135 ;  /* 0x00000082328b7223 */ /* 0x000fe20000010887 */
[----:B------:R-:W-:Y:S01]  /*7b20*/  F2FP.F16.E4M3.UNPACK_B R14, R15 ;  /* 0x0000000fff0e723e */ /* 0x000fe200020006ff */
[----:B------:R-:W-:Y:S01]  /*7b30*/  HADD2.F32 R77, -RZ, R128.H0_H0 ;  /* 0x20000080ff4d7230 */ /* 0x000fe20000004100 */
[----:B------:R-:W-:Y:S01]  /*7b40*/  F2FP.F16.E4M3.UNPACK_B R132, R13 ;  /* 0x0000000dff84723e */ /* 0x000fe200020006ff */
[----:B------:R-:W-:Y:S01]  /*7b50*/  HADD2.F32 R135, -RZ, R133.H0_H0 ;  /* 0x20000085ff877230 */ /* 0x000fe20000004100 */
[----:B------:R-:W-:Y:S01]  /*7b60*/  F2FP.F16.E4M3.UNPACK_B R15, R15.H1 ;  /* 0x0000000fff0f723e */ /* 0x000fe200030006ff */
[----:B------:R-:W-:Y:S01]  /*7b70*/  HADD2.F32 R45, -RZ, R14.H0_H0 ;  /* 0x2000000eff2d7230 */ /* 0x000fe20000004100 */
[-C--:B------:R-:W-:Y:S01]  /*7b80*/  F2FP.F16.E4M3.UNPACK_B R13, R12.reuse ;  /* 0x0000000cff0d723e */ /* 0x080fe200020006ff */
[----:B------:R-:W-:Y:S01]  /*7b90*/  HADD2.F32 R134, -RZ, R132.H0_H0 ;  /* 0x20000084ff867230 */ /* 0x000fe20000004100 */
[----:B------:R-:W-:Y:S01]  /*7ba0*/  F2FP.F16.E4M3.UNPACK_B R129, R12.H1 ;  /* 0x0000000cff81723e */ /* 0x000fe200030006ff */
[----:B------:R-:W-:Y:S01]  /*7bb0*/  HADD2.F32 R12, -RZ, R79.H0_H0 ;  /* 0x2000004fff0c7230 */ /* 0x000fe20000004100 */
[----:B------:R-:W-:Y:S01]  /*7bc0*/  F2FP.SATFINITE.E4M3.F32.PACK_AB_MERGE_C R136, R139, R136, RZ ;  /* 0x000000888b88723e */ /* 0x000fe200048070ff */
[----:B------:R-:W-:-:S02]  /*7bd0*/  HADD2.F32 R50, -RZ, R15.H0_H0 ;  /* 0x2000000fff327230 */ /* 0x000fc40000004100 */
[-C--:B------:R-:W-:Y:S01]  /*7be0*/  FMUL.FTZ R140, R77, R134.reuse ;  /* 0x000000864d8c7220 */ /* 0x080fe20000410000 */
[----:B------:R-:W-:Y:S02]  /*7bf0*/  HADD2.F32 R131, -RZ, R129.H0_H0 ;  /* 0x20000081ff837230 */ /* 0x000fe40000004100 */
[-C--:B------:R-:W-:Y:S01]  /*7c00*/  FMUL.FTZ R141, R12, R135.reuse ;  /* 0x000000870c8d7220 */ /* 0x080fe20000410000 */
[----:B------:R-:W-:Y:S02]  /*7c10*/  HADD2.F32 R130, -RZ, R13.H0_H0 ;  /* 0x2000000dff827230 */ /* 0x000fe40000004100 */
[C---:B------:R-:W-:Y:S01]  /*7c20*/  FMUL.FTZ R135, R50.reuse, R135 ;  /* 0x0000008732877220 */ /* 0x040fe20000410000 */
[C---:B------:R-:W-:Y:S01]  /*7c30*/  FMUL.FTZ R134, R45.reuse, R134 ;  /* 0x000000862d867220 */ /* 0x040fe20000410000 */
[----:B------:R-:W-:Y:S01]  /*7c40*/  FFMA.FTZ R141, R50, R131, -R141 ;  /* 0x00000083328d7223 */ /* 0x000fe2000001088d */
[----:B------:R-:W-:Y:S02]  /*7c50*/  HADD2.F32 R79, -RZ, R79.H1_H1 ;  /* 0x3000004fff4f7230 */ /* 0x000fe40000004100 */
[----:B------:R-:W-:Y:S01]  /*7c60*/  FFMA.FTZ R140, R45, R130, -R140 ;  /* 0x000000822d8c7223 */ /* 0x000fe2000001088c */
[----:B------:R-:W-:-:S02]  /*7c70*/  HADD2.F32 R50, -RZ, R133.H1_H1 ;  /* 0x30000085ff327230 */ /* 0x000fc40000004100 */
[----:B------:R-:W-:Y:S01]  /*7c80*/  FFMA.FTZ R135, R12, R131, R135 ;  /* 0x000000830c877223 */ /* 0x000fe20000010087 */
[----:B------:R-:W-:Y:S02]  /*7c90*/  HADD2.F32 R15, -RZ, R15.H1_H1 ;  /* 0x3000000fff0f7230 */ /* 0x000fe40000004100 */
[----:B------:R-:W-:Y:S01]  /*7ca0*/  FFMA.FTZ R134, R77, R130, R134 ;  /* 0x000000824d867223 */ /* 0x000fe20000010086 */
[----:B------:R-:W-:Y:S02]  /*7cb0*/  HADD2.F32 R128, -RZ, R128.H1_H1 ;  /* 0x30000080ff807230 */ /* 0x000fe40000004100 */
[-C--:B------:R-:W-:Y:S01]  /*7cc0*/  FMUL.FTZ R130, R79, R50.reuse ;  /* 0x000000324f827220 */ /* 0x080fe20000410000 */
[----:B------:R-:W-:Y:S02]  /*7cd0*/  HADD2.F32 R45, -RZ, R132.H1_H1 ;  /* 0x30000084ff2d7230 */ /* 0x000fe40000004100 */
[----:B------:R-:W-:Y:S01]  /*7ce0*/  FMUL.FTZ R50, R15, R50 ;  /* 0x000000320f327220 */ /* 0x000fe20000410000 */
[----:B------:R-:W-:Y:S01]  /*7cf0*/  HADD2.F32 R12, -RZ, R129.H1_H1 ;  /* 0x30000081ff0c7230 */ /* 0x000fe20000004100 */
[----:B------:R-:W-:Y:S01]  /*7d00*/  F2FP.SATFINITE.E4M3.F32.PACK_AB_MERGE_C R137, R138, R137, RZ ;  /* 0x000000898a89723e */ /* 0x000fe200048070ff */
[----:B------:R-:W-:-:S02]  /*7d10*/  HADD2.F32 R14, -RZ, R14.H1_H1 ;  /* 0x3000000eff0e7230 */ /* 0x000fc40000004100 */
[-C--:B------:R-:W-:Y:S01]  /*7d20*/  FMUL.FTZ R77, R128, R45.reuse ;  /* 0x0000002d804d7220 */ /* 0x080fe20000410000 */
[----:B------:R-:W-:Y:S02]  /*7d30*/  HADD2.F32 R13, -RZ, R13.H1_H1 ;  /* 0x3000000dff0d7230 */ /* 0x000fe40000004100 */
[-C--:B------:R-:W-:Y:S01]  /*7d40*/  FFMA.FTZ R130, R15, R12.reuse, -R130 ;  /* 0x0000000c0f827223 */ /* 0x080fe20000010882 */
[----:B------:R-:W-:Y:S01]  /*7d50*/  FFMA.FTZ R50, R79, R12, R50 ;  /* 0x0000000c4f327223 */ /* 0x000fe20000010032 */
[C---:B------:R-:W-:Y:S01]  /*7d60*/  FMUL.FTZ R45, R14.reuse, R45 ;  /* 0x0000002d0e2d7220 */ /* 0x040fe20000410000 */
[----:B------:R-:W-:Y:S02]  /*7d70*/  IMAD.MOV.U32 R12, RZ, RZ, R47 ;  /* 0x000000ffff0c7224 */ /* 0x000fe400078e002f */
[----:B------:R-:W-:Y:S01]  /*7d80*/  FFMA.FTZ R77, R14, R13, -R77 ;  /* 0x0000000d0e4d7223 */ /* 0x000fe2000001084d */
[----:B------:R-:W-:Y:S01]  /*7d90*/  F2FP.SATFINITE.E4M3.F32.PACK_AB_MERGE_C R130, R130, R141, RZ ;  /* 0x0000008d8282723e */ /* 0x000fe200048070ff */
[----:B------:R-:W-:Y:S01]  /*7da0*/  FFMA.FTZ R45, R128, R13, R45 ;  /* 0x0000000d802d7223 */ /* 0x000fe2000001002d */
[----:B------:R-:W-:Y:S01]  /*7db0*/  F2FP.SATFINITE.E4M3.F32.PACK_AB_MERGE_C R50, R50, R135, RZ ;  /* 0x000000873232723e */ /* 0x000fe200048070ff */
[----:B------:R-:W-:Y:S01]  /*7dc0*/  IMAD.MOV.U32 R14, RZ, RZ, R46 ;  /* 0x000000ffff0e7224 */ /* 0x000fe200078e002e */
[----:B------:R-:W-:-:S02]  /*7dd0*/  F2FP.SATFINITE.E4M3.F32.PACK_AB_MERGE_C R15, R77, R140, R130 ;  /* 0x0000008c4d0f723e */ /* 0x000fc40004807082 */
[----:B------:R-:W-:Y:S02]  /*7de0*/  F2FP.SATFINITE.E4M3.F32.PACK_AB_MERGE_C R13, R51, R48, R136 ;  /* 0x00000030330d723e */ /* 0x000fe40004807088 */
[----:B------:R-:W-:Y:S02]  /*7df0*/  F2FP.SATFINITE.E4M3.F32.PACK_AB_MERGE_C R77, R44, R49, R137 ;  /* 0x000000312c4d723e */ /* 0x000fe40004807089 */
[----:B------:R-:W-:-:S07]  /*7e00*/  F2FP.SATFINITE.E4M3.F32.PACK_AB_MERGE_C R79, R45, R134, R50 ;  /* 0x000000862d4f723e */ /* 0x000fce0004807032 */
.L_x_556:
[----:B------:R-:W-:Y:S05]  /*7e10*/  BSYNC B2 ;  /* 0x0000000000027941 */ /* 0x000fea0003800000 */
.L_x_555:
[----:B------:R-:W-:Y:S01]  /*7e20*/  ISETP.GE.AND P3, PT, R11, R118, PT ;  /* 0x000000760b00720c */ /* 0x000fe20003f66270 */
[----:B--2---:R4:W-:-:S12]  /*7e30*/  ST.E.128 desc[UR36][R108.64], R12 ;  /* 0x0000000c6c007985 */ /* 0x0049d8000c101d24 */
[----:B------:R-:W-:-:S04]  /*7e40*/  @!P3 IADD3 R44, P4, R114, R11, RZ ;  /* 0x0000000b722cb210 */ /* 0x000fc80007f9e0ff */
[----:B------:R-:W-:-:S05]  /*7e50*/  @!P3 LEA.HI.X.SX32 R45, R11, R112, 0x1, P4 ;  /* 0x000000700b2db211 */ /* 0x000fca00020f0eff */
[----:B---3--:R4:W-:Y:S04]  /*7e60*/  @!P3 ST.E.128 desc[UR36][R44.64], R76 ;  /* 0x0000004c2c00b985 */ /* 0x0089e8000c101d24 */
.L_x_554:
[----:B------:R-:W-:Y:S05]  /*7e70*/  BSYNC B1 ;  /* 0x0000000000017941 */ /* 0x000fea0003800000 */
.L_x_553:
[----:B------:R-:W-:-:S03]  /*7e80*/  UMOV UR4, 0xffffffff ;  /* 0xffffffff00047882 */ /* 0x000fc60000000000 */
[----:B------:R-:W-:Y:S05]  /*7e90*/  BRA.DIV UR4, `(.L_x_557) ;  /* 0x000001de04847947 */ /* 0x000fea000b800000 */
[----:B----4-:R4:W0:Y:S04]  /*7ea0*/  SHFL.IDX PT, R76, R111, 0x1, 0x181f ;  /* 0x00381f006f4c7f89 */ /* 0x01082800000e0000 */
[----:B------:R4:W0:Y:S02]  /*7eb0*/  SHFL.IDX PT, R50, R110, 0x1, 0x181f ;  /* 0x00381f006e327f89 */ /* 0x00082400000e0000 */
.L_x_851:
[----:B------:R-:W-:Y:S01]  /*7ec0*/  VIADD R11, R219, 0x20 ;  /* 0x00000020db0b7836 */ /* 0x000fe20000000000 */
[----:B------:R-:W-:Y:S04]  /*7ed0*/  BSSY B1, `(.L_x_558) ;  /* 0x00000f5000017945 */ /* 0x000fe80003800000 */
[----:B------:R-:W-:-:S13]  /*7ee0*/  ISETP.GE.OR P3, PT, R11, R106, P1 ;  /* 0x0000006a0b00720c */ /* 0x000fda0000f66670 */
[----:B------:R-:W-:Y:S05]  /*7ef0*/  @P3 BRA `(.L_x_559) ;  /* 0x0000000c00c83947 */ /* 0x000fea0003800000 */
[----:B------:R-:W5:Y:S01]  /*7f00*/  LDL R14, [R1+0x20] ;  /* 0x00002000010e7983 */ /* 0x000f620000100800 */
[----:B------:R-:W-:Y:S01]  /*7f10*/  SEL R11, R85, R120, !P0 ;  /* 0x00000078550b7207 */ /* 0x000fe20004000000 */
[----:B------:R-:W-:Y:S01]  /*7f20*/  BSSY B2, `(.L_x_560) ;  /* 0x00000ea000027945 */ /* 0x000fe20003800000 */
[----:B0-----:R-:W-:Y:S02]  /*7f30*/  IADD3 R48, P3, R9, R50, RZ ;  /* 0x0000003209307210 */ /* 0x001fe40007f7e0ff */
[----:B------:R-:W-:Y:S02]  /*7f40*/  SHF.R.S32.HI R12, RZ, 0x1f, R11 ;  /* 0x0000001fff0c7819 */ /* 0x000fe4000001140b */
[----:B------:R-:W-:Y:S02]  /*7f50*/  IADD3.X R49, R76, R5, RZ, P3, !PT ;  /* 0x000000054c317210 */ /* 0x000fe40001ffe4ff */
[----:B------:R-:W-:-:S04]  /*7f60*/  LEA.HI R12, R12, R11, RZ, 0x5 ;  /* 0x0000000b0c0c7211 */ /* 0x000fc800078f28ff */
[----:B------:R-:W-:-:S04]  /*7f70*/  LEA.HI.SX32 R12, R12, R7, 0x1b ;  /* 0x000000070c0c7211 */ /* 0x000fc800078fdaff */
[----:B------:R-:W-:Y:S01]  /*7f80*/  SHF.R.S32.HI R13, RZ, 0x1f, R12 ;  /* 0x0000001fff0d7819 */ /* 0x000fe2000001140c */
[----:B------:R-:W-:-:S03]  /*7f90*/  IMAD.SHL.U32 R11, R12, 0x10, RZ ;  /* 0x000000100c0b7824 */ /* 0x000fc600078e00ff */
[----:B------:R-:W-:Y:S02]  /*7fa0*/  LEA.HI R12, R13, R12, RZ, 0x3 ;  /* 0x0000000c0d0c7211 */ /* 0x000fe400078f18ff */
[----:B------:R-:W-:-:S03]  /*7fb0*/  LOP3.LUT R13, R82, 0x70, R11, 0xf8, !PT ;  /* 0x00000070520d7812 */ /* 0x000fc600078ef80b */
[----:B------:R-:W-:Y:S01]  /*7fc0*/  IMAD.SHL.U32 R12, R12, 0x800, RZ ;  /* 0x000008000c0c7824 */ /* 0x000fe200078e00ff */
[----:B------:R-:W-:-:S04]  /*7fd0*/  LOP3.LUT R13, R13, R100, RZ, 0x3c, !PT ;  /* 0x000000640d0d7212 */ /* 0x000fc800078e3cff */
[----:B------:R-:W-:-:S04]  /*7fe0*/  LOP3.LUT R12, R12, 0xffffc000, RZ, 0xc0, !PT ;  /* 0xffffc0000c0c7812 */ /* 0x000fc800078ec0ff */
[----:B-----5:R-:W-:Y:S01]  /*7ff0*/  IADD3 R13, R13, R12, R14 ;  /* 0x0000000c0d0d7210 */ /* 0x020fe20007ffe00e */
[----:B------:R-:W-:-:S03]  /*8000*/  IMAD R12, R216, 0x8000, R43 ;  /* 0x00008000d80c7824 */ /* 0x000fc600078e022b */
[----:B------:R-:W-:Y:S01]  /*8010*/  LEA R14, R216, R13, 0xf ;  /* 0x0000000dd80e7211 */ /* 0x000fe200078e78ff */
[----:B------:R-:W-:-:S04]  /*8020*/  IMAD.IADD R12, R23, 0x1, R12 ;  /* 0x00000001170c7824 */ /* 0x000fc800078e020c */
[----:B------:R-:W-:Y:S02]  /*8030*/  IMAD.IADD R44, R23, 0x1, R14 ;  /* 0x00000001172c7824 */ /* 0x000fe400078e020e */
[----:B------:R-:W0:Y:S04]  /*8040*/  LDS.128 R12, [R12+0x28400] ;  /* 0x028400000c0c7984 */ /* 0x000e280000000c00 */
[----:B------:R-:W0:Y:S01]  /*8050*/  LDS.128 R44, [R44+0x28400] ;  /* 0x028400002c2c7984 */ /* 0x000e220000000c00 */
[----:B------:R-:W-:Y:S05]  /*8060*/  @P2 BRA `(.L_x_561) ;  /* 0x0000000c00542947 */ /* 0x000fea0003800000 */
[----:B------:R-:W-:Y:S01]  /*8070*/  SHF.R.U32.HI R51, RZ, 0x8, R53 ;  /* 0x00000008ff337819 */ /* 0x000fe20000011635 */
[----:B0-----:R-:W-:Y:S01]  /*8080*/  IMAD.MOV.U32 R52, RZ, RZ, R46 ;  /* 0x000000ffff347224 */ /* 0x001fe200078e002e */
[----:B------:R-:W-:Y:S02]  /*8090*/  SHF.R.U32.HI R54, RZ, 0x8, R59 ;  /* 0x00000008ff367819 */ /* 0x000fe4000001163b */
[--C-:B--2---:R-:W-:Y:S02]  /*80a0*/  SHF.R.U32.HI R112, RZ, 0x10, R55.reuse ;  /* 0x00000010ff707819 */ /* 0x104fe40000011637 */
[----:B------:R-:W-:Y:S01]  /*80b0*/  SHF.R.U32.HI R79, RZ, 0x8, R55 ;  /* 0x00000008ff4f7819 */ /* 0x000fe20000011637 */
[----:B------:R-:W-:Y:S01]  /*80c0*/  IMAD.SHL.U32 R46, R54, 0x100, RZ ;  /* 0x00000100362e7824 */ /* 0x000fe200078e00ff */
[----:B------:R-:W-:Y:S01]  /*80d0*/  LOP3.LUT R77, R55, 0xff0000ff, RZ, 0xc0, !PT ;  /* 0xff0000ff374d7812 */ /* 0x000fe200078ec0ff */
[----:B------:R-:W-:Y:S01]  /*80e0*/  IMAD.MOV.U32 R55, RZ, RZ, R12 ;  /* 0x000000ffff377224 */ /* 0x000fe200078e000c */
[----:B------:R-:W-:Y:S01]  /*80f0*/  SHF.R.U32.HI R109, RZ, 0x10, R53 ;  /* 0x00000010ff6d7819 */ /* 0x000fe20000011635 */
[----:B------:R-:W-:Y:S01]  /*8100*/  IMAD.SHL.U32 R12, R51, 0x100, RZ ;  /* 0x00000100330c7824 */ /* 0x000fe200078e00ff */
[----:B------:R-:W-:Y:S01]  /*8110*/  SHF.R.U32.HI R56, RZ, 0x8, R57 ;  /* 0x00000008ff387819 */ /* 0x000fe20000011639 */
[----:B------:R-:W-:Y:S01]  /*8120*/  IMAD.MOV.U32 R51, RZ, RZ, R14 ;  /* 0x000000ffff337224 */ /* 0x000fe200078e000e */
[----:B------:R-:W-:-:S02]  /*8130*/  LOP3.LUT R53, R53, 0xff0000ff, RZ, 0xc0, !PT ;  /* 0xff0000ff35357812 */ /* 0x000fc400078ec0ff */
[----:B------:R-:W-:Y:S01]  /*8140*/  SHF.R.U32.HI R78, RZ, 0x10, R59 ;  /* 0x00000010ff4e7819 */ /* 0x000fe2000001163b */
[----:B------:R-:W-:Y:S01]  /*8150*/  IMAD.SHL.U32 R14, R56, 0x100, RZ ;  /* 0x00000100380e7824 */ /* 0x000fe200078e00ff */
[----:B------:R-:W-:Y:S02]  /*8160*/  LOP3.LUT R59, R59, 0xff0000ff, RZ, 0xc0, !PT ;  /* 0xff0000ff3b3b7812 */ /* 0x000fe400078ec0ff */
[----:B------:R-:W-:Y:S01]  /*8170*/  MOV R58, R44 ;  /* 0x0000002c003a7202 */ /* 0x000fe20000000f00 */
[----:B------:R-:W-:Y:S01]  /*8180*/  IMAD.U32 R44, R109, 0x10000, RZ ;  /* 0x000100006d2c7824 */ /* 0x000fe200078e00ff */
[----:B------:R-:W-:Y:S01]  /*8190*/  SHF.R.U32.HI R108, RZ, 0x10, R57 ;  /* 0x00000010ff6c7819 */ /* 0x000fe20000011639 */
[----:B------:R-:W-:Y:S01]  /*81a0*/  IMAD.U32 R78, R78, 0x10000, RZ ;  /* 0x000100004e4e7824 */ /* 0x000fe200078e00ff */
[----:B------:R-:W-:Y:S02]  /*81b0*/  LOP3.LUT R53, R53, 0xff00, R12, 0xf8, !PT ;  /* 0x0000ff0035357812 */ /* 0x000fe400078ef80c */
[----:B------:R-:W-:-:S02]  /*81c0*/  LOP3.LUT R57, R57, 0xff0000ff, RZ, 0xc0, !PT ;  /* 0xff0000ff39397812 */ /* 0x000fc400078ec0ff */
[----:B------:R-:W-:Y:S02]  /*81d0*/  SHF.L.U32 R12, R79, 0x8, RZ ;  /* 0x000000084f0c7819 */ /* 0x000fe400000006ff */
[----:B------:R-:W-:Y:S01]  /*81e0*/  LOP3.LUT R129, R59, 0xff00, R46, 0xf8, !PT ;  /* 0x0000ff003b817812 */ /* 0x000fe200078ef82e */
[----:B------:R-:W-:Y:S01]  /*81f0*/  IMAD.U32 R46, R108, 0x10000, RZ ;  /* 0x000100006c2e7824 */ /* 0x000fe200078e00ff */
[----:B------:R-:W-:Y:S02]  /*8200*/  F2FP.F16.E4M3.UNPACK_B R79, R126.H1 ;  /* 0x0000007eff4f723e */ /* 0x000fe400030006ff */
[----:B------:R-:W-:Y:S02]  /*8210*/  F2FP.F16.E4M3.UNPACK_B R59, R58.H1 ;  /* 0x0000003aff3b723e */ /* 0x000fe400030006ff */
[----:B------:R-:W-:Y:S02]  /*8220*/  F2FP.F16.E4M3.UNPACK_B R56, R55.H1 ;  /* 0x00000037ff38723e */ /* 0x000fe400030006ff */
[----:B------:R-:W-:Y:S01]  /*8230*/  LOP3.LUT R77, R77, 0xff00, R12, 0xf8, !PT ;  /* 0x0000ff004d4d7812 */ /* 0x000fe200078ef80c */
[----:B------:R-:W-:Y:S01]  /*8240*/  HADD2.F32 R54, -RZ, R59.H0_H0 ;  /* 0x2000003bff367230 */ /* 0x000fe20000004100 */
[----:B------:R-:W-:Y:S01]  /*8250*/  LOP3.LUT R109, R57, 0xff00, R14, 0xf8, !PT ;  /* 0x0000ff00396d7812 */ /* 0x000fe200078ef80e */
[----:B------:R-:W-:Y:S01]  /*8260*/  HADD2.F32 R14, -RZ, R79.H0_H0 ;  /* 0x2000004fff0e7230 */ /* 0x000fe20000004100 */
[----:B------:R-:W-:Y:S01]  /*8270*/  LOP3.LUT R44, R53, 0xff0000, R44, 0xf8, !PT ;  /* 0x00ff0000352c7812 */ /* 0x000fe200078ef82c */
[----:B------:R-:W-:Y:S01]  /*8280*/  HADD2.F32 R53, -RZ, R56.H0_H0 ;  /* 0x20000038ff357230 */ /* 0x000fe20000004100 */
[----:B------:R-:W-:-:S02]  /*8290*/  SHF.L.U32 R12, R112, 0x10, RZ ;  /* 0x00000010700c7819 */ /* 0x000fc400000006ff */
[----:B------:R-:W-:Y:S01]  /*82a0*/  F2FP.F16.E4M3.UNPACK_B R57, R124.H1 ;  /* 0x0000007cff39723e */ /* 0x000fe200030006ff */
[CC--:B------:R-:W-:Y:S01]  /*82b0*/  FMUL.FTZ R108, R54.reuse, R14.reuse ;  /* 0x0000000e366c7220 */ /* 0x0c0fe20000410000 */
[----:B------:R-:W-:Y:S01]  /*82c0*/  LOP3.LUT R12, R77, 0xff0000, R12, 0xf8, !PT ;  /* 0x00ff00004d0c7812 */ /* 0x000fe200078ef80c */
[----:B------:R-:W-:Y:S01]  /*82d0*/  FMUL.FTZ R131, R53, R14 ;  /* 0x0000000e35837220 */ /* 0x000fe20000410000 */
[----:B------:R-:W-:Y:S01]  /*82e0*/  LOP3.LUT R14, R129, 0xff0000, R78, 0xf8, !PT ;  /* 0x00ff0000810e7812 */ /* 0x000fe200078ef84e */
[--C-:B------:R-:W-:Y:S01]  /*82f0*/  HADD2.F32 R77, -RZ, R57.reuse.H0_H0 ;  /* 0x20000039ff4d7230 */ /* 0x100fe20000004100 */
[----:B------:R-:W-:Y:S01]  /*8300*/  F2FP.F16.E4M3.UNPACK_B R126, R126 ;  /* 0x0000007eff7e723e */ /* 0x000fe200020006ff */
[----:B------:R-:W-:Y:S01]  /*8310*/  HADD2.F32 R78, -RZ, R57.H1_H1 ;  /* 0x30000039ff4e7230 */ /* 0x000fe20000004100 */
[----:B------:R-:W-:Y:S01]  /*8320*/  F2FP.F16.E4M3.UNPACK_B R55, R55 ;  /* 0x00000037ff37723e */ /* 0x000fe200020006ff */
[----:B------:R-:W-:Y:S02]  /*8330*/  HADD2.F32 R57, -RZ, R56.H1_H1 ;  /* 0x30000038ff397230 */ /* 0x000fe40000004100 */
[-C--:B------:R-:W-:Y:S01]  /*8340*/  FFMA.FTZ R53, R53, R77.reuse, -R108 ;  /* 0x0000004d35357223 */ /* 0x080fe2000001086c */
[----:B------:R-:W-:Y:S01]  /*8350*/  FFMA.FTZ R54, R54, R77, R131 ;  /* 0x0000004d36367223 */ /* 0x000fe20000010083 */
[----:B------:R-:W-:Y:S01]  /*8360*/  HADD2.F32 R108, -RZ, R79.H1_H1 ;  /* 0x3000004fff6c7230 */ /* 0x000fe20000004100 */
[----:B------:R-:W-:Y:S01]  /*8370*/  F2FP.F16.E4M3.UNPACK_B R58, R58 ;  /* 0x0000003aff3a723e */ /* 0x000fe200020006ff */
[----:B------:R-:W-:Y:S01]  /*8380*/  HADD2.F32 R77, -RZ, R59.H1_H1 ;  /* 0x3000003bff4d7230 */ /* 0x000fe20000004100 */
[----:B------:R-:W-:Y:S01]  /*8390*/  F2FP.F16.E4M3.UNPACK_B R124, R124 ;  /* 0x0000007cff7c723e */ /* 0x000fe200020006ff */
[----:B------:R-:W-:Y:S01]  /*83a0*/  HADD2.F32 R79, -RZ, R126.H0_H0 ;  /* 0x2000007eff4f7230 */ /* 0x000fe20000004100 */
[----:B------:R-:W-:Y:S01]  /*83b0*/  LOP3.LUT R46, R109, 0xff0000, R46, 0xf8, !PT ;  /* 0x00ff00006d2e7812 */ /* 0x000fe200078ef82e */
[----:B------:R-:W-:-:S02]  /*83c0*/  HADD2.F32 R56, -RZ, R55.H0_H0 ;  /* 0x20000037ff387230 */ /* 0x000fc40000004100 */
[-C--:B------:R-:W-:Y:S01]  /*83d0*/  FMUL.FTZ R112, R77, R108.reuse ;  /* 0x0000006c4d707220 */ /* 0x080fe20000410000 */
[C---:B------:R-:W-:Y:S01]  /*83e0*/  FMUL.FTZ R108, R57.reuse, R108 ;  /* 0x0000006c396c7220 */ /* 0x040fe20000410000 */
[----:B------:R-:W-:Y:S02]  /*83f0*/  HADD2.F32 R59, -RZ, R58.H0_H0 ;  /* 0x2000003aff3b7230 */ /* 0x000fe40000004100 */
[-C--:B---3--:R-:W-:Y:S01]  /*8400*/  FFMA.FTZ R114, R57, R78.reuse, -R112 ;  /* 0x0000004e39727223 */ /* 0x088fe20000010870 */
[----:B------:R-:W-:Y:S01]  /*8410*/  FFMA.FTZ R131, R77, R78, R108 ;  /* 0x0000004e4d837223 */ /* 0x000fe2000001006c */
[----:B------:R-:W-:Y:S02]  /*8420*/  HADD2.F32 R57, -RZ, R124.H0_H0 ;  /* 0x2000007cff397230 */ /* 0x000fe40000004100 */
[-C--:B------:R-:W-:Y:S01]  /*8430*/  FMUL.FTZ R78, R56, R79.reuse ;  /* 0x0000004f384e7220 */ /* 0x080fe20000410000 */
[----:B------:R-:W-:Y:S02]  /*8440*/  HADD2.F32 R126, -RZ, R126.H1_H1 ;  /* 0x3000007eff7e7230 */ /* 0x000fe40000004100 */
[----:B------:R-:W-:Y:S01]  /*8450*/  FMUL.FTZ R77, R59, R79 ;  /* 0x0000004f3b4d7220 */ /* 0x000fe20000410000 */
[----:B------:R-:W-:-:S02]  /*8460*/  HADD2.F32 R58, -RZ, R58.H1_H1 ;  /* 0x3000003aff3a7230 */ /* 0x000fc40000004100 */
[-C--:B------:R-:W-:Y:S01]  /*8470*/  FFMA.FTZ R109, R59, R57.reuse, R78 ;  /* 0x000000393b6d7223 */ /* 0x080fe2000001004e */
[----:B------:R-:W-:Y:S02]  /*8480*/  HADD2.F32 R55, -RZ, R55.H1_H1 ;  /* 0x30000037ff377230 */ /* 0x000fe40000004100 */
[----:B------:R-:W-:Y:S01]  /*8490*/  FFMA.FTZ R79, R56, R57, -R77 ;  /* 0x00000039384f7223 */ /* 0x000fe2000001084d */
[----:B------:R-:W-:Y:S02]  /*84a0*/  HADD2.F32 R124, -RZ, R124.H1_H1 ;  /* 0x3000007cff7c7230 */ /* 0x000fe40000004100 */
[-C--:B------:R-:W-:Y:S01]  /*84b0*/  FMUL.FTZ R78, R58, R126.reuse ;  /* 0x0000007e3a4e7220 */ /* 0x080fe20000410000 */
[----:B------:R-:W-:Y:S01]  /*84c0*/  F2FP.F16.E4M3.UNPACK_B R56, R127.H1 ;  /* 0x0000007fff38723e */ /* 0x000fe200030006ff */
[C---:B------:R-:W-:Y:S01]  /*84d0*/  FMUL.FTZ R129, R55.reuse, R126 ;  /* 0x0000007e37817220 */ /* 0x040fe20000410000 */
[----:B------:R-:W-:Y:S01]  /*84e0*/  F2FP.F16.E4M3.UNPACK_B R57, R52.H1 ;  /* 0x00000034ff39723e */ /* 0x000fe200030006ff */
[----:B------:R-:W-:Y:S01]  /*84f0*/  FFMA.FTZ R112, R55, R124, -R78 ;  /* 0x0000007c37707223 */ /* 0x000fe2000001084e */
[----:B------:R-:W-:Y:S01]  /*8500*/  F2FP.F16.E4M3.UNPACK_B R77, R125.H1 ;  /* 0x0000007dff4d723e */ /* 0x000fe200030006ff */
[----:B------:R-:W-:Y:S01]  /*8510*/  HADD2.F32 R78, -RZ, R56.H0_H0 ;  /* 0x20000038ff4e7230 */ /* 0x000fe20000004100 */
[----:B------:R-:W-:Y:S01]  /*8520*/  F2FP.F16.E4M3.UNPACK_B R55, R51.H1 ;  /* 0x00000033ff37723e */ /* 0x000fe200030006ff */
[----:B------:R-:W-:-:S02]  /*8530*/  HADD2.F32 R59, -RZ, R57.H0_H0 ;  /* 0x20000039ff3b7230 */ /* 0x000fc40000004100 */
[----:B------:R-:W-:Y:S01]  /*8540*/  FFMA.FTZ R124, R58, R124, R129 ;  /* 0x0000007c3a7c7223 */ /* 0x000fe20000010081 */
[----:B------:R-:W-:Y:S01]  /*8550*/  HADD2.F32 R108, -RZ, R56.H1_H1 ;  /* 0x30000038ff6c7230 */ /* 0x000fe20000004100 */
[----:B------:R-:W-:Y:S01]  /*8560*/  F2FP.F16.E4M3.UNPACK_B R127, R127 ;  /* 0x0000007fff7f723e */ /* 0x000fe200020006ff */
[----:B------:R-:W-:Y:S02]  /*8570*/  HADD2.F32 R56, -RZ, R55.H0_H0 ;  /* 0x20000037ff387230 */ /* 0x000fe40000004100 */
[-C--:B------:R-:W-:Y:S01]  /*8580*/  FMUL.FTZ R129, R59, R78.reuse ;  /* 0x0000004e3b817220 */ /* 0x080fe20000410000 */
[----:B------:R-:W-:Y:S01]  /*8590*/  HADD2.F32 R58, -RZ, R77.H0_H0 ;  /* 0x2000004dff3a7230 */ /* 0x000fe20000004100 */
[----:B------:R-:W-:Y:S01]  /*85a0*/  F2FP.F16.E4M3.UNPACK_B R51, R51 ;  /* 0x00000033ff33723e */ /* 0x000fe200020006ff */
[----:B------:R-:W-:Y:S02]  /*85b0*/  HADD2.F32 R57, -RZ, R57.H1_H1 ;  /* 0x30000039ff397230 */ /* 0x000fe40000004100 */
[----:B------:R-:W-:Y:S01]  /*85c0*/  FMUL.FTZ R78, R56, R78 ;  /* 0x0000004e384e7220 */ /* 0x000fe20000410000 */
[----:B------:R-:W-:-:S02]  /*85d0*/  HADD2.F32 R55, -RZ, R55.H1_H1 ;  /* 0x30000037ff377230 */ /* 0x000fc40000004100 */
[----:B------:R-:W-:Y:S01]  /*85e0*/  FFMA.FTZ R129, R56, R58, -R129 ;  /* 0x0000003a38817223 */ /* 0x000fe20000010881 */
[----:B------:R-:W-:Y:S02]  /*85f0*/  HADD2.F32 R56, -RZ, R77.H1_H1 ;  /* 0x3000004dff387230 */ /* 0x000fe40000004100 */
[----:B------:R-:W-:Y:S01]  /*8600*/  FMUL.FTZ R128, R57, R108 ;  /* 0x0000006c39807220 */ /* 0x000fe20000410000 */
[----:B------:R-:W-:Y:S01]  /*8610*/  FFMA.FTZ R126, R59, R58, R78 ;  /* 0x0000003a3b7e7223 */ /* 0x000fe2000001004e */
[C---:B------:R-:W-:Y:S01]  /*8620*/  FMUL.FTZ R108, R55.reuse, R108 ;  /* 0x0000006c376c7220 */ /* 0x040fe20000410000 */
[----:B------:R-:W-:Y:S02]  /*8630*/  HADD2.F32 R59, -RZ, R127.H0_H0 ;  /* 0x2000007fff3b7230 */ /* 0x000fe40000004100 */
[----:B------:R-:W-:Y:S01]  /*8640*/  FFMA.FTZ R128, R55, R56, -R128 ;  /* 0x0000003837807223 */ /* 0x000fe20000010880 */
[----:B------:R-:W-:Y:S01]  /*8650*/  F2FP.F16.E4M3.UNPACK_B R55, R52 ;  /* 0x00000034ff37723e */ /* 0x000fe200020006ff */
[----:B------:R-:W-:Y:S01]  /*8660*/  FFMA.FTZ R133, R57, R56, R108 ;  /* 0x0000003839857223 */ /* 0x000fe2000001006c */
[----:B------:R-:W-:Y:S01]  /*8670*/  F2FP.F16.E4M3.UNPACK_B R125, R125 ;  /* 0x0000007dff7d723e */ /* 0x000fe200020006ff */
[----:B------:R-:W-:Y:S01]  /*8680*/  HADD2.F32 R52, -RZ, R51.H0_H0 ;  /* 0x20000033ff347230 */ /* 0x000fe20000004100 */
[----:B------:R-:W-:Y:S01]  /*8690*/  F2FP.SATFINITE.E4M3.F32.PACK_AB_MERGE_C R53, R114, R53, RZ ;  /* 0x000000357235723e */ /* 0x000fe200048070ff */
[----:B------:R-:W-:Y:S01]  /*86a0*/  HADD2.F32 R56, -RZ, R55.H0_H0 ;  /* 0x20000037ff387230 */ /* 0x000fe20000004100 */
[----:B------:R-:W-:Y:S01]  /*86b0*/  F2FP.SATFINITE.E4M3.F32.PACK_AB_MERGE_C R131, R131, R54, RZ ;  /* 0x000000368383723e */ /* 0x000fe200048070ff */
[----:B------:R-:W-:Y:S01]  /*86c0*/  HADD2.F32 R78, -RZ, R127.H1_H1 ;  /* 0x3000007fff4e7230 */ /* 0x000fe20000004100 */
[----:B------:R-:W-:Y:S01]  /*86d0*/  F2FP.SATFINITE.E4M3.F32.PACK_AB_MERGE_C R54, R112, R79, R53 ;  /* 0x0000004f7036723e */ /* 0x000fe20004807035 */
[----:B------:R-:W-:-:S02]  /*86e0*/  HADD2.F32 R55, -RZ, R55.H1_H1 ;  /* 0x30000037ff377230 */ /* 0x000fc40000004100 */
[-C--:B------:R-:W-:Y:S01]  /*86f0*/  FMUL.FTZ R77, R56, R59.reuse ;  /* 0x0000003b384d7220 */ /* 0x080fe20000410000 */
[----:B------:R-:W-:Y:S02]  /*8700*/  HADD2.F32 R51, -RZ, R51.H1_H1 ;  /* 0x30000033ff337230 */ /* 0x000fe40000004100 */
[C---:B------:R-:W-:Y:S01]  /*8710*/  FMUL.FTZ R59, R52.reuse, R59 ;  /* 0x0000003b343b7220 */ /* 0x040fe20000410000 */
[--C-:B------:R-:W-:Y:S02]  /*8720*/  HADD2.F32 R57, -RZ, R125.reuse.H0_H0 ;  /* 0x2000007dff397230 */ /* 0x100fe40000004100 */
[-C--:B------:R-:W-:Y:S01]  /*8730*/  FMUL.FTZ R108, R55, R78.reuse ;  /* 0x0000004e376c7220 */ /* 0x080fe20000410000 */
[----:B------:R-:W-:Y:S02]  /*8740*/  HADD2.F32 R58, -RZ, R125.H1_H1 ;  /* 0x3000007dff3a7230 */ /* 0x000fe40000004100 */
[C---:B------:R-:W-:Y:S01]  /*8750*/  FMUL.FTZ R78, R51.reuse, R78 ;  /* 0x0000004e334e7220 */ /* 0x040fe20000410000 */
[----:B------:R-:W-:Y:S01]  /*8760*/  F2FP.F16.E4M3.UNPACK_B R79, R46 ;  /* 0x0000002eff4f723e */ /* 0x000fe200020006ff */
[-C--:B------:R-:W-:Y:S01]  /*8770*/  FFMA.FTZ R52, R52, R57.reuse, -R77 ;  /* 0x0000003934347223 */ /* 0x080fe2000001084d */
[----:B------:R-:W-:Y:S01]  /*8780*/  FFMA.FTZ R59, R56, R57, R59 ;  /* 0x00000039383b7223 */ /* 0x000fe2000001003b */
[----:B------:R-:W-:Y:S01]  /*8790*/  F2FP.F16.E4M3.UNPACK_B R57, R45 ;  /* 0x0000002dff39723e */ /* 0x000fe200020006ff */
[-C--:B------:R-:W-:Y:S01]  /*87a0*/  FFMA.FTZ R51, R51, R58.reuse, -R108 ;  /* 0x0000003a33337223 */ /* 0x080fe2000001086c */
[----:B------:R-:W-:Y:S01]  /*87b0*/  F2FP.F16.E4M3.UNPACK_B R56, R13 ;  /* 0x0000000dff38723e */ /* 0x000fe200020006ff */
[----:B------:R-:W-:Y:S01]  /*87c0*/  FFMA.FTZ R78, R55, R58, R78 ;  /* 0x0000003a374e7223 */ /* 0x000fe2000001004e */
[----:B------:R-:W-:Y:S01]  /*87d0*/  F2FP.SATFINITE.E4M3.F32.PACK_AB_MERGE_C R128, R128, R129, RZ ;  /* 0x000000818080723e */ /* 0x000fe200048070ff */
[----:B------:R-:W-:Y:S01]  /*87e0*/  HADD2.F32 R58, -RZ, R57.H0_H0 ;  /* 0x20000039ff3a7230 */ /* 0x000fe20000004100 */
[----:B------:R-:W-:Y:S01]  /*87f0*/  F2FP.SATFINITE.E4M3.F32.PACK_AB_MERGE_C R126, R133, R126, RZ ;  /* 0x0000007e857e723e */ /* 0x000fe200048070ff */
[----:B------:R-:W-:Y:S01]  /*8800*/  HADD2.F32 R108, -RZ, R79.H0_H0 ;  /* 0x2000004fff6c7230 */ /* 0x000fe20000004100 */
[----:B------:R-:W-:Y:S01]  /*8810*/  F2FP.F16.E4M3.UNPACK_B R77, R44 ;  /* 0x0000002cff4d723e */ /* 0x000fe200020006ff */
[----:B------:R-:W-:Y:S01]  /*8820*/  HADD2.F32 R55, -RZ, R56.H0_H0 ;  /* 0x20000038ff377230 */ /* 0x000fe20000004100 */
[----:B------:R-:W-:-:S02]  /*8830*/  F2FP.SATFINITE.E4M3.F32.PACK_AB_MERGE_C R52, R51, R52, R128 ;  /* 0x000000343334723e */ /* 0x000fc40004807080 */
[----:B------:R-:W-:Y:S01]  /*8840*/  F2FP.SATFINITE.E4M3.F32.PACK_AB_MERGE_C R51, R78, R59, R126 ;  /* 0x0000003b4e33723e */ /* 0x000fe2000480707e */
[----:B------:R-:W-:Y:S01]  /*8850*/  HADD2.F32 R78, -RZ, R77.H0_H0 ;  /* 0x2000004dff4e7230 */ /* 0x000fe20000004100 */
[----:B------:R-:W-:Y:S01]  /*8860*/  F2FP.SATFINITE.E4M3.F32.PACK_AB_MERGE_C R53, R124, R109, R131 ;  /* 0x0000006d7c35723e */ /* 0x000fe20004807083 */
[-C--:B------:R-:W-:Y:S01]  /*8870*/  FMUL.FTZ R112, R58, R108.reuse ;  /* 0x0000006c3a707220 */ /* 0x080fe20000410000 */
[C---:B------:R-:W-:Y:S01]  /*8880*/  FMUL.FTZ R109, R55.reuse, R108 ;  /* 0x0000006c376d7220 */ /* 0x040fe20000410000 */
[----:B------:R-:W-:Y:S01]  /*8890*/  HADD2.F32 R59, -RZ, R57.H1_H1 ;  /* 0x30000039ff3b7230 */ /* 0x000fe20000004100 */
[----:B------:R-:W-:Y:S01]  /*88a0*/  F2FP.F16.E4M3.UNPACK_B R13, R13.H1 ;  /* 0x0000000dff0d723e */ /* 0x000fe200030006ff */
[----:B------:R-:W-:Y:S02]  /*88b0*/  HADD2.F32 R108, -RZ, R79.H1_H1 ;  /* 0x3000004fff6c7230 */ /* 0x000fe40000004100 */
[----:B------:R-:W-:Y:S01]  /*88c0*/  FFMA.FTZ R55, R55, R78, -R112 ;  /* 0x0000004e37377223 */ /* 0x000fe20000010870 */
[----:B------:R-:W-:-:S02]  /*88d0*/  HADD2.F32 R57, -RZ, R56.H1_H1 ;  /* 0x30000038ff397230 */ /* 0x000fc40000004100 */
[----:B------:R-:W-:Y:S01]  /*88e0*/  FFMA.FTZ R56, R58, R78, R109 ;  /* 0x0000004e3a387223 */ /* 0x000fe2000001006d */
[----:B------:R-:W-:Y:S02]  /*88f0*/  HADD2.F32 R78, -RZ, R77.H1_H1 ;  /* 0x3000004dff4e7230 */ /* 0x000fe40000004100 */
[-C--:B------:R-:W-:Y:S01]  /*8900*/  FMUL.FTZ R112, R59, R108.reuse ;  /* 0x0000006c3b707220 */ /* 0x080fe20000410000 */
[----:B------:R-:W-:Y:S01]  /*8910*/  F2FP.F16.E4M3.UNPACK_B R58, R45.H1 ;  /* 0x0000002dff3a723e */ /* 0x000fe200030006ff */
[C---:B------:R-:W-:Y:S01]  /*8920*/  FMUL.FTZ R108, R57.reuse, R108 ;  /* 0x0000006c396c7220 */ /* 0x040fe20000410000 */
[----:B------:R-:W-:Y:S01]  /*8930*/  F2FP.F16.E4M3.UNPACK_B R44, R44.H1 ;  /* 0x0000002cff2c723e */ /* 0x000fe200030006ff */
[----:B------:R-:W-:Y:S01]  /*8940*/  FFMA.FTZ R112, R57, R78, -R112 ;  /* 0x0000004e39707223 */ /* 0x000fe20000010870 */
[----:B------:R-:W-:Y:S01]  /*8950*/  F2FP.F16.E4M3.UNPACK_B R57, R46.H1 ;  /* 0x0000002eff39723e */ /* 0x000fe200030006ff */
[----:B------:R-:W-:Y:S01]  /*8960*/  FFMA.FTZ R125, R59, R78, R108 ;  /* 0x0000004e3b7d7223 */ /* 0x000fe2000001006c */
[----:B------:R-:W-:Y:S01]  /*8970*/  HADD2.F32 R46, -RZ, R58.H0_H0 ;  /* 0x2000003aff2e7230 */ /* 0x000fe20000004100 */
[----:B------:R-:W-:Y:S01]  /*8980*/  F2FP.F16.E4M3.UNPACK_B R79, R14.H1 ;  /* 0x0000000eff4f723e */ /* 0x000fe200030006ff */
[----:B------:R-:W-:-:S02]  /*8990*/  HADD2.F32 R45, -RZ, R13.H0_H0 ;  /* 0x2000000dff2d7230 */ /* 0x000fc40000004100 */
[--C-:B------:R-:W-:Y:S02]  /*89a0*/  HADD2.F32 R59, -RZ, R57.reuse.H0_H0 ;  /* 0x20000039ff3b7230 */ /* 0x100fe40000004100 */
[----:B------:R-:W-:Y:S02]  /*89b0*/  HADD2.F32 R58, -RZ, R58.H1_H1 ;  /* 0x3000003aff3a7230 */ /* 0x000fe40000004100 */
[----:B------:R-:W-:Y:S02]  /*89c0*/  HADD2.F32 R77, -RZ, R57.H1_H1 ;  /* 0x30000039ff4d7230 */ /* 0x000fe40000004100 */
[-C--:B------:R-:W-:Y:S01]  /*89d0*/  FMUL.FTZ R78, R46, R59.reuse ;  /* 0x0000003b2e4e7220 */ /* 0x080fe20000410000 */
[----:B------:R-:W-:Y:S02]  /*89e0*/  HADD2.F32 R57, -RZ, R44.H0_H0 ;  /* 0x2000002cff397230 */ /* 0x000fe40000004100 */
[----:B------:R-:W-:Y:S01]  /*89f0*/  FMUL.FTZ R59, R45, R59 ;  /* 0x0000003b2d3b7220 */ /* 0x000fe20000410000 */
[----:B------:R-:W-:-:S02]  /*8a00*/  HADD2.F32 R13, -RZ, R13.H1_H1 ;  /* 0x3000000dff0d7230 */ /* 0x000fc40000004100 */
[----:B------:R-:W-:Y:S01]  /*8a10*/  FMUL.FTZ R108, R58, R77 ;  /* 0x0000004d3a6c7220 */ /* 0x000fe20000410000 */
[----:B------:R-:W-:Y:S02]  /*8a20*/  HADD2.F32 R44, -RZ, R44.H1_H1 ;  /* 0x3000002cff2c7230 */ /* 0x000fe40000004100 */
[----:B------:R-:W-:Y:S01]  /*8a30*/  FFMA.FTZ R124, R46, R57, R59 ;  /* 0x000000392e7c7223 */ /* 0x000fe2000001003b */
[----:B------:R-:W-:Y:S01]  /*8a40*/  F2FP.F16.E4M3.UNPACK_B R46, R47 ;  /* 0x0000002fff2e723e */ /* 0x000fe200020006ff */
[C---:B------:R-:W-:Y:S01]  /*8a50*/  FMUL.FTZ R77, R13.reuse, R77 ;  /* 0x0000004d0d4d7220 */ /* 0x040fe20000410000 */
[----:B------:R-:W-:Y:S01]  /*8a60*/  F2FP.F16.E4M3.UNPACK_B R47, R47.H1 ;  /* 0x0000002fff2f723e */ /* 0x000fe200030006ff */
[-C--:B------:R-:W-:Y:S01]  /*8a70*/  FFMA.FTZ R127, R13, R44.reuse, -R108 ;  /* 0x0000002c0d7f7223 */ /* 0x080fe2000001086c */
[----:B------:R-:W-:Y:S01]  /*8a80*/  F2FP.F16.E4M3.UNPACK_B R13, R15 ;  /* 0x0000000fff0d723e */ /* 0x000fe200020006ff */
[----:B------:R-:W-:Y:S01]  /*8a90*/  FFMA.FTZ R114, R45, R57, -R78 ;  /* 0x000000392d727223 */ /* 0x000fe2000001084e */
[----:B------:R-:W-:Y:S01]  /*8aa0*/  F2FP.F16.E4M3.UNPACK_B R15, R15.H1 ;  /* 0x0000000fff0f723e */ /* 0x000fe200030006ff */
[----:B------:R-:W-:Y:S01]  /*8ab0*/  FFMA.FTZ R129, R58, R44, R77 ;  /* 0x0000002c3a817223 */ /* 0x000fe2000001004d */
[----:B------:R-:W-:Y:S01]  /*8ac0*/  F2FP.F16.E4M3.UNPACK_B R78, R14 ;  /* 0x0000000eff4e723e */ /* 0x000fe200020006ff */
[----:B------:R-:W-:Y:S01]  /*8ad0*/  HADD2.F32 R109, -RZ, R79.H0_H0 ;  /* 0x2000004fff6d7230 */ /* 0x000fe20000004100 */
[-C--:B------:R-:W-:Y:S01]  /*8ae0*/  F2FP.F16.E4M3.UNPACK_B R14, R12.reuse ;  /* 0x0000000cff0e723e */ /* 0x080fe200020006ff */
[----:B------:R-:W-:Y:S01]  /*8af0*/  HADD2.F32 R45, -RZ, R15.H0_H0 ;  /* 0x2000000fff2d7230 */ /* 0x000fe20000004100 */
[----:B------:R-:W-:Y:S01]  /*8b00*/  F2FP.F16.E4M3.UNPACK_B R58, R12.H1 ;  /* 0x0000000cff3a723e */ /* 0x000fe200030006ff */
[----:B------:R-:W-:Y:S01]  /*8b10*/  HADD2.F32 R12, -RZ, R47.H0_H0 ;  /* 0x2000002fff0c7230 */ /* 0x000fe20000004100 */
[----:B------:R-:W-:Y:S01]  /*8b20*/  F2FP.SATFINITE.E4M3.F32.PACK_AB_MERGE_C R124, R129, R124, RZ ;  /* 0x0000007c817c723e */ /* 0x000fe200048070ff */
[----:B------:R-:W-:Y:S01]  /*8b30*/  HADD2.F32 R57, -RZ, R46.H0_H0 ;  /* 0x2000002eff397230 */ /* 0x000fe20000004100 */
[----:B------:R-:W-:Y:S01]  /*8b40*/  F2FP.SATFINITE.E4M3.F32.PACK_AB_MERGE_C R114, R127, R114, RZ ;  /* 0x000000727f72723e */ /* 0x000fe200048070ff */
[----:B------:R-:W-:-:S02]  /*8b50*/  HADD2.F32 R77, -RZ, R58.H0_H0 ;  /* 0x2000003aff4d7230 */ /* 0x000fc40000004100 */
[CC--:B------:R-:W-:Y:S01]  /*8b60*/  FMUL.FTZ R126, R12.reuse, R109.reuse ;  /* 0x0000006d0c7e7220 */ /* 0x0c0fe20000410000 */
[----:B------:R-:W-:Y:S02]  /*8b70*/  HADD2.F32 R108, -RZ, R78.H0_H0 ;  /* 0x2000004eff6c7230 */ /* 0x000fe40000004100 */
[C---:B------:R-:W-:Y:S01]  /*8b80*/  FMUL.FTZ R109, R45.reuse, R109 ;  /* 0x0000006d2d6d7220 */ /* 0x040fe20000410000 */
[----:B------:R-:W-:Y:S02]  /*8b90*/  HADD2.F32 R44, -RZ, R13.H0_H0 ;  /* 0x2000000dff2c7230 */ /* 0x000fe40000004100 */
[-C--:B------:R-:W-:Y:S01]  /*8ba0*/  FFMA.FTZ R126, R45, R77.reuse, -R126 ;  /* 0x0000004d2d7e7223 */ /* 0x080fe2000001087e */
[----:B------:R-:W-:Y:S02]  /*8bb0*/  HADD2.F32 R59, -RZ, R14.H0_H0 ;  /* 0x2000000eff3b7230 */ /* 0x000fe40000004100 */
[----:B------:R-:W-:Y:S01]  /*8bc0*/  FFMA.FTZ R109, R12, R77, R109 ;  /* 0x0000004d0c6d7223 */ /* 0x000fe2000001006d */
[----:B------:R-:W-:Y:S01]  /*8bd0*/  FMUL.FTZ R131, R57, R108 ;  /* 0x0000006c39837220 */ /* 0x000fe20000410000 */
[----:B------:R-:W-:-:S02]  /*8be0*/  HADD2.F32 R47, -RZ, R47.H1_H1 ;  /* 0x3000002fff2f7230 */ /* 0x000fc40000004100 */
[C---:B------:R-:W-:Y:S01]  /*8bf0*/  FMUL.FTZ R108, R44.reuse, R108 ;  /* 0x0000006c2c6c7220 */ /* 0x040fe20000410000 */
[----:B------:R-:W-:Y:S02]  /*8c00*/  HADD2.F32 R12, -RZ, R79.H1_H1 ;  /* 0x3000004fff0c7230 */ /* 0x000fe40000004100 */
[-C--:B------:R-:W-:Y:S01]  /*8c10*/  FFMA.FTZ R131, R44, R59.reuse, -R131 ;  /* 0x0000003b2c837223 */ /* 0x080fe20000010883 */
[----:B------:R-:W-:Y:S02]  /*8c20*/  HADD2.F32 R15, -RZ, R15.H1_H1 ;  /* 0x3000000fff0f7230 */ /* 0x000fe40000004100 */
[----:B------:R-:W-:Y:S01]  /*8c30*/  FFMA.FTZ R108, R57, R59, R108 ;  /* 0x0000003b396c7223 */ /* 0x000fe2000001006c */
[----:B------:R-:W-:Y:S02]  /*8c40*/  HADD2.F32 R13, -RZ, R13.H1_H1 ;  /* 0x3000000dff0d7230 */ /* 0x000fe40000004100 */
[----:B------:R-:W-:Y:S01]  /*8c50*/  FMUL.FTZ R44, R47, R12 ;  /* 0x0000000c2f2c7220 */ /* 0x000fe20000410000 */
[----:B------:R-:W-:-:S02]  /*8c60*/  HADD2.F32 R46, -RZ, R46.H1_H1 ;  /* 0x3000002eff2e7230 */ /* 0x000fc40000004100 */
[----:B------:R-:W-:Y:S01]  /*8c70*/  FMUL.FTZ R128, R15, R12 ;  /* 0x0000000c0f807220 */ /* 0x000fe20000410000 */
[----:B------:R-:W-:Y:S01]  /*8c80*/  HADD2.F32 R78, -RZ, R78.H1_H1 ;  /* 0x3000004eff4e7230 */ /* 0x000fe20000004100 */
[----:B------:R-:W-:Y:S01]  /*8c90*/  F2FP.SATFINITE.E4M3.F32.PACK_AB_MERGE_C R56, R125, R56, R124 ;  /* 0x000000387d38723e */ /* 0x000fe2000480707c */
[----:B------:R-:W-:Y:S02]  /*8ca0*/  HADD2.F32 R58, -RZ, R58.H1_H1 ;  /* 0x3000003aff3a7230 */ /* 0x000fe40000004100 */
[----:B------:R-:W-:Y:S02]  /*8cb0*/  HADD2.F32 R14, -RZ, R14.H1_H1 ;  /* 0x3000000eff0e7230 */ /* 0x000fe40000004100 */
[CC--:B------:R-:W-:Y:S01]  /*8cc0*/  FMUL.FTZ R12, R46.reuse, R78.reuse ;  /* 0x0000004e2e0c7220 */ /* 0x0c0fe20000410000 */
[----:B------:R-:W-:Y:S01]  /*8cd0*/  FMUL.FTZ R45, R13, R78 ;  /* 0x0000004e0d2d7220 */ /* 0x000fe20000410000 */
[-C--:B------:R-:W-:Y:S01]  /*8ce0*/  FFMA.FTZ R15, R15, R58.reuse, -R44 ;  /* 0x0000003a0f0f7223 */ /* 0x080fe2000001082c */
[----:B------:R-:W-:Y:S01]  /*8cf0*/  FFMA.FTZ R128, R47, R58, R128 ;  /* 0x0000003a2f807223 */ /* 0x000fe20000010080 */
[-C--:B------:R-:W-:Y:S01]  /*8d00*/  FFMA.FTZ R12, R13, R14.reuse, -R12 ;  /* 0x0000000e0d0c7223 */ /* 0x080fe2000001080c */
[----:B------:R-:W-:Y:S01]  /*8d10*/  FFMA.FTZ R45, R46, R14, R45 ;  /* 0x0000000e2e2d7223 */ /* 0x000fe2000001002d */
[----:B------:R-:W-:Y:S01]  /*8d20*/  F2FP.SATFINITE.E4M3.F32.PACK_AB_MERGE_C R13, R112, R55, R114 ;  /* 0x00000037700d723e */ /* 0x000fe20004807072 */
[----:B------:R-:W-:Y:S01]  /*8d30*/  IMAD.MOV.U32 R14, RZ, RZ, R52 ;  /* 0x000000ffff0e7224 */ /* 0x000fe200078e0034 */
[----:B------:R-:W-:Y:S01]  /*8d40*/  F2FP.SATFINITE.E4M3.F32.PACK_AB_MERGE_C R15, R15, R126, RZ ;  /* 0x0000007e0f0f723e */ /* 0x000fe200048070ff */
[----:B------:R-:W-:Y:S01]  /*8d50*/  IMAD.MOV.U32 R46, RZ, RZ, R51 ;  /* 0x000000ffff2e7224 */ /* 0x000fe200078e0033 */
[----:B------:R-:W-:-:S02]  /*8d60*/  F2FP.SATFINITE.E4M3.F32.PACK_AB_MERGE_C R109, R128, R109, RZ ;  /* 0x0000006d806d723e */ /* 0x000fc400048070ff */
[----:B------:R-:W-:Y:S01]  /*8d70*/  F2FP.SATFINITE.E4M3.F32.PACK_AB_MERGE_C R15, R12, R131, R15 ;  /* 0x000000830c0f723e */ /* 0x000fe2000480700f */
[----:B------:R-:W-:Y:S01]  /*8d80*/  IMAD.MOV.U32 R12, RZ, RZ, R54 ;  /* 0x000000ffff0c7224 */ /* 0x000fe200078e0036 */
[----:B------:R-:W-:Y:S01]  /*8d90*/  F2FP.SATFINITE.E4M3.F32.PACK_AB_MERGE_C R47, R45, R108, R109 ;  /* 0x0000006c2d2f723e */ /* 0x000fe2000480706d */
[----:B------:R-:W-:Y:S01]  /*8da0*/  IMAD.MOV.U32 R45, RZ, RZ, R56 ;  /* 0x000000ffff2d7224 */ /* 0x000fe200078e0038 */
[----:B------:R-:W-:-:S07]  /*8db0*/  MOV R44, R53 ;  /* 0x00000035002c7202 */ /* 0x000fce0000000f00 */
.L_x_561:
[----:B------:R-:W-:Y:S05]  /*8dc0*/  BSYNC B2 ;  /* 0x0000000000027941 */ /* 0x000fea0003800000 */
.L_x_560:
[----:B------:R-:W-:Y:S01]  /*8dd0*/  ISETP.GE.AND P3, PT, R11, R118, PT ;  /* 0x000000760b00720c */ /* 0x000fe20003f66270 */
[----:B0-----:R0:W-:-:S12]  /*8de0*/  ST.E.128 desc[UR36][R48.64], R12 ;  /* 0x0000000c30007985 */ /* 0x0011d8000c101d24 */
[----:B------:R-:W-:-:S04]  /*8df0*/  @!P3 IADD3 R50, P4, R11, R50, RZ ;  /* 0x000000320b32b210 */ /* 0x000fc80007f9e0ff */
[----:B------:R-:W-:-:S05]  /*8e00*/  @!P3 LEA.HI.X.SX32 R51, R11, R76, 0x1, P4 ;  /* 0x0000004c0b33b211 */ /* 0x000fca00020f0eff */
[----:B------:R0:W-:Y:S04]  /*8e10*/  @!P3 ST.E.128 desc[UR36][R50.64], R44 ;  /* 0x0000002c3200b985 */ /* 0x0001e8000c101d24 */
.L_x_559:
[----:B------:R-:W-:Y:S05]  /*8e20*/  BSYNC B1 ;  /* 0x0000000000017941 */ /* 0x000fea0003800000 */
.L_x_558:
[----:B------:R-:W-:-:S03]  /*8e30*/  UMOV UR4, 0xffffffff ;  /* 0xffffffff00047882 */ /* 0x000fc60000000000 */
[----:B------:R-:W-:Y:S05]  /*8e40*/  BRA.DIV UR4, `(.L_x_562) ;  /* 0x000001ce04e47947 */ /* 0x000fea000b800000 */
[----:B0-----:R0:W0:Y:S04]  /*8e50*/  SHFL.IDX PT, R50, R111, 0x2, 0x181f ;  /* 0x00581f006f327f89 */ /* 0x00102800000e0000 */
[----:B------:R0:W0:Y:S02]  /*8e60*/  SHFL.IDX PT, R52, R110, 0x2, 0x181f ;  /* 0x00581f006e347f89 */ /* 0x00002400000e0000 */
.L_x_855:
[----:B------:R-:W-:Y:S01]  /*8e70*/  IADD3 R11, R219, 0x40, RZ ;  /* 0x00000040db0b7810 */ /* 0x000fe20007ffe0ff */
[----:B------:R-:W-:Y:S03]  /*8e80*/  BSSY B1, `(.L_x_563) ;  /* 0x00000f4000017945 */ /* 0x000fe60003800000 */
[----:B------:R-:W-:-:S13]  /*8e90*/  ISETP.GE.OR P3, PT, R11, R106, P1 ;  /* 0x0000006a0b00720c */ /* 0x000fda0000f66670 */
[----:B------:R-:W-:Y:S05]  /*8ea0*/  @P3 BRA `(.L_x_564) ;  /* 0x0000000c00c43947 */ /* 0x000fea0003800000 */
[----:B------:R-:W5:Y:S01]  /*8eb0*/  LDL R14, [R1+0x1c] ;  /* 0x00001c00010e7983 */ /* 0x000f620000100800 */
[----:B------:R-:W-:Y:S01]  /*8ec0*/  SEL R11, R85, R120, !P0 ;  /* 0x00000078550b7207 */ /* 0x000fe20004000000 */
[----:B------:R-:W-:Y:S01]  /*8ed0*/  BSSY B2, `(.L_x_565) ;  /* 0x00000e9000027945 */ /* 0x000fe20003800000 */
[----:B0-----:R-:W-:Y:S02]  /*8ee0*/  IADD3 R48, P3, R9, R52, RZ ;  /* 0x0000003409307210 */ /* 0x001fe40007f7e0ff */
[----:B------:R-:W-:-:S03]  /*8ef0*/  SHF.R.S32.HI R12, RZ, 0x1f, R11 ;  /* 0x0000001fff0c7819 */ /* 0x000fc6000001140b */
[----:B------:R-:W-:Y:S01]  /*8f00*/  IMAD.X R49, R50, 0x1, R5, P3 ;  /* 0x0000000132317824 */ /* 0x000fe200018e0605 */
        /* <DEDUP_REMOVED lines=9> */
[----:B-----5:R-:W-:Y:S02]  /*8fa0*/  IADD3 R13, R12, R13, R14 ;  /* 0x0000000d0c0d7210 */ /* 0x020fe40007ffe00e */
[----:B------:R-:W-:-:S03]  /*8fb0*/  LEA R12, R216, R42, 0xf ;  /* 0x0000002ad80c7211 */ /* 0x000fc600078e78ff */
[----:B------:R-:W-:Y:S02]  /*8fc0*/  IMAD R14, R216, 0x8000, R13 ;  /* 0x00008000d80e7824 */ /* 0x000fe400078e020d */
[C---:B------:R-:W-:Y:S02]  /*8fd0*/  IMAD.IADD R12, R23.reuse, 0x1, R12 ;  /* 0x00000001170c7824 */ /* 0x040fe400078e020c */
[----:B------:R-:W-:-:S04]  /*8fe0*/  IMAD.IADD R44, R23, 0x1, R14 ;  /* 0x00000001172c7824 */ /* 0x000fc800078e020e */
[----:B------:R-:W0:Y:S04]  /*8ff0*/  LDS.128 R12, [R12+0x28400] ;  /* 0x028400000c0c7984 */ /* 0x000e280000000c00 */
[----:B------:R-:W0:Y:S01]  /*9000*/  LDS.128 R44, [R44+0x28400] ;  /* 0x028400002c2c7984 */ /* 0x000e220000000c00 */
[----:B------:R-:W-:Y:S05]  /*9010*/  @P2 BRA `(.L_x_566) ;  /* 0x0000000c00502947 */ /* 0x000fea0003800000 */
[----:B------:R-:W-:Y:S01]  /*9020*/  SHF.R.U32.HI R51, RZ, 0x8, R61 ;  /* 0x00000008ff337819 */ /* 0x000fe2000001163d */
[----:B0-----:R-:W-:Y:S01]  /*9030*/  IMAD.MOV.U32 R57, RZ, RZ, R44 ;  /* 0x000000ffff397224 */ /* 0x001fe200078e002c */
[----:B------:R-:W-:Y:S02]  /*9040*/  SHF.R.U32.HI R59, RZ, 0x8, R63 ;  /* 0x00000008ff3b7819 */ /* 0x000fe4000001163f */
[----:B------:R-:W-:Y:S01]  /*9050*/  MOV R54, R12 ;  /* 0x0000000c00367202 */ /* 0x000fe20000000f00 */
[----:B------:R-:W-:Y:S01]  /*9060*/  IMAD.SHL.U32 R12, R51, 0x100, RZ ;  /* 0x00000100330c7824 */ /* 0x000fe200078e00ff */
[----:B------:R-:W-:Y:S01]  /*9070*/  LOP3.LUT R55, R61, 0xff0000ff, RZ, 0xc0, !PT ;  /* 0xff0000ff3d377812 */ /* 0x000fe200078ec0ff */
[----:B------:R-:W-:Y:S01]  /*9080*/  IMAD.SHL.U32 R59, R59, 0x100, RZ ;  /* 0x000001003b3b7824 */ /* 0x000fe200078e00ff */
[----:B------:R-:W-:Y:S01]  /*9090*/  SHF.R.U32.HI R64, RZ, 0x10, R61 ;  /* 0x00000010ff407819 */ /* 0x000fe2000001163d */
[----:B------:R-:W-:Y:S01]  /*90a0*/  IMAD.MOV.U32 R51, RZ, RZ, R14 ;  /* 0x000000ffff337224 */ /* 0x000fe200078e000e */
[----:B------:R-:W-:-:S02]  /*90b0*/  SHF.R.U32.HI R61, RZ, 0x8, R65 ;  /* 0x00000008ff3d7819 */ /* 0x000fc40000011641 */
[----:B------:R-:W-:Y:S02]  /*90c0*/  LOP3.LUT R56, R63, 0xff0000ff, RZ, 0xc0, !PT ;  /* 0xff0000ff3f387812 */ /* 0x000fe400078ec0ff */
[----:B------:R-:W-:Y:S01]  /*90d0*/  SHF.R.U32.HI R62, RZ, 0x10, R63 ;  /* 0x00000010ff3e7819 */ /* 0x000fe2000001163f */
[----:B------:R-:W-:Y:S01]  /*90e0*/  IMAD.SHL.U32 R61, R61, 0x100, RZ ;  /* 0x000001003d3d7824 */ /* 0x000fe200078e00ff */
[----:B------:R-:W-:Y:S02]  /*90f0*/  SHF.R.U32.HI R63, RZ, 0x8, R67 ;  /* 0x00000008ff3f7819 */ /* 0x000fe40000011643 */
[----:B------:R-:W-:Y:S02]  /*9100*/  LOP3.LUT R12, R55, 0xff00, R12, 0xf8, !PT ;  /* 0x0000ff00370c7812 */ /* 0x000fe400078ef80c */
[----:B------:R-:W-:Y:S01]  /*9110*/  SHF.L.U32 R55, R64, 0x10, RZ ;  /* 0x0000001040377819 */ /* 0x000fe200000006ff */
[----:B------:R-:W-:Y:S01]  /*9120*/  IMAD.SHL.U32 R63, R63, 0x100, RZ ;  /* 0x000001003f3f7824 */ /* 0x000fe200078e00ff */
[----:B------:R-:W-:-:S02]  /*9130*/  LOP3.LUT R58, R65, 0xff0000ff, RZ, 0xc0, !PT ;  /* 0xff0000ff413a7812 */ /* 0x000fc400078ec0ff */
[----:B------:R-:W-:Y:S01]  /*9140*/  LOP3.LUT R56, R56, 0xff00, R59, 0xf8, !PT ;  /* 0x0000ff0038387812 */ /* 0x000fe200078ef83b */
[----:B------:R-:W-:Y:S01]  /*9150*/  IMAD.U32 R59, R62, 0x10000, RZ ;  /* 0x000100003e3b7824 */ /* 0x000fe200078e00ff */
[----:B------:R-:W-:Y:S02]  /*9160*/  LOP3.LUT R60, R67, 0xff0000ff, RZ, 0xc0, !PT ;  /* 0xff0000ff433c7812 */ /* 0x000fe400078ec0ff */
[----:B------:R-:W-:Y:S02]  /*9170*/  MOV R53, R46 ;  /* 0x0000002e00357202 */ /* 0x000fe40000000f00 */
[----:B------:R-:W-:Y:S02]  /*9180*/  LOP3.LUT R44, R12, 0xff0000, R55, 0xf8, !PT ;  /* 0x00ff00000c2c7812 */ /* 0x000fe400078ef837 */
[----:B------:R-:W-:Y:S02]  /*9190*/  LOP3.LUT R46, R58, 0xff00, R61, 0xf8, !PT ;  /* 0x0000ff003a2e7812 */ /* 0x000fe400078ef83d */
[----:B------:R-:W-:-:S02]  /*91a0*/  F2FP.F16.E4M3.UNPACK_B R62, R122.H1 ;  /* 0x0000007aff3e723e */ /* 0x000fc400030006ff */
[----:B------:R-:W-:Y:S02]  /*91b0*/  F2FP.F16.E4M3.UNPACK_B R55, R54.H1 ;  /* 0x00000036ff37723e */ /* 0x000fe400030006ff */
[----:B------:R-:W-:Y:S01]  /*91c0*/  F2FP.F16.E4M3.UNPACK_B R58, R57.H1 ;  /* 0x00000039ff3a723e */ /* 0x000fe200030006ff */
[--C-:B------:R-:W-:Y:S01]  /*91d0*/  HADD2.F32 R14, -RZ, R62.reuse.H0_H0 ;  /* 0x2000003eff0e7230 */ /* 0x100fe20000004100 */
[----:B------:R-:W-:Y:S01]  /*91e0*/  LOP3.LUT R64, R60, 0xff00, R63, 0xf8, !PT ;  /* 0x0000ff003c407812 */ /* 0x000fe200078ef83f */
[----:B------:R-:W-:Y:S01]  /*91f0*/  HADD2.F32 R62, -RZ, R62.H1_H1 ;  /* 0x3000003eff3e7230 */ /* 0x000fe20000004100 */
[----:B------:R-:W-:Y:S02]  /*9200*/  SHF.R.U32.HI R66, RZ, 0x10, R65 ;  /* 0x00000010ff427819 */ /* 0x000fe40000011641 */
[----:B------:R-:W-:Y:S01]  /*9210*/  LOP3.LUT R12, R56, 0xff0000, R59, 0xf8, !PT ;  /* 0x00ff0000380c7812 */ /* 0x000fe200078ef83b */
[----:B------:R-:W-:Y:S01]  /*9220*/  HADD2.F32 R56, -RZ, R55.H0_H0 ;  /* 0x20000037ff387230 */ /* 0x000fe20000004100 */
[----:B------:R-:W-:Y:S01]  /*9230*/  F2FP.F16.E4M3.UNPACK_B R60, R119.H1 ;  /* 0x00000077ff3c723e */ /* 0x000fe200030006ff */
[----:B------:R-:W-:Y:S01]  /*9240*/  HADD2.F32 R59, -RZ, R58.H0_H0 ;  /* 0x2000003aff3b7230 */ /* 0x000fe20000004100 */
[----:B------:R-:W-:Y:S01]  /*9250*/  SHF.R.U32.HI R65, RZ, 0x10, R67 ;  /* 0x00000010ff417819 */ /* 0x000fe20000011643 */
[----:B------:R-:W-:-:S02]  /*9260*/  IMAD.U32 R63, R66, 0x10000, RZ ;  /* 0x00010000423f7824 */ /* 0x000fc400078e00ff */
[CC--:B------:R-:W-:Y:S01]  /*9270*/  FMUL.FTZ R66, R56.reuse, R14.reuse ;  /* 0x0000000e38427220 */ /* 0x0c0fe20000410000 */
[----:B------:R-:W-:Y:S02]  /*9280*/  HADD2.F32 R61, -RZ, R60.H0_H0 ;  /* 0x2000003cff3d7230 */ /* 0x000fe40000004100 */
[----:B------:R-:W-:Y:S01]  /*9290*/  FMUL.FTZ R67, R59, R14 ;  /* 0x0000000e3b437220 */ /* 0x000fe20000410000 */
[----:B------:R-:W-:Y:S01]  /*92a0*/  F2FP.F16.E4M3.UNPACK_B R122, R122 ;  /* 0x0000007aff7a723e */ /* 0x000fe200020006ff */
[----:B------:R-:W-:Y:S01]  /*92b0*/  IMAD.U32 R65, R65, 0x10000, RZ ;  /* 0x0001000041417824 */ /* 0x000fe200078e00ff */
[----:B------:R-:W-:Y:S01]  /*92c0*/  F2FP.F16.E4M3.UNPACK_B R57, R57 ;  /* 0x00000039ff39723e */ /* 0x000fe200020006ff */
[-C--:B------:R-:W-:Y:S01]  /*92d0*/  FFMA.FTZ R66, R59, R61.reuse, R66 ;  /* 0x0000003d3b427223 */ /* 0x080fe20000010042 */
[----:B------:R-:W-:Y:S01]  /*92e0*/  FFMA.FTZ R67, R56, R61, -R67 ;  /* 0x0000003d38437223 */ /* 0x000fe20000010843 */
[----:B------:R-:W-:Y:S01]  /*92f0*/  HADD2.F32 R59, -RZ, R58.H1_H1 ;  /* 0x3000003aff3b7230 */ /* 0x000fe20000004100 */
[----:B------:R-:W-:Y:S01]  /*9300*/  F2FP.F16.E4M3.UNPACK_B R54, R54 ;  /* 0x00000036ff36723e */ /* 0x000fe200020006ff */
[----:B------:R-:W-:Y:S01]  /*9310*/  HADD2.F32 R56, -RZ, R55.H1_H1 ;  /* 0x30000037ff387230 */ /* 0x000fe20000004100 */
[----:B------:R-:W-:Y:S01]  /*9320*/  LOP3.LUT R46, R46, 0xff0000, R63, 0xf8, !PT ;  /* 0x00ff00002e2e7812 */ /* 0x000fe200078ef83f */
[----:B------:R-:W-:-:S02]  /*9330*/  HADD2.F32 R60, -RZ, R60.H1_H1 ;  /* 0x3000003cff3c7230 */ /* 0x000fc40000004100 */
[CC--:B------:R-:W-:Y:S01]  /*9340*/  FMUL.FTZ R63, R59.reuse, R62.reuse ;  /* 0x0000003e3b3f7220 */ /* 0x0c0fe20000410000 */
[----:B------:R-:W-:Y:S01]  /*9350*/  F2FP.F16.E4M3.UNPACK_B R119, R119 ;  /* 0x00000077ff77723e */ /* 0x000fe200020006ff */
[----:B------:R-:W-:Y:S02]  /*9360*/  HADD2.F32 R61, -RZ, R122.H0_H0 ;  /* 0x2000007aff3d7230 */ /* 0x000fe40000004100 */
[----:B------:R-:W-:Y:S01]  /*9370*/  FMUL.FTZ R62, R56, R62 ;  /* 0x0000003e383e7220 */ /* 0x000fe20000410000 */
[----:B------:R-:W-:Y:S01]  /*9380*/  HADD2.F32 R58, -RZ, R57.H0_H0 ;  /* 0x20000039ff3a7230 */ /* 0x000fe20000004100 */
[----:B------:R-:W-:Y:S01]  /*9390*/  LOP3.LUT R14, R64, 0xff0000, R65, 0xf8, !PT ;  /* 0x00ff0000400e7812 */ /* 0x000fe200078ef841 */
[----:B------:R-:W-:Y:S02]  /*93a0*/  HADD2.F32 R55, -RZ, R54.H0_H0 ;  /* 0x20000036ff377230 */ /* 0x000fe40000004100 */
[-C--:B------:R-:W-:Y:S01]  /*93b0*/  FFMA.FTZ R64, R56, R60.reuse, -R63 ;  /* 0x0000003c38407223 */ /* 0x080fe2000001083f */
        /* <DEDUP_REMOVED lines=14> */
[----:B------:R-:W-:Y:S01]  /*94a0*/  FFMA.FTZ R65, R54, R119, -R59 ;  /* 0x0000007736417223 */ /* 0x000fe2000001083b */
        /* <DEDUP_REMOVED lines=17> */
[----:B------:R-:W-:Y:S01]  /*95c0*/  FFMA.FTZ R109, R58, R57, R109 ;  /* 0x000000393a6d7223 */ /* 0x000fe2000001006d */
[----:B------:R-:W-:Y:S01]  /*95d0*/  FMUL.FTZ R61, R54, R61 ;  /* 0x0000003d363d7220 */ /* 0x000fe20000410000 */
[----:B------:R-:W-:-:S02]  /*95e0*/  HADD2.F32 R58, -RZ, R123.H0_H0 ;  /* 0x2000007bff3a7230 */ /* 0x000fc40000004100 */
[----:B------:R-:W-:Y:S01]  /*95f0*/  FFMA.FTZ R108, R54, R59, -R55 ;  /* 0x0000003b366c7223 */ /* 0x000fe20000010837 */
[----:B------:R-:W-:Y:S01]  /*9600*/  F2FP.F16.E4M3.UNPACK_B R54, R53 ;  /* 0x00000035ff36723e */ /* 0x000fe200020006ff */
[----:B------:R-:W-:Y:S01]  /*9610*/  HADD2.F32 R53, -RZ, R51.H0_H0 ;  /* 0x20000033ff357230 */ /* 0x000fe20000004100 */
[----:B------:R-:W-:Y:S01]  /*9620*/  F2FP.F16.E4M3.UNPACK_B R121, R121 ;  /* 0x00000079ff79723e */ /* 0x000fe200020006ff */
[----:B------:R-:W-:Y:S02]  /*9630*/  HADD2.F32 R123, -RZ, R123.H1_H1 ;  /* 0x3000007bff7b7230 */ /* 0x000fe40000004100 */
[----:B--2---:R-:W-:Y:S01]  /*9640*/  FFMA.FTZ R112, R56, R59, R61 ;  /* 0x0000003b38707223 */ /* 0x004fe2000001003d */
[--C-:B------:R-:W-:Y:S01]  /*9650*/  HADD2.F32 R55, -RZ, R54.reuse.H0_H0 ;  /* 0x20000036ff377230 */ /* 0x100fe20000004100 */
[----:B------:R-:W-:Y:S01]  /*9660*/  F2FP.F16.E4M3.UNPACK_B R61, R46 ;  /* 0x0000002eff3d723e */ /* 0x000fe200020006ff */
[----:B------:R-:W-:Y:S02]  /*9670*/  HADD2.F32 R54, -RZ, R54.H1_H1 ;  /* 0x30000036ff367230 */ /* 0x000fe40000004100 */
[----:B------:R-:W-:-:S02]  /*9680*/  HADD2.F32 R56, -RZ, R121.H0_H0 ;  /* 0x20000079ff387230 */ /* 0x000fc40000004100 */
[-C--:B------:R-:W-:Y:S01]  /*9690*/  FMUL.FTZ R60, R55, R58.reuse ;  /* 0x0000003a373c7220 */ /* 0x080fe20000410000 */
[----:B------:R-:W-:Y:S02]  /*96a0*/  HADD2.F32 R51, -RZ, R51.H1_H1 ;  /* 0x30000033ff337230 */ /* 0x000fe40000004100 */
[C---:B------:R-:W-:Y:S01]  /*96b0*/  FMUL.FTZ R58, R53.reuse, R58 ;  /* 0x0000003a353a7220 */ /* 0x040fe20000410000 */
[----:B------:R-:W-:Y:S02]  /*96c0*/  HADD2.F32 R121, -RZ, R121.H1_H1 ;  /* 0x30000079ff797230 */ /* 0x000fe40000004100 */
[----:B------:R-:W-:Y:S01]  /*96d0*/  FMUL.FTZ R78, R54, R123 ;  /* 0x0000007b364e7220 */ /* 0x000fe20000410000 */
[-C--:B------:R-:W-:Y:S01]  /*96e0*/  FFMA.FTZ R57, R53, R56.reuse, -R60 ;  /* 0x0000003835397223 */ /* 0x080fe2000001083c */
[----:B------:R-:W-:Y:S01]  /*96f0*/  FFMA.FTZ R76, R55, R56, R58 ;  /* 0x00000038374c7223 */ /* 0x000fe2000001003a */
[----:B------:R-:W-:Y:S01]  /*9700*/  F2FP.F16.E4M3.UNPACK_B R58, R45 ;  /* 0x0000002dff3a723e */ /* 0x000fe200020006ff */
[C---:B------:R-:W-:Y:S01]  /*9710*/  FFMA.FTZ R78, R51.reuse, R121, -R78 ;  /* 0x00000079334e7223 */ /* 0x040fe2000001084e */
[----:B------:R-:W-:Y:S01]  /*9720*/  F2FP.SATFINITE.E4M3.F32.PACK_AB_MERGE_C R55, R108, R79, RZ ;  /* 0x0000004f6c37723e */ /* 0x000fe200048070ff */
[----:B------:R-:W-:Y:S01]  /*9730*/  FMUL.FTZ R123, R51, R123 ;  /* 0x0000007b337b7220 */ /* 0x000fe20000410000 */
[----:B------:R-:W-:Y:S01]  /*9740*/  F2FP.F16.E4M3.UNPACK_B R56, R13 ;  /* 0x0000000dff38723e */ /* 0x000fe200020006ff */
[--C-:B------:R-:W-:Y:S01]  /*9750*/  HADD2.F32 R59, -RZ, R58.reuse.H0_H0 ;  /* 0x2000003aff3b7230 */ /* 0x100fe20000004100 */
[----:B------:R-:W-:Y:S01]  /*9760*/  F2FP.SATFINITE.E4M3.F32.PACK_AB_MERGE_C R51, R64, R67, RZ ;  /* 0x000000434033723e */ /* 0x000fe200048070ff */
[----:B------:R-:W-:Y:S01]  /*9770*/  HADD2.F32 R64, -RZ, R61.H0_H0 ;  /* 0x2000003dff407230 */ /* 0x000fe20000004100 */
[----:B------:R-:W-:Y:S01]  /*9780*/  F2FP.F16.E4M3.UNPACK_B R60, R44 ;  /* 0x0000002cff3c723e */ /* 0x000fe200020006ff */
[----:B------:R-:W-:Y:S01]  /*9790*/  HADD2.F32 R58, -RZ, R58.H1_H1 ;  /* 0x3000003aff3a7230 */ /* 0x000fe20000004100 */
[----:B------:R-:W-:Y:S01]  /*97a0*/  F2FP.SATFINITE.E4M3.F32.PACK_AB_MERGE_C R55, R78, R57, R55 ;  /* 0x000000394e37723e */ /* 0x000fe20004807037 */
[----:B------:R-:W-:Y:S01]  /*97b0*/  HADD2.F32 R57, -RZ, R56.H0_H0 ;  /* 0x20000038ff397230 */ /* 0x000fe20000004100 */
[----:B------:R-:W-:Y:S01]  /*97c0*/  F2FP.SATFINITE.E4M3.F32.PACK_AB_MERGE_C R53, R77, R66, RZ ;  /* 0x000000424d35723e */ /* 0x000fe200048070ff */
[----:B------:R-:W-:Y:S01]  /*97d0*/  FMUL.FTZ R66, R59, R64 ;  /* 0x000000403b427220 */ /* 0x000fe20000410000 */
[----:B------:R-:W-:Y:S01]  /*97e0*/  F2FP.SATFINITE.E4M3.F32.PACK_AB_MERGE_C R51, R65, R62, R51 ;  /* 0x0000003e4133723e */ /* 0x000fe20004807033 */
[----:B------:R-:W-:-:S02]  /*97f0*/  HADD2.F32 R62, -RZ, R60.H0_H0 ;  /* 0x2000003cff3e7230 */ /* 0x000fc40000004100 */
[----:B------:R-:W-:Y:S01]  /*9800*/  FMUL.FTZ R64, R57, R64 ;  /* 0x0000004039407220 */ /* 0x000fe20000410000 */
[----:B------:R-:W-:Y:S01]  /*9810*/  HADD2.F32 R61, -RZ, R61.H1_H1 ;  /* 0x3000003dff3d7230 */ /* 0x000fe20000004100 */
[----:B------:R-:W-:Y:S01]  /*9820*/  F2FP.SATFINITE.E4M3.F32.PACK_AB_MERGE_C R53, R122, R63, R53 ;  /* 0x0000003f7a35723e */ /* 0x000fe20004807035 */
[----:B------:R-:W-:Y:S02]  /*9830*/  HADD2.F32 R56, -RZ, R56.H1_H1 ;  /* 0x30000038ff387230 */ /* 0x000fe40000004100 */
[-C--:B------:R-:W-:Y:S01]  /*9840*/  FFMA.FTZ R64, R59, R62.reuse, R64 ;  /* 0x0000003e3b407223 */ /* 0x080fe20000010040 */
[----:B------:R-:W-:Y:S02]  /*9850*/  HADD2.F32 R59, -RZ, R60.H1_H1 ;  /* 0x3000003cff3b7230 */ /* 0x000fe40000004100 */
[-C--:B------:R-:W-:Y:S01]  /*9860*/  FMUL.FTZ R63, R58, R61.reuse ;  /* 0x0000003d3a3f7220 */ /* 0x080fe20000410000 */
[----:B------:R-:W-:Y:S01]  /*9870*/  FFMA.FTZ R66, R57, R62, -R66 ;  /* 0x0000003e39427223 */ /* 0x000fe20000010842 */
[C---:B------:R-:W-:Y:S01]  /*9880*/  FMUL.FTZ R61, R56.reuse, R61 ;  /* 0x0000003d383d7220 */ /* 0x040fe20000410000 */
[----:B------:R-:W-:Y:S01]  /*9890*/  F2FP.F16.E4M3.UNPACK_B R13, R13.H1 ;  /* 0x0000000dff0d723e */ /* 0x000fe200030006ff */
[----:B------:R-:W-:Y:S01]  /*98a0*/  FFMA.FTZ R65, R56, R59, -R63 ;  /* 0x0000003b38417223 */ /* 0x000fe2000001083f */
[----:B------:R-:W-:Y:S01]  /*98b0*/  F2FP.F16.E4M3.UNPACK_B R57, R45.H1 ;  /* 0x0000002dff39723e */ /* 0x000fe200030006ff */
[----:B------:R-:W-:Y:S01]  /*98c0*/  FFMA.FTZ R67, R58, R59, R61 ;  /* 0x0000003b3a437223 */ /* 0x000fe2000001003d */
[----:B------:R-:W-:Y:S01]  /*98d0*/  F2FP.F16.E4M3.UNPACK_B R56, R46.H1 ;  /* 0x0000002eff38723e */ /* 0x000fe200030006ff */
[----:B------:R-:W-:Y:S01]  /*98e0*/  HADD2.F32 R45, -RZ, R13.H0_H0 ;  /* 0x2000000dff2d7230 */ /* 0x000fe20000004100 */
[----:B------:R-:W-:Y:S01]  /*98f0*/  F2FP.F16.E4M3.UNPACK_B R44, R44.H1 ;  /* 0x0000002cff2c723e */ /* 0x000fe200030006ff */
[----:B------:R-:W-:-:S02]  /*9900*/  HADD2.F32 R46, -RZ, R57.H0_H0 ;  /* 0x20000039ff2e7230 */ /* 0x000fc40000004100 */
[----:B------:R-:W-:Y:S01]  /*9910*/  FFMA.FTZ R123, R54, R121, R123 ;  /* 0x00000079367b7223 */ /* 0x000fe2000001007b */
[--C-:B------:R-:W-:Y:S01]  /*9920*/  HADD2.F32 R58, -RZ, R56.reuse.H0_H0 ;  /* 0x20000038ff3a7230 */ /* 0x100fe20000004100 */
[----:B------:R-:W-:Y:S01]  /*9930*/  F2FP.SATFINITE.E4M3.F32.PACK_AB_MERGE_C R54, R112, R109, RZ ;  /* 0x0000006d7036723e */ /* 0x000fe200048070ff */
[----:B------:R-:W-:Y:S01]  /*9940*/  HADD2.F32 R57, -RZ, R57.H1_H1 ;  /* 0x30000039ff397230 */ /* 0x000fe20000004100 */
[----:B------:R-:W-:Y:S01]  /*9950*/  F2FP.F16.E4M3.UNPACK_B R61, R14.H1 ;  /* 0x0000000eff3d723e */ /* 0x000fe200030006ff */
[----:B------:R-:W-:Y:S02]  /*9960*/  HADD2.F32 R60, -RZ, R56.H1_H1 ;  /* 0x30000038ff3c7230 */ /* 0x000fe40000004100 */
[-C--:B------:R-:W-:Y:S01]  /*9970*/  FMUL.FTZ R62, R46, R58.reuse ;  /* 0x0000003a2e3e7220 */ /* 0x080fe20000410000 */
[----:B------:R-:W-:Y:S02]  /*9980*/  HADD2.F32 R13, -RZ, R13.H1_H1 ;  /* 0x3000000dff0d7230 */ /* 0x000fe40000004100 */
[----:B------:R-:W-:Y:S01]  /*9990*/  FMUL.FTZ R59, R45, R58 ;  /* 0x0000003a2d3b7220 */ /* 0x000fe20000410000 */
[----:B------:R-:W-:-:S02]  /*99a0*/  HADD2.F32 R56, -RZ, R44.H0_H0 ;  /* 0x2000002cff387230 */ /* 0x000fc40000004100 */
[-C--:B------:R-:W-:Y:S01]  /*99b0*/  FMUL.FTZ R58, R57, R60.reuse ;  /* 0x0000003c393a7220 */ /* 0x080fe20000410000 */
[----:B------:R-:W-:Y:S02]  /*99c0*/  HADD2.F32 R44, -RZ, R44.H1_H1 ;  /* 0x3000002cff2c7230 */ /* 0x000fe40000004100 */
[----:B------:R-:W-:Y:S01]  /*99d0*/  FMUL.FTZ R60, R13, R60 ;  /* 0x0000003c0d3c7220 */ /* 0x000fe20000410000 */
[----:B------:R-:W-:Y:S01]  /*99e0*/  F2FP.SATFINITE.E4M3.F32.PACK_AB_MERGE_C R54, R123, R76, R54 ;  /* 0x0000004c7b36723e */ /* 0x000fe20004807036 */
[----:B------:R-:W-:Y:S01]  /*99f0*/  FFMA.FTZ R77, R46, R56, R59 ;  /* 0x000000382e4d7223 */ /* 0x000fe2000001003b */
[----:B------:R-:W-:Y:S01]  /*9a00*/  F2FP.F16.E4M3.UNPACK_B R46, R47 ;  /* 0x0000002fff2e723e */ /* 0x000fe200020006ff */
[----:B------:R-:W-:Y:S01]  /*9a10*/  FFMA.FTZ R78, R57, R44, R60 ;  /* 0x0000002c394e7223 */ /* 0x000fe2000001003c */
[----:B------:R-:W-:Y:S01]  /*9a20*/  F2FP.F16.E4M3.UNPACK_B R60, R14 ;  /* 0x0000000eff3c723e */ /* 0x000fe200020006ff */
[----:B------:R-:W-:Y:S01]  /*9a30*/  FFMA.FTZ R79, R13, R44, -R58 ;  /* 0x0000002c0d4f7223 */ /* 0x000fe2000001083a */
[-C--:B------:R-:W-:Y:S01]  /*9a40*/  F2FP.F16.E4M3.UNPACK_B R13, R15.reuse ;  /* 0x0000000fff0d723e */ /* 0x080fe200020006ff */
[----:B------:R-:W-:Y:S01]  /*9a50*/  FFMA.FTZ R76, R45, R56, -R62 ;  /* 0x000000382d4c7223 */ /* 0x000fe2000001083e */
[----:B------:R-:W-:Y:S01]  /*9a60*/  F2FP.F16.E4M3.UNPACK_B R15, R15.H1 ;  /* 0x0000000fff0f723e */ /* 0x000fe200030006ff */
[----:B------:R-:W-:Y:S01]  /*9a70*/  HADD2.F32 R56, -RZ, R46.H0_H0 ;  /* 0x2000002eff387230 */ /* 0x000fe20000004100 */
[-C--:B------:R-:W-:Y:S01]  /*9a80*/  F2FP.F16.E4M3.UNPACK_B R14, R12.reuse ;  /* 0x0000000cff0e723e */ /* 0x080fe200020006ff */
[----:B------:R-:W-:Y:S01]  /*9a90*/  HADD2.F32 R63, -RZ, R60.H0_H0 ;  /* 0x2000003cff3f7230 */ /* 0x000fe20000004100 */
[----:B------:R-:W-:Y:S01]  /*9aa0*/  F2FP.F16.E4M3.UNPACK_B R47, R47.H1 ;  /* 0x0000002fff2f723e */ /* 0x000fe200030006ff */
[----:B------:R-:W-:Y:S01]  /*9ab0*/  HADD2.F32 R44, -RZ, R13.H0_H0 ;  /* 0x2000000dff2c7230 */ /* 0x000fe20000004100 */
[----:B------:R-:W-:Y:S01]  /*9ac0*/  F2FP.F16.E4M3.UNPACK_B R57, R12.H1 ;  /* 0x0000000cff39723e */ /* 0x000fe200030006ff */
[----:B------:R-:W-:-:S02]  /*9ad0*/  HADD2.F32 R45, -RZ, R15.H0_H0 ;  /* 0x2000000fff2d7230 */ /* 0x000fc40000004100 */
[-C--:B------:R-:W-:Y:S01]  /*9ae0*/  FMUL.FTZ R109, R56, R63.reuse ;  /* 0x0000003f386d7220 */ /* 0x080fe20000410000 */
[----:B------:R-:W-:Y:S02]  /*9af0*/  HADD2.F32 R62, -RZ, R61.H0_H0 ;  /* 0x2000003dff3e7230 */ /* 0x000fe40000004100 */
[C---:B------:R-:W-:Y:S01]  /*9b00*/  FMUL.FTZ R63, R44.reuse, R63 ;  /* 0x0000003f2c3f7220 */ /* 0x040fe20000410000 */
[----:B------:R-:W-:Y:S01]  /*9b10*/  HADD2.F32 R59, -RZ, R14.H0_H0 ;  /* 0x2000000eff3b7230 */ /* 0x000fe20000004100 */
[----:B------:R-:W-:Y:S01]  /*9b20*/  F2FP.SATFINITE.E4M3.F32.PACK_AB_MERGE_C R76, R79, R76, RZ ;  /* 0x0000004c4f4c723e */ /* 0x000fe200048070ff */
[----:B------:R-:W-:Y:S02]  /*9b30*/  HADD2.F32 R12, -RZ, R47.H0_H0 ;  /* 0x2000002fff0c7230 */ /* 0x000fe40000004100 */
[----:B------:R-:W-:Y:S01]  /*9b40*/  FMUL.FTZ R119, R45, R62 ;  /* 0x0000003e2d777220 */ /* 0x000fe20000410000 */
[----:B------:R-:W-:Y:S02]  /*9b50*/  HADD2.F32 R58, -RZ, R57.H0_H0 ;  /* 0x20000039ff3a7230 */ /* 0x000fe40000004100 */
[----:B------:R-:W-:Y:S01]  /*9b60*/  FFMA.FTZ R109, R44, R59, -R109 ;  /* 0x0000003b2c6d7223 */ /* 0x000fe2000001086d */
[----:B------:R-:W-:-:S02]  /*9b70*/  HADD2.F32 R47, -RZ, R47.H1_H1 ;  /* 0x3000002fff2f7230 */ /* 0x000fc40000004100 */
[C---:B------:R-:W-:Y:S01]  /*9b80*/  FMUL.FTZ R108, R12.reuse, R62 ;  /* 0x0000003e0c6c7220 */ /* 0x040fe20000410000 */
[----:B------:R-:W-:Y:S02]  /*9b90*/  HADD2.F32 R44, -RZ, R61.H1_H1 ;  /* 0x3000003dff2c7230 */ /* 0x000fe40000004100 */
[-C--:B------:R-:W-:Y:S01]  /*9ba0*/  FFMA.FTZ R119, R12, R58.reuse, R119 ;  /* 0x0000003a0c777223 */ /* 0x080fe20000010077 */
[----:B------:R-:W-:Y:S02]  /*9bb0*/  HADD2.F32 R15, -RZ, R15.H1_H1 ;  /* 0x3000000fff0f7230 */ /* 0x000fe40000004100 */
[----:B------:R-:W-:Y:S01]  /*9bc0*/  FFMA.FTZ R63, R56, R59, R63 ;  /* 0x0000003b383f7223 */ /* 0x000fe2000001003f */
[----:B------:R-:W-:Y:S02]  /*9bd0*/  HADD2.F32 R46, -RZ, R46.H1_H1 ;  /* 0x3000002eff2e7230 */ /* 0x000fe40000004100 */
[----:B------:R-:W-:Y:S01]  /*9be0*/  FFMA.FTZ R108, R45, R58, -R108 ;  /* 0x0000003a2d6c7223 */ /* 0x000fe2000001086c */
[----:B------:R-:W-:-:S02]  /*9bf0*/  HADD2.F32 R60, -RZ, R60.H1_H1 ;  /* 0x3000003cff3c7230 */ /* 0x000fc40000004100 */
[-C--:B------:R-:W-:Y:S01]  /*9c00*/  FMUL.FTZ R56, R47, R44.reuse ;  /* 0x0000002c2f387220 */ /* 0x080fe20000410000 */
[----:B------:R-:W-:Y:S02]  /*9c10*/  HADD2.F32 R13, -RZ, R13.H1_H1 ;  /* 0x3000000dff0d7230 */ /* 0x000fe40000004100 */
[----:B------:R-:W-:Y:S01]  /*9c20*/  FMUL.FTZ R58, R15, R44 ;  /* 0x0000002c0f3a7220 */ /* 0x000fe20000410000 */
[----:B------:R-:W-:Y:S02]  /*9c30*/  HADD2.F32 R12, -RZ, R57.H1_H1 ;  /* 0x30000039ff0c7230 */ /* 0x000fe40000004100 */
[-C--:B------:R-:W-:Y:S01]  /*9c40*/  FMUL.FTZ R44, R46, R60.reuse ;  /* 0x0000003c2e2c7220 */ /* 0x080fe20000410000 */
[----:B------:R-:W-:Y:S02]  /*9c50*/  HADD2.F32 R14, -RZ, R14.H1_H1 ;  /* 0x3000000eff0e7230 */ /* 0x000fe40000004100 */
[----:B------:R-:W-:Y:S01]  /*9c60*/  FMUL.FTZ R45, R13, R60 ;  /* 0x0000003c0d2d7220 */ /* 0x000fe20000410000 */
[----:B------:R-:W-:Y:S01]  /*9c70*/  F2FP.SATFINITE.E4M3.F32.PACK_AB_MERGE_C R77, R78, R77, RZ ;  /* 0x0000004d4e4d723e */ /* 0x000fe200048070ff */
[-C--:B------:R-:W-:Y:S01]  /*9c80*/  FFMA.FTZ R15, R15, R12.reuse, -R56 ;  /* 0x0000000c0f0f7223 */ /* 0x080fe20000010838 */
[----:B------:R-:W-:Y:S01]  /*9c90*/  FFMA.FTZ R58, R47, R12, R58 ;  /* 0x0000000c2f3a7223 */ /* 0x000fe2000001003a */
[-C--:B------:R-:W-:Y:S01]  /*9ca0*/  FFMA.FTZ R44, R13, R14.reuse, -R44 ;  /* 0x0000000e0d2c7223 */ /* 0x080fe2000001082c */
[----:B------:R-:W-:Y:S01]  /*9cb0*/  FFMA.FTZ R14, R46, R14, R45 ;  /* 0x0000000e2e0e7223 */ /* 0x000fe2000001002d */
[----:B------:R-:W-:Y:S01]  /*9cc0*/  F2FP.SATFINITE.E4M3.F32.PACK_AB_MERGE_C R13, R65, R66, R76 ;  /* 0x00000042410d723e */ /* 0x000fe2000480704c */
[----:B------:R-:W-:Y:S01]  /*9cd0*/  IMAD.MOV.U32 R46, RZ, RZ, R54 ;  /* 0x000000ffff2e7224 */ /* 0x000fe200078e0036 */
[----:B------:R-:W-:-:S02]  /*9ce0*/  F2FP.SATFINITE.E4M3.F32.PACK_AB_MERGE_C R15, R15, R108, RZ ;  /* 0x0000006c0f0f723e */ /* 0x000fc400048070ff */
[----:B------:R-:W-:Y:S02]  /*9cf0*/  F2FP.SATFINITE.E4M3.F32.PACK_AB_MERGE_C R58, R58, R119, RZ ;  /* 0x000000773a3a723e */ /* 0x000fe400048070ff */
[----:B------:R-:W-:Y:S01]  /*9d00*/  F2FP.SATFINITE.E4M3.F32.PACK_AB_MERGE_C R15, R44, R109, R15 ;  /* 0x0000006d2c0f723e */ /* 0x000fe2000480700f */
[----:B------:R-:W-:Y:S01]  /*9d10*/  IMAD.MOV.U32 R44, RZ, RZ, R53 ;  /* 0x000000ffff2c7224 */ /* 0x000fe200078e0035 */
[----:B------:R-:W-:Y:S01]  /*9d20*/  F2FP.SATFINITE.E4M3.F32.PACK_AB_MERGE_C R47, R14, R63, R58 ;  /* 0x0000003f0e2f723e */ /* 0x000fe2000480703a */
[----:B------:R-:W-:Y:S01]  /*9d30*/  IMAD.MOV.U32 R14, RZ, RZ, R55 ;  /* 0x000000ffff0e7224 */ /* 0x000fe200078e0037 */
[----:B------:R-:W-:Y:S02]  /*9d40*/  F2FP.SATFINITE.E4M3.F32.PACK_AB_MERGE_C R45, R67, R64, R77 ;  /* 0x00000040432d723e */ /* 0x000fe4000480704d */
[----:B------:R-:W-:-:S07]  /*9d50*/  MOV R12, R51 ;  /* 0x00000033000c7202 */ /* 0x000fce0000000f00 */
.L_x_566:
[----:B------:R-:W-:Y:S05]  /*9d60*/  BSYNC B2 ;  /* 0x0000000000027941 */ /* 0x000fea0003800000 */
.L_x_565:
[----:B------:R-:W-:Y:S01]  /*9d70*/  ISETP.GE.AND P3, PT, R11, R118, PT ;  /* 0x000000760b00720c */ /* 0x000fe20003f66270 */
[----:B0-----:R0:W-:-:S12]  /*9d80*/  ST.E.128 desc[UR36][R48.64], R12 ;  /* 0x0000000c30007985 */ /* 0x0011d8000c101d24 */
[----:B------:R-:W-:-:S04]  /*9d90*/  @!P3 IADD3 R52, P4, R11, R52, RZ ;  /* 0x000000340b34b210 */ /* 0x000fc80007f9e0ff */
[----:B------:R-:W-:-:S05]  /*9da0*/  @!P3 LEA.HI.X.SX32 R53, R11, R50, 0x1, P4 ;  /* 0x000000320b35b211 */ /* 0x000fca00020f0eff */
[----:B------:R0:W-:Y:S04]  /*9db0*/  @!P3 ST.E.128 desc[UR36][R52.64], R44 ;  /* 0x0000002c3400b985 */ /* 0x0001e8000c101d24 */
.L_x_564:
[----:B------:R-:W-:Y:S05]  /*9dc0*/  BSYNC B1 ;  /* 0x0000000000017941 */ /* 0x000fea0003800000 */
.L_x_563:
[----:B------:R-:W-:-:S03]  /*9dd0*/  UMOV UR4, 0xffffffff ;  /* 0xffffffff00047882 */ /* 0x000fc60000000000 */
[----:B------:R-:W-:Y:S05]  /*9de0*/  BRA.DIV UR4, `(.L_x_567) ;  /* 0x000001c204487947 */ /* 0x000fea000b800000 */
[----:B0-----:R0:W0:Y:S04]  /*9df0*/  SHFL.IDX PT, R48, R111, 0x3, 0x181f ;  /* 0x00781f006f307f89 */ /* 0x00102800000e0000 */
[----:B----4-:R-:W4:Y:S02]  /*9e00*/  SHFL.IDX PT, R110, R110, 0x3, 0x181f ;  /* 0x00781f006e6e7f89 */ /* 0x010f2400000e0000 */
.L_x_859:
[----:B------:R-:W-:-:S04]  /*9e10*/  IADD3 R11, R219, 0x60, RZ ;  /* 0x00000060db0b7810 */ /* 0x000fc80007ffe0ff */
[----:B------:R-:W-:-:S13]  /*9e20*/  ISETP.GE.OR P3, PT, R11, R106, P1 ;  /* 0x0000006a0b00720c */ /* 0x000fda0000f66670 */
[----:B------:R-:W-:Y:S05]  /*9e30*/  @P3 BRA `(.L_x_542) ;  /* 0x0000001400803947 */ /* 0x000fea0003800000 */
[----:B------:R-:W5:Y:S01]  /*9e40*/  LDL R14, [R1+0x18] ;  /* 0x00001800010e7983 */ /* 0x000f620000100800 */
[----:B------:R-:W-:Y:S01]  /*9e50*/  SEL R120, R85, R120, !P0 ;  /* 0x0000007855787207 */ /* 0x000fe20004000000 */
[----:B------:R-:W-:Y:S01]  /*9e60*/  VIADD R12, R219, 0x60 ;  /* 0x00000060db0c7836 */ /* 0x000fe20000000000 */
[----:B----4-:R-:W-:Y:S01]  /*9e70*/  IADD3 R50, P3, R9, R110, RZ ;  /* 0x0000006e09327210 */ /* 0x010fe20007f7e0ff */
[----:B------:R-:W-:Y:S01]  /*9e80*/  BSSY B1, `(.L_x_568) ;  /* 0x00000ea000017945 */ /* 0x000fe20003800000 */
[----:B------:R-:W-:Y:S01]  /*9e90*/  SHF.R.S32.HI R11, RZ, 0x1f, R120 ;  /* 0x0000001fff0b7819 */ /* 0x000fe20000011478 */
[----:B------:R-:W-:Y:S02]  /*9ea0*/  IMAD.SHL.U32 R12, R12, 0x80, RZ ;  /* 0x000000800c0c7824 */ /* 0x000fe400078e00ff */
[----:B0-----:R-:W-:Y:S01]  /*9eb0*/  IMAD.X R51, R48, 0x1, R5, P3 ;  /* 0x0000000130337824 */ /* 0x001fe200018e0605 */
[----:B------:R-:W-:Y:S02]  /*9ec0*/  LEA.HI R120, R11, R120, RZ, 0x5 ;  /* 0x000000780b787211 */ /* 0x000fe400078f28ff */
[----:B------:R-:W-:-:S02]  /*9ed0*/  LOP3.LUT R12, R12, 0x380, RZ, 0xc0, !PT ;  /* 0x000003800c0c7812 */ /* 0x000fc400078ec0ff */
        /* <DEDUP_REMOVED lines=8> */
[----:B-----5:R-:W-:Y:S01]  /*9f60*/  IADD3 R13, R12, R13, R14 ;  /* 0x0000000d0c0d7210 */ /* 0x020fe20007ffe00e */
[----:B------:R-:W-:-:S04]  /*9f70*/  IMAD R12, R216, 0x8000, R41 ;  /* 0x00008000d80c7824 */ /* 0x000fc800078e0229 */
[----:B------:R-:W-:Y:S01]  /*9f80*/  IMAD R14, R216, 0x8000, R13 ;  /* 0x00008000d80e7824 */ /* 0x000fe200078e020d */
[----:B------:R-:W-:-:S03]  /*9f90*/  IADD3 R12, R23, R12, RZ ;  /* 0x0000000c170c7210 */ /* 0x000fc60007ffe0ff */
[----:B------:R-:W-:-:S03]  /*9fa0*/  IMAD.IADD R44, R23, 0x1, R14 ;  /* 0x00000001172c7824 */ /* 0x000fc600078e020e */
[----:B------:R-:W0:Y:S04]  /*9fb0*/  LDS.128 R12, [R12+0x28400] ;  /* 0x028400000c0c7984 */ /* 0x000e280000000c00 */
[----:B------:R-:W4:Y:S01]  /*9fc0*/  LDS.128 R44, [R44+0x28400] ;  /* 0x028400002c2c7984 */ /* 0x000f220000000c00 */
[----:B------:R-:W-:Y:S05]  /*9fd0*/  @P2 BRA `(.L_x_569) ;  /* 0x0000000c00502947 */ /* 0x000fea0003800000 */
[----:B------:R-:W-:Y:S01]  /*9fe0*/  SHF.R.U32.HI R54, RZ, 0x8, R69 ;  /* 0x00000008ff367819 */ /* 0x000fe20000011645 */
[----:B0-----:R-:W-:Y:S01]  /*9ff0*/  IMAD.MOV.U32 R49, RZ, RZ, R12 ;  /* 0x000000ffff317224 */ /* 0x001fe200078e000c */
[----:B------:R-:W-:Y:S01]  /*a000*/  LOP3.LUT R53, R69, 0xff0000ff, RZ, 0xc0, !PT ;  /* 0xff0000ff45357812 */ /* 0x000fe200078ec0ff */
[----:B----4-:R-:W-:Y:S01]  /*a010*/  IMAD.MOV.U32 R58, RZ, RZ, R46 ;  /* 0x000000ffff3a7224 */ /* 0x010fe200078e002e */
[----:B------:R-:W-:Y:S01]  /*a020*/  SHF.R.U32.HI R63, RZ, 0x8, R71 ;  /* 0x00000008ff3f7819 */ /* 0x000fe20000011647 */
[----:B------:R-:W-:Y:S01]  /*a030*/  IMAD.MOV.U32 R55, RZ, RZ, R44 ;  /* 0x000000ffff377224 */ /* 0x000fe200078e002c */
[----:B------:R-:W-:Y:S02]  /*a040*/  SHF.R.U32.HI R52, RZ, 0x8, R75 ;  /* 0x00000008ff347819 */ /* 0x000fe4000001164b */
[----:B------:R-:W-:Y:S01]  /*a050*/  SHF.L.U32 R12, R54, 0x8, RZ ;  /* 0x00000008360c7819 */ /* 0x000fe200000006ff */
[----:B------:R-:W-:Y:S01]  /*a060*/  IMAD.MOV.U32 R54, RZ, RZ, R14 ;  /* 0x000000ffff367224 */ /* 0x000fe200078e000e */
[----:B------:R-:W-:Y:S01]  /*a070*/  SHF.R.U32.HI R65, RZ, 0x10, R69 ;  /* 0x00000010ff417819 */ /* 0x000fe20000011645 */
[----:B------:R-:W-:Y:S01]  /*a080*/  IMAD.SHL.U32 R46, R52, 0x100, RZ ;  /* 0x00000100342e7824 */ /* 0x000fe200078e00ff */
[----:B------:R-:W-:Y:S01]  /*a090*/  LOP3.LUT R53, R53, 0xff00, R12, 0xf8, !PT ;  /* 0x0000ff0035357812 */ /* 0x000fe200078ef80c */
[----:B------:R-:W-:Y:S01]  /*a0a0*/  IMAD.SHL.U32 R12, R63, 0x100, RZ ;  /* 0x000001003f0c7824 */ /* 0x000fe200078e00ff */
[----:B------:R-:W-:Y:S01]  /*a0b0*/  SHF.R.U32.HI R64, RZ, 0x10, R71 ;  /* 0x00000010ff407819 */ /* 0x000fe20000011647 */
[----:B------:R-:W-:Y:S01]  /*a0c0*/  IMAD.U32 R44, R65, 0x10000, RZ ;  /* 0x00010000412c7824 */ /* 0x000fe200078e00ff */
[----:B------:R-:W-:-:S02]  /*a0d0*/  LOP3.LUT R57, R71, 0xff0000ff, RZ, 0xc0, !PT ;  /* 0xff0000ff47397812 */ /* 0x000fc400078ec0ff */
[----:B------:R-:W-:Y:S02]  /*a0e0*/  SHF.R.U32.HI R56, RZ, 0x8, R73 ;  /* 0x00000008ff387819 */ /* 0x000fe40000011649 */
[----:B------:R-:W-:Y:S02]  /*a0f0*/  LOP3.LUT R61, R75, 0xff0000ff, RZ, 0xc0, !PT ;  /* 0xff0000ff4b3d7812 */ /* 0x000fe400078ec0ff */
[----:B------:R-:W-:Y:S02]  /*a100*/  LOP3.LUT R59, R73, 0xff0000ff, RZ, 0xc0, !PT ;  /* 0xff0000ff493b7812 */ /* 0x000fe400078ec0ff */
[----:B------:R-:W-:Y:S02]  /*a110*/  SHF.L.U32 R14, R56, 0x8, RZ ;  /* 0x00000008380e7819 */ /* 0x000fe400000006ff */
[----:B------:R-:W-:Y:S01]  /*a120*/  LOP3.LUT R57, R57, 0xff00, R12, 0xf8, !PT ;  /* 0x0000ff0039397812 */ /* 0x000fe200078ef80c */
[----:B------:R-:W-:Y:S01]  /*a130*/  IMAD.U32 R12, R64, 0x10000, RZ ;  /* 0x00010000400c7824 */ /* 0x000fe200078e00ff */
[----:B------:R-:W-:-:S02]  /*a140*/  LOP3.LUT R65, R61, 0xff00, R46, 0xf8, !PT ;  /* 0x0000ff003d417812 */ /* 0x000fc400078ef82e */
[----:B------:R-:W-:Y:S02]  /*a150*/  F2FP.F16.E4M3.UNPACK_B R61, R116.H1 ;  /* 0x00000074ff3d723e */ /* 0x000fe400030006ff */
[----:B------:R-:W-:Y:S02]  /*a160*/  F2FP.F16.E4M3.UNPACK_B R52, R49.H1 ;  /* 0x00000031ff34723e */ /* 0x000fe400030006ff */
[----:B------:R-:W-:Y:S02]  /*a170*/  F2FP.F16.E4M3.UNPACK_B R56, R55.H1 ;  /* 0x00000037ff38723e */ /* 0x000fe400030006ff */
[----:B------:R-:W-:Y:S01]  /*a180*/  LOP3.LUT R63, R59, 0xff00, R14, 0xf8, !PT ;  /* 0x0000ff003b3f7812 */ /* 0x000fe200078ef80e */
[----:B------:R-:W-:Y:S01]  /*a190*/  HADD2.F32 R14, -RZ, R61.H0_H0 ;  /* 0x2000003dff0e7230 */ /* 0x000fe20000004100 */
[----:B------:R-:W-:Y:S02]  /*a1a0*/  SHF.R.U32.HI R60, RZ, 0x10, R73 ;  /* 0x00000010ff3c7819 */ /* 0x000fe40000011649 */
[----:B------:R-:W-:-:S02]  /*a1b0*/  SHF.R.U32.HI R62, RZ, 0x10, R75 ;  /* 0x00000010ff3e7819 */ /* 0x000fc4000001164b */
[----:B------:R-:W-:Y:S01]  /*a1c0*/  LOP3.LUT R44, R53, 0xff0000, R44, 0xf8, !PT ;  /* 0x00ff0000352c7812 */ /* 0x000fe200078ef82c */
[----:B------:R-:W-:Y:S01]  /*a1d0*/  HADD2.F32 R53, -RZ, R52.H0_H0 ;  /* 0x20000034ff357230 */ /* 0x000fe20000004100 */
[----:B------:R-:W-:Y:S01]  /*a1e0*/  F2FP.F16.E4M3.UNPACK_B R59, R113.H1 ;  /* 0x00000071ff3b723e */ /* 0x000fe200030006ff */
[----:B------:R-:W-:Y:S01]  /*a1f0*/  IMAD.U32 R62, R62, 0x10000, RZ ;  /* 0x000100003e3e7824 */ /* 0x000fe200078e00ff */
[----:B------:R-:W-:Y:S01]  /*a200*/  LOP3.LUT R12, R57, 0xff0000, R12, 0xf8, !PT ;  /* 0x00ff0000390c7812 */ /* 0x000fe200078ef80c */
[----:B------:R-:W-:Y:S01]  /*a210*/  HADD2.F32 R57, -RZ, R56.H0_H0 ;  /* 0x20000038ff397230 */ /* 0x000fe20000004100 */
[----:B------:R-:W-:Y:S01]  /*a220*/  SHF.L.U32 R46, R60, 0x10, RZ ;  /* 0x000000103c2e7819 */ /* 0x000fe200000006ff */
[----:B------:R-:W-:Y:S02]  /*a230*/  HADD2.F32 R60, -RZ, R59.H0_H0 ;  /* 0x2000003bff3c7230 */ /* 0x000fe40000004100 */
[----:B------:R-:W-:Y:S01]  /*a240*/  FMUL.FTZ R66, R53, R14 ;  /* 0x0000000e35427220 */ /* 0x000fe20000410000 */
[----:B------:R-:W-:Y:S01]  /*a250*/  F2FP.F16.E4M3.UNPACK_B R116, R116 ;  /* 0x00000074ff74723e */ /* 0x000fe200020006ff */
[----:B------:R-:W-:Y:S01]  /*a260*/  FMUL.FTZ R64, R57, R14 ;  /* 0x0000000e39407220 */ /* 0x000fe20000410000 */
[----:B------:R-:W-:Y:S01]  /*a270*/  LOP3.LUT R14, R65, 0xff0000, R62, 0xf8, !PT ;  /* 0x00ff0000410e7812 */ /* 0x000fe200078ef83e */
[----:B------:R-:W-:Y:S01]  /*a280*/  FFMA.FTZ R66, R57, R60, R66 ;  /* 0x0000003c39427223 */ /* 0x000fe20000010042 */
[----:B------:R-:W-:-:S02]  /*a290*/  HADD2.F32 R62, -RZ, R61.H1_H1 ;  /* 0x3000003dff3e7230 */ /* 0x000fc40000004100 */
[----:B------:R-:W-:Y:S01]  /*a2a0*/  FFMA.FTZ R64, R53, R60, -R64 ;  /* 0x0000003c35407223 */ /* 0x000fe20000010840 */
[----:B------:R-:W-:Y:S01]  /*a2b0*/  HADD2.F32 R57, -RZ, R56.H1_H1 ;  /* 0x30000038ff397230 */ /* 0x000fe20000004100 */
[----:B------:R-:W-:Y:S01]  /*a2c0*/  F2FP.F16.E4M3.UNPACK_B R55, R55 ;  /* 0x00000037ff37723e */ /* 0x000fe200020006ff */
[----:B------:R-:W-:Y:S01]  /*a2d0*/  HADD2.F32 R53, -RZ, R52.H1_H1 ;  /* 0x30000034ff357230 */ /* 0x000fe20000004100 */
[----:B------:R-:W-:Y:S01]  /*a2e0*/  F2FP.F16.E4M3.UNPACK_B R49, R49 ;  /* 0x00000031ff31723e */ /* 0x000fe200020006ff */
[----:B------:R-:W-:Y:S01]  /*a2f0*/  HADD2.F32 R60, -RZ, R59.H1_H1 ;  /* 0x3000003bff3c7230 */ /* 0x000fe20000004100 */
[----:B------:R-:W-:Y:S01]  /*a300*/  F2FP.F16.E4M3.UNPACK_B R113, R113 ;  /* 0x00000071ff71723e */ /* 0x000fe200020006ff */
[-C--:B------:R-:W-:Y:S01]  /*a310*/  FMUL.FTZ R68, R57, R62.reuse ;  /* 0x0000003e39447220 */ /* 0x080fe20000410000 */
[----:B------:R-:W-:Y:S02]  /*a320*/  HADD2.F32 R59, -RZ, R116.H0_H0 ;  /* 0x20000074ff3b7230 */ /* 0x000fe40000004100 */
[----:B------:R-:W-:Y:S01]  /*a330*/  FMUL.FTZ R62, R53, R62 ;  /* 0x0000003e353e7220 */ /* 0x000fe20000410000 */
[----:B------:R-:W-:-:S02]  /*a340*/  HADD2.F32 R56, -RZ, R55.H0_H0 ;  /* 0x20000037ff387230 */ /* 0x000fc40000004100 */
[-C--:B------:R-:W-:Y:S01]  /*a350*/  FFMA.FTZ R67, R53, R60.reuse, -R68 ;  /* 0x0000003c35437223 */ /* 0x080fe20000010844 */
[----:B------:R-:W-:Y:S02]  /*a360*/  HADD2.F32 R52, -RZ, R49.H0_H0 ;  /* 0x20000031ff347230 */ /* 0x000fe40000004100 */
[----:B------:R-:W-:Y:S01]  /*a370*/  FFMA.FTZ R69, R57, R60, R62 ;  /* 0x0000003c39457223 */ /* 0x000fe2000001003e */
[----:B------:R-:W-:Y:S02]  /*a380*/  HADD2.F32 R53, -RZ, R113.H0_H0 ;  /* 0x20000071ff357230 */ /* 0x000fe40000004100 */
[-C--:B------:R-:W-:Y:S01]  /*a390*/  FMUL.FTZ R57, R56, R59.reuse ;  /* 0x0000003b38397220 */ /* 0x080fe20000410000 */
[----:B------:R-:W-:Y:S02]  /*a3a0*/  HADD2.F32 R116, -RZ, R116.H1_H1 ;  /* 0x30000074ff747230 */ /* 0x000fe40000004100 */
[C---:B------:R-:W-:Y:S01]  /*a3b0*/  FMUL.FTZ R59, R52.reuse, R59 ;  /* 0x0000003b343b7220 */ /* 0x040fe20000410000 */
[----:B------:R-:W-:Y:S01]  /*a3c0*/  HADD2.F32 R55, -RZ, R55.H1_H1 ;  /* 0x30000037ff377230 */ /* 0x000fe20000004100 */
[----:B------:R-:W-:Y:S01]  /*a3d0*/  LOP3.LUT R46, R63, 0xff0000, R46, 0xf8, !PT ;  /* 0x00ff00003f2e7812 */ /* 0x000fe200078ef82e */
[-C--:B------:R-:W-:Y:S01]  /*a3e0*/  FFMA.FTZ R62, R52, R53.reuse, -R57 ;  /* 0x00000035343e7223 */ /* 0x080fe20000010839 */
[----:B------:R-:W-:Y:S01]  /*a3f0*/  FFMA.FTZ R63, R56, R53, R59 ;  /* 0x00000035383f7223 */ /* 0x000fe2000001003b */
[----:B------:R-:W-:-:S02]  /*a400*/  HADD2.F32 R49, -RZ, R49.H1_H1 ;  /* 0x30000031ff317230 */ /* 0x000fc40000004100 */
[----:B------:R-:W-:Y:S01]  /*a410*/  FMUL.FTZ R56, R55, R116 ;  /* 0x0000007437387220 */ /* 0x000fe20000410000 */
[----:B------:R-:W-:Y:S01]  /*a420*/  HADD2.F32 R52, -RZ, R113.H1_H1 ;  /* 0x30000071ff347230 */ /* 0x000fe20000004100 */
[----:B------:R-:W-:Y:S02]  /*a430*/  F2FP.F16.E4M3.UNPACK_B R59, R117.H1 ;  /* 0x00000075ff3b723e */ /* 0x000fe400030006ff */
[----:B------:R-:W-:Y:S01]  /*a440*/  F2FP.F16.E4M3.UNPACK_B R53, R58.H1 ;  /* 0x0000003aff35723e */ /* 0x000fe200030006ff */
[C---:B------:R-:W-:Y:S01]  /*a450*/  FMUL.FTZ R116, R49.reuse, R116 ;  /* 0x0000007431747220 */ /* 0x040fe20000410000 */
[----:B------:R-:W-:Y:S01]  /*a460*/  FFMA.FTZ R65, R49, R52, -R56 ;  /* 0x0000003431417223 */ /* 0x000fe20000010838 */
[----:B------:R-:W-:Y:S01]  /*a470*/  F2FP.F16.E4M3.UNPACK_B R49, R54.H1 ;  /* 0x00000036ff31723e */ /* 0x000fe200030006ff */
[----:B------:R-:W-:Y:S01]  /*a480*/  HADD2.F32 R61, -RZ, R59.H0_H0 ;  /* 0x2000003bff3d7230 */ /* 0x000fe20000004100 */
[----:B------:R-:W-:Y:S01]  /*a490*/  F2FP.F16.E4M3.UNPACK_B R57, R115.H1 ;  /* 0x00000073ff39723e */ /* 0x000fe200030006ff */
[----:B------:R-:W-:-:S02]  /*a4a0*/  HADD2.F32 R56, -RZ, R53.H0_H0 ;  /* 0x20000035ff387230 */ /* 0x000fc40000004100 */
[----:B------:R-:W-:Y:S01]  /*a4b0*/  FFMA.FTZ R116, R55, R52, R116 ;  /* 0x0000003437747223 */ /* 0x000fe20000010074 */
[----:B------:R-:W-:Y:S01]  /*a4c0*/  HADD2.F32 R52, -RZ, R49.H0_H0 ;  /* 0x20000031ff347230 */ /* 0x000fe20000004100 */
[----:B------:R-:W-:Y:S01]  /*a4d0*/  F2FP.F16.E4M3.UNPACK_B R117, R117 ;  /* 0x00000075ff75723e */ /* 0x000fe200020006ff */
[----:B------:R-:W-:Y:S02]  /*a4e0*/  HADD2.F32 R60, -RZ, R59.H1_H1 ;  /* 0x3000003bff3c7230 */ /* 0x000fe40000004100 */
[-C--:B------:R-:W-:Y:S01]  /*a4f0*/  FMUL.FTZ R59, R56, R61.reuse ;  /* 0x0000003d383b7220 */ /* 0x080fe20000410000 */
[----:B------:R-:W-:Y:S02]  /*a500*/  HADD2.F32 R55, -RZ, R57.H0_H0 ;  /* 0x20000039ff377230 */ /* 0x000fe40000004100 */
[----:B------:R-:W-:Y:S01]  /*a510*/  FMUL.FTZ R71, R52, R61 ;  /* 0x0000003d34477220 */ /* 0x000fe20000410000 */
[----:B------:R-:W-:Y:S01]  /*a520*/  HADD2.F32 R53, -RZ, R53.H1_H1 ;  /* 0x30000035ff357230 */ /* 0x000fe20000004100 */
[----:B------:R-:W-:Y:S01]  /*a530*/  F2FP.F16.E4M3.UNPACK_B R58, R58 ;  /* 0x0000003aff3a723e */ /* 0x000fe200020006ff */
[----:B------:R-:W-:-:S02]  /*a540*/  HADD2.F32 R49, -RZ, R49.H1_H1 ;  /* 0x30000031ff317230 */ /* 0x000fc40000004100 */
[-C--:B------:R-:W-:Y:S01]  /*a550*/  FFMA.FTZ R61, R52, R55.reuse, -R59 ;  /* 0x00000037343d7223 */ /* 0x080fe2000001083b */
[----:B------:R-:W-:Y:S02]  /*a560*/  HADD2.F32 R52, -RZ, R57.H1_H1 ;  /* 0x30000039ff347230 */ /* 0x000fe40000004100 */
[----:B------:R-:W-:Y:S01]  /*a570*/  FMUL.FTZ R68, R53, R60 ;  /* 0x0000003c35447220 */ /* 0x000fe20000410000 */
[----:B------:R-:W-:Y:S01]  /*a580*/  F2FP.F16.E4M3.UNPACK_B R54, R54 ;  /* 0x00000036ff36723e */ /* 0x000fe200020006ff */
[C---:B------:R-:W-:Y:S01]  /*a590*/  FMUL.FTZ R60, R49.reuse, R60 ;  /* 0x0000003c313c7220 */ /* 0x040fe20000410000 */
[----:B------:R-:W-:Y:S01]  /*a5a0*/  FFMA.FTZ R71, R56, R55, R71 ;  /* 0x0000003738477223 */ /* 0x000fe20000010047 */
[-C--:B------:R-:W-:Y:S01]  /*a5b0*/  FFMA.FTZ R68, R49, R52.reuse, -R68 ;  /* 0x0000003431447223 */ /* 0x080fe20000010844 */
[--C-:B------:R-:W-:Y:S02]  /*a5c0*/  HADD2.F32 R55, -RZ, R117.reuse.H0_H0 ;  /* 0x20000075ff377230 */ /* 0x100fe40000004100 */
[----:B------:R-:W-:Y:S01]  /*a5d0*/  FFMA.FTZ R70, R53, R52, R60 ;  /* 0x0000003435467223 */ /* 0x000fe2000001003c */
[----:B------:R-:W-:Y:S01]  /*a5e0*/  F2FP.F16.E4M3.UNPACK_B R115, R115 ;  /* 0x00000073ff73723e */ /* 0x000fe200020006ff */
[----:B------:R-:W-:Y:S01]  /*a5f0*/  HADD2.F32 R52, -RZ, R58.H0_H0 ;  /* 0x2000003aff347230 */ /* 0x000fe20000004100 */
[----:B------:R-:W-:Y:S01]  /*a600*/  F2FP.SATFINITE.E4M3.F32.PACK_AB_MERGE_C R61, R68, R61, RZ ;  /* 0x0000003d443d723e */ /* 0x000fe200048070ff */
[----:B------:R-:W-:Y:S01]  /*a610*/  HADD2.F32 R49, -RZ, R54.H0_H0 ;  /* 0x20000036ff317230 */ /* 0x000fe20000004100 */
[----:B------:R-:W-:Y:S01]  /*a620*/  F2FP.SATFINITE.E4M3.F32.PACK_AB_MERGE_C R70, R70, R71, RZ ;  /* 0x000000474646723e */ /* 0x000fe200048070ff */
[----:B------:R-:W-:-:S02]  /*a630*/  HADD2.F32 R117, -RZ, R117.H1_H1 ;  /* 0x30000075ff757230 */ /* 0x000fc40000004100 */
[-C--:B------:R-:W-:Y:S01]  /*a640*/  FMUL.FTZ R56, R52, R55.reuse ;  /* 0x0000003734387220 */ /* 0x080fe20000410000 */
[----:B------:R-:W-:Y:S02]  /*a650*/  HADD2.F32 R58, -RZ, R58.H1_H1 ;  /* 0x3000003aff3a7230 */ /* 0x000fe40000004100 */
[----:B------:R-:W-:Y:S01]  /*a660*/  FMUL.FTZ R55, R49, R55 ;  /* 0x0000003731377220 */ /* 0x000fe20000410000 */
[--C-:B------:R-:W-:Y:S01]  /*a670*/  HADD2.F32 R53, -RZ, R115.reuse.H0_H0 ;  /* 0x20000073ff357230 */ /* 0x100fe20000004100 */
[----:B------:R-:W-:Y:S01]  /*a680*/  F2FP.SATFINITE.E4M3.F32.PACK_AB_MERGE_C R64, R67, R64, RZ ;  /* 0x000000404340723e */ /* 0x000fe200048070ff */
[----:B------:R-:W-:Y:S02]  /*a690*/  HADD2.F32 R54, -RZ, R54.H1_H1 ;  /* 0x30000036ff367230 */ /* 0x000fe40000004100 */
[----:B------:R-:W-:Y:S01]  /*a6a0*/  FMUL.FTZ R59, R58, R117 ;  /* 0x000000753a3b7220 */ /* 0x000fe20000410000 */
[----:B------:R-:W-:Y:S02]  /*a6b0*/  HADD2.F32 R115, -RZ, R115.H1_H1 ;  /* 0x30000073ff737230 */ /* 0x000fe40000004100 */
[-C--:B------:R-:W-:Y:S01]  /*a6c0*/  FFMA.FTZ R57, R49, R53.reuse, -R56 ;  /* 0x0000003531397223 */ /* 0x080fe20000010838 */
[----:B------:R-:W-:Y:S01]  /*a6d0*/  FFMA.FTZ R60, R52, R53, R55 ;  /* 0x00000035343c7223 */ /* 0x000fe20000010037 */
[----:B------:R-:W-:Y:S01]  /*a6e0*/  F2FP.F16.E4M3.UNPACK_B R53, R45 ;  /* 0x0000002dff35723e */ /* 0x000fe200020006ff */
[C---:B------:R-:W-:Y:S01]  /*a6f0*/  FMUL.FTZ R117, R54.reuse, R117 ;  /* 0x0000007536757220 */ /* 0x040fe20000410000 */
[----:B------:R-:W-:Y:S01]  /*a700*/  FFMA.FTZ R52, R54, R115, -R59 ;  /* 0x0000007336347223 */ /* 0x000fe2000001083b */
[----:B------:R-:W-:-:S02]  /*a710*/  F2FP.F16.E4M3.UNPACK_B R56, R46 ;  /* 0x0000002eff38723e */ /* 0x000fc400020006ff */
[----:B------:R-:W-:Y:S01]  /*a720*/  F2FP.F16.E4M3.UNPACK_B R49, R13 ;  /* 0x0000000dff31723e */ /* 0x000fe200020006ff */
[----:B------:R-:W-:Y:S01]  /*a730*/  HADD2.F32 R54, -RZ, R53.H0_H0 ;  /* 0x20000035ff367230 */ /* 0x000fe20000004100 */
[----:B------:R-:W-:Y:S01]  /*a740*/  F2FP.F16.E4M3.UNPACK_B R55, R44 ;  /* 0x0000002cff37723e */ /* 0x000fe200020006ff */
[----:B------:R-:W-:Y:S01]  /*a750*/  HADD2.F32 R59, -RZ, R56.H0_H0 ;  /* 0x20000038ff3b7230 */ /* 0x000fe20000004100 */
[----:B------:R-:W-:Y:S01]  /*a760*/  F2FP.SATFINITE.E4M3.F32.PACK_AB_MERGE_C R71, R52, R57, R61 ;  /* 0x000000393447723e */ /* 0x000fe2000480703d */
[----:B------:R-:W-:Y:S02]  /*a770*/  HADD2.F32 R52, -RZ, R49.H0_H0 ;  /* 0x20000031ff347230 */ /* 0x000fe40000004100 */
[----:B------:R-:W-:Y:S01]  /*a780*/  FFMA.FTZ R117, R58, R115, R117 ;  /* 0x000000733a757223 */ /* 0x000fe20000010075 */
[----:B------:R-:W-:Y:S02]  /*a790*/  HADD2.F32 R57, -RZ, R55.H0_H0 ;  /* 0x20000037ff397230 */ /* 0x000fe40000004100 */
[----:B------:R-:W-:Y:S01]  /*a7a0*/  FMUL.FTZ R61, R54, R59 ;  /* 0x0000003b363d7220 */ /* 0x000fe20000410000 */
[----:B------:R-:W-:-:S02]  /*a7b0*/  HADD2.F32 R53, -RZ, R53.H1_H1 ;  /* 0x30000035ff357230 */ /* 0x000fc40000004100 */
        /* <DEDUP_REMOVED lines=11> */
[----:B------:R-:W-:-:S02]  /*a870*/  F2FP.F16.E4M3.UNPACK_B R49, R46.H1 ;  /* 0x0000002eff31723e */ /* 0x000fc400030006ff */
[----:B------:R-:W-:Y:S01]  /*a880*/  F2FP.F16.E4M3.UNPACK_B R13, R13.H1 ;  /* 0x0000000dff0d723e */ /* 0x000fe200030006ff */
[--C-:B------:R-:W-:Y:S01]  /*a890*/  HADD2.F32 R46, -RZ, R52.reuse.H0_H0 ;  /* 0x20000034ff2e7230 */ /* 0x100fe20000004100 */
[----:B------:R-:W-:Y:S01]  /*a8a0*/  F2FP.SATFINITE.E4M3.F32.PACK_AB_MERGE_C R66, R69, R66, RZ ;  /* 0x000000424542723e */ /* 0x000fe200048070ff */
[----:B------:R-:W-:Y:S01]  /*a8b0*/  HADD2.F32 R52, -RZ, R52.H1_H1 ;  /* 0x30000034ff347230 */ /* 0x000fe20000004100 */
[----:B------:R-:W-:Y:S01]  /*a8c0*/  F2FP.SATFINITE.E4M3.F32.PACK_AB_MERGE_C R69, R65, R62, R64 ;  /* 0x0000003e4145723e */ /* 0x000fe20004807040 */
[----:B------:R-:W-:Y:S01]  /*a8d0*/  FFMA.FTZ R62, R53, R54, R56 ;  /* 0x00000036353e7223 */ /* 0x000fe20000010038 */
[----:B------:R-:W-:Y:S01]  /*a8e0*/  F2FP.F16.E4M3.UNPACK_B R44, R44.H1 ;  /* 0x0000002cff2c723e */ /* 0x000fe200030006ff */
[----:B------:R-:W-:Y:S01]  /*a8f0*/  HADD2.F32 R53, -RZ, R49.H0_H0 ;  /* 0x20000031ff357230 */ /* 0x000fe20000004100 */
[----:B------:R-:W-:Y:S01]  /*a900*/  F2FP.SATFINITE.E4M3.F32.PACK_AB_MERGE_C R116, R116, R63, R66 ;  /* 0x0000003f7474723e */ /* 0x000fe20004807042 */
[----:B------:R-:W-:Y:S01]  /*a910*/  HADD2.F32 R45, -RZ, R13.H0_H0 ;  /* 0x2000000dff2d7230 */ /* 0x000fe20000004100 */
[----:B------:R-:W-:Y:S01]  /*a920*/  F2FP.F16.E4M3.UNPACK_B R55, R14 ;  /* 0x0000000eff37723e */ /* 0x000fe200020006ff */
[----:B------:R-:W-:-:S02]  /*a930*/  HADD2.F32 R54, -RZ, R49.H1_H1 ;  /* 0x30000031ff367230 */ /* 0x000fc40000004100 */
[-C--:B------:R-:W-:Y:S01]  /*a940*/  FMUL.FTZ R56, R46, R53.reuse ;  /* 0x000000352e387220 */ /* 0x080fe20000410000 */
[--C-:B------:R-:W-:Y:S02]  /*a950*/  HADD2.F32 R49, -RZ, R44.reuse.H0_H0 ;  /* 0x2000002cff317230 */ /* 0x100fe40000004100 */
[C---:B------:R-:W-:Y:S01]  /*a960*/  FMUL.FTZ R53, R45.reuse, R53 ;  /* 0x000000352d357220 */ /* 0x040fe20000410000 */
[----:B------:R-:W-:Y:S02]  /*a970*/  HADD2.F32 R13, -RZ, R13.H1_H1 ;  /* 0x3000000dff0d7230 */ /* 0x000fe40000004100 */
[-C--:B------:R-:W-:Y:S01]  /*a980*/  FMUL.FTZ R58, R52, R54.reuse ;  /* 0x00000036343a7220 */ /* 0x080fe20000410000 */
[----:B------:R-:W-:Y:S02]  /*a990*/  HADD2.F32 R44, -RZ, R44.H1_H1 ;  /* 0x3000002cff2c7230 */ /* 0x000fe40000004100 */
[----:B------:R-:W-:Y:S01]  /*a9a0*/  FFMA.FTZ R64, R46, R49, R53 ;  /* 0x000000312e407223 */ /* 0x000fe20000010035 */
[----:B------:R-:W-:Y:S01]  /*a9b0*/  F2FP.F16.E4M3.UNPACK_B R46, R47 ;  /* 0x0000002fff2e723e */ /* 0x000fe200020006ff */
[----:B------:R-:W-:Y:S01]  /*a9c0*/  FFMA.FTZ R63, R45, R49, -R56 ;  /* 0x000000312d3f7223 */ /* 0x000fe20000010838 */
[C---:B------:R-:W-:Y:S01]  /*a9d0*/  FMUL.FTZ R45, R13.reuse, R54 ;  /* 0x000000360d2d7220 */ /* 0x040fe20000410000 */
[----:B------:R-:W-:Y:S01]  /*a9e0*/  FFMA.FTZ R66, R13, R44, -R58 ;  /* 0x0000002c0d427223 */ /* 0x000fe2000001083a */
[-C--:B------:R-:W-:Y:S01]  /*a9f0*/  F2FP.F16.E4M3.UNPACK_B R13, R15.reuse ;  /* 0x0000000fff0d723e */ /* 0x080fe200020006ff */
[----:B------:R-:W-:Y:S01]  /*aa00*/  HADD2.F32 R49, -RZ, R46.H0_H0 ;  /* 0x2000002eff317230 */ /* 0x000fe20000004100 */
[----:B------:R-:W-:Y:S01]  /*aa10*/  F2FP.F16.E4M3.UNPACK_B R56, R14.H1 ;  /* 0x0000000eff38723e */ /* 0x000fe200030006ff */
[----:B------:R-:W-:Y:S01]  /*aa20*/  HADD2.F32 R57, -RZ, R55.H0_H0 ;  /* 0x20000037ff397230 */ /* 0x000fe20000004100 */
[----:B------:R-:W-:Y:S01]  /*aa30*/  F2FP.F16.E4M3.UNPACK_B R15, R15.H1 ;  /* 0x0000000fff0f723e */ /* 0x000fe200030006ff */
[----:B------:R-:W-:Y:S01]  /*aa40*/  FFMA.FTZ R65, R52, R44, R45 ;  /* 0x0000002c34417223 */ /* 0x000fe2000001002d */
[----:B------:R-:W-:Y:S01]  /*aa50*/  F2FP.F16.E4M3.UNPACK_B R47, R47.H1 ;  /* 0x0000002fff2f723e */ /* 0x000fe200030006ff */
[----:B------:R-:W-:Y:S01]  /*aa60*/  HADD2.F32 R44, -RZ, R13.H0_H0 ;  /* 0x2000000dff2c7230 */ /* 0x000fe20000004100 */
[-C--:B------:R-:W-:Y:S01]  /*aa70*/  F2FP.F16.E4M3.UNPACK_B R14, R12.reuse ;  /* 0x0000000cff0e723e */ /* 0x080fe200020006ff */
[----:B------:R-:W-:Y:S01]  /*aa80*/  HADD2.F32 R45, -RZ, R15.H0_H0 ;  /* 0x2000000fff2d7230 */ /* 0x000fe20000004100 */
[----:B------:R-:W-:Y:S01]  /*aa90*/  F2FP.F16.E4M3.UNPACK_B R52, R12.H1 ;  /* 0x0000000cff34723e */ /* 0x000fe200030006ff */
[----:B------:R-:W-:-:S02]  /*aaa0*/  HADD2.F32 R12, -RZ, R47.H0_H0 ;  /* 0x2000002fff0c7230 */ /* 0x000fc40000004100 */
[-C--:B------:R-:W-:Y:S01]  /*aab0*/  FMUL.FTZ R67, R49, R57.reuse ;  /* 0x0000003931437220 */ /* 0x080fe20000410000 */
[----:B------:R-:W-:Y:S02]  /*aac0*/  HADD2.F32 R58, -RZ, R56.H0_H0 ;  /* 0x20000038ff3a7230 */ /* 0x000fe40000004100 */
[----:B------:R-:W-:Y:S01]  /*aad0*/  FMUL.FTZ R68, R44, R57 ;  /* 0x000000392c447220 */ /* 0x000fe20000410000 */
[----:B------:R-:W-:Y:S01]  /*aae0*/  HADD2.F32 R53, -RZ, R14.H0_H0 ;  /* 0x2000000eff357230 */ /* 0x000fe20000004100 */
[----:B------:R-:W-:Y:S01]  /*aaf0*/  F2FP.SATFINITE.E4M3.F32.PACK_AB_MERGE_C R63, R66, R63, RZ ;  /* 0x0000003f423f723e */ /* 0x000fe200048070ff */
[----:B------:R-:W-:Y:S02]  /*ab00*/  HADD2.F32 R47, -RZ, R47.H1_H1 ;  /* 0x3000002fff2f7230 */ /* 0x000fe40000004100 */
[----:B------:R-:W-:Y:S01]  /*ab10*/  FMUL.FTZ R57, R45, R58 ;  /* 0x0000003a2d397220 */ /* 0x000fe20000410000 */
[----:B------:R-:W-:Y:S02]  /*ab20*/  HADD2.F32 R56, -RZ, R56.H1_H1 ;  /* 0x30000038ff387230 */ /* 0x000fe40000004100 */
[----:B------:R-:W-:Y:S01]  /*ab30*/  FFMA.FTZ R67, R44, R53, -R67 ;  /* 0x000000352c437223 */ /* 0x000fe20000010843 */
[----:B------:R-:W-:-:S02]  /*ab40*/  HADD2.F32 R15, -RZ, R15.H1_H1 ;  /* 0x3000000fff0f7230 */ /* 0x000fc40000004100 */
[C---:B------:R-:W-:Y:S01]  /*ab50*/  FMUL.FTZ R70, R12.reuse, R58 ;  /* 0x0000003a0c467220 */ /* 0x040fe20000410000 */
[----:B------:R-:W-:Y:S02]  /*ab60*/  HADD2.F32 R54, -RZ, R52.H0_H0 ;  /* 0x20000034ff367230 */ /* 0x000fe40000004100 */
[-C--:B------:R-:W-:Y:S01]  /*ab70*/  FMUL.FTZ R44, R47, R56.reuse ;  /* 0x000000382f2c7220 */ /* 0x080fe20000410000 */
[----:B------:R-:W-:Y:S02]  /*ab80*/  HADD2.F32 R46, -RZ, R46.H1_H1 ;  /* 0x3000002eff2e7230 */ /* 0x000fe40000004100 */
[----:B------:R-:W-:Y:S01]  /*ab90*/  FMUL.FTZ R56, R15, R56 ;  /* 0x000000380f387220 */ /* 0x000fe20000410000 */
[----:B------:R-:W-:Y:S02]  /*aba0*/  HADD2.F32 R55, -RZ, R55.H1_H1 ;  /* 0x30000037ff377230 */ /* 0x000fe40000004100 */
[----:B------:R-:W-:Y:S01]  /*abb0*/  FFMA.FTZ R57, R12, R54, R57 ;  /* 0x000000360c397223 */ /* 0x000fe20000010039 */
[----:B------:R-:W-:-:S02]  /*abc0*/  HADD2.F32 R52, -RZ, R52.H1_H1 ;  /* 0x30000034ff347230 */ /* 0x000fc40000004100 */
[----:B------:R-:W-:Y:S01]  /*abd0*/  FFMA.FTZ R70, R45, R54, -R70 ;  /* 0x000000362d467223 */ /* 0x000fe20000010846 */
[----:B------:R-:W-:Y:S02]  /*abe0*/  HADD2.F32 R13, -RZ, R13.H1_H1 ;  /* 0x3000000dff0d7230 */ /* 0x000fe40000004100 */
[CC--:B------:R-:W-:Y:S01]  /*abf0*/  FMUL.FTZ R12, R46.reuse, R55.reuse ;  /* 0x000000372e0c7220 */ /* 0x0c0fe20000410000 */
[----:B------:R-:W-:Y:S02]  /*ac00*/  HADD2.F32 R14, -RZ, R14.H1_H1 ;  /* 0x3000000eff0e7230 */ /* 0x000fe40000004100 */
[-C--:B------:R-:W-:Y:S01]  /*ac10*/  FFMA.FTZ R15, R15, R52.reuse, -R44 ;  /* 0x000000340f0f7223 */ /* 0x080fe2000001082c */
[----:B------:R-:W-:Y:S01]  /*ac20*/  FFMA.FTZ R56, R47, R52, R56 ;  /* 0x000000342f387223 */ /* 0x000fe20000010038 */
[----:B------:R-:W-:Y:S01]  /*ac30*/  FMUL.FTZ R55, R13, R55 ;  /* 0x000000370d377220 */ /* 0x000fe20000410000 */
[----:B------:R-:W-:Y:S01]  /*ac40*/  FFMA.FTZ R68, R49, R53, R68 ;  /* 0x0000003531447223 */ /* 0x000fe20000010044 */
[----:B------:R-:W-:Y:S01]  /*ac50*/  FFMA.FTZ R12, R13, R14, -R12 ;  /* 0x0000000e0d0c7223 */ /* 0x000fe2000001080c */
[----:B------:R-:W-:Y:S01]  /*ac60*/  F2FP.SATFINITE.E4M3.F32.PACK_AB_MERGE_C R15, R15, R70, RZ ;  /* 0x000000460f0f723e */ /* 0x000fe200048070ff */
[----:B------:R-:W-:Y:S01]  /*ac70*/  FFMA.FTZ R55, R46, R14, R55 ;  /* 0x0000000e2e377223 */ /* 0x000fe20000010037 */
[----:B------:R-:W-:Y:S01]  /*ac80*/  F2FP.SATFINITE.E4M3.F32.PACK_AB_MERGE_C R64, R65, R64, RZ ;  /* 0x000000404140723e */ /* 0x000fe200048070ff */
[----:B------:R-:W-:Y:S01]  /*ac90*/  IMAD.MOV.U32 R44, RZ, RZ, R116 ;  /* 0x000000ffff2c7224 */ /* 0x000fe200078e0074 */
[----:B------:R-:W-:Y:S01]  /*aca0*/  F2FP.SATFINITE.E4M3.F32.PACK_AB_MERGE_C R56, R56, R57, RZ ;  /* 0x000000393838723e */ /* 0x000fe200048070ff */
[----:B------:R-:W-:Y:S01]  /*acb0*/  IMAD.MOV.U32 R46, RZ, RZ, R117 ;  /* 0x000000ffff2e7224 */ /* 0x000fe200078e0075 */
[----:B------:R-:W-:Y:S01]  /*acc0*/  F2FP.SATFINITE.E4M3.F32.PACK_AB_MERGE_C R15, R12, R67, R15 ;  /* 0x000000430c0f723e */ /* 0x000fe2000480700f */
[----:B------:R-:W-:Y:S01]  /*acd0*/  IMAD.MOV.U32 R12, RZ, RZ, R69 ;  /* 0x000000ffff0c7224 */ /* 0x000fe200078e0045 */
[----:B------:R-:W-:-:S02]  /*ace0*/  F2FP.SATFINITE.E4M3.F32.PACK_AB_MERGE_C R13, R60, R61, R63 ;  /* 0x0000003d3c0d723e */ /* 0x000fc4000480703f */
[----:B------:R-:W-:Y:S02]  /*acf0*/  F2FP.SATFINITE.E4M3.F32.PACK_AB_MERGE_C R45, R62, R59, R64 ;  /* 0x0000003b3e2d723e */ /* 0x000fe40004807040 */
[----:B------:R-:W-:Y:S02]  /*ad00*/  F2FP.SATFINITE.E4M3.F32.PACK_AB_MERGE_C R47, R55, R68, R56 ;  /* 0x00000044372f723e */ /* 0x000fe40004807038 */
[----:B------:R-:W-:-:S07]  /*ad10*/  MOV R14, R71 ;  /* 0x00000047000e7202 */ /* 0x000fce0000000f00 */
.L_x_569:
[----:B------:R-:W-:Y:S05]  /*ad20*/  BSYNC B1 ;  /* 0x0000000000017941 */ /* 0x000fea0003800000 */
.L_x_568:
[----:B0-----:R0:W-:Y:S01]  /*ad30*/  ST.E.128 desc[UR36][R50.64], R12 ;  /* 0x0000000c32007985 */ /* 0x0011e2000c101d24 */
[----:B------:R-:W-:-:S13]  /*ad40*/  ISETP.GE.AND P2, PT, R11, R118, PT ;  /* 0x000000760b00720c */ /* 0x000fda0003f46270 */
[----:B------:R-:W-:Y:S05]  /*ad50*/  @P2 BRA `(.L_x_542) ;  /* 0x0000000400b82947 */ /* 0x000fea0003800000 */
[----:B------:R-:W-:-:S04]  /*ad60*/  IADD3 R110, P2, R11, R110, RZ ;  /* 0x0000006e0b6e7210 */ /* 0x000fc80007f5e0ff */
[----:B------:R-:W-:-:S05]  /*ad70*/  LEA.HI.X.SX32 R111, R11, R48, 0x1, P2 ;  /* 0x000000300b6f7211 */ /* 0x000fca00010f0eff */
[----:B----4-:R4:W-:Y:S01]  /*ad80*/  ST.E.128 desc[UR36][R110.64], R44 ;  /* 0x0000002c6e007985 */ /* 0x0109e2000c101d24 */
[----:B------:R-:W-:Y:S05]  /*ad90*/  BRA `(.L_x_542) ;  /* 0x0000000400a87947 */ /* 0x000fea0003800000 */
.L_x_501:
[----:B------:R-:W-:-:S06]  /*ada0*/  UISETP.NE.AND UP0, UPT, UR60, 0x3, UPT ;  /* 0x000000033c00788c */ /* 0x000fcc000bf05270 */
[----:B------:R-:W-:-:S13]  /*adb0*/  PLOP3.LUT P5, PT, PT, PT, UP0, 0x80, 0x0 ;  /* 0x000000000000781c */ /* 0x000fda0003faf008 */
[----:B------:R-:W-:Y:S05]  /*adc0*/  @!P5 BRA `(.L_x_570) ;  /* 0x000000000004d947 */ /* 0x000fea0003800000 */
[----:B------:R-:W-:Y:S01]  /*add0*/  BPT.TRAP 0x1 ;  /* 0x000000040000795c */ /* 0x000fe20000300000 */
.L_x_570:
[----:B------:R-:W-:Y:S01]  /*ade0*/  IMAD R4, R216, 0x8, R23 ;  /* 0x00000008d8047824 */ /* 0x000fe200078e0217 */
[----:B------:R-:W-:Y:S01]  /*adf0*/  SHF.L.U32 R107, R224, 0x1f, RZ ;  /* 0x0000001fe06b7819 */ /* 0x000fe200000006ff */
[----:B------:R-:W-:Y:S01]  /*ae00*/  BSSY B1, `(.L_x_571) ;  /* 0x0000004000017945 */ /* 0x000fe20003800000 */
[----:B------:R-:W-:Y:S02]  /*ae10*/  SHF.R.S32.HI R104, RZ, 0x1f, R103 ;  /* 0x0000001fff687819 */ /* 0x000fe40000011467 */
[----:B------:R-:W0:Y:S02]  /*ae20*/  SYNCS.PHASECHK.TRANS64.TRYWAIT P2, [R4+URZ+0x38890], R107 ;  /* 0x0388906b040075a7 */ /* 0x000e24000804017f */
[----:B0-----:R-:W-:Y:S05]  /*ae30*/  @!P2 BRA `(.L_x_572) ;  /* 0x000001b00080a947 */ /* 0x001fea0003800000 */
.L_x_860:
[----:B------:R-:W-:Y:S05]  /*ae40*/  BSYNC B1 ;  /* 0x0000000000017941 */ /* 0x000fea0003800000 */
.L_x_571:
[----:B------:R-:W-:Y:S01]  /*ae50*/  ULDC.64 UR4, c[0x0][0x300] ;  /* 0x0000c00000047ab9 */ /* 0x000fe20000000a00 */
[----:B-----5:R-:W-:Y:S01]  /*ae60*/  SHF.R.S32.HI R105, RZ, 0x1f, R102 ;  /* 0x0000001fff697819 */ /* 0x020fe20000011466 */
[----:B------:R-:W-:Y:S01]  /*ae70*/  IMAD R14, R104, UR4, RZ ;  /* 0x00000004680e7c24 */ /* 0x000fe2000f8e02ff */
[----:B------:R-:W-:Y:S01]  /*ae80*/  ULDC.64 UR6, c[0x0][0x2e8] ;  /* 0x0000ba0000067ab9 */ /* 0x000fe20000000a00 */
[----:B------:R-:W-:-:S04]  /*ae90*/  IMAD.WIDE.U32 R12, R103, UR4, RZ ;  /* 0x00000004670c7c25 */ /* 0x000fc8000f8e00ff */
[----:B------:R-:W-:Y:S01]  /*aea0*/  IMAD R11, R103, UR5, R14 ;  /* 0x00000005670b7c24 */ /* 0x000fe2000f8e020e */
[----:B------:R-:W-:Y:S01]  /*aeb0*/  ULDC.64 UR4, c[0x0][0x310] ;  /* 0x0000c40000047ab9 */ /* 0x000fe20000000a00 */
[----:B------:R-:W-:Y:S02]  /*aec0*/  IMAD R106, R26, -0x80, R2 ;  /* 0xffffff801a6a7824 */ /* 0x000fe400078e0202 */
[----:B------:R-:W-:Y:S02]  /*aed0*/  IMAD R15, R105, UR4, RZ ;  /* 0x00000004690f7c24 */ /* 0x000fe4000f8e02ff */
[----:B------:R-:W-:Y:S01]  /*aee0*/  IMAD.IADD R13, R13, 0x1, R11 ;  /* 0x000000010d0d7824 */ /* 0x000fe200078e020b */
[----:B------:R-:W-:Y:S01]  /*aef0*/  VIMNMX R106, R106, 0x80, PT ;  /* 0x000000806a6a7848 */ /* 0x000fe20003fe0100 */
[C---:B------:R-:W-:Y:S02]  /*af00*/  IMAD R15, R102.reuse, UR5, R15 ;  /* 0x00000005660f7c24 */ /* 0x040fe4000f8e020f */
[----:B------:R-:W-:Y:S01]  /*af10*/  IMAD.WIDE.U32 R12, R102, UR4, R12 ;  /* 0x00000004660c7c25 */ /* 0x000fe2000f8e000c */
[----:B------:R-:W-:-:S03]  /*af20*/  ULDC.64 UR4, c[0x0][0x308] ;  /* 0x0000c20000047ab9 */ /* 0x000fc60000000a00 */
[----:B------:R-:W-:Y:S01]  /*af30*/  IMAD R11, R28, UR4, RZ ;  /* 0x000000041c0b7c24 */ /* 0x000fe2000f8e02ff */
[----:B------:R-:W-:Y:S01]  /*af40*/  IADD3 R13, R13, R15, RZ ;  /* 0x0000000f0d0d7210 */ /* 0x000fe20007ffe0ff */
[----:B------:R-:W-:Y:S02]  /*af50*/  IMAD.IADD R47, R106, 0x1, -R219 ;  /* 0x000000016a2f7824 */ /* 0x000fe400078e0adb */
[C---:B------:R-:W-:Y:S02]  /*af60*/  IMAD R11, R222.reuse, UR5, R11 ;  /* 0x00000005de0b7c24 */ /* 0x040fe4000f8e020b */
[----:B------:R-:W-:Y:S01]  /*af70*/  IMAD.WIDE.U32 R12, R222, UR4, R12 ;  /* 0x00000004de0c7c25 */ /* 0x000fe2000f8e000c */
[----:B------:R-:W-:Y:S02]  /*af80*/  UMOV UR4, 0xffffffff ;  /* 0xffffffff00047882 */ /* 0x000fe40000000000 */
[----:B------:R-:W-:-:S04]  /*af90*/  IADD3 R45, P2, R12, UR6, RZ ;  /* 0x000000060c2d7c10 */ /* 0x000fc8000ff5e0ff */
[----:B------:R-:W-:Y:S02]  /*afa0*/  IADD3.X R46, R13, UR7, R11, P2, !PT ;  /* 0x000000070d2e7c10 */ /* 0x000fe400097fe40b */
[----:B------:R-:W-:Y:S01]  /*afb0*/  ISETP.GE.AND P2, PT, R47, 0x1, PT ;  /* 0x000000012f00780c */ /* 0x000fe20003f46270 */
[----:B------:R-:W-:-:S12]  /*afc0*/  BRA.DIV UR4, `(.L_x_573) ;  /* 0x000001b204307947 */ /* 0x000fd8000b800000 */
[----:B------:R1:W2:Y:S04]  /*afd0*/  SHFL.IDX PT, R44, R46, RZ, 0x181f ;  /* 0x00181fff2e2c7589 */ /* 0x0002a800000e0000 */
[----:B------:R1:W3:Y:S02]  /*afe0*/  SHFL.IDX PT, R14, R45, RZ, 0x181f ;  /* 0x00181fff2d0e7589 */ /* 0x0002e400000e0000 */
.L_x_864:
[----:B------:R-:W-:Y:S04]  /*aff0*/  BSSY B1, `(.L_x_574) ;  /* 0x000000d000017945 */ /* 0x000fe80003800000 */
[----:B------:R-:W-:Y:S05]  /*b000*/  @!P2 BRA `(.L_x_575) ;  /* 0x00000000002ca947 */ /* 0x000fea0003800000 */
[----:B------:R-:W-:Y:S02]  /*b010*/  ULDC UR4, c[0x0][0x2f4] ;  /* 0x0000bd0000047ab9 */ /* 0x000fe40000000800 */
[----:B------:R-:W-:-:S13]  /*b020*/  ISETP.GE.AND P2, PT, R16, UR4, PT ;  /* 0x0000000410007c0c */ /* 0x000fda000bf46270 */
[----:B---3--:R-:W-:-:S05]  /*b030*/  @!P2 IADD3 R48, P3, R16, R14, RZ ;  /* 0x0000000e1030a210 */ /* 0x008fca0007f7e0ff */
[----:B--2---:R-:W-:Y:S01]  /*b040*/  @!P2 IMAD.X R49, R44, 0x1, R17, P3 ;  /* 0x000000012c31a824 */ /* 0x004fe200018e0611 */
[----:B------:R-:W-:-:S13]  /*b050*/  ISETP.GE.AND P3, PT, R22, UR4, PT ;  /* 0x0000000416007c0c */ /* 0x000fda000bf66270 */
[----:B------:R-:W-:Y:S02]  /*b060*/  @!P3 IADD3 R50, P4, R22, R14, RZ ;  /* 0x0000000e1632b210 */ /* 0x000fe40007f9e0ff */
[----:B------:R-:W2:Y:S03]  /*b070*/  @!P2 LDS.128 R12, [R95+0x28400] ;  /* 0x028400005f0ca984 */ /* 0x000ea60000000c00 */
[----:B------:R-:W-:Y:S01]  /*b080*/  @!P3 IMAD.X R51, R44, 0x1, R217, P4 ;  /* 0x000000012c33b824 */ /* 0x000fe200020e06d9 */
[----:B--2---:R-:W-:Y:S04]  /*b090*/  @!P2 ST.E.128 desc[UR36][R48.64], R12 ;  /* 0x0000000c3000a985 */ /* 0x004fe8000c101d24 */
[----:B------:R-:W2:Y:S04]  /*b0a0*/  @!P3 LDS.128 R12, [R95+0x2c400] ;  /* 0x02c400005f0cb984 */ /* 0x000ea80000000c00 */
[----:B--2---:R4:W-:Y:S02]  /*b0b0*/  @!P3 ST.E.128 desc[UR36][R50.64], R12 ;  /* 0x0000000c3200b985 */ /* 0x0049e4000c101d24 */
.L_x_575:
[----:B------:R-:W-:Y:S05]  /*b0c0*/  BSYNC B1 ;  /* 0x0000000000017941 */ /* 0x000fea0003800000 */
.L_x_574:
[----:B------:R-:W-:-:S03]  /*b0d0*/  UMOV UR4, 0xffffffff ;  /* 0xffffffff00047882 */ /* 0x000fc60000000000 */
[----:B------:R-:W-:Y:S05]  /*b0e0*/  BRA.DIV UR4, `(.L_x_576) ;  /* 0x000001b204307947 */ /* 0x000fea000b800000 */
[----:B--2---:R2:W0:Y:S04]  /*b0f0*/  SHFL.IDX PT, R44, R46, 0x1, 0x181f ;  /* 0x00381f002e2c7f89 */ /* 0x00442800000e0000 */
[----:B---34-:R2:W3:Y:S02]  /*b100*/  SHFL.IDX PT, R14, R45, 0x1, 0x181f ;  /* 0x00381f002d0e7f89 */ /* 0x0184e400000e0000 */
.L_x_868:
[----:B------:R-:W-:Y:S01]  /*b110*/  ISETP.GE.AND P2, PT, R47, 0x21, PT ;  /* 0x000000212f00780c */ /* 0x000fe20003f46270 */
[----:B------:R-:W-:-:S12]  /*b120*/  BSSY B1, `(.L_x_577) ;  /* 0x000000d000017945 */ /* 0x000fd80003800000 */
[----:B------:R-:W-:Y:S05]  /*b130*/  @!P2 BRA `(.L_x_578) ;  /* 0x00000000002ca947 */ /* 0x000fea0003800000 */
[----:B------:R-:W-:Y:S02]  /*b140*/  ULDC UR4, c[0x0][0x2f4] ;  /* 0x0000bd0000047ab9 */ /* 0x000fe40000000800 */
[----:B------:R-:W-:-:S13]  /*b150*/  ISETP.GE.AND P2, PT, R16, UR4, PT ;  /* 0x0000000410007c0c */ /* 0x000fda000bf46270 */
[----:B---3--:R-:W-:-:S04]  /*b160*/  @!P2 IADD3 R48, P3, R16, R14, RZ ;  /* 0x0000000e1030a210 */ /* 0x008fc80007f7e0ff */
[----:B0-----:R-:W-:Y:S02]  /*b170*/  @!P2 IADD3.X R49, R44, R17, RZ, P3, !PT ;  /* 0x000000112c31a210 */ /* 0x001fe40001ffe4ff */
[----:B------:R-:W-:-:S13]  /*b180*/  ISETP.GE.AND P3, PT, R22, UR4, PT ;  /* 0x0000000416007c0c */ /* 0x000fda000bf66270 */
[----:B------:R-:W-:Y:S02]  /*b190*/  @!P3 IADD3 R50, P4, R22, R14, RZ ;  /* 0x0000000e1632b210 */ /* 0x000fe40007f9e0ff */
[----:B------:R-:W0:Y:S03]  /*b1a0*/  @!P2 LDS.128 R12, [R95+0x29400] ;  /* 0x029400005f0ca984 */ /* 0x000e260000000c00 */
[----:B------:R-:W-:Y:S01]  /*b1b0*/  @!P3 IMAD.X R51, R44, 0x1, R217, P4 ;  /* 0x000000012c33b824 */ /* 0x000fe200020e06d9 */
[----:B0-----:R-:W-:Y:S04]  /*b1c0*/  @!P2 ST.E.128 desc[UR36][R48.64], R12 ;  /* 0x0000000c3000a985 */ /* 0x001fe8000c101d24 */
[----:B------:R-:W0:Y:S04]  /*b1d0*/  @!P3 LDS.128 R12, [R95+0x2d400] ;  /* 0x02d400005f0cb984 */ /* 0x000e280000000c00 */
[----:B0-----:R4:W-:Y:S02]  /*b1e0*/  @!P3 ST.E.128 desc[UR36][R50.64], R12 ;  /* 0x0000000c3200b985 */ /* 0x0019e4000c101d24 */
.L_x_578:
[----:B------:R-:W-:Y:S05]  /*b1f0*/  BSYNC B1 ;  /* 0x0000000000017941 */ /* 0x000fea0003800000 */
.L_x_577:
[----:B------:R-:W-:-:S03]  /*b200*/  UMOV UR4, 0xffffffff ;  /* 0xffffffff00047882 */ /* 0x000fc60000000000 */
[----:B------:R-:W-:Y:S05]  /*b210*/  BRA.DIV UR4, `(.L_x_579) ;  /* 0x000001b2042c7947 */ /* 0x000fea000b800000 */
[----:B0-----:R0:W0:Y:S04]  /*b220*/  SHFL.IDX PT, R44, R46, 0x2, 0x181f ;  /* 0x00581f002e2c7f89 */ /* 0x00102800000e0000 */
[----:B---34-:R3:W4:Y:S02]  /*b230*/  SHFL.IDX PT, R14, R45, 0x2, 0x181f ;  /* 0x00581f002d0e7f89 */ /* 0x01872400000e0000 */
.L_x_872:
[----:B------:R-:W-:Y:S01]  /*b240*/  ISETP.GE.AND P2, PT, R47, 0x41, PT ;  /* 0x000000412f00780c */ /* 0x000fe20003f46270 */
[----:B------:R-:W-:-:S12]  /*b250*/  BSSY B1, `(.L_x_580) ;  /* 0x000000d000017945 */ /* 0x000fd80003800000 */
[----:B------:R-:W-:Y:S05]  /*b260*/  @!P2 BRA `(.L_x_581) ;  /* 0x00000000002ca947 */ /* 0x000fea0003800000 */
[----:B------:R-:W-:Y:S02]  /*b270*/  ULDC UR4, c[0x0][0x2f4] ;  /* 0x0000bd0000047ab9 */ /* 0x000fe40000000800 */
[----:B------:R-:W-:-:S13]  /*b280*/  ISETP.GE.AND P2, PT, R16, UR4, PT ;  /* 0x0000000410007c0c */ /* 0x000fda000bf46270 */
[----:B----4-:R-:W-:-:S05]  /*b290*/  @!P2 IADD3 R48, P3, R16, R14, RZ ;  /* 0x0000000e1030a210 */ /* 0x010fca0007f7e0ff */
[----:B0-----:R-:W-:Y:S01]  /*b2a0*/  @!P2 IMAD.X R49, R44, 0x1, R17, P3 ;  /* 0x000000012c31a824 */ /* 0x001fe200018e0611 */
[----:B------:R-:W-:-:S13]  /*b2b0*/  ISETP.GE.AND P3, PT, R22, UR4, PT ;  /* 0x0000000416007c0c */ /* 0x000fda000bf66270 */
[----:B------:R-:W-:Y:S02]  /*b2c0*/  @!P3 IADD3 R50, P4, R22, R14, RZ ;  /* 0x0000000e1632b210 */ /* 0x000fe40007f9e0ff */
[----:B------:R-:W0:Y:S03]  /*b2d0*/  @!P2 LDS.128 R12, [R95+0x2a400] ;  /* 0x02a400005f0ca984 */ /* 0x000e260000000c00 */
[----:B------:R-:W-:Y:S01]  /*b2e0*/  @!P3 IMAD.X R51, R44, 0x1, R217, P4 ;  /* 0x000000012c33b824 */ /* 0x000fe200020e06d9 */
[----:B0-----:R-:W-:Y:S04]  /*b2f0*/  @!P2 ST.E.128 desc[UR36][R48.64], R12 ;  /* 0x0000000c3000a985 */ /* 0x001fe8000c101d24 */
[----:B------:R-:W0:Y:S04]  /*b300*/  @!P3 LDS.128 R12, [R95+0x2e400] ;  /* 0x02e400005f0cb984 */ /* 0x000e280000000c00 */
[----:B0-----:R0:W-:Y:S02]  /*b310*/  @!P3 ST.E.128 desc[UR36][R50.64], R12 ;  /* 0x0000000c3200b985 */ /* 0x0011e4000c101d24 */
.L_x_581:
[----:B------:R-:W-:Y:S05]  /*b320*/  BSYNC B1 ;  /* 0x0000000000017941 */ /* 0x000fea0003800000 */
.L_x_580:
[----:B------:R-:W-:-:S03]  /*b330*/  UMOV UR4, 0xffffffff ;  /* 0xffffffff00047882 */ /* 0x000fc60000000000 */
[----:B------:R-:W-:Y:S05]  /*b340*/  BRA.DIV UR4, `(.L_x_582) ;  /* 0x000001b204287947 */ /* 0x000fea000b800000 */
[----:B0-----:R0:W0:Y:S04]  /*b350*/  SHFL.IDX PT, R44, R46, 0x3, 0x181f ;  /* 0x00781f002e2c7f89 */ /* 0x00102800000e0000 */
[----:B----4-:R4:W0:Y:S02]  /*b360*/  SHFL.IDX PT, R14, R45, 0x3, 0x181f ;  /* 0x00781f002d0e7f89 */ /* 0x01082400000e0000 */
.L_x_876:
[----:B------:R-:W-:-:S13]  /*b370*/  ISETP.GE.AND P2, PT, R47, 0x61, PT ;  /* 0x000000612f00780c */ /* 0x000fda0003f46270 */
[----:B------:R-:W-:Y:S05]  /*b380*/  @!P2 BRA `(.L_x_542) ;  /* 0x00000000002ca947 */ /* 0x000fea0003800000 */
[----:B------:R-:W-:Y:S02]  /*b390*/  ULDC UR4, c[0x0][0x2f4] ;  /* 0x0000bd0000047ab9 */ /* 0x000fe40000000800 */
[----:B------:R-:W-:-:S13]  /*b3a0*/  ISETP.GE.AND P2, PT, R16, UR4, PT ;  /* 0x0000000410007c0c */ /* 0x000fda000bf46270 */
[----:B012---:R-:W-:-:S04]  /*b3b0*/  @!P2 IADD3 R46, P3, R16, R14, RZ ;  /* 0x0000000e102ea210 */ /* 0x007fc80007f7e0ff */
[----:B------:R-:W-:Y:S02]  /*b3c0*/  @!P2 IADD3.X R47, R44, R17, RZ, P3, !PT ;  /* 0x000000112c2fa210 */ /* 0x000fe40001ffe4ff */
[----:B------:R-:W-:-:S13]  /*b3d0*/  ISETP.GE.AND P3, PT, R22, UR4, PT ;  /* 0x0000000416007c0c */ /* 0x000fda000bf66270 */
[----:B------:R-:W-:Y:S02]  /*b3e0*/  @!P3 IADD3 R48, P4, R22, R14, RZ ;  /* 0x0000000e1630b210 */ /* 0x000fe40007f9e0ff */
[----:B------:R-:W0:Y:S03]  /*b3f0*/  @!P2 LDS.128 R12, [R95+0x2b400] ;  /* 0x02b400005f0ca984 */ /* 0x000e260000000c00 */
[----:B------:R-:W-:Y:S01]  /*b400*/  @!P3 IMAD.X R49, R44, 0x1, R217, P4 ;  /* 0x000000012c31b824 */ /* 0x000fe200020e06d9 */
[----:B0-----:R-:W-:Y:S04]  /*b410*/  @!P2 ST.E.128 desc[UR36][R46.64], R12 ;  /* 0x0000000c2e00a985 */ /* 0x001fe8000c101d24 */
[----:B------:R-:W0:Y:S04]  /*b420*/  @!P3 LDS.128 R12, [R95+0x2f400] ;  /* 0x02f400005f0cb984 */ /* 0x000e280000000c00 */
[----:B0-----:R0:W-:Y:S02]  /*b430*/  @!P3 ST.E.128 desc[UR36][R48.64], R12 ;  /* 0x0000000c3000b985 */ /* 0x0011e4000c101d24 */
.L_x_542:
[----:B------:R-:W-:Y:S05]  /*b440*/  BSYNC B0 ;  /* 0x0000000000007941 */ /* 0x000fea0003800000 */
.L_x_500:
[----:B------:R-:W5:Y:S01]  /*b450*/  S2R R11, SR_TID.X ;  /* 0x00000000000b7919 */ /* 0x000f620000002100 */
[----:B------:R-:W-:Y:S01]  /*b460*/  @!PT LDS RZ, [RZ] ;  /* 0x00000000fffff984 */ /* 0x000fe20000000800 */
[----:B------:R-:W-:Y:S01]  /*b470*/  @!PT LDS RZ, [RZ] ;  /* 0x00000000fffff984 */ /* 0x000fe20000000800 */
[----:B------:R-:W-:Y:S01]  /*b480*/  @!PT LDS RZ, [RZ] ;  /* 0x00000000fffff984 */ /* 0x000fe20000000800 */
[----:B------:R-:W-:Y:S01]  /*b490*/  @!PT LDS RZ, [RZ] ;  /* 0x00000000fffff984 */ /* 0x000fe20000000800 */
[----:B------:R1:W-:Y:S06]  /*b4a0*/  MEMBAR.ALL.CTA ;  /* 0x0000000000007992 */ /* 0x0003ec0000008000 */
[----:B-1----:R-:W1:Y:S01]  /*b4b0*/  FENCE.VIEW.ASYNC.S ;  /* 0x00000000000073c6 */ /* 0x002e620000000000 */
[----:B------:R-:W-:Y:S05]  /*b4c0*/  WARPSYNC.ALL ;  /* 0x0000000000007948 */ /* 0x000fea0003800000 */
[----:B------:R-:W-:Y:S01]  /*b4d0*/  BSSY B0, `(.L_x_583) ;  /* 0x0000008000007945 */ /* 0x000fe20003800000 */
[----:B-1----:R1:W-:Y:S01]  /*b4e0*/  BAR.SYNC.DEFER_BLOCKING R97, 0x80 ;  /* 0x000200610000751d */ /* 0x0023e20000010000 */
[----:B-----5:R-:W-:-:S13]  /*b4f0*/  LOP3.LUT P2, RZ, R11, 0x7f, RZ, 0xc0, !PT ;  /* 0x0000007f0bff7812 */ /* 0x020fda000784c0ff */
[----:B------:R-:W-:-:S05]  /*b500*/  @!P2 VIADD R11, R4, 0x388a0 ;  /* 0x000388a0040ba836 */ /* 0x000fca0000000000 */
[----:B------:R-:W-:-:S04]  /*b510*/  @!P2 PRMT R11, RZ, 0x654, R11 ;  /* 0x00000654ff0ba816 */ /* 0x000fc8000000000b */
[----:B------:R1:W-:Y:S01]  /*b520*/  @!P2 SYNCS.ARRIVE.TRANS64.RED.A1T0 RZ, [R11+URZ], RZ ;  /* 0x000000ff0bffa9a7 */ /* 0x0003e2000810043f */
[----:B------:R-:W-:Y:S05]  /*b530*/  @!P5 BRA `(.L_x_584) ;  /* 0x000000000004d947 */ /* 0x000fea0003800000 */
[----:B------:R-:W-:Y:S01]  /*b540*/  BPT.TRAP 0x1 ;  /* 0x000000040000795c */ /* 0x000fe20000300000 */
.L_x_584:
[----:B------:R-:W-:Y:S05]  /*b550*/  BSYNC B0 ;  /* 0x0000000000007941 */ /* 0x000fea0003800000 */
.L_x_583:
[----:B------:R-:W5:Y:S01]  /*b560*/  SYNCS.PHASECHK.TRANS64.TRYWAIT P3, [R4+URZ+0x388b0], R107 ;  /* 0x0388b06b040075a7 */ /* 0x000f62000806017f */
[----:B------:R-:W-:Y:S01]  /*b570*/  ULDC UR39, c[0x0][0x2f4] ;  /* 0x0000bd0000277ab9 */ /* 0x000fe20000000800 */
[----:B------:R-:W-:Y:S04]  /*b580*/  BSSY B0, `(.L_x_585) ;  /* 0x0000002000007945 */ /* 0x000fe80003800000 */
[----:B-----5:R-:W-:Y:S05]  /*b590*/  @!P3 BRA `(.L_x_586) ;  /* 0x000001ac00dcb947 */ /* 0x020fea0003800000 */
.L_x_877:
[----:B------:R-:W-:Y:S05]  /*b5a0*/  BSYNC B0 ;  /* 0x0000000000007941 */ /* 0x000fea0003800000 */
.L_x_585:
[----:B------:R-:W-:Y:S01]  /*b5b0*/  ULDC.64 UR4, c[0x0][0x328] ;  /* 0x0000ca0000047ab9 */ /* 0x000fe20000000a00 */
[----:B------:R-:W-:Y:S01]  /*b5c0*/  ULDC.64 UR6, c[0x0][0x318] ;  /* 0x0000c60000067ab9 */ /* 0x000fe20000000a00 */
[----:B------:R-:W-:Y:S01]  /*b5d0*/  IMAD R104, R104, UR4, RZ ;  /* 0x0000000468687c24 */ /* 0x000fe2000f8e02ff */
[----:B------:R-:W-:Y:S01]  /*b5e0*/  BSSY B0, `(.L_x_587) ;  /* 0x000001e000007945 */ /* 0x000fe20003800000 */
[----:B0-2---:R-:W-:-:S04]  /*b5f0*/  IMAD.WIDE.U32 R12, R103, UR4, RZ ;  /* 0x00000004670c7c25 */ /* 0x005fc8000f8e00ff */
[----:B------:R-:W-:Y:S01]  /*b600*/  IMAD R103, R103, UR5, R104 ;  /* 0x0000000567677c24 */ /* 0x000fe2000f8e0268 */
[----:B------:R-:W-:Y:S01]  /*b610*/  ULDC.64 UR4, c[0x0][0x338] ;  /* 0x0000ce0000047ab9 */ /* 0x000fe20000000a00 */
[----:B------:R-:W-:Y:S02]  /*b620*/  IMAD.IADD R106, R106, 0x1, -R219 ;  /* 0x000000016a6a7824 */ /* 0x000fe400078e0adb */
[----:B------:R-:W-:Y:S02]  /*b630*/  IMAD R105, R105, UR4, RZ ;  /* 0x0000000469697c24 */ /* 0x000fe4000f8e02ff */
[----:B------:R-:W-:Y:S02]  /*b640*/  IMAD.IADD R13, R13, 0x1, R103 ;  /* 0x000000010d0d7824 */ /* 0x000fe400078e0267 */
[C---:B------:R-:W-:Y:S02]  /*b650*/  IMAD R105, R102.reuse, UR5, R105 ;  /* 0x0000000566697c24 */ /* 0x040fe4000f8e0269 */
[----:B------:R-:W-:Y:S01]  /*b660*/  IMAD.WIDE.U32 R102, R102, UR4, R12 ;  /* 0x0000000466667c25 */ /* 0x000fe2000f8e000c */
[----:B------:R-:W-:-:S03]  /*b670*/  ULDC.64 UR4, c[0x0][0x330] ;  /* 0x0000cc0000047ab9 */ /* 0x000fc60000000a00 */
[----:B-1----:R-:W-:Y:S01]  /*b680*/  IMAD R11, R28, UR4, RZ ;  /* 0x000000041c0b7c24 */ /* 0x002fe2000f8e02ff */
[----:B------:R-:W-:-:S03]  /*b690*/  IADD3 R103, R103, R105, RZ ;  /* 0x0000006967677210 */ /* 0x000fc60007ffe0ff */
[C---:B------:R-:W-:Y:S02]  /*b6a0*/  IMAD R11, R222.reuse, UR5, R11 ;  /* 0x00000005de0b7c24 */ /* 0x040fe4000f8e020b */
[----:B------:R-:W-:-:S03]  /*b6b0*/  IMAD.WIDE.U32 R12, R222, UR4, R102 ;  /* 0x00000004de0c7c25 */ /* 0x000fc6000f8e0066 */
[----:B------:R-:W-:-:S04]  /*b6c0*/  IADD3 R48, P3, R12, UR6, RZ ;  /* 0x000000060c307c10 */ /* 0x000fc8000ff7e0ff */
[----:B------:R-:W-:Y:S01]  /*b6d0*/  IADD3.X R11, R13, UR7, R11, P3, !PT ;  /* 0x000000070d0b7c10 */ /* 0x000fe20009ffe40b */
[----:B----4-:R0:W1:Y:S01]  /*b6e0*/  SHFL.IDX PT, R47, R48, RZ, 0x181f ;  /* 0x00181fff302f7589 */ /* 0x01006200000e0000 */
[----:B------:R-:W-:-:S03]  /*b6f0*/  ISETP.GE.AND P3, PT, R106, 0x1, PT ;  /* 0x000000016a00780c */ /* 0x000fc60003f66270 */
[----:B------:R0:W2:Y:S10]  /*b700*/  SHFL.IDX PT, R12, R11, RZ, 0x181f ;  /* 0x00181fff0b0c7589 */ /* 0x0000b400000e0000 */
[----:B0-----:R-:W-:Y:S05]  /*b710*/  @!P3 BRA `(.L_x_588) ;  /* 0x000000000028b947 */ /* 0x001fea0003800000 */
[----:B------:R-:W-:-:S13]  /*b720*/  ISETP.GE.AND P3, PT, R16, UR39, PT ;  /* 0x0000002710007c0c */ /* 0x000fda000bf66270 */
[----:B-1----:R-:W-:-:S05]  /*b730*/  @!P3 IADD3 R44, P4, R16, R47, RZ ;  /* 0x0000002f102cb210 */ /* 0x002fca0007f9e0ff */
[----:B--23--:R-:W-:Y:S01]  /*b740*/  @!P3 IMAD.X R45, R12, 0x1, R17, P4 ;  /* 0x000000010c2db824 */ /* 0x00cfe200020e0611 */
[----:B------:R-:W-:-:S13]  /*b750*/  ISETP.GE.AND P4, PT, R22, UR39, PT ;  /* 0x0000002716007c0c */ /* 0x000fda000bf86270 */
[----:B------:R-:W-:-:S05]  /*b760*/  @!P4 IADD3 R46, P5, R22, R47, RZ ;  /* 0x0000002f162ec210 */ /* 0x000fca0007fbe0ff */
[----:B------:R-:W-:Y:S02]  /*b770*/  @!P4 IMAD.X R47, R12, 0x1, R217, P5 ;  /* 0x000000010c2fc824 */ /* 0x000fe400028e06d9 */
[----:B------:R-:W0:Y:S04]  /*b780*/  @!P3 LDS.128 R12, [R95+0x10400] ;  /* 0x010400005f0cb984 */ /* 0x000e280000000c00 */
[----:B0-----:R-:W-:Y:S04]  /*b790*/  @!P3 ST.E.128 desc[UR36][R44.64], R12 ;  /* 0x0000000c2c00b985 */ /* 0x001fe8000c101d24 */
[----:B------:R-:W0:Y:S04]  /*b7a0*/  @!P4 LDS.128 R12, [R95+0x14400] ;  /* 0x014400005f0cc984 */ /* 0x000e280000000c00 */
[----:B0-----:R0:W-:Y:S02]  /*b7b0*/  @!P4 ST.E.128 desc[UR36][R46.64], R12 ;  /* 0x0000000c2e00c985 */ /* 0x0011e4000c101d24 */
.L_x_588:
[----:B------:R-:W-:Y:S05]  /*b7c0*/  BSYNC B0 ;  /* 0x0000000000007941 */ /* 0x000fea0003800000 */
.L_x_587:
[----:B------:R-:W-:Y:S01]  /*b7d0*/  ISETP.GE.AND P3, PT, R106, 0x21, PT ;  /* 0x000000216a00780c */ /* 0x000fe20003f66270 */
[----:B0-2---:R0:W2:Y:S01]  /*b7e0*/  SHFL.IDX PT, R12, R11, 0x1, 0x181f ;  /* 0x00381f000b0c7f89 */ /* 0x0050a200000e0000 */
[----:B------:R-:W-:Y:S03]  /*b7f0*/  BSSY B0, `(.L_x_589) ;  /* 0x000000d000007945 */ /* 0x000fe60003800000 */
[----:B-1----:R0:W1:Y:S08]  /*b800*/  SHFL.IDX PT, R47, R48, 0x1, 0x181f ;  /* 0x00381f00302f7f89 */ /* 0x00207000000e0000 */
[----:B0-----:R-:W-:Y:S05]  /*b810*/  @!P3 BRA `(.L_x_590) ;  /* 0x000000000028b947 */ /* 0x001fea0003800000 */
[----:B------:R-:W-:-:S13]  /*b820*/  ISETP.GE.AND P3, PT, R16, UR39, PT ;  /* 0x0000002710007c0c */ /* 0x000fda000bf66270 */
[----:B-1----:R-:W-:-:S04]  /*b830*/  @!P3 IADD3 R44, P4, R16, R47, RZ ;  /* 0x0000002f102cb210 */ /* 0x002fc80007f9e0ff */
[----:B--23--:R-:W-:Y:S02]  /*b840*/  @!P3 IADD3.X R45, R12, R17, RZ, P4, !PT ;  /* 0x000000110c2db210 */ /* 0x00cfe400027fe4ff */
[----:B------:R-:W-:-:S13]  /*b850*/  ISETP.GE.AND P4, PT, R22, UR39, PT ;  /* 0x0000002716007c0c */ /* 0x000fda000bf86270 */
[----:B------:R-:W-:-:S05]  /*b860*/  @!P4 IADD3 R46, P5, R22, R47, RZ ;  /* 0x0000002f162ec210 */ /* 0x000fca0007fbe0ff */
[----:B------:R-:W-:Y:S02]  /*b870*/  @!P4 IMAD.X R47, R12, 0x1, R217, P5 ;  /* 0x000000010c2fc824 */ /* 0x000fe400028e06d9 */
[----:B------:R-:W0:Y:S04]  /*b880*/  @!P3 LDS.128 R12, [R95+0x11400] ;  /* 0x011400005f0cb984 */ /* 0x000e280000000c00 */
[----:B0-----:R-:W-:Y:S04]  /*b890*/  @!P3 ST.E.128 desc[UR36][R44.64], R12 ;  /* 0x0000000c2c00b985 */ /* 0x001fe8000c101d24 */
[----:B------:R-:W0:Y:S04]  /*b8a0*/  @!P4 LDS.128 R12, [R95+0x15400] ;  /* 0x015400005f0cc984 */ /* 0x000e280000000c00 */
[----:B0-----:R0:W-:Y:S02]  /*b8b0*/  @!P4 ST.E.128 desc[UR36][R46.64], R12 ;  /* 0x0000000c2e00c985 */ /* 0x0011e4000c101d24 */
.L_x_590:
[----:B------:R-:W-:Y:S05]  /*b8c0*/  BSYNC B0 ;  /* 0x0000000000007941 */ /* 0x000fea0003800000 */
.L_x_589:
[----:B------:R-:W-:Y:S01]  /*b8d0*/  ISETP.GE.AND P3, PT, R106, 0x41, PT ;  /* 0x000000416a00780c */ /* 0x000fe20003f66270 */
[----:B0-2---:R0:W2:Y:S01]  /*b8e0*/  SHFL.IDX PT, R12, R11, 0x2, 0x181f ;  /* 0x00581f000b0c7f89 */ /* 0x0050a200000e0000 */
[----:B------:R-:W-:Y:S03]  /*b8f0*/  BSSY B0, `(.L_x_591) ;  /* 0x000000d000007945 */ /* 0x000fe60003800000 */
[----:B-1----:R0:W1:Y:S08]  /*b900*/  SHFL.IDX PT, R47, R48, 0x2, 0x181f ;  /* 0x00581f00302f7f89 */ /* 0x00207000000e0000 */
        /* <DEDUP_REMOVED lines=11> */
.L_x_592:
[----:B------:R-:W-:Y:S05]  /*b9c0*/  BSYNC B0 ;  /* 0x0000000000007941 */ /* 0x000fea0003800000 */
.L_x_591:
[----:B------:R-:W-:Y:S01]  /*b9d0*/  ISETP.GE.AND P3, PT, R106, 0x61, PT ;  /* 0x000000616a00780c */ /* 0x000fe20003f66270 */
[----:B------:R-:W4:Y:S01]  /*b9e0*/  SHFL.IDX PT, R11, R11, 0x3, 0x181f ;  /* 0x00781f000b0b7f89 */ /* 0x000f2200000e0000 */
[----:B------:R-:W-:Y:S03]  /*b9f0*/  BSSY B0, `(.L_x_593) ;  /* 0x000000d000007945 */ /* 0x000fe60003800000 */
[----:B01----:R0:W1:Y:S08]  /*ba00*/  SHFL.IDX PT, R47, R48, 0x3, 0x181f ;  /* 0x00781f00302f7f89 */ /* 0x00307000000e0000 */
[----:B0-----:R-:W-:Y:S05]  /*ba10*/  @!P3 BRA `(.L_x_594) ;  /* 0x000000000028b947 */ /* 0x001fea0003800000 */
[----:B------:R-:W-:-:S13]  /*ba20*/  ISETP.GE.AND P3, PT, R16, UR39, PT ;  /* 0x0000002710007c0c */ /* 0x000fda000bf66270 */
[----:B--2---:R-:W0:Y:S01]  /*ba30*/  @!P3 LDS.128 R12, [R95+0x13400] ;  /* 0x013400005f0cb984 */ /* 0x004e220000000c00 */
[----:B-1----:R-:W-:-:S04]  /*ba40*/  @!P3 IADD3 R44, P4, R16, R47, RZ ;  /* 0x0000002f102cb210 */ /* 0x002fc80007f9e0ff */
[----:B---34-:R-:W-:Y:S02]  /*ba50*/  @!P3 IADD3.X R45, R11, R17, RZ, P4, !PT ;  /* 0x000000110b2db210 */ /* 0x018fe400027fe4ff */
[----:B------:R-:W-:-:S13]  /*ba60*/  ISETP.GE.AND P4, PT, R22, UR39, PT ;  /* 0x0000002716007c0c */ /* 0x000fda000bf86270 */
[----:B------:R-:W-:-:S05]  /*ba70*/  @!P4 IADD3 R46, P5, R22, R47, RZ ;  /* 0x0000002f162ec210 */ /* 0x000fca0007fbe0ff */
[----:B------:R-:W-:Y:S01]  /*ba80*/  @!P4 IMAD.X R47, R11, 0x1, R217, P5 ;  /* 0x000000010b2fc824 */ /* 0x000fe200028e06d9 */
[----:B0-----:R-:W-:Y:S04]  /*ba90*/  @!P3 ST.E.128 desc[UR36][R44.64], R12 ;  /* 0x0000000c2c00b985 */ /* 0x001fe8000c101d24 */
[----:B------:R-:W0:Y:S04]  /*baa0*/  @!P4 LDS.128 R12, [R95+0x17400] ;  /* 0x017400005f0cc984 */ /* 0x000e280000000c00 */
[----:B0-----:R0:W-:Y:S02]  /*bab0*/  @!P4 ST.E.128 desc[UR36][R46.64], R12 ;  /* 0x0000000c2e00c985 */ /* 0x0011e4000c101d24 */
.L_x_594:
[----:B------:R-:W-:Y:S05]  /*bac0*/  BSYNC B0 ;  /* 0x0000000000007941 */ /* 0x000fea0003800000 */
.L_x_593:
[----:B------:R-:W-:Y:S01]  /*bad0*/  @!PT LDS RZ, [RZ] ;  /* 0x00000000fffff984 */ /* 0x000fe20000000800 */
[----:B------:R-:W-:Y:S01]  /*bae0*/  @!PT LDS RZ, [RZ] ;  /* 0x00000000fffff984 */ /* 0x000fe20000000800 */
[----:B------:R-:W-:Y:S01]  /*baf0*/  @!PT LDS RZ, [RZ] ;  /* 0x00000000fffff984 */ /* 0x000fe20000000800 */
[----:B------:R-:W-:Y:S01]  /*bb00*/  @!PT LDS RZ, [RZ] ;  /* 0x00000000fffff984 */ /* 0x000fe20000000800 */
[----:B------:R5:W-:Y:S06]  /*bb10*/  MEMBAR.ALL.CTA ;  /* 0x0000000000007992 */ /* 0x000bec0000008000 */
[----:B-----5:R-:W5:Y:S01]  /*bb20*/  FENCE.VIEW.ASYNC.S ;  /* 0x00000000000073c6 */ /* 0x020f620000000000 */
[----:B---3--:R-:W-:Y:S01]  /*bb30*/  @!P2 VIADD R4, R4, 0x388c0 ;  /* 0x000388c00404a836 */ /* 0x008fe20000000000 */
[----:B-----5:R3:W-:Y:S01]  /*bb40*/  BAR.SYNC.DEFER_BLOCKING R97, 0x80 ;  /* 0x000200610000751d */ /* 0x0207e20000010000 */
[----:B------:R-:W-:Y:S01]  /*bb50*/  ISETP.NE.AND P3, PT, R0, RZ, PT ;  /* 0x000000ff0000720c */ /* 0x000fe20003f65270 */
[----:B------:R-:W-:-:S02]  /*bb60*/  VIADD R216, R216, 0x1 ;  /* 0x00000001d8d87836 */ /* 0x000fc40000000000 */
[----:B------:R-:W-:-:S04]  /*bb70*/  @!P2 PRMT R4, RZ, 0x654, R4 ;  /* 0x00000654ff04a816 */ /* 0x000fc80000000004 */
[----:B------:R3:W-:Y:S01]  /*bb80*/  @!P2 SYNCS.ARRIVE.TRANS64.RED.A1T0 RZ, [R4+URZ], RZ ;  /* 0x000000ff04ffa9a7 */ /* 0x0007e2000810043f */
[----:B------:R-:W-:-:S04]  /*bb90*/  ISETP.NE.AND P2, PT, R216, 0x2, PT ;  /* 0x00000002d800780c */ /* 0x000fc80003f45270 */
[----:B----4-:R-:W-:Y:S02]  /*bba0*/  SEL R11, RZ, 0x1, P2 ;  /* 0x00000001ff0b7807 */ /* 0x010fe40001000000 */
[----:B------:R-:W-:Y:S02]  /*bbb0*/  SEL R216, R216, RZ, P2 ;  /* 0x000000ffd8d87207 */ /* 0x000fe40001000000 */
[----:B------:R-:W-:Y:S01]  /*bbc0*/  LOP3.LUT R224, R224, R11, RZ, 0x3c, !PT ;  /* 0x0000000be0e07212 */ /* 0x000fe200078e3cff */
[----:B---3--:R-:W-:Y:S06]  /*bbd0*/  @P3 BRA `(.L_x_595) ;  /* 0xffffff6400083947 */ /* 0x008fec000383ffff */
[----:B0-2---:R-:W0:Y:S01]  /*bbe0*/  S2R R12, SR_TID.X ;  /* 0x00000000000c7919 */ /* 0x005e220000002100 */
[----:B------:R-:W-:Y:S02]  /*bbf0*/  PLOP3.LUT P0, PT, PT, PT, PT, 0x8, 0x0 ;  /* 0x000000000000781c */ /* 0x000fe40003f0e170 */
[----:B0-----:R-:W-:-:S04]  /*bc00*/  SHF.R.U32.HI R12, RZ, 0x7, R12 ;  /* 0x00000007ff0c7819 */ /* 0x001fc8000001160c */
[----:B------:R-:W-:-:S13]  /*bc10*/  ISETP.NE.AND P3, PT, R12, 0x1, PT ;  /* 0x000000010c00780c */ /* 0x000fda0003f65270 */
[----:B------:R-:W-:Y:S06]  /*bc20*/  @!P3 BAR.ARV 0x9, 0x100 ;  /* 0x024400000000bb1d */ /* 0x000fec0000002000 */
.L_x_495:
[----:B------:R-:W-:Y:S01]  /*bc30*/  ISETP.GE.AND P2, PT, R170, 0x1, PT ;  /* 0x00000001aa00780c */ /* 0x000fe20003f46270 */
[----:B------:R-:W-:Y:S01]  /*bc40*/  IMAD.MOV.U32 R0, RZ, RZ, RZ ;  /* 0x000000ffff007224 */ /* 0x000fe200078e00ff */
[----:B------:R-:W-:Y:S01]  /*bc50*/  PLOP3.LUT P1, PT, PT, PT, PT, 0x80, 0x0 ;  /* 0x000000000000781c */ /* 0x000fe20003f2f070 */
[----:B------:R-:W-:Y:S01]  /*bc60*/  IMAD.MOV.U32 R152, RZ, RZ, RZ ;  /* 0x000000ffff987224 */ /* 0x000fe200078e00ff */
[----:B------:R-:W-:Y:S02]  /*bc70*/  MOV R2, RZ ;  /* 0x000000ff00027202 */ /* 0x000fe40000000f00 */
[----:B------:R-:W-:Y:S02]  /*bc80*/  CS2R R146, SRZ ;  /* 0x0000000000927805 */ /* 0x000fe4000001ff00 */
[----:B------:R-:W-:Y:S02]  /*bc90*/  CS2R R108, SRZ ;  /* 0x00000000006c7805 */ /* 0x000fe4000001ff00 */
[----:B------:R-:W-:-:S02]  /*bca0*/  CS2R R144, SRZ ;  /* 0x0000000000907805 */ /* 0x000fc4000001ff00 */
[----:B------:R-:W-:Y:S02]  /*bcb0*/  CS2R R126, SRZ ;  /* 0x00000000007e7805 */ /* 0x000fe4000001ff00 */
[----:B------:R-:W-:Y:S01]  /*bcc0*/  CS2R R92, SRZ ;  /* 0x00000000005c7805 */ /* 0x000fe2000001ff00 */
[----:B------:R-:W-:Y:S01]  /*bcd0*/  IMAD.MOV.U32 R142, RZ, RZ, RZ ;  /* 0x000000ffff8e7224 */ /* 0x000fe200078e00ff */
[----:B------:R-:W-:Y:S02]  /*bce0*/  CS2R R138, SRZ ;  /* 0x00000000008a7805 */ /* 0x000fe4000001ff00 */
[----:B------:R-:W-:Y:S02]  /*bcf0*/  CS2R R136, SRZ ;  /* 0x0000000000887805 */ /* 0x000fe4000001ff00 */
[----:B------:R-:W-:Y:S02]  /*bd00*/  CS2R R124, SRZ ;  /* 0x00000000007c7805 */ /* 0x000fe4000001ff00 */
[----:B------:R-:W-:-:S02]  /*bd10*/  CS2R R84, SRZ ;  /* 0x0000000000547805 */ /* 0x000fc4000001ff00 */
[----:B------:R-:W-:Y:S02]  /*bd20*/  MOV R148, RZ ;  /* 0x000000ff00947202 */ /* 0x000fe40000000f00 */
        /* <DEDUP_REMOVED lines=13> */
[----:B------:R-:W-:Y:S01]  /*be00*/  CS2R R104, SRZ ;  /* 0x0000000000687805 */ /* 0x000fe2000001ff00 */
[----:B------:R-:W-:Y:S01]  /*be10*/  IMAD.MOV.U32 R95, RZ, RZ, RZ ;  /* 0x000000ffff5f7224 */ /* 0x000fe200078e00ff */
[----:B------:R-:W-:Y:S02]  /*be20*/  CS2R R52, SRZ ;  /* 0x0000000000347805 */ /* 0x000fe4000001ff00 */
[----:B------:R-:W-:Y:S01]  /*be30*/  CS2R R98, SRZ ;  /* 0x0000000000627805 */ /* 0x000fe2000001ff00 */
[----:B------:R-:W-:Y:S01]  /*be40*/  IMAD.MOV.U32 R97, RZ, RZ, RZ ;  /* 0x000000ffff617224 */ /* 0x000fe200078e00ff */
[----:B------:R-:W-:Y:S01]  /*be50*/  CS2R R100, SRZ ;  /* 0x0000000000647805 */ /* 0x000fe2000001ff00 */
[----:B------:R-:W-:Y:S01]  /*be60*/  IMAD.MOV.U32 R87, RZ, RZ, RZ ;  /* 0x000000ffff577224 */ /* 0x000fe200078e00ff */
[----:B------:R-:W-:-:S02]  /*be70*/  CS2R R44, SRZ ;  /* 0x00000000002c7805 */ /* 0x000fc4000001ff00 */
[----:B------:R-:W-:Y:S01]  /*be80*/  MOV R140, RZ ;  /* 0x000000ff008c7202 */ /* 0x000fe20000000f00 */
[----:B------:R-:W-:Y:S01]  /*be90*/  IMAD.MOV.U32 R91, RZ, RZ, RZ ;  /* 0x000000ffff5b7224 */ /* 0x000fe200078e00ff */
[----:B------:R-:W-:Y:S01]  /*bea0*/  CS2R R88, SRZ ;  /* 0x0000000000587805 */ /* 0x000fe2000001ff00 */
[----:B------:R-:W-:Y:S01]  /*beb0*/  IMAD.MOV.U32 R132, RZ, RZ, RZ ;  /* 0x000000ffff847224 */ /* 0x000fe200078e00ff */
        /* <DEDUP_REMOVED lines=20> */
[----:B-1----:R-:W-:Y:S01]  /*c000*/  CS2R R46, SRZ ;  /* 0x00000000002e7805 */ /* 0x002fe2000001ff00 */
        /* <DEDUP_REMOVED lines=9> */
[----:B------:R-:W-:Y:S01]  /*c0a0*/  MOV R4, RZ ;  /* 0x000000ff00047202 */ /* 0x000fe20000000f00 */
[----:B------:R-:W-:Y:S01]  /*c0b0*/  IMAD.MOV.U32 R25, RZ, RZ, RZ ;  /* 0x000000ffff197224 */ /* 0x000fe200078e00ff */
[----:B------:R-:W-:Y:S06]  /*c0c0*/  @P0 BRA `(.L_x_596) ;  /* 0x00000000000c0947 */ /* 0x000fec0003800000 */
[----:B------:R-:W0:Y:S01]  /*c0d0*/  FENCE.VIEW.ASYNC.G ;  /* 0x00000000000073c6 */ /* 0x000e220000000100 */
[----:B------:R-:W-:Y:S05]  /*c0e0*/  WARPSYNC.ALL ;  /* 0x0000000000007948 */ /* 0x000fea0003800000 */
[----:B0-----:R-:W-:Y:S06]  /*c0f0*/  BAR.ARV 0xc, 0x180 ;  /* 0x0306000000007b1d */ /* 0x001fec0000002000 */
.L_x_596:
[----:B------:R-:W-:Y:S02]  /*c100*/  IMAD.MOV.U32 R5, RZ, RZ, RZ ;  /* 0x000000ffff057224 */ /* 0x000fe400078e00ff */
[----:B------:R-:W-:Y:S01]  /*c110*/  IMAD.MOV.U32 R24, RZ, RZ, RZ ;  /* 0x000000ffff187224 */ /* 0x000fe200078e00ff */
[----:B------:R-:W-:Y:S06]  /*c120*/  @!P2 BRA `(.L_x_597) ;  /* 0x000000dc0050a947 */ /* 0x000fec0003800000 */
[----:B------:R-:W0:Y:S01]  /*c130*/  S2R R3, SR_TID.X ;  /* 0x0000000000037919 */ /* 0x000e220000002100 */
[----:B------:R-:W-:Y:S01]  /*c140*/  UMOV UR4, 0xffffffff ;  /* 0xffffffff00047882 */ /* 0x000fe20000000000 */
[----:B0-----:R-:W-:-:S04]  /*c150*/  IADD3 R3, R3, -0x80, RZ ;  /* 0xffffff8003037810 */ /* 0x001fc80007ffe0ff */
[----:B------:R-:W-:-:S04]  /*c160*/  SHF.R.S32.HI R88, RZ, 0x1f, R3 ;  /* 0x0000001fff587819 */ /* 0x000fc80000011403 */
[----:B------:R-:W-:-:S04]  /*c170*/  LEA.HI R88, R88, R3, RZ, 0x7 ;  /* 0x0000000358587211 */ /* 0x000fc800078f38ff */
[----:B------:R-:W-:Y:S01]  /*c180*/  SHF.R.S32.HI R13, RZ, 0x7, R88 ;  /* 0x00000007ff0d7819 */ /* 0x000fe20000011458 */
[----:B------:R-:W-:Y:S06]  /*c190*/  BRA.DIV UR4, `(.L_x_598) ;  /* 0x000001a204f07947 */ /* 0x000fec000b800000 */
[----:B------:R0:W1:Y:S02]  /*c1a0*/  SHFL.IDX PT, R14, R13, RZ, 0x1f ;  /* 0x00001fff0d0e7589 */ /* 0x00006400000e0000 */
.L_x_880:
[----:B------:R-:W2:Y:S02]  /*c1b0*/  LDL R0, [R1+0x50] ;  /* 0x0000500001007983 */ /* 0x000ea40000100800 */
[----:B--2---:R-:W-:Y:S02]  /*c1c0*/  R2UR UR4, R0 ;  /* 0x00000000000472ca */ /* 0x004fe400000e0000 */
[----:B-1----:R-:W-:-:S04]  /*c1d0*/  LEA.HI R0, R14, R14, RZ, 0x1 ;  /* 0x0000000e0e007211 */ /* 0x002fc800078f08ff */
[----:B------:R-:W-:-:S05]  /*c1e0*/  LOP3.LUT R3, R0, 0x1e, RZ, 0xc0, !PT ;  /* 0x0000001e00037812 */ /* 0x000fca00078ec0ff */
[----:B------:R-:W-:Y:S02]  /*c1f0*/  IMAD.IADD R3, R14, 0x1, -R3 ;  /* 0x000000010e037824 */ /* 0x000fe400078e0a03 */
[----:B------:R-:W-:-:S03]  /*c200*/  IMAD.U32 R0, RZ, RZ, UR4 ;  /* 0x00000004ff007e24 */ /* 0x000fc6000f8e00ff */
[----:B------:R-:W-:Y:S02]  /*c210*/  LEA R3, R3, UR4, 0xd ;  /* 0x0000000403037c11 */ /* 0x000fe4000f8e68ff */
[----:B------:R-:W-:Y:S02]  /*c220*/  LOP3.LUT P0, RZ, R0, 0x3ff, RZ, 0xc0, !PT ;  /* 0x000003ff00ff7812 */ /* 0x000fe4000780c0ff */
[----:B------:R-:W-:Y:S02]  /*c230*/  SHF.R.U32.HI R3, RZ, 0x4, R3 ;  /* 0x00000004ff037819 */ /* 0x000fe40000011603 */
[----:B------:R-:W-:Y:S02]  /*c240*/  P2R R24, PR, RZ, 0x1 ;  /* 0x00000001ff187803 */ /* 0x000fe40000000000 */
[----:B------:R-:W-:-:S07]  /*c250*/  LOP3.LUT R28, R3, 0x3fff, RZ, 0xc0, !PT ;  /* 0x00003fff031c7812 */ /* 0x000fce00078ec0ff */
[----:B------:R-:W-:Y:S05]  /*c260*/  @!P0 BRA `(.L_x_599) ;  /* 0x0000000000408947 */ /* 0x000fea0003800000 */
[----:B------:R-:W-:Y:S01]  /*c270*/  MOV R0, 0x0 ;  /* 0x0000000000007802 */ /* 0x000fe20000000f00 */
[----:B------:R-:W-:Y:S01]  /*c280*/  ULDC.64 UR4, c[0x4][0xc0] ;  /* 0x0100300000047ab9 */ /* 0x000fe20000000a00 */
[----:B------:R-:W-:Y:S01]  /*c290*/  ULDC.64 UR6, c[0x4][0xc8] ;  /* 0x0100320000067ab9 */ /* 0x000fe20000000a00 */
[----:B------:R-:W-:Y:S01]  /*c2a0*/  IMAD.U32 R4, RZ, RZ, UR4 ;  /* 0x00000004ff047e24 */ /* 0x000fe2000f8e00ff */
[----:B------:R1:W2:Y:S01]  /*c2b0*/  LDC.64 R2, c[0x4][R0] ;  /* 0x0100000000027b82 */ /* 0x0002a20000000a00 */
        /* <DEDUP_REMOVED lines=8> */
[----:B01----:R-:W-:-:S07]  /*c340*/  IMAD.MOV.U32 R13, RZ, RZ, RZ ;  /* 0x000000ffff0d7224 */ /* 0x003fce00078e00ff */
[----:B------:R-:W-:-:S07]  /*c350*/  LEPC R20, `(.L_x_599) ;  /* 0x000000001014794e */ /* 0x000fce0000000000 */
[----:B--2--5:R-:W-:Y:S05]  /*c360*/  CALL.ABS.NOINC R2 ;  /* 0x0000000002007343 */ /* 0x024fea0003c00000 */
.L_x_599:
[----:B------:R-:W2:Y:S01]  /*c370*/  LDL R2, [R1+0x34] ;  /* 0x0000340001027983 */ /* 0x000ea20000100800 */
[----:B------:R-:W-:Y:S01]  /*c380*/  ULDC.64 UR4, c[0x0][0x990] ;  /* 0x0002640000047ab9 */ /* 0x000fe20000000a00 */
[----:B------:R-:W-:Y:S02]  /*c390*/  ULDC.64 UR6, c[0x0][0x998] ;  /* 0x0002660000067ab9 */ /* 0x000fe40000000a00 */
[----:B------:R-:W3:Y:S01]  /*c3a0*/  LDL R20, [R1+0x14] ;  /* 0x0000140001147983 */ /* 0x000ee20000100800 */
[----:B------:R-:W-:Y:S02]  /*c3b0*/  ISETP.NE.U32.AND P0, PT, RZ, UR4, PT ;  /* 0x00000004ff007c0c */ /* 0x000fe4000bf05070 */
[----:B------:R-:W-:Y:S02]  /*c3c0*/  ISETP.NE.U32.AND P1, PT, RZ, UR6, PT ;  /* 0x00000006ff007c0c */ /* 0x000fe4000bf25070 */
[----:B------:R-:W-:Y:S02]  /*c3d0*/  ISETP.NE.AND.EX P0, PT, RZ, UR5, PT, P0 ;  /* 0x00000005ff007c0c */ /* 0x000fe4000bf05300 */
[----:B------:R-:W-:-:S11]  /*c3e0*/  ISETP.NE.AND.EX P1, PT, RZ, UR7, PT, P1 ;  /* 0x00000007ff007c0c */ /* 0x000fd6000bf25310 */
[----:B------:R-:W2:Y:S01]  /*c3f0*/  @P0 LDC.64 R6, c[0x0][0x9a8] ;  /* 0x00026a00ff060b82 */ /* 0x000ea20000000a00 */
[----:B------:R-:W-:-:S07]  /*c400*/  @P0 SHF.R.S32.HI R15, RZ, 0x1f, R222 ;  /* 0x0000001fff0f0819 */ /* 0x000fce00000114de */
[----:B------:R-:W1:Y:S08]  /*c410*/  @P1 LDC.64 R8, c[0x0][0x9b8] ;  /* 0x00026e00ff081b82 */ /* 0x000e700000000a00 */
[----:B------:R-:W4:Y:S08]  /*c420*/  @P0 LDC.64 R10, c[0x0][0x9b0] ;  /* 0x00026c00ff0a0b82 */ /* 0x000f300000000a00 */
[----:B0-----:R-:W0:Y:S01]  /*c430*/  @P1 LDC.64 R12, c[0x0][0x9c0] ;  /* 0x00027000ff0c1b82 */ /* 0x001e220000000a00 */
[----:B--2---:R-:W-:-:S02]  /*c440*/  @P0 IMAD R0, R2, R6, RZ ;  /* 0x0000000602000224 */ /* 0x004fc400078e02ff */
[----:B-1----:R-:W-:Y:S02]  /*c450*/  @P1 IMAD R4, R2, R8, RZ ;  /* 0x0000000802041224 */ /* 0x002fe400078e02ff */
[C---:B---3--:R-:W-:Y:S02]  /*c460*/  @P0 IMAD R7, R20.reuse, R7, R0 ;  /* 0x0000000714070224 */ /* 0x048fe400078e0200 */
[----:B------:R-:W-:-:S04]  /*c470*/  @P0 IMAD.WIDE.U32 R2, R20, R6, RZ ;  /* 0x0000000614020225 */ /* 0x000fc800078e00ff */
[C---:B------:R-:W-:Y:S01]  /*c480*/  @P1 IMAD R9, R20.reuse, R9, R4 ;  /* 0x0000000914091224 */ /* 0x040fe200078e0204 */
[----:B------:R-:W-:Y:S01]  /*c490*/  @P0 IADD3 R3, R3, R7, RZ ;  /* 0x0000000703030210 */ /* 0x000fe20007ffe0ff */
[----:B------:R-:W-:Y:S01]  /*c4a0*/  @P1 IMAD.WIDE.U32 R4, R20, R8, RZ ;  /* 0x0000000814041225 */ /* 0x000fe200078e00ff */
[----:B------:R-:W-:-:S03]  /*c4b0*/  @P1 SHF.R.S32.HI R7, RZ, 0x1f, R222 ;  /* 0x0000001fff071819 */ /* 0x000fc600000114de */
[----:B----4-:R-:W-:Y:S02]  /*c4c0*/  @P0 IMAD R0, R15, R10, RZ ;  /* 0x0000000a0f000224 */ /* 0x010fe400078e02ff */
[----:B0-----:R-:W-:Y:S02]  /*c4d0*/  @P1 IMAD R6, R7, R12, RZ ;  /* 0x0000000c07061224 */ /* 0x001fe400078e02ff */
[----:B------:R-:W-:Y:S02]  /*c4e0*/  @P1 IMAD.IADD R5, R5, 0x1, R9 ;  /* 0x0000000105051824 */ /* 0x000fe400078e0209 */
[C---:B------:R-:W-:Y:S02]  /*c4f0*/  @P0 IMAD R9, R222.reuse, R11, R0 ;  /* 0x0000000bde090224 */ /* 0x040fe400078e0200 */
[----:B------:R-:W-:-:S04]  /*c500*/  @P0 IMAD.WIDE.U32 R2, R222, R10, R2 ;  /* 0x0000000ade020225 */ /* 0x000fc800078e0002 */
[C---:B------:R-:W-:Y:S02]  /*c510*/  @P1 IMAD R11, R222.reuse, R13, R6 ;  /* 0x0000000dde0b1224 */ /* 0x040fe400078e0206 */
[----:B------:R-:W-:Y:S01]  /*c520*/  @P1 IMAD.WIDE.U32 R6, R222, R12, R4 ;  /* 0x0000000cde061225 */ /* 0x000fe200078e0004 */
[----:B------:R-:W-:Y:S01]  /*c530*/  @P0 LEA R4, P2, R2, UR4, 0x2 ;  /* 0x0000000402040c11 */ /* 0x000fe2000f8410ff */
[----:B------:R-:W-:Y:S02]  /*c540*/  ULDC UR4, c[0x0][0x3f4] ;  /* 0x0000fd0000047ab9 */ /* 0x000fe40000000800 */
[----:B------:R-:W-:Y:S01]  /*c550*/  @P0 IMAD.IADD R5, R3, 0x1, R9 ;  /* 0x0000000103050824 */ /* 0x000fe200078e0209 */
[----:B------:R-:W-:Y:S01]  /*c560*/  @P1 LEA R8, P3, R6, UR6, 0x2 ;  /* 0x0000000606081c11 */ /* 0x000fe2000f8610ff */
[----:B------:R-:W-:Y:S02]  /*c570*/  @P1 IMAD.IADD R3, R7, 0x1, R11 ;  /* 0x0000000107031824 */ /* 0x000fe400078e020b */
[----:B------:R-:W-:Y:S01]  /*c580*/  IMAD.MOV.U32 R0, RZ, RZ, 0x3f800000 ;  /* 0x3f800000ff007424 */ /* 0x000fe200078e00ff */
[----:B------:R-:W-:-:S02]  /*c590*/  @P0 LEA.HI.X R5, R2, UR5, R5, 0x2, P2 ;  /* 0x0000000502050c11 */ /* 0x000fc400090f1405 */
[----:B------:R-:W-:Y:S02]  /*c5a0*/  @P1 LEA.HI.X R9, R6, UR7, R3, 0x2, P3 ;  /* 0x0000000706091c11 */ /* 0x000fe400098f1403 */
[----:B------:R-:W-:-:S03]  /*c5b0*/  MOV R3, 0x3f800000 ;  /* 0x3f80000000037802 */ /* 0x000fc60000000f00 */
[----:B------:R-:W2:Y:S04]  /*c5c0*/  @P1 LDG.E R0, desc[UR36][R8.64] ;  /* 0x0000002408001981 */ /* 0x000ea8000c1e1900 */
[----:B------:R-:W2:Y:S01]  /*c5d0*/  @P0 LDG.E R3, desc[UR36][R4.64] ;  /* 0x0000002404030981 */ /* 0x000ea2000c1e1900 */
[----:B------:R-:W-:Y:S01]  /*c5e0*/  ISETP.LT.AND P0, PT, RZ, UR4, PT ;  /* 0x00000004ff007c0c */ /* 0x000fe2000bf01270 */
[----:B------:R-:W-:Y:S01]  /*c5f0*/  ULDC UR4, c[0x0][0x9d8] ;  /* 0x0002760000047ab9 */ /* 0x000fe20000000800 */
[----:B--2---:R-:W-:-:S04]  /*c600*/  FMUL.FTZ R0, R3, R0 ;  /* 0x0000000003007220 */ /* 0x004fc80000410000 */
[----:B------:R-:W-:-:S07]  /*c610*/  FMUL.FTZ R2, R0, UR4 ;  /* 0x0000000400027c20 */ /* 0x000fce0008410000 */
[----:B------:R-:W-:Y:S05]  /*c620*/  @P0 BRA `(.L_x_600) ;  /* 0x0000000000400947 */ /* 0x000fea0003800000 */
[----:B------:R-:W2:Y:S02]  /*c630*/  LDL R14, [R1+0x38] ;  /* 0x00003800010e7983 */ /* 0x000ea40000100800 */
[----:B--2---:R-:W-:-:S04]  /*c640*/  LEA.HI R0, R14, R14, RZ, 0x1 ;  /* 0x0000000e0e007211 */ /* 0x004fc800078f08ff */
[----:B------:R-:W-:-:S05]  /*c650*/  LOP3.LUT R0, R0, 0xfffffffe, RZ, 0xc0, !PT ;  /* 0xfffffffe00007812 */ /* 0x000fca00078ec0ff */
[----:B------:R-:W-:-:S05]  /*c660*/  IMAD.IADD R0, R14, 0x1, -R0 ;  /* 0x000000010e007824 */ /* 0x000fca00078e0a00 */
[----:B------:R-:W-:-:S04]  /*c670*/  SHF.L.U32 R0, R0, 0x1f, RZ ;  /* 0x0000001f00007819 */ /* 0x000fc800000006ff */
[----:B------:R0:W1:Y:S03]  /*c680*/  SYNCS.PHASECHK.TRANS64.TRYWAIT P0, [R23+URZ+0x38800], R0 ;  /* 0x03880000170075a7 */ /* 0x000066000800017f */
[----:B-1----:R-:W-:Y:S05]  /*c690*/  @!P0 NANOSLEEP.SYNCS 0x989680 ;  /* 0x009896800000895d */ /* 0x002fea0003900000 */
[----:B------:R-:W1:Y:S01]  /*c6a0*/  @!P0 SYNCS.PHASECHK.TRANS64 P0, [R23+URZ+0x38800], R0 ;  /* 0x03880000170085a7 */ /* 0x000e62000800007f */
[----:B------:R-:W-:Y:S04]  /*c6b0*/  BSSY B0, `(.L_x_601) ;  /* 0x0000006000007945 */ /* 0x000fe80003800000 */
[----:B-1----:R-:W-:Y:S05]  /*c6c0*/  @P0 BRA `(.L_x_602) ;  /* 0x0000000000100947 */ /* 0x002fea0003800000 */
.L_x_603:
[----:B-1----:R1:W2:Y:S02]  /*c6d0*/  SYNCS.PHASECHK.TRANS64.TRYWAIT P0, [R23+URZ+0x38800], R0 ;  /* 0x03880000170075a7 */ /* 0x0022a4000800017f */
[----:B--2---:R-:W-:Y:S05]  /*c6e0*/  @!P0 NANOSLEEP.SYNCS 0x989680 ;  /* 0x009896800000895d */ /* 0x004fea0003900000 */
[----:B------:R-:W2:Y:S02]  /*c6f0*/  @!P0 SYNCS.PHASECHK.TRANS64 P0, [R23+URZ+0x38800], R0 ;  /* 0x03880000170085a7 */ /* 0x000ea4000800007f */
[----:B--2---:R-:W-:Y:S05]  /*c700*/  @!P0 BRA `(.L_x_603) ;  /* 0xfffffffc00f08947 */ /* 0x004fea000383ffff */
.L_x_602:
[----:B------:R-:W-:Y:S05]  /*c710*/  BSYNC B0 ;  /* 0x0000000000007941 */ /* 0x000fea0003800000 */
.L_x_601:
[----:B------:R-:W-:Y:S05]  /*c720*/  BRA `(.L_x_604) ;  /* 0x00000070005c7947 */ /* 0x000fea0003800000 */
.L_x_600:
[----:B------:R-:W-:Y:S01]  /*c730*/  ISETP.NE.AND P0, PT, R24, RZ, PT ;  /* 0x000000ff1800720c */ /* 0x000fe20003f05270 */
[----:B------:R-:W0:Y:S01]  /*c740*/  LDC.64 R4, c[0x0][0x400] ;  /* 0x00010000ff047b82 */ /* 0x000e220000000a00 */
[----:B-----5:R-:W-:Y:S01]  /*c750*/  SHF.R.S32.HI R0, RZ, 0x1f, R94 ;  /* 0x0000001fff007819 */ /* 0x020fe2000001145e */
[----:B------:R-:W-:Y:S01]  /*c760*/  ULDC.64 UR4, c[0x0][0x3f8] ;  /* 0x0000fe0000047ab9 */ /* 0x000fe20000000a00 */
[----:B------:R-:W-:-:S03]  /*c770*/  ULDC.64 UR6, c[0x0][0x408] ;  /* 0x0001020000067ab9 */ /* 0x000fc60000000a00 */
[C---:B------:R-:W-:Y:S02]  /*c780*/  IMAD R3, R0.reuse, UR4, RZ ;  /* 0x0000000400037c24 */ /* 0x040fe4000f8e02ff */
[----:B------:R-:W1:Y:S01]  /*c790*/  LDC.64 R24, c[0x0][0x3e8] ;  /* 0x0000fa00ff187b82 */ /* 0x000e620000000a00 */
[----:B------:R-:W-:Y:S02]  /*c7a0*/  IMAD R7, R0, UR6, RZ ;  /* 0x0000000600077c24 */ /* 0x000fe4000f8e02ff */
[C---:B------:R-:W-:Y:S02]  /*c7b0*/  IMAD R3, R94.reuse, UR5, R3 ;  /* 0x000000055e037c24 */ /* 0x040fe4000f8e0203 */
[C---:B------:R-:W-:Y:S02]  /*c7c0*/  IMAD R7, R94.reuse, UR7, R7 ;  /* 0x000000075e077c24 */ /* 0x040fe4000f8e0207 */
[----:B-1----:R-:W-:-:S04]  /*c7d0*/  IMAD.WIDE.U32 R24, R94, UR4, R24 ;  /* 0x000000045e187c25 */ /* 0x002fc8000f8e0018 */
[----:B0-----:R-:W-:-:S04]  /*c7e0*/  IMAD.WIDE.U32 R94, R94, UR6, R4 ;  /* 0x000000065e5e7c25 */ /* 0x001fc8000f8e0004 */
[----:B------:R-:W-:Y:S01]  /*c7f0*/  IMAD.IADD R26, R3, 0x1, R25 ;  /* 0x00000001031a7824 */ /* 0x000fe200078e0219 */
[----:B------:R-:W-:Y:S01]  /*c800*/  IADD3 R27, R7, R95, RZ ;  /* 0x0000005f071b7210 */ /* 0x000fe20007ffe0ff */
[----:B------:R-:W-:Y:S06]  /*c810*/  @!P0 BRA `(.L_x_605) ;  /* 0x0000000000408947 */ /* 0x000fec0003800000 */
        /* <DEDUP_REMOVED lines=15> */
[----:B-1----:R-:W-:Y:S05]  /*c910*/  CALL.ABS.NOINC R14 ;  /* 0x000000000e007343 */ /* 0x002fea0003c00000 */
.L_x_605:
[----:B------:R-:W-:Y:S01]  /*c920*/  ULDC.U8 UR4, c[0x0][0x410] ;  /* 0x0001040000047ab9 */ /* 0x000fe20000000000 */
[----:B------:R-:W-:Y:S01]  /*c930*/  BSSY B0, `(.L_x_606) ;  /* 0x00006ee000007945 */ /* 0x000fe20003800000 */
[----:B------:R-:W-:Y:S01]  /*c940*/  ISETP.NE.AND P0, PT, RZ, UR4, PT ;  /* 0x00000004ff007c0c */ /* 0x000fe2000bf05270 */
[----:B------:R-:W-:-:S12]  /*c950*/  IMAD R6, R221, 0x80, R219 ;  /* 0x00000080dd067824 */ /* 0x000fd800078e02db */
[----:B------:R-:W-:Y:S05]  /*c960*/  @!P0 BRA `(.L_x_607) ;  /* 0x0000003400a08947 */ /* 0x000fea0003800000 */
[----:B------:R-:W-:-:S03]  /*c970*/  UMOV UR4, 0xffffffff ;  /* 0xffffffff00047882 */ /* 0x000fc60000000000 */
[----:B------:R-:W-:Y:S05]  /*c980*/  BRA.DIV UR4, `(.L_x_608) ;  /* 0x0000019e04187947 */ /* 0x000fea000b800000 */
[----:B------:R0:W1:Y:S04]  /*c990*/  SHFL.IDX PT, R3, R24, RZ, 0x181f ;  /* 0x00181fff18037589 */ /* 0x00006800000e0000 */
[----:B------:R0:W2:Y:S04]  /*c9a0*/  SHFL.IDX PT, R14, R94, RZ, 0x181f ;  /* 0x00181fff5e0e7589 */ /* 0x0000a800000e0000 */
[----:B------:R0:W3:Y:S04]  /*c9b0*/  SHFL.IDX PT, R0, R26, RZ, 0x181f ;  /* 0x00181fff1a007589 */ /* 0x0000e800000e0000 */
[----:B------:R0:W4:Y:S02]  /*c9c0*/  SHFL.IDX PT, R4, R27, RZ, 0x181f ;  /* 0x00181fff1b047589 */ /* 0x00012400000e0000 */
.L_x_886:
[----:B------:R-:W5:Y:S01]  /*c9d0*/  LDL R7, [R1+0x38] ;  /* 0x0000380001077983 */ /* 0x000f620000100800 */
[----:B------:R-:W-:Y:S01]  /*c9e0*/  ULDC UR4, c[0x0][0x448] ;  /* 0x0001120000047ab9 */ /* 0x000fe20000000800 */
[----:B------:R-:W-:Y:S01]  /*c9f0*/  BSSY B1, `(.L_x_609) ;  /* 0x0000020000017945 */ /* 0x000fe20003800000 */
[----:B------:R-:W-:Y:S01]  /*ca00*/  IMAD R30, R96, UR4, RZ ;  /* 0x00000004601e7c24 */ /* 0x000fe2000f8e02ff */
[----:B------:R-:W-:Y:S02]  /*ca10*/  CS2R R10, SRZ ;  /* 0x00000000000a7805 */ /* 0x000fe4000001ff00 */
[----:B------:R-:W-:Y:S02]  /*ca20*/  CS2R R20, SRZ ;  /* 0x0000000000147805 */ /* 0x000fe4000001ff00 */
[----:B------:R-:W-:Y:S02]  /*ca30*/  CS2R R12, SRZ ;  /* 0x00000000000c7805 */ /* 0x000fe4000001ff00 */
[----:B------:R-:W-:Y:S01]  /*ca40*/  ISETP.GE.AND P0, PT, R6, R30, PT ;  /* 0x0000001e0600720c */ /* 0x000fe20003f06270 */
[----:B------:R-:W-:Y:S01]  /*ca50*/  IMAD R30, R221, -0x80, R30 ;  /* 0xffffff80dd1e7824 */ /* 0x000fe200078e021e */
[----:B-----5:R-:W-:-:S04]  /*ca60*/  LEA.HI R5, R7, R7, RZ, 0x1 ;  /* 0x0000000707057211 */ /* 0x020fc800078f08ff */
[----:B------:R-:W-:-:S05]  /*ca70*/  LOP3.LUT R5, R5, 0xfffffffe, RZ, 0xc0, !PT ;  /* 0xfffffffe05057812 */ /* 0x000fca00078ec0ff */
[----:B------:R-:W-:Y:S01]  /*ca80*/  IMAD.IADD R5, R7, 0x1, -R5 ;  /* 0x0000000107057824 */ /* 0x000fe200078e0a05 */
[----:B------:R-:W-:-:S04]  /*ca90*/  CS2R R6, SRZ ;  /* 0x0000000000067805 */ /* 0x000fc8000001ff00 */
[----:B------:R-:W-:Y:S01]  /*caa0*/  SHF.L.U32 R32, R5, 0x1f, RZ ;  /* 0x0000001f05207819 */ /* 0x000fe200000006ff */
[----:B------:R-:W-:Y:S06]  /*cab0*/  @P0 BRA `(.L_x_610) ;  /* 0x00000000004c0947 */ /* 0x000fec0003800000 */
[----:B------:R-:W-:Y:S01]  /*cac0*/  ULDC UR4, c[0x0][0x3f4] ;  /* 0x0000fd0000047ab9 */ /* 0x000fe20000000800 */
[----:B------:R-:W-:Y:S02]  /*cad0*/  SHF.R.S32.HI R11, RZ, 0x1f, R218 ;  /* 0x0000001fff0b7819 */ /* 0x000fe400000114da */
[----:B------:R-:W-:Y:S02]  /*cae0*/  ISETP.GE.AND P4, PT, R18, UR4, PT ;  /* 0x0000000412007c0c */ /* 0x000fe4000bf86270 */
[----:B------:R-:W-:Y:S02]  /*caf0*/  ISETP.GE.AND P5, PT, R218, UR4, PT ;  /* 0x00000004da007c0c */ /* 0x000fe4000bfa6270 */
[----:B------:R-:W-:Y:S02]  /*cb00*/  SHF.R.S32.HI R5, RZ, 0x1f, R18 ;  /* 0x0000001fff057819 */ /* 0x000fe40000011412 */
[----:B------:R-:W-:-:S07]  /*cb10*/  CS2R R20, SRZ ;  /* 0x0000000000147805 */ /* 0x000fce000001ff00 */
[-C--:B0-2---:R-:W-:Y:S02]  /*cb20*/  @!P4 IADD3 R24, P1, R18, R14.reuse, RZ ;  /* 0x0000000e1218c210 */ /* 0x085fe40007f3e0ff */
[CC--:B-1----:R-:W-:Y:S02]  /*cb30*/  @!P5 IADD3 R26, P2, R218.reuse, R3.reuse, RZ ;  /* 0x00000003da1ad210 */ /* 0x0c2fe40007f5e0ff */
[----:B------:R-:W-:Y:S01]  /*cb40*/  @!P5 IADD3 R14, P3, R218, R14, RZ ;  /* 0x0000000eda0ed210 */ /* 0x000fe20007f7e0ff */
[----:B----4-:R-:W-:Y:S01]  /*cb50*/  @!P4 IMAD.X R25, R4, 0x1, R5, P1 ;  /* 0x000000010419c824 */ /* 0x010fe200008e0605 */
[----:B------:R-:W-:Y:S01]  /*cb60*/  @!P4 IADD3 R8, P0, R18, R3, RZ ;  /* 0x000000031208c210 */ /* 0x000fe20007f1e0ff */
[----:B---3--:R-:W-:Y:S01]  /*cb70*/  @!P5 IMAD.X R27, R0, 0x1, R11, P2 ;  /* 0x00000001001bd824 */ /* 0x008fe200010e060b */
[----:B------:R-:W-:Y:S02]  /*cb80*/  @!P5 IADD3.X R15, R4, R11, RZ, P3, !PT ;  /* 0x0000000b040fd210 */ /* 0x000fe40001ffe4ff */
[----:B------:R-:W-:-:S02]  /*cb90*/  CS2R R10, SRZ ;  /* 0x00000000000a7805 */ /* 0x000fc4000001ff00 */
[----:B------:R-:W-:Y:S01]  /*cba0*/  @!P4 IADD3.X R9, R0, R5, RZ, P0, !PT ;  /* 0x000000050009c210 */ /* 0x000fe200007fe4ff */
[----:B------:R0:W5:Y:S04]  /*cbb0*/  @!P4 LD.E.64 R12, desc[UR36][R24.64] ;  /* 0x00000024180cc980 */ /* 0x000168000c101b00 */
[----:B------:R0:W5:Y:S04]  /*cbc0*/  @!P4 LD.E.64 R6, desc[UR36][R8.64] ;  /* 0x000000240806c980 */ /* 0x000168000c101b00 */
[----:B------:R0:W5:Y:S04]  /*cbd0*/  @!P5 LD.E.64 R10, desc[UR36][R26.64] ;  /* 0x000000241a0ad980 */ /* 0x000168000c101b00 */
[----:B------:R0:W5:Y:S02]  /*cbe0*/  @!P5 LD.E.64 R20, desc[UR36][R14.64] ;  /* 0x000000240e14d980 */ /* 0x000164000c101b00 */
.L_x_610:
[----:B------:R-:W-:Y:S05]  /*cbf0*/  BSYNC B1 ;  /* 0x0000000000017941 */ /* 0x000fea0003800000 */
.L_x_609:
[----:B------:R-:W4:Y:S01]  /*cc00*/  SYNCS.PHASECHK.TRANS64.TRYWAIT P0, [R23+URZ+0x38800], R32 ;  /* 0x03880020170075a7 */ /* 0x000f22000800017f */
[----:B0----5:R-:W-:Y:S01]  /*cc10*/  SHF.R.U32.HI R9, RZ, 0x8, R7 ;  /* 0x00000008ff097819 */ /* 0x021fe20000011607 */
[----:B------:R-:W-:Y:S01]  /*cc20*/  BSSY B1, `(.L_x_611) ;  /* 0x000002e000017945 */ /* 0x000fe20003800000 */
[----:B-1----:R-:W-:Y:S02]  /*cc30*/  SHF.R.U32.HI R3, RZ, 0x8, R10 ;  /* 0x00000008ff037819 */ /* 0x002fe4000001160a */
[----:B---3--:R-:W-:Y:S02]  /*cc40*/  SHF.R.U32.HI R0, RZ, 0x8, R6 ;  /* 0x00000008ff007819 */ /* 0x008fe40000011606 */
[----:B------:R-:W-:Y:S02]  /*cc50*/  LOP3.LUT R8, R7, 0xff, RZ, 0xc0, !PT ;  /* 0x000000ff07087812 */ /* 0x000fe400078ec0ff */
[----:B------:R-:W-:Y:S02]  /*cc60*/  LOP3.LUT R9, R9, 0xff, RZ, 0xc0, !PT ;  /* 0x000000ff09097812 */ /* 0x000fe400078ec0ff */
[----:B--2---:R-:W-:-:S02]  /*cc70*/  LOP3.LUT R14, R10, 0xff, RZ, 0xc0, !PT ;  /* 0x000000ff0a0e7812 */ /* 0x004fc400078ec0ff */
[----:B------:R-:W-:Y:S02]  /*cc80*/  SHF.R.U32.HI R24, RZ, 0x8, R11 ;  /* 0x00000008ff187819 */ /* 0x000fe4000001160b */
[----:B------:R-:W-:Y:S02]  /*cc90*/  LOP3.LUT R3, R3, 0xff, RZ, 0xc0, !PT ;  /* 0x000000ff03037812 */ /* 0x000fe400078ec0ff */
[----:B------:R-:W-:Y:S02]  /*cca0*/  LOP3.LUT R5, R0, 0xff, RZ, 0xc0, !PT ;  /* 0x000000ff00057812 */ /* 0x000fe400078ec0ff */
[----:B------:R-:W-:Y:S02]  /*ccb0*/  PRMT R8, R9, 0x7604, R8 ;  /* 0x0000760409087816 */ /* 0x000fe40000000008 */
[----:B------:R-:W-:Y:S02]  /*ccc0*/  LOP3.LUT R15, R11, 0xff, RZ, 0xc0, !PT ;  /* 0x000000ff0b0f7812 */ /* 0x000fe400078ec0ff */
[----:B------:R-:W-:-:S02]  /*ccd0*/  LOP3.LUT R0, R24, 0xff, RZ, 0xc0, !PT ;  /* 0x000000ff18007812 */ /* 0x000fc400078ec0ff */
[----:B------:R-:W-:Y:S02]  /*cce0*/  PRMT R9, R3, 0x7604, R14 ;  /* 0x0000760403097816 */ /* 0x000fe4000000000e */
[----:B------:R-:W-:Y:S02]  /*ccf0*/  SHF.R.U32.HI R3, RZ, 0x8, R20 ;  /* 0x00000008ff037819 */ /* 0x000fe40000011614 */
[----:B------:R-:W-:Y:S02]  /*cd00*/  SHF.R.U32.HI R31, RZ, 0x8, R21 ;  /* 0x00000008ff1f7819 */ /* 0x000fe40000011615 */
[----:B------:R-:W-:Y:S02]  /*cd10*/  SHF.R.U32.HI R27, RZ, 0x8, R13 ;  /* 0x00000008ff1b7819 */ /* 0x000fe4000001160d */
[----:B------:R-:W-:Y:S02]  /*cd20*/  PRMT R15, R0, 0x7604, R15 ;  /* 0x00007604000f7816 */ /* 0x000fe4000000000f */
[----:B------:R-:W-:-:S02]  /*cd30*/  SHF.R.U32.HI R0, RZ, 0x8, R12 ;  /* 0x00000008ff007819 */ /* 0x000fc4000001160c */
[----:B------:R-:W-:Y:S02]  /*cd40*/  LOP3.LUT R24, R20, 0xff, RZ, 0xc0, !PT ;  /* 0x000000ff14187812 */ /* 0x000fe400078ec0ff */
[----:B------:R-:W-:Y:S02]  /*cd50*/  LOP3.LUT R26, R21, 0xff, RZ, 0xc0, !PT ;  /* 0x000000ff151a7812 */ /* 0x000fe400078ec0ff */
[----:B------:R-:W-:Y:S02]  /*cd60*/  LOP3.LUT R3, R3, 0xff, RZ, 0xc0, !PT ;  /* 0x000000ff03037812 */ /* 0x000fe400078ec0ff */
[----:B------:R-:W-:Y:S02]  /*cd70*/  LOP3.LUT R31, R31, 0xff, RZ, 0xc0, !PT ;  /* 0x000000ff1f1f7812 */ /* 0x000fe400078ec0ff */
[----:B------:R-:W-:Y:S02]  /*cd80*/  LOP3.LUT R14, R13, 0xff, RZ, 0xc0, !PT ;  /* 0x000000ff0d0e7812 */ /* 0x000fe400078ec0ff */
[----:B------:R-:W-:-:S02]  /*cd90*/  LOP3.LUT R27, R27, 0xff, RZ, 0xc0, !PT ;  /* 0x000000ff1b1b7812 */ /* 0x000fc400078ec0ff */
[----:B------:R-:W-:Y:S02]  /*cda0*/  LOP3.LUT R25, R0, 0xff, RZ, 0xc0, !PT ;  /* 0x000000ff00197812 */ /* 0x000fe400078ec0ff */
[----:B------:R-:W-:Y:S02]  /*cdb0*/  PRMT R29, R3, 0x7604, R24 ;  /* 0x00007604031d7816 */ /* 0x000fe40000000018 */
[----:B------:R-:W-:Y:S02]  /*cdc0*/  PRMT R26, R31, 0x7604, R26 ;  /* 0x000076041f1a7816 */ /* 0x000fe4000000001a */
[----:B------:R-:W-:Y:S02]  /*cdd0*/  SHF.R.U32.HI R3, RZ, 0x10, R7 ;  /* 0x00000010ff037819 */ /* 0x000fe40000011607 */
[----:B------:R-:W-:Y:S02]  /*cde0*/  SHF.R.U32.HI R0, RZ, 0x10, R11 ;  /* 0x00000010ff007819 */ /* 0x000fe4000001160b */
[----:B------:R-:W-:Y:S01]  /*cdf0*/  SHF.R.U32.HI R31, RZ, 0x10, R21 ;  /* 0x00000010ff1f7819 */ /* 0x000fe20000011615 */
[----:B------:R-:W-:Y:S01]  /*ce00*/  IMAD.U32 R3, R3, 0x10000, RZ ;  /* 0x0001000003037824 */ /* 0x000fe200078e00ff */
[----:B----4-:R-:W-:Y:S01]  /*ce10*/  LOP3.LUT R4, R6, 0xff, RZ, 0xc0, !PT ;  /* 0x000000ff06047812 */ /* 0x010fe200078ec0ff */
[----:B------:R-:W-:Y:S01]  /*ce20*/  IMAD.U32 R0, R0, 0x10000, RZ ;  /* 0x0001000000007824 */ /* 0x000fe200078e00ff */
[----:B------:R-:W-:Y:S01]  /*ce30*/  PRMT R14, R27, 0x7604, R14 ;  /* 0x000076041b0e7816 */ /* 0x000fe2000000000e */
[----:B------:R-:W-:Y:S01]  /*ce40*/  IMAD.U32 R31, R31, 0x10000, RZ ;  /* 0x000100001f1f7824 */ /* 0x000fe200078e00ff */
[----:B------:R-:W-:-:S02]  /*ce50*/  SHF.R.U32.HI R27, RZ, 0x10, R13 ;  /* 0x00000010ff1b7819 */ /* 0x000fc4000001160d */
[----:B------:R-:W-:Y:S02]  /*ce60*/  PRMT R5, R5, 0x7604, R4 ;  /* 0x0000760405057816 */ /* 0x000fe40000000004 */
[----:B------:R-:W-:Y:S02]  /*ce70*/  LOP3.LUT R4, R12, 0xff, RZ, 0xc0, !PT ;  /* 0x000000ff0c047812 */ /* 0x000fe400078ec0ff */
[----:B------:R-:W-:Y:S02]  /*ce80*/  SHF.L.U32 R27, R27, 0x10, RZ ;  /* 0x000000101b1b7819 */ /* 0x000fe400000006ff */
[----:B------:R-:W-:Y:S02]  /*ce90*/  PRMT R25, R25, 0x7604, R4 ;  /* 0x0000760419197816 */ /* 0x000fe40000000004 */
[----:B------:R-:W-:Y:S02]  /*cea0*/  LOP3.LUT R3, R8, 0xff0000, R3, 0xf8, !PT ;  /* 0x00ff000008037812 */ /* 0x000fe400078ef803 */
[----:B------:R-:W-:-:S02]  /*ceb0*/  LOP3.LUT R15, R15, 0xff0000, R0, 0xf8, !PT ;  /* 0x00ff00000f0f7812 */ /* 0x000fc400078ef800 */
[----:B------:R-:W-:Y:S02]  /*cec0*/  LOP3.LUT R27, R14, 0xff0000, R27, 0xf8, !PT ;  /* 0x00ff00000e1b7812 */ /* 0x000fe400078ef81b */
[----:B------:R-:W-:Y:S02]  /*ced0*/  LOP3.LUT R31, R26, 0xff0000, R31, 0xf8, !PT ;  /* 0x00ff00001a1f7812 */ /* 0x000fe400078ef81f */
[----:B------:R-:W-:Y:S01]  /*cee0*/  LOP3.LUT R5, R5, 0xff0000, R6, 0xf8, !PT ;  /* 0x00ff000005057812 */ /* 0x000fe200078ef806 */
[----:B------:R-:W-:Y:S06]  /*cef0*/  @!P0 BRA `(.L_x_612) ;  /* 0x00000198002c8947 */ /* 0x000fec0003800000 */
.L_x_887:
[----:B------:R-:W-:Y:S05]  /*cf00*/  BSYNC B1 ;  /* 0x0000000000017941 */ /* 0x000fea0003800000 */
.L_x_611:
[----:B------:R-:W-:Y:S01]  /*cf10*/  VIMNMX R8, R30, 0x80, PT ;  /* 0x000000801e087848 */ /* 0x000fe20003fe0100 */
[----:B------:R-:W-:Y:S01]  /*cf20*/  BSSY B1, `(.L_x_613) ;  /* 0x00000ca000017945 */ /* 0x000fe20003800000 */
[----:B------:R-:W-:Y:S02]  /*cf30*/  LOP3.LUT R9, R9, 0xff0000, R10, 0xf8, !PT ;  /* 0x00ff000009097812 */ /* 0x000fe400078ef80a */
[----:B------:R-:W-:Y:S02]  /*cf40*/  ISETP.GE.AND P0, PT, R219, R8, PT ;  /* 0x00000008db00720c */ /* 0x000fe40003f06270 */
[----:B------:R-:W-:Y:S02]  /*cf50*/  LOP3.LUT R25, R25, 0xff0000, R12, 0xf8, !PT ;  /* 0x00ff000019197812 */ /* 0x000fe400078ef80c */
[----:B------:R-:W-:Y:S02]  /*cf60*/  LOP3.LUT R29, R29, 0xff0000, R20, 0xf8, !PT ;  /* 0x00ff00001d1d7812 */ /* 0x000fe400078ef814 */
[----:B------:R-:W-:-:S02]  /*cf70*/  LOP3.LUT R9, R9, 0xff000000, R10, 0xf8, !PT ;  /* 0xff00000009097812 */ /* 0x000fc400078ef80a */
[----:B------:R-:W-:Y:S02]  /*cf80*/  LOP3.LUT R10, R15, 0xff000000, R11, 0xf8, !PT ;  /* 0xff0000000f0a7812 */ /* 0x000fe400078ef80b */
[----:B------:R-:W-:Y:S02]  /*cf90*/  LOP3.LUT R11, R25, 0xff000000, R12, 0xf8, !PT ;  /* 0xff000000190b7812 */ /* 0x000fe400078ef80c */
[----:B------:R-:W-:Y:S02]  /*cfa0*/  LOP3.LUT R0, R5, 0xff000000, R6, 0xf8, !PT ;  /* 0xff00000005007812 */ /* 0x000fe400078ef806 */
[----:B------:R-:W-:Y:S02]  /*cfb0*/  LOP3.LUT R3, R3, 0xff000000, R7, 0xf8, !PT ;  /* 0xff00000003037812 */ /* 0x000fe400078ef807 */
[----:B------:R-:W-:Y:S02]  /*cfc0*/  LOP3.LUT R13, R27, 0xff000000, R13, 0xf8, !PT ;  /* 0xff0000001b0d7812 */ /* 0x000fe400078ef80d */
[----:B------:R-:W-:-:S02]  /*cfd0*/  LOP3.LUT R12, R29, 0xff000000, R20, 0xf8, !PT ;  /* 0xff0000001d0c7812 */ /* 0x000fc400078ef814 */
[----:B------:R-:W-:Y:S01]  /*cfe0*/  LOP3.LUT R14, R31, 0xff000000, R21, 0xf8, !PT ;  /* 0xff0000001f0e7812 */ /* 0x000fe200078ef815 */
[----:B------:R-:W-:Y:S06]  /*cff0*/  @P0 BRA `(.L_x_614) ;  /* 0x0000000800f00947 */ /* 0x000fec0003800000 */
[----:B------:R1:W5:Y:S01]  /*d000*/  LDL R41, [R1+0x24] ;  /* 0x0000240001297983 */ /* 0x0003620000100800 */
[----:B------:R-:W2:Y:S01]  /*d010*/  LDC R5, c[0x0][0x3f4] ;  /* 0x0000fd00ff057b82 */ /* 0x000ea20000000800 */
[----:B------:R-:W-:Y:S01]  /*d020*/  BSSY B2, `(.L_x_615) ;  /* 0x000005e000027945 */ /* 0x000fe20003800000 */
[-C--:B--2---:R-:W-:Y:S02]  /*d030*/  ISETP.GE.AND P0, PT, R18, R5.reuse, PT ;  /* 0x000000051200720c */ /* 0x084fe40003f06270 */
[----:B------:R-:W-:-:S11]  /*d040*/  ISETP.GE.AND P1, PT, R218, R5, PT ;  /* 0x00000005da00720c */ /* 0x000fd60003f26270 */
[----:B-1----:R-:W-:Y:S05]  /*d050*/  @P0 BRA `(.L_x_616) ;  /* 0x0000000400680947 */ /* 0x002fea0003800000 */
[----:B-----5:R-:W1:Y:S01]  /*d060*/  LDS.128 R4, [R41+0x20400] ;  /* 0x0204000029047984 */ /* 0x020e620000000c00 */
[----:B------:R-:W-:Y:S02]  /*d070*/  F2FP.F16.E4M3.UNPACK_B R29, R11 ;  /* 0x0000000bff1d723e */ /* 0x000fe400020006ff */
[----:B------:R-:W-:-:S03]  /*d080*/  F2FP.F16.E4M3.UNPACK_B R26, R0 ;  /* 0x00000000ff1a723e */ /* 0x000fc600020006ff */
[--C-:B------:R-:W-:Y:S02]  /*d090*/  HADD2.F32 R30, -RZ, R29.reuse.H1_H1 ;  /* 0x3000001dff1e7230 */ /* 0x100fe40000004100 */
[--C-:B------:R-:W-:Y:S02]  /*d0a0*/  HADD2.F32 R27, -RZ, R26.reuse.H1_H1 ;  /* 0x3000001aff1b7230 */ /* 0x100fe40000004100 */
[----:B------:R-:W-:Y:S02]  /*d0b0*/  HADD2.F32 R29, -RZ, R29.H0_H0 ;  /* 0x2000001dff1d7230 */ /* 0x000fe40000004100 */
[----:B------:R-:W-:Y:S01]  /*d0c0*/  HADD2.F32 R26, -RZ, R26.H0_H0 ;  /* 0x2000001aff1a7230 */ /* 0x000fe20000004100 */
[-C--:B-1----:R-:W-:Y:S02]  /*d0d0*/  F2FP.F16.E4M3.UNPACK_B R15, R4.reuse.H1 ;  /* 0x00000004ff0f723e */ /* 0x082fe400030006ff */
[-C--:B------:R-:W-:Y:S02]  /*d0e0*/  F2FP.F16.E4M3.UNPACK_B R21, R5.reuse ;  /* 0x00000005ff15723e */ /* 0x080fe400020006ff */
[----:B------:R-:W-:Y:S01]  /*d0f0*/  F2FP.F16.E4M3.UNPACK_B R24, R5.H1 ;  /* 0x00000005ff18723e */ /* 0x000fe200030006ff */
[--C-:B------:R-:W-:Y:S01]  /*d100*/  HADD2.F32 R20, -RZ, R15.reuse.H0_H0 ;  /* 0x2000000fff147230 */ /* 0x100fe20000004100 */
[----:B------:R-:W-:Y:S01]  /*d110*/  F2FP.F16.E4M3.UNPACK_B R4, R4 ;  /* 0x00000004ff04723e */ /* 0x000fe200020006ff */
[----:B------:R-:W-:Y:S01]  /*d120*/  HADD2.F32 R15, -RZ, R15.H1_H1 ;  /* 0x3000000fff0f7230 */ /* 0x000fe20000004100 */
[----:B------:R-:W-:-:S02]  /*d130*/  F2FP.F16.E4M3.UNPACK_B R25, R6 ;  /* 0x00000006ff19723e */ /* 0x000fc400020006ff */
[----:B------:R-:W-:Y:S02]  /*d140*/  F2FP.F16.E4M3.UNPACK_B R6, R6.H1 ;  /* 0x00000006ff06723e */ /* 0x000fe400030006ff */
[CC--:B------:R-:W-:Y:S01]  /*d150*/  FMUL.FTZ R5, R15.reuse, R30.reuse ;  /* 0x0000001e0f057220 */ /* 0x0c0fe20000410000 */
[----:B------:R-:W-:Y:S01]  /*d160*/  FMUL.FTZ R31, R15, R27 ;  /* 0x0000001b0f1f7220 */ /* 0x000fe20000410000 */
[----:B------:R-:W-:Y:S02]  /*d170*/  F2FP.F16.E4M3.UNPACK_B R15, R7 ;  /* 0x00000007ff0f723e */ /* 0x000fe400020006ff */
[C---:B------:R-:W-:Y:S01]  /*d180*/  FFMA.FTZ R33, R20.reuse, R27, -R5 ;  /* 0x0000001b14217223 */ /* 0x040fe20000010805 */
[--C-:B------:R-:W-:Y:S01]  /*d190*/  HADD2.F32 R5, -RZ, R4.reuse.H1_H1 ;  /* 0x30000004ff057230 */ /* 0x100fe20000004100 */
[----:B------:R-:W-:Y:S01]  /*d1a0*/  F2FP.F16.E4M3.UNPACK_B R27, R11.H1 ;  /* 0x0000000bff1b723e */ /* 0x000fe200030006ff */
[----:B------:R-:W-:Y:S01]  /*d1b0*/  FFMA.FTZ R34, R20, R30, R31 ;  /* 0x0000001e14227223 */ /* 0x000fe2000001001f */
[----:B------:R-:W-:Y:S01]  /*d1c0*/  HADD2.F32 R4, -RZ, R4.H0_H0 ;  /* 0x20000004ff047230 */ /* 0x000fe20000004100 */
[----:B------:R-:W-:Y:S01]  /*d1d0*/  F2FP.F16.E4M3.UNPACK_B R20, R0.H1 ;  /* 0x00000000ff14723e */ /* 0x000fe200030006ff */
[C---:B------:R-:W-:Y:S01]  /*d1e0*/  FMUL.FTZ R31, R5.reuse, R29 ;  /* 0x0000001d051f7220 */ /* 0x040fe20000410000 */
[----:B0-----:R-:W-:Y:S01]  /*d1f0*/  FMUL.FTZ R32, R5, R26 ;  /* 0x0000001a05207220 */ /* 0x001fe20000410000 */
[----:B------:R-:W-:Y:S01]  /*d200*/  HADD2.F32 R30, -RZ, R27.H1_H1 ;  /* 0x3000001bff1e7230 */ /* 0x000fe20000004100 */
[----:B------:R-:W-:Y:S01]  /*d210*/  F2FP.F16.E4M3.UNPACK_B R7, R7.H1 ;  /* 0x00000007ff07723e */ /* 0x000fe200030006ff */
[----:B------:R-:W-:-:S02]  /*d220*/  HADD2.F32 R5, -RZ, R24.H1_H1 ;  /* 0x30000018ff057230 */ /* 0x000fc40000004100 */
[C---:B------:R-:W-:Y:S01]  /*d230*/  FFMA.FTZ R31, R4.reuse, R26, -R31 ;  /* 0x0000001a041f7223 */ /* 0x040fe2000001081f */
[----:B------:R-:W-:Y:S01]  /*d240*/  FFMA.FTZ R32, R4, R29, R32 ;  /* 0x0000001d04207223 */ /* 0x000fe20000010020 */
[----:B------:R-:W-:Y:S02]  /*d250*/  HADD2.F32 R26, -RZ, R20.H1_H1 ;  /* 0x30000014ff1a7230 */ /* 0x000fe40000004100 */
[----:B------:R-:W-:Y:S02]  /*d260*/  HADD2.F32 R24, -RZ, R24.H0_H0 ;  /* 0x20000018ff187230 */ /* 0x000fe40000004100 */
[C---:B------:R-:W-:Y:S01]  /*d270*/  FMUL.FTZ R29, R5.reuse, R30 ;  /* 0x0000001e051d7220 */ /* 0x040fe20000410000 */
[----:B------:R-:W-:Y:S02]  /*d280*/  HADD2.F32 R27, -RZ, R27.H0_H0 ;  /* 0x2000001bff1b7230 */ /* 0x000fe40000004100 */
[----:B------:R-:W-:Y:S01]  /*d290*/  FMUL.FTZ R5, R5, R26 ;  /* 0x0000001a05057220 */ /* 0x000fe20000410000 */
[----:B------:R-:W-:-:S02]  /*d2a0*/  HADD2.F32 R4, -RZ, R21.H1_H1 ;  /* 0x30000015ff047230 */ /* 0x000fc40000004100 */
[C---:B------:R-:W-:Y:S01]  /*d2b0*/  FFMA.FTZ R35, R24.reuse, R26, -R29 ;  /* 0x0000001a18237223 */ /* 0x040fe2000001081d */
[----:B------:R-:W-:Y:S01]  /*d2c0*/  HADD2.F32 R20, -RZ, R20.H0_H0 ;  /* 0x20000014ff147230 */ /* 0x000fe20000004100 */
[----:B------:R-:W-:Y:S01]  /*d2d0*/  F2FP.F16.E4M3.UNPACK_B R26, R13 ;  /* 0x0000000dff1a723e */ /* 0x000fe200020006ff */
[----:B------:R-:W-:Y:S02]  /*d2e0*/  HADD2.F32 R21, -RZ, R21.H0_H0 ;  /* 0x20000015ff157230 */ /* 0x000fe40000004100 */
[----:B------:R-:W-:Y:S01]  /*d2f0*/  FFMA.FTZ R30, R24, R30, R5 ;  /* 0x0000001e181e7223 */ /* 0x000fe20000010005 */
[C---:B------:R-:W-:Y:S01]  /*d300*/  FMUL.FTZ R36, R4.reuse, R27 ;  /* 0x0000001b04247220 */ /* 0x040fe20000410000 */
[----:B------:R-:W-:Y:S01]  /*d310*/  F2FP.F16.E4M3.UNPACK_B R24, R3 ;  /* 0x00000003ff18723e */ /* 0x000fe200020006ff */
[-C--:B------:R-:W-:Y:S01]  /*d320*/  FMUL.FTZ R4, R4, R20.reuse ;  /* 0x0000001404047220 */ /* 0x080fe20000410000 */
[----:B------:R-:W-:Y:S02]  /*d330*/  HADD2.F32 R29, -RZ, R26.H1_H1 ;  /* 0x3000001aff1d7230 */ /* 0x000fe40000004100 */
[----:B------:R-:W-:Y:S01]  /*d340*/  FFMA.FTZ R36, R21, R20, -R36 ;  /* 0x0000001415247223 */ /* 0x000fe20000010824 */
[----:B------:R-:W-:-:S02]  /*d350*/  HADD2.F32 R5, -RZ, R6.H1_H1 ;  /* 0x30000006ff057230 */ /* 0x000fc40000004100 */
[----:B------:R-:W-:Y:S01]  /*d360*/  FFMA.FTZ R27, R21, R27, R4 ;  /* 0x0000001b151b7223 */ /* 0x000fe20000010004 */
[----:B------:R-:W-:Y:S01]  /*d370*/  HADD2.F32 R20, -RZ, R24.H1_H1 ;  /* 0x30000018ff147230 */ /* 0x000fe20000004100 */
[----:B------:R-:W-:Y:S01]  /*d380*/  F2FP.SATFINITE.E4M3.F32.PACK_AB_MERGE_C R30, R30, R35, RZ ;  /* 0x000000231e1e723e */ /* 0x000fe200048070ff */
[----:B------:R-:W-:Y:S02]  /*d390*/  HADD2.F32 R6, -RZ, R6.H0_H0 ;  /* 0x20000006ff067230 */ /* 0x000fe40000004100 */
[C---:B------:R-:W-:Y:S01]  /*d3a0*/  FMUL.FTZ R21, R5.reuse, R29 ;  /* 0x0000001d05157220 */ /* 0x040fe20000410000 */
[----:B------:R-:W-:Y:S02]  /*d3b0*/  HADD2.F32 R24, -RZ, R24.H0_H0 ;  /* 0x20000018ff187230 */ /* 0x000fe40000004100 */
[-C--:B------:R-:W-:Y:S01]  /*d3c0*/  FMUL.FTZ R39, R5, R20.reuse ;  /* 0x0000001405277220 */ /* 0x080fe20000410000 */
[----:B------:R-:W-:Y:S02]  /*d3d0*/  HADD2.F32 R26, -RZ, R26.H0_H0 ;  /* 0x2000001aff1a7230 */ /* 0x000fe40000004100 */
[----:B------:R-:W-:Y:S01]  /*d3e0*/  FFMA.FTZ R37, R6, R20, -R21 ;  /* 0x0000001406257223 */ /* 0x000fe20000010815 */
[--C-:B------:R-:W-:Y:S01]  /*d3f0*/  HADD2.F32 R4, -RZ, R25.reuse.H1_H1 ;  /* 0x30000019ff047230 */ /* 0x100fe20000004100 */
[----:B------:R-:W-:Y:S01]  /*d400*/  F2FP.F16.E4M3.UNPACK_B R5, R3.H1 ;  /* 0x00000003ff05723e */ /* 0x000fe200030006ff */
[----:B------:R-:W-:-:S02]  /*d410*/  HADD2.F32 R25, -RZ, R25.H0_H0 ;  /* 0x20000019ff197230 */ /* 0x000fc40000004100 */
[----:B------:R-:W-:Y:S01]  /*d420*/  FFMA.FTZ R38, R6, R29, R39 ;  /* 0x0000001d06267223 */ /* 0x000fe20000010027 */
[C---:B------:R-:W-:Y:S01]  /*d430*/  FMUL.FTZ R20, R4.reuse, R26 ;  /* 0x0000001a04147220 */ /* 0x040fe20000410000 */
[-C--:B------:R-:W-:Y:S01]  /*d440*/  FMUL.FTZ R21, R4, R24.reuse ;  /* 0x0000001804157220 */ /* 0x080fe20000410000 */
[----:B------:R-:W-:Y:S01]  /*d450*/  F2FP.F16.E4M3.UNPACK_B R4, R13.H1 ;  /* 0x0000000dff04723e */ /* 0x000fe200030006ff */
[--C-:B------:R-:W-:Y:S02]  /*d460*/  HADD2.F32 R6, -RZ, R5.reuse.H0_H0 ;  /* 0x20000005ff067230 */ /* 0x100fe40000004100 */
[C---:B------:R-:W-:Y:S01]  /*d470*/  FFMA.FTZ R29, R25.reuse, R24, -R20 ;  /* 0x00000018191d7223 */ /* 0x040fe20000010814 */
[----:B------:R-:W-:Y:S02]  /*d480*/  HADD2.F32 R20, -RZ, R5.H1_H1 ;  /* 0x30000005ff147230 */ /* 0x000fe40000004100 */
[----:B------:R-:W-:Y:S01]  /*d490*/  FFMA.FTZ R26, R25, R26, R21 ;  /* 0x0000001a191a7223 */ /* 0x000fe20000010015 */
[----:B------:R-:W-:-:S02]  /*d4a0*/  HADD2.F32 R24, -RZ, R4.H1_H1 ;  /* 0x30000004ff187230 */ /* 0x000fc40000004100 */
[----:B------:R-:W-:Y:S02]  /*d4b0*/  HADD2.F32 R5, -RZ, R7.H1_H1 ;  /* 0x30000007ff057230 */ /* 0x000fe40000004100 */
[----:B------:R-:W-:Y:S02]  /*d4c0*/  HADD2.F32 R21, -RZ, R4.H0_H0 ;  /* 0x20000004ff157230 */ /* 0x000fe40000004100 */
[----:B------:R-:W-:Y:S02]  /*d4d0*/  HADD2.F32 R4, -RZ, R15.H1_H1 ;  /* 0x3000000fff047230 */ /* 0x000fe40000004100 */
[C---:B------:R-:W-:Y:S01]  /*d4e0*/  FMUL.FTZ R42, R5.reuse, R24 ;  /* 0x00000018052a7220 */ /* 0x040fe20000410000 */
[----:B------:R-:W-:Y:S02]  /*d4f0*/  HADD2.F32 R7, -RZ, R7.H0_H0 ;  /* 0x20000007ff077230 */ /* 0x000fe40000004100 */
[----:B------:R-:W-:Y:S01]  /*d500*/  FMUL.FTZ R5, R5, R20 ;  /* 0x0000001405057220 */ /* 0x000fe20000410000 */
[----:B------:R-:W-:-:S02]  /*d510*/  HADD2.F32 R15, -RZ, R15.H0_H0 ;  /* 0x2000000fff0f7230 */ /* 0x000fc40000004100 */
[CC--:B------:R-:W-:Y:S01]  /*d520*/  FMUL.FTZ R40, R4.reuse, R21.reuse ;  /* 0x0000001504287220 */ /* 0x0c0fe20000410000 */
[----:B------:R-:W-:Y:S01]  /*d530*/  FMUL.FTZ R4, R4, R6 ;  /* 0x0000000604047220 */ /* 0x000fe20000410000 */
[C---:B------:R-:W-:Y:S01]  /*d540*/  FFMA.FTZ R42, R7.reuse, R20, -R42 ;  /* 0x00000014072a7223 */ /* 0x040fe2000001082a */
[----:B------:R-:W-:Y:S01]  /*d550*/  FFMA.FTZ R5, R7, R24, R5 ;  /* 0x0000001807057223 */ /* 0x000fe20000010005 */
[C---:B------:R-:W-:Y:S01]  /*d560*/  FFMA.FTZ R7, R15.reuse, R6, -R40 ;  /* 0x000000060f077223 */ /* 0x040fe20000010828 */
[----:B------:R-:W-:Y:S01]  /*d570*/  FFMA.FTZ R20, R15, R21, R4 ;  /* 0x000000150f147223 */ /* 0x000fe20000010004 */
[----:B------:R-:W-:Y:S02]  /*d580*/  F2FP.SATFINITE.E4M3.F32.PACK_AB_MERGE_C R4, R34, R33, RZ ;  /* 0x000000212204723e */ /* 0x000fe400048070ff */
[----:B------:R-:W-:Y:S02]  /*d590*/  F2FP.SATFINITE.E4M3.F32.PACK_AB_MERGE_C R6, R38, R37, RZ ;  /* 0x000000252606723e */ /* 0x000fe400048070ff */
[----:B------:R-:W-:-:S02]  /*d5a0*/  F2FP.SATFINITE.E4M3.F32.PACK_AB_MERGE_C R42, R5, R42, RZ ;  /* 0x0000002a052a723e */ /* 0x000fc400048070ff */
[----:B------:R-:W-:Y:S02]  /*d5b0*/  F2FP.SATFINITE.E4M3.F32.PACK_AB_MERGE_C R4, R32, R31, R4 ;  /* 0x0000001f2004723e */ /* 0x000fe40004807004 */
[----:B------:R-:W-:Y:S02]  /*d5c0*/  F2FP.SATFINITE.E4M3.F32.PACK_AB_MERGE_C R5, R27, R36, R30 ;  /* 0x000000241b05723e */ /* 0x000fe4000480701e */
[----:B------:R-:W-:Y:S02]  /*d5d0*/  F2FP.SATFINITE.E4M3.F32.PACK_AB_MERGE_C R6, R26, R29, R6 ;  /* 0x0000001d1a06723e */ /* 0x000fe40004807006 */
[----:B------:R-:W-:-:S05]  /*d5e0*/  F2FP.SATFINITE.E4M3.F32.PACK_AB_MERGE_C R7, R20, R7, R42 ;  /* 0x000000071407723e */ /* 0x000fca000480702a */
[----:B------:R1:W-:Y:S02]  /*d5f0*/  STS.128 [R41+0x20400], R4 ;  /* 0x0204000429007388 */ /* 0x0003e40000000c00 */
.L_x_616:
[----:B------:R-:W-:Y:S05]  /*d600*/  BSYNC B2 ;  /* 0x0000000000027941 */ /* 0x000fea0003800000 */
.L_x_615:
[----:B------:R-:W-:Y:S05]  /*d610*/  @P1 BRA `(.L_x_614) ;  /* 0x0000000400681947 */ /* 0x000fea0003800000 */
[----:B-1---5:R-:W1:Y:S01]  /*d620*/  LDS.128 R4, [R41+0x24400] ;  /* 0x0244000029047984 */ /* 0x022e620000000c00 */
        /* <DEDUP_REMOVED lines=14> */
[C---:B------:R-:W-:Y:S01]  /*d710*/  FMUL.FTZ R5, R15.reuse, R30 ;  /* 0x0000001e0f057220 */ /* 0x040fe20000410000 */
        /* <DEDUP_REMOVED lines=46> */
[----:B------:R-:W-:Y:S01]  /*da00*/  FMUL.FTZ R21, R4, R24 ;  /* 0x0000001804157220 */ /* 0x000fe20000410000 */
        /* <DEDUP_REMOVED lines=27> */
.L_x_614:
[----:B------:R-:W-:Y:S05]  /*dbc0*/  BSYNC B1 ;  /* 0x0000000000017941 */ /* 0x000fea0003800000 */
.L_x_613:
[----:B-12---:R-:W-:Y:S01]  /*dbd0*/  VIADD R4, R219, 0x20 ;  /* 0x00000020db047836 */ /* 0x006fe20000000000 */
[----:B------:R-:W-:Y:S04]  /*dbe0*/  BSSY B1, `(.L_x_617) ;  /* 0x00000bf000017945 */ /* 0x000fe80003800000 */
[----:B------:R-:W-:-:S13]  /*dbf0*/  ISETP.GE.AND P0, PT, R4, R8, PT ;  /* 0x000000080400720c */ /* 0x000fda0003f06270 */
[----:B------:R-:W-:Y:S05]  /*dc00*/  @P0 BRA `(.L_x_618) ;  /* 0x0000000800f00947 */ /* 0x000fea0003800000 */
        /* <DEDUP_REMOVED lines=8> */
[-C--:B------:R-:W-:Y:S02]  /*dc90*/  F2FP.F16.E4M3.UNPACK_B R30, R11.reuse ;  /* 0x0000000bff1e723e */ /* 0x080fe400020006ff */
[----:B------:R-:W-:Y:S01]  /*dca0*/  F2FP.F16.E4M3.UNPACK_B R33, R11.H1 ;  /* 0x0000000bff21723e */ /* 0x000fe200030006ff */
[----:B------:R-:W-:Y:S01]  /*dcb0*/  HADD2.F32 R26, -RZ, R29.H1_H1 ;  /* 0x3000001dff1a7230 */ /* 0x000fe20000004100 */
[----:B------:R-:W-:Y:S01]  /*dcc0*/  F2FP.F16.E4M3.UNPACK_B R36, R13 ;  /* 0x0000000dff24723e */ /* 0x000fe200020006ff */
[----:B0-----:R-:W-:Y:S02]  /*dcd0*/  HADD2.F32 R32, -RZ, R30.H1_H1 ;  /* 0x3000001eff207230 */ /* 0x001fe40000004100 */
[----:B------:R-:W-:-:S02]  /*dce0*/  HADD2.F32 R34, -RZ, R33.H1_H1 ;  /* 0x30000021ff227230 */ /* 0x000fc40000004100 */
[----:B------:R-:W-:Y:S02]  /*dcf0*/  HADD2.F32 R35, -RZ, R33.H0_H0 ;  /* 0x20000021ff237230 */ /* 0x000fe40000004100 */
[--C-:B------:R-:W-:Y:S02]  /*dd00*/  HADD2.F32 R38, -RZ, R36.reuse.H1_H1 ;  /* 0x30000024ff267230 */ /* 0x100fe40000004100 */
[----:B------:R-:W-:Y:S01]  /*dd10*/  HADD2.F32 R39, -RZ, R36.H0_H0 ;  /* 0x20000024ff277230 */ /* 0x000fe20000004100 */
[----:B------:R-:W-:-:S05]  /*dd20*/  F2FP.F16.E4M3.UNPACK_B R36, R13.H1 ;  /* 0x0000000dff24723e */ /* 0x000fca00030006ff */
[----:B------:R-:W-:Y:S01]  /*dd30*/  HADD2.F32 R41, -RZ, R36.H1_H1 ;  /* 0x30000024ff297230 */ /* 0x000fe20000004100 */
[-C--:B-1----:R-:W-:Y:S02]  /*dd40*/  F2FP.F16.E4M3.UNPACK_B R15, R4.reuse.H1 ;  /* 0x00000004ff0f723e */ /* 0x082fe400030006ff */
[-C--:B------:R-:W-:Y:S02]  /*dd50*/  F2FP.F16.E4M3.UNPACK_B R21, R5.reuse ;  /* 0x00000005ff15723e */ /* 0x080fe400020006ff */
[----:B------:R-:W-:Y:S01]  /*dd60*/  F2FP.F16.E4M3.UNPACK_B R24, R5.H1 ;  /* 0x00000005ff18723e */ /* 0x000fe200030006ff */
[--C-:B------:R-:W-:Y:S01]  /*dd70*/  HADD2.F32 R20, -RZ, R15.reuse.H0_H0 ;  /* 0x2000000fff147230 */ /* 0x100fe20000004100 */
[----:B------:R-:W-:Y:S01]  /*dd80*/  F2FP.F16.E4M3.UNPACK_B R4, R4 ;  /* 0x00000004ff04723e */ /* 0x000fe200020006ff */
[----:B------:R-:W-:Y:S01]  /*dd90*/  HADD2.F32 R15, -RZ, R15.H1_H1 ;  /* 0x3000000fff0f7230 */ /* 0x000fe20000004100 */
[-C--:B------:R-:W-:Y:S02]  /*dda0*/  F2FP.F16.E4M3.UNPACK_B R25, R6.reuse ;  /* 0x00000006ff19723e */ /* 0x080fe400020006ff */
[----:B------:R-:W-:-:S02]  /*ddb0*/  F2FP.F16.E4M3.UNPACK_B R6, R6.H1 ;  /* 0x00000006ff06723e */ /* 0x000fc400030006ff */
[-C--:B------:R-:W-:Y:S01]  /*ddc0*/  FMUL.FTZ R5, R32, R15.reuse ;  /* 0x0000000f20057220 */ /* 0x080fe20000410000 */
[C---:B------:R-:W-:Y:S01]  /*ddd0*/  FMUL.FTZ R27, R26.reuse, R15 ;  /* 0x0000000f1a1b7220 */ /* 0x040fe20000410000 */
[-C--:B------:R-:W-:Y:S02]  /*dde0*/  F2FP.F16.E4M3.UNPACK_B R15, R7.reuse ;  /* 0x00000007ff0f723e */ /* 0x080fe400020006ff */
[-C--:B------:R-:W-:Y:S01]  /*ddf0*/  FFMA.FTZ R26, R26, R20.reuse, -R5 ;  /* 0x000000141a1a7223 */ /* 0x080fe20000010805 */
[----:B------:R-:W-:Y:S01]  /*de00*/  FFMA.FTZ R31, R32, R20, R27 ;  /* 0x00000014201f7223 */ /* 0x000fe2000001001b */
[----:B------:R-:W-:Y:S01]  /*de10*/  HADD2.F32 R32, -RZ, R30.H0_H0 ;  /* 0x2000001eff207230 */ /* 0x000fe20000004100 */
[----:B------:R-:W-:Y:S01]  /*de20*/  F2FP.F16.E4M3.UNPACK_B R30, R0.H1 ;  /* 0x00000000ff1e723e */ /* 0x000fe200030006ff */
[----:B------:R-:W-:Y:S01]  /*de30*/  HADD2.F32 R5, -RZ, R4.H1_H1 ;  /* 0x30000004ff057230 */ /* 0x000fe20000004100 */
[----:B------:R-:W-:Y:S01]  /*de40*/  F2FP.F16.E4M3.UNPACK_B R7, R7.H1 ;  /* 0x00000007ff07723e */ /* 0x000fe200030006ff */
[----:B------:R-:W-:-:S02]  /*de50*/  HADD2.F32 R20, -RZ, R29.H0_H0 ;  /* 0x2000001dff147230 */ /* 0x000fc40000004100 */
[----:B------:R-:W-:Y:S02]  /*de60*/  HADD2.F32 R4, -RZ, R4.H0_H0 ;  /* 0x20000004ff047230 */ /* 0x000fe40000004100 */
[-C--:B------:R-:W-:Y:S01]  /*de70*/  FMUL.FTZ R27, R32, R5.reuse ;  /* 0x00000005201b7220 */ /* 0x080fe20000410000 */
[----:B------:R-:W-:Y:S02]  /*de80*/  HADD2.F32 R33, -RZ, R30.H0_H0 ;  /* 0x2000001eff217230 */ /* 0x000fe40000004100 */
[C---:B------:R-:W-:Y:S01]  /*de90*/  FMUL.FTZ R29, R20.reuse, R5 ;  /* 0x00000005141d7220 */ /* 0x040fe20000410000 */
[--C-:B------:R-:W-:Y:S02]  /*dea0*/  HADD2.F32 R5, -RZ, R24.reuse.H1_H1 ;  /* 0x30000018ff057230 */ /* 0x100fe40000004100 */
[-C--:B------:R-:W-:Y:S01]  /*deb0*/  FFMA.FTZ R27, R20, R4.reuse, -R27 ;  /* 0x00000004141b7223 */ /* 0x080fe2000001081b */
[----:B------:R-:W-:Y:S02]  /*dec0*/  HADD2.F32 R24, -RZ, R24.H0_H0 ;  /* 0x20000018ff187230 */ /* 0x000fe40000004100 */
[----:B------:R-:W-:Y:S01]  /*ded0*/  FFMA.FTZ R20, R32, R4, R29 ;  /* 0x0000000420147223 */ /* 0x000fe2000001001d */
[----:B------:R-:W-:-:S02]  /*dee0*/  HADD2.F32 R32, -RZ, R30.H1_H1 ;  /* 0x3000001eff207230 */ /* 0x000fc40000004100 */
[-C--:B------:R-:W-:Y:S01]  /*def0*/  FMUL.FTZ R29, R34, R5.reuse ;  /* 0x00000005221d7220 */ /* 0x080fe20000410000 */
[--C-:B------:R-:W-:Y:S02]  /*df00*/  HADD2.F32 R4, -RZ, R21.reuse.H1_H1 ;  /* 0x30000015ff047230 */ /* 0x100fe40000004100 */
[----:B------:R-:W-:Y:S02]  /*df10*/  HADD2.F32 R21, -RZ, R21.H0_H0 ;  /* 0x20000015ff157230 */ /* 0x000fe40000004100 */
[C---:B------:R-:W-:Y:S01]  /*df20*/  FMUL.FTZ R5, R32.reuse, R5 ;  /* 0x0000000520057220 */ /* 0x040fe20000410000 */
[----:B------:R-:W-:Y:S01]  /*df30*/  FFMA.FTZ R29, R32, R24, -R29 ;  /* 0x00000018201d7223 */ /* 0x000fe2000001081d */
[-C--:B------:R-:W-:Y:S01]  /*df40*/  FMUL.FTZ R30, R35, R4.reuse ;  /* 0x00000004231e7220 */ /* 0x080fe20000410000 */
[----:B------:R-:W-:Y:S01]  /*df50*/  F2FP.F16.E4M3.UNPACK_B R32, R3 ;  /* 0x00000003ff20723e */ /* 0x000fe200020006ff */
[C---:B------:R-:W-:Y:S01]  /*df60*/  FMUL.FTZ R4, R33.reuse, R4 ;  /* 0x0000000421047220 */ /* 0x040fe20000410000 */
[----:B------:R-:W-:Y:S01]  /*df70*/  FFMA.FTZ R24, R34, R24, R5 ;  /* 0x0000001822187223 */ /* 0x000fe20000010005 */
[----:B------:R-:W-:Y:S01]  /*df80*/  FFMA.FTZ R30, R33, R21, -R30 ;  /* 0x00000015211e7223 */ /* 0x000fe2000001081e */
[----:B------:R-:W-:-:S02]  /*df90*/  HADD2.F32 R5, -RZ, R6.H1_H1 ;  /* 0x30000006ff057230 */ /* 0x000fc40000004100 */
[----:B------:R-:W-:Y:S01]  /*dfa0*/  FFMA.FTZ R21, R35, R21, R4 ;  /* 0x0000001523157223 */ /* 0x000fe20000010004 */
[----:B------:R-:W-:Y:S01]  /*dfb0*/  HADD2.F32 R34, -RZ, R32.H1_H1 ;  /* 0x30000020ff227230 */ /* 0x000fe20000004100 */
[----:B------:R-:W-:Y:S01]  /*dfc0*/  F2FP.F16.E4M3.UNPACK_B R35, R3.H1 ;  /* 0x00000003ff23723e */ /* 0x000fe200030006ff */
[--C-:B------:R-:W-:Y:S02]  /*dfd0*/  HADD2.F32 R4, -RZ, R25.reuse.H1_H1 ;  /* 0x30000019ff047230 */ /* 0x100fe40000004100 */
[-C--:B------:R-:W-:Y:S01]  /*dfe0*/  FMUL.FTZ R33, R38, R5.reuse ;  /* 0x0000000526217220 */ /* 0x080fe20000410000 */
[----:B------:R-:W-:Y:S02]  /*dff0*/  HADD2.F32 R6, -RZ, R6.H0_H0 ;  /* 0x20000006ff067230 */ /* 0x000fe40000004100 */
[----:B------:R-:W-:Y:S01]  /*e000*/  FMUL.FTZ R5, R34, R5 ;  /* 0x0000000522057220 */ /* 0x000fe20000410000 */
[----:B------:R-:W-:Y:S02]  /*e010*/  HADD2.F32 R37, -RZ, R32.H0_H0 ;  /* 0x20000020ff257230 */ /* 0x000fe40000004100 */
[----:B------:R-:W-:Y:S01]  /*e020*/  FMUL.FTZ R32, R39, R4 ;  /* 0x0000000427207220 */ /* 0x000fe20000410000 */
[----:B------:R-:W-:-:S02]  /*e030*/  HADD2.F32 R25, -RZ, R25.H0_H0 ;  /* 0x20000019ff197230 */ /* 0x000fc40000004100 */
[-C--:B------:R-:W-:Y:S01]  /*e040*/  FFMA.FTZ R33, R34, R6.reuse, -R33 ;  /* 0x0000000622217223 */ /* 0x080fe20000010821 */
[----:B------:R-:W-:Y:S01]  /*e050*/  FFMA.FTZ R34, R38, R6, R5 ;  /* 0x0000000626227223 */ /* 0x000fe20000010005 */
[C---:B------:R-:W-:Y:S01]  /*e060*/  FMUL.FTZ R4, R37.reuse, R4 ;  /* 0x0000000425047220 */ /* 0x040fe20000410000 */
[----:B------:R-:W-:Y:S02]  /*e070*/  HADD2.F32 R5, -RZ, R7.H1_H1 ;  /* 0x30000007ff057230 */ /* 0x000fe40000004100 */
[-C--:B------:R-:W-:Y:S01]  /*e080*/  FFMA.FTZ R6, R37, R25.reuse, -R32 ;  /* 0x0000001925067223 */ /* 0x080fe20000010820 */
[----:B------:R-:W-:Y:S02]  /*e090*/  HADD2.F32 R37, -RZ, R35.H1_H1 ;  /* 0x30000023ff257230 */ /* 0x000fe40000004100 */
[----:B------:R-:W-:Y:S01]  /*e0a0*/  FFMA.FTZ R25, R39, R25, R4 ;  /* 0x0000001927197223 */ /* 0x000fe20000010004 */
[----:B------:R-:W-:Y:S02]  /*e0b0*/  HADD2.F32 R39, -RZ, R36.H0_H0 ;  /* 0x20000024ff277230 */ /* 0x000fe40000004100 */
[----:B------:R-:W-:Y:S01]  /*e0c0*/  FMUL.FTZ R36, R41, R5 ;  /* 0x0000000529247220 */ /* 0x000fe20000410000 */
[----:B------:R-:W-:-:S02]  /*e0d0*/  HADD2.F32 R4, -RZ, R15.H1_H1 ;  /* 0x3000000fff047230 */ /* 0x000fc40000004100 */
[----:B------:R-:W-:Y:S01]  /*e0e0*/  FMUL.FTZ R38, R37, R5 ;  /* 0x0000000525267220 */ /* 0x000fe20000410000 */
[----:B------:R-:W-:Y:S01]  /*e0f0*/  HADD2.F32 R35, -RZ, R35.H0_H0 ;  /* 0x20000023ff237230 */ /* 0x000fe20000004100 */
[----:B------:R-:W-:Y:S01]  /*e100*/  F2FP.SATFINITE.E4M3.F32.PACK_AB_MERGE_C R24, R24, R29, RZ ;  /* 0x0000001d1818723e */ /* 0x000fe200048070ff */
[----:B------:R-:W-:Y:S02]  /*e110*/  HADD2.F32 R7, -RZ, R7.H0_H0 ;  /* 0x20000007ff077230 */ /* 0x000fe40000004100 */
[-C--:B------:R-:W-:Y:S01]  /*e120*/  FMUL.FTZ R32, R39, R4.reuse ;  /* 0x0000000427207220 */ /* 0x080fe20000410000 */
[----:B------:R-:W-:Y:S02]  /*e130*/  HADD2.F32 R15, -RZ, R15.H0_H0 ;  /* 0x2000000fff0f7230 */ /* 0x000fe40000004100 */
[----:B------:R-:W-:Y:S01]  /*e140*/  FMUL.FTZ R4, R35, R4 ;  /* 0x0000000423047220 */ /* 0x000fe20000410000 */
[----:B------:R-:W-:Y:S01]  /*e150*/  F2FP.SATFINITE.E4M3.F32.PACK_AB_MERGE_C R33, R34, R33, RZ ;  /* 0x000000212221723e */ /* 0x000fe200048070ff */
[-C--:B------:R-:W-:Y:S01]  /*e160*/  FFMA.FTZ R36, R37, R7.reuse, -R36 ;  /* 0x0000000725247223 */ /* 0x080fe20000010824 */
[----:B------:R-:W-:Y:S01]  /*e170*/  FFMA.FTZ R5, R41, R7, R38 ;  /* 0x0000000729057223 */ /* 0x000fe20000010026 */
[-C--:B------:R-:W-:Y:S01]  /*e180*/  FFMA.FTZ R7, R35, R15.reuse, -R32 ;  /* 0x0000000f23077223 */ /* 0x080fe20000010820 */
[----:B------:R-:W-:Y:S01]  /*e190*/  FFMA.FTZ R32, R39, R15, R4 ;  /* 0x0000000f27207223 */ /* 0x000fe20000010004 */
[----:B------:R-:W-:-:S02]  /*e1a0*/  F2FP.SATFINITE.E4M3.F32.PACK_AB_MERGE_C R4, R31, R26, RZ ;  /* 0x0000001a1f04723e */ /* 0x000fc400048070ff */
[----:B------:R-:W-:Y:S02]  /*e1b0*/  F2FP.SATFINITE.E4M3.F32.PACK_AB_MERGE_C R36, R5, R36, RZ ;  /* 0x000000240524723e */ /* 0x000fe400048070ff */
[----:B------:R-:W-:Y:S02]  /*e1c0*/  F2FP.SATFINITE.E4M3.F32.PACK_AB_MERGE_C R4, R20, R27, R4 ;  /* 0x0000001b1404723e */ /* 0x000fe40004807004 */
[----:B------:R-:W-:Y:S02]  /*e1d0*/  F2FP.SATFINITE.E4M3.F32.PACK_AB_MERGE_C R5, R21, R30, R24 ;  /* 0x0000001e1505723e */ /* 0x000fe40004807018 */
[----:B------:R-:W-:Y:S02]  /*e1e0*/  F2FP.SATFINITE.E4M3.F32.PACK_AB_MERGE_C R6, R25, R6, R33 ;  /* 0x000000061906723e */ /* 0x000fe40004807021 */
[----:B------:R-:W-:-:S05]  /*e1f0*/  F2FP.SATFINITE.E4M3.F32.PACK_AB_MERGE_C R7, R32, R7, R36 ;  /* 0x000000072007723e */ /* 0x000fca0004807024 */
[----:B------:R1:W-:Y:S02]  /*e200*/  STS.128 [R40+0x21400], R4 ;  /* 0x0214000428007388 */ /* 0x0003e40000000c00 */
.L_x_620:
[----:B------:R-:W-:Y:S05]  /*e210*/  BSYNC B2 ;  /* 0x0000000000027941 */ /* 0x000fea0003800000 */
.L_x_619:
[----:B------:R-:W-:Y:S05]  /*e220*/  @P1 BRA `(.L_x_618) ;  /* 0x0000000400681947 */ /* 0x000fea0003800000 */
[----:B-1---5:R-:W1:Y:S01]  /*e230*/  LDS.128 R4, [R40+0x25400] ;  /* 0x0254000028047984 */ /* 0x022e620000000c00 */
        /* <DEDUP_REMOVED lines=22> */
[----:B------:R-:W-:Y:S02]  /*e3a0*/  F2FP.F16.E4M3.UNPACK_B R15, R7 ;  /* 0x00000007ff0f723e */ /* 0x000fe400020006ff */
        /* <DEDUP_REMOVED lines=21> */
[----:B------:R-:W-:Y:S01]  /*e500*/  FMUL.FTZ R30, R35, R4 ;  /* 0x00000004231e7220 */ /* 0x000fe20000410000 */
        /* <DEDUP_REMOVED lines=44> */
.L_x_618:
[----:B------:R-:W-:Y:S05]  /*e7d0*/  BSYNC B1 ;  /* 0x0000000000017941 */ /* 0x000fea0003800000 */
.L_x_617:
[----:B-12---:R-:W-:Y:S01]  /*e7e0*/  IADD3 R4, R219, 0x40, RZ ;  /* 0x00000040db047810 */ /* 0x006fe20007ffe0ff */
[----:B------:R-:W-:Y:S03]  /*e7f0*/  BSSY B1, `(.L_x_621) ;  /* 0x00000bf000017945 */ /* 0x000fe60003800000 */
[----:B------:R-:W-:-:S13]  /*e800*/  ISETP.GE.AND P0, PT, R4, R8, PT ;  /* 0x000000080400720c */ /* 0x000fda0003f06270 */
[----:B------:R-:W-:Y:S05]  /*e810*/  @P0 BRA `(.L_x_622) ;  /* 0x0000000800f00947 */ /* 0x000fea0003800000 */
[----:B-----5:R1:W5:Y:S01]  /*e820*/  LDL R40, [R1+0x24] ;  /* 0x0000240001287983 */ /* 0x0203620000100800 */
        /* <DEDUP_REMOVED lines=95> */
.L_x_624:
[----:B------:R-:W-:Y:S05]  /*ee20*/  BSYNC B2 ;  /* 0x0000000000027941 */ /* 0x000fea0003800000 */
.L_x_623:
        /* <DEDUP_REMOVED lines=91> */
.L_x_622:
[----:B------:R-:W-:Y:S05]  /*f3e0*/  BSYNC B1 ;  /* 0x0000000000017941 */ /* 0x000fea0003800000 */
.L_x_621:
[----:B-12---:R-:W-:-:S05]  /*f3f0*/  VIADD R4, R219, 0x60 ;  /* 0x00000060db047836 */ /* 0x006fca0000000000 */
        /* <DEDUP_REMOVED lines=11> */
[----:B------:R-:W-:Y:S02]  /*f4b0*/  HADD2.F32 R31, -RZ, R29.H1_H1 ;  /* 0x3000001dff1f7230 */ /* 0x000fe40000004100 */
[----:B------:R-:W-:Y:S02]  /*f4c0*/  HADD2.F32 R25, -RZ, R27.H1_H1 ;  /* 0x3000001bff197230 */ /* 0x000fe40000004100 */
[----:B0-----:R-:W-:Y:S01]  /*f4d0*/  HADD2.F32 R32, -RZ, R29.H0_H0 ;  /* 0x2000001dff207230 */ /* 0x001fe20000004100 */
[----:B------:R-:W-:Y:S02]  /*f4e0*/  F2FP.F16.E4M3.UNPACK_B R29, R0.H1 ;  /* 0x00000000ff1d723e */ /* 0x000fe400030006ff */
[-C--:B-1----:R-:W-:Y:S02]  /*f4f0*/  F2FP.F16.E4M3.UNPACK_B R8, R4.reuse.H1 ;  /* 0x00000004ff08723e */ /* 0x082fe400030006ff */
[----:B------:R-:W-:Y:S02]  /*f500*/  F2FP.F16.E4M3.UNPACK_B R4, R4 ;  /* 0x00000004ff04723e */ /* 0x000fe400020006ff */
[-C--:B------:R-:W-:Y:S01]  /*f510*/  F2FP.F16.E4M3.UNPACK_B R20, R5.reuse ;  /* 0x00000005ff14723e */ /* 0x080fe200020006ff */
[--C-:B------:R-:W-:Y:S01]  /*f520*/  HADD2.F32 R15, -RZ, R8.reuse.H0_H0 ;  /* 0x20000008ff0f7230 */ /* 0x100fe20000004100 */
[----:B------:R-:W-:Y:S01]  /*f530*/  F2FP.F16.E4M3.UNPACK_B R21, R5.H1 ;  /* 0x00000005ff15723e */ /* 0x000fe200030006ff */
[----:B------:R-:W-:Y:S01]  /*f540*/  HADD2.F32 R8, -RZ, R8.H1_H1 ;  /* 0x30000008ff087230 */ /* 0x000fe20000004100 */
[-C--:B------:R-:W-:Y:S01]  /*f550*/  F2FP.F16.E4M3.UNPACK_B R24, R6.reuse ;  /* 0x00000006ff18723e */ /* 0x080fe200020006ff */
[--C-:B------:R-:W-:Y:S01]  /*f560*/  HADD2.F32 R5, -RZ, R4.reuse.H1_H1 ;  /* 0x30000004ff057230 */ /* 0x100fe20000004100 */
[----:B------:R-:W-:Y:S01]  /*f570*/  F2FP.F16.E4M3.UNPACK_B R6, R6.H1 ;  /* 0x00000006ff06723e */ /* 0x000fe200030006ff */
[----:B------:R-:W-:-:S02]  /*f580*/  HADD2.F32 R4, -RZ, R4.H0_H0 ;  /* 0x20000004ff047230 */ /* 0x000fc40000004100 */
[-C--:B------:R-:W-:Y:S01]  /*f590*/  FMUL.FTZ R26, R31, R8.reuse ;  /* 0x000000081f1a7220 */ /* 0x080fe20000410000 */
[C---:B------:R-:W-:Y:S01]  /*f5a0*/  FMUL.FTZ R30, R25.reuse, R8 ;  /* 0x00000008191e7220 */ /* 0x040fe20000410000 */
[----:B------:R-:W-:Y:S01]  /*f5b0*/  HADD2.F32 R0, -RZ, R20.H1_H1 ;  /* 0x30000014ff007230 */ /* 0x000fe20000004100 */
[----:B------:R-:W-:Y:S01]  /*f5c0*/  F2FP.F16.E4M3.UNPACK_B R8, R7 ;  /* 0x00000007ff08723e */ /* 0x000fe200020006ff */
[-C--:B------:R-:W-:Y:S01]  /*f5d0*/  FFMA.FTZ R25, R25, R15.reuse, -R26 ;  /* 0x0000000f19197223 */ /* 0x080fe2000001081a */
[----:B------:R-:W-:Y:S01]  /*f5e0*/  FFMA.FTZ R30, R31, R15, R30 ;  /* 0x0000000f1f1e7223 */ /* 0x000fe2000001001e */
[----:B------:R-:W-:Y:S01]  /*f5f0*/  HADD2.F32 R26, -RZ, R27.H0_H0 ;  /* 0x2000001bff1a7230 */ /* 0x000fe20000004100 */
[----:B------:R-:W-:Y:S01]  /*f600*/  F2FP.F16.E4M3.UNPACK_B R31, R11.H1 ;  /* 0x0000000bff1f723e */ /* 0x000fe200030006ff */
[----:B------:R-:W-:Y:S01]  /*f610*/  FMUL.FTZ R11, R32, R5 ;  /* 0x00000005200b7220 */ /* 0x000fe20000410000 */
[----:B------:R-:W-:Y:S01]  /*f620*/  HADD2.F32 R27, -RZ, R29.H1_H1 ;  /* 0x3000001dff1b7230 */ /* 0x000fe20000004100 */
[----:B------:R-:W-:Y:S01]  /*f630*/  F2FP.F16.E4M3.UNPACK_B R7, R7.H1 ;  /* 0x00000007ff07723e */ /* 0x000fe200030006ff */
[----:B------:R-:W-:Y:S01]  /*f640*/  FMUL.FTZ R15, R26, R5 ;  /* 0x000000051a0f7220 */ /* 0x000fe20000410000 */
[----:B------:R-:W-:-:S02]  /*f650*/  HADD2.F32 R33, -RZ, R31.H1_H1 ;  /* 0x3000001fff217230 */ /* 0x000fc40000004100 */
[-C--:B------:R-:W-:Y:S01]  /*f660*/  FFMA.FTZ R11, R26, R4.reuse, -R11 ;  /* 0x000000041a0b7223 */ /* 0x080fe2000001080b */
[--C-:B------:R-:W-:Y:S02]  /*f670*/  HADD2.F32 R5, -RZ, R21.reuse.H1_H1 ;  /* 0x30000015ff057230 */ /* 0x100fe40000004100 */
[----:B------:R-:W-:Y:S01]  /*f680*/  FFMA.FTZ R26, R32, R4, R15 ;  /* 0x00000004201a7223 */ /* 0x000fe2000001000f */
[----:B------:R-:W-:Y:S01]  /*f690*/  HADD2.F32 R21, -RZ, R21.H0_H0 ;  /* 0x20000015ff157230 */ /* 0x000fe20000004100 */
[----:B------:R-:W-:Y:S01]  /*f6a0*/  F2FP.SATFINITE.E4M3.F32.PACK_AB_MERGE_C R25, R30, R25, RZ ;  /* 0x000000191e19723e */ /* 0x000fe200048070ff */
[----:B------:R-:W-:Y:S02]  /*f6b0*/  HADD2.F32 R34, -RZ, R31.H0_H0 ;  /* 0x2000001fff227230 */ /* 0x000fe40000004100 */
[-C--:B------:R-:W-:Y:S01]  /*f6c0*/  FMUL.FTZ R4, R33, R5.reuse ;  /* 0x0000000521047220 */ /* 0x080fe20000410000 */
[C---:B------:R-:W-:Y:S01]  /*f6d0*/  FMUL.FTZ R32, R27.reuse, R5 ;  /* 0x000000051b207220 */ /* 0x040fe20000410000 */
[----:B------:R-:W-:Y:S01]  /*f6e0*/  HADD2.F32 R20, -RZ, R20.H0_H0 ;  /* 0x20000014ff147230 */ /* 0x000fe20000004100 */
[----:B------:R-:W-:Y:S01]  /*f6f0*/  F2FP.F16.E4M3.UNPACK_B R31, R3.H1 ;  /* 0x00000003ff1f723e */ /* 0x000fe200030006ff */
[----:B------:R-:W-:Y:S01]  /*f700*/  FFMA.FTZ R27, R27, R21, -R4 ;  /* 0x000000151b1b7223 */ /* 0x000fe20000010804 */
[----:B------:R-:W-:Y:S01]  /*f710*/  HADD2.F32 R4, -RZ, R29.H0_H0 ;  /* 0x2000001dff047230 */ /* 0x000fe20000004100 */
[----:B------:R-:W-:Y:S01]  /*f720*/  F2FP.F16.E4M3.UNPACK_B R29, R13 ;  /* 0x0000000dff1d723e */ /* 0x000fe200020006ff */
[-C--:B------:R-:W-:Y:S01]  /*f730*/  FMUL.FTZ R5, R34, R0.reuse ;  /* 0x0000000022057220 */ /* 0x080fe20000410000 */
[----:B------:R-:W-:Y:S01]  /*f740*/  FFMA.FTZ R32, R33, R21, R32 ;  /* 0x0000001521207223 */ /* 0x000fe20000010020 */
[----:B------:R-:W-:Y:S01]  /*f750*/  F2FP.F16.E4M3.UNPACK_B R21, R3 ;  /* 0x00000003ff15723e */ /* 0x000fe200020006ff */
[C---:B------:R-:W-:Y:S01]  /*f760*/  FMUL.FTZ R15, R4.reuse, R0 ;  /* 0x00000000040f7220 */ /* 0x040fe20000410000 */
[----:B------:R-:W-:Y:S01]  /*f770*/  FFMA.FTZ R5, R4, R20, -R5 ;  /* 0x0000001404057223 */ /* 0x000fe20000010805 */
[----:B------:R-:W-:Y:S01]  /*f780*/  HADD2.F32 R40, -RZ, R29.H1_H1 ;  /* 0x3000001dff287230 */ /* 0x000fe20000004100 */
[----:B------:R-:W-:Y:S01]  /*f790*/  F2FP.F16.E4M3.UNPACK_B R13, R13.H1 ;  /* 0x0000000dff0d723e */ /* 0x000fe200030006ff */
[----:B------:R-:W-:-:S02]  /*f7a0*/  HADD2.F32 R4, -RZ, R6.H1_H1 ;  /* 0x30000006ff047230 */ /* 0x000fc40000004100 */
[----:B------:R-:W-:Y:S01]  /*f7b0*/  FFMA.FTZ R20, R34, R20, R15 ;  /* 0x0000001422147223 */ /* 0x000fe2000001000f */
[----:B------:R-:W-:Y:S01]  /*f7c0*/  HADD2.F32 R36, -RZ, R21.H1_H1 ;  /* 0x30000015ff247230 */ /* 0x000fe20000004100 */
[----:B------:R-:W-:Y:S01]  /*f7d0*/  F2FP.SATFINITE.E4M3.F32.PACK_AB_MERGE_C R27, R32, R27, RZ ;  /* 0x0000001b201b723e */ /* 0x000fe200048070ff */
[----:B------:R-:W-:Y:S02]  /*f7e0*/  HADD2.F32 R38, -RZ, R29.H0_H0 ;  /* 0x2000001dff267230 */ /* 0x000fe40000004100 */
[-C--:B------:R-:W-:Y:S01]  /*f7f0*/  FMUL.FTZ R15, R40, R4.reuse ;  /* 0x00000004280f7220 */ /* 0x080fe20000410000 */
[----:B------:R-:W-:Y:S02]  /*f800*/  HADD2.F32 R0, -RZ, R24.H1_H1 ;  /* 0x30000018ff007230 */ /* 0x000fe40000004100 */
[----:B------:R-:W-:Y:S01]  /*f810*/  FMUL.FTZ R29, R36, R4 ;  /* 0x00000004241d7220 */ /* 0x000fe20000410000 */
[----:B------:R-:W-:Y:S02]  /*f820*/  HADD2.F32 R6, -RZ, R6.H0_H0 ;  /* 0x20000006ff067230 */ /* 0x000fe40000004100 */
[----:B------:R-:W-:-:S02]  /*f830*/  HADD2.F32 R34, -RZ, R21.H0_H0 ;  /* 0x20000015ff227230 */ /* 0x000fc40000004100 */
[----:B------:R-:W-:Y:S01]  /*f840*/  FMUL.FTZ R3, R38, R0 ;  /* 0x0000000026037220 */ /* 0x000fe20000410000 */
[----:B------:R-:W-:Y:S02]  /*f850*/  HADD2.F32 R24, -RZ, R24.H0_H0 ;  /* 0x20000018ff187230 */ /* 0x000fe40000004100 */
[-C--:B------:R-:W-:Y:S01]  /*f860*/  FFMA.FTZ R21, R36, R6.reuse, -R15 ;  /* 0x0000000624157223 */ /* 0x080fe2000001080f */
[----:B------:R-:W-:Y:S01]  /*f870*/  FFMA.FTZ R6, R40, R6, R29 ;  /* 0x0000000628067223 */ /* 0x000fe2000001001d */
[C---:B------:R-:W-:Y:S01]  /*f880*/  FMUL.FTZ R15, R34.reuse, R0 ;  /* 0x00000000220f7220 */ /* 0x040fe20000410000 */
[--C-:B------:R-:W-:Y:S02]  /*f890*/  HADD2.F32 R29, -RZ, R31.reuse.H1_H1 ;  /* 0x3000001fff1d7230 */ /* 0x100fe40000004100 */
[-C--:B------:R-:W-:Y:S01]  /*f8a0*/  FFMA.FTZ R4, R34, R24.reuse, -R3 ;  /* 0x0000001822047223 */ /* 0x080fe20000010803 */
[----:B------:R-:W-:Y:S02]  /*f8b0*/  HADD2.F32 R36, -RZ, R31.H0_H0 ;  /* 0x2000001fff247230 */ /* 0x000fe40000004100 */
[----:B------:R-:W-:Y:S01]  /*f8c0*/  FFMA.FTZ R15, R38, R24, R15 ;  /* 0x00000018260f7223 */ /* 0x000fe2000001000f */
[----:B------:R-:W-:Y:S01]  /*f8d0*/  HADD2.F32 R31, -RZ, R13.H1_H1 ;  /* 0x3000000dff1f7230 */ /* 0x000fe20000004100 */
[----:B------:R-:W-:Y:S01]  /*f8e0*/  F2FP.SATFINITE.E4M3.F32.PACK_AB_MERGE_C R6, R6, R21, RZ ;  /* 0x000000150606723e */ /* 0x000fe200048070ff */
[----:B------:R-:W-:-:S02]  /*f8f0*/  HADD2.F32 R3, -RZ, R7.H1_H1 ;  /* 0x30000007ff037230 */ /* 0x000fc40000004100 */
[----:B------:R-:W-:Y:S02]  /*f900*/  HADD2.F32 R38, -RZ, R13.H0_H0 ;  /* 0x2000000dff267230 */ /* 0x000fe40000004100 */
[--C-:B------:R-:W-:Y:S02]  /*f910*/  HADD2.F32 R0, -RZ, R8.reuse.H1_H1 ;  /* 0x30000008ff007230 */ /* 0x100fe40000004100 */
[-C--:B------:R-:W-:Y:S01]  /*f920*/  FMUL.FTZ R24, R31, R3.reuse ;  /* 0x000000031f187220 */ /* 0x080fe20000410000 */
[----:B------:R-:W-:Y:S02]  /*f930*/  HADD2.F32 R7, -RZ, R7.H0_H0 ;  /* 0x20000007ff077230 */ /* 0x000fe40000004100 */
[C---:B------:R-:W-:Y:S01]  /*f940*/  FMUL.FTZ R34, R29.reuse, R3 ;  /* 0x000000031d227220 */ /* 0x040fe20000410000 */
[----:B------:R-:W-:Y:S02]  /*f950*/  HADD2.F32 R8, -RZ, R8.H0_H0 ;  /* 0x20000008ff087230 */ /* 0x000fe40000004100 */
[-C--:B------:R-:W-:Y:S01]  /*f960*/  FMUL.FTZ R3, R38, R0.reuse ;  /* 0x0000000026037220 */ /* 0x080fe20000410000 */
[C---:B------:R-:W-:Y:S01]  /*f970*/  FMUL.FTZ R13, R36.reuse, R0 ;  /* 0x00000000240d7220 */ /* 0x040fe20000410000 */
[-C--:B------:R-:W-:Y:S01]  /*f980*/  FFMA.FTZ R24, R29, R7.reuse, -R24 ;  /* 0x000000071d187223 */ /* 0x080fe20000010818 */
[----:B------:R-:W-:Y:S01]  /*f990*/  FFMA.FTZ R7, R31, R7, R34 ;  /* 0x000000071f077223 */ /* 0x000fe20000010022 */
[-C--:B------:R-:W-:Y:S01]  /*f9a0*/  FFMA.FTZ R3, R36, R8.reuse, -R3 ;  /* 0x0000000824037223 */ /* 0x080fe20000010803 */
[----:B------:R-:W-:-:S03]  /*f9b0*/  FFMA.FTZ R8, R38, R8, R13 ;  /* 0x0000000826087223 */ /* 0x000fc6000001000d */
[----:B------:R-:W-:Y:S02]  /*f9c0*/  F2FP.SATFINITE.E4M3.F32.PACK_AB_MERGE_C R7, R7, R24, RZ ;  /* 0x000000180707723e */ /* 0x000fe400048070ff */
[----:B------:R-:W-:Y:S02]  /*f9d0*/  F2FP.SATFINITE.E4M3.F32.PACK_AB_MERGE_C R24, R26, R11, R25 ;  /* 0x0000000b1a18723e */ /* 0x000fe40004807019 */
[----:B------:R-:W-:Y:S02]  /*f9e0*/  F2FP.SATFINITE.E4M3.F32.PACK_AB_MERGE_C R25, R20, R5, R27 ;  /* 0x000000051419723e */ /* 0x000fe4000480701b */
[----:B------:R-:W-:Y:S02]  /*f9f0*/  F2FP.SATFINITE.E4M3.F32.PACK_AB_MERGE_C R26, R15, R4, R6 ;  /* 0x000000040f1a723e */ /* 0x000fe40004807006 */
[----:B------:R-:W-:-:S05]  /*fa00*/  F2FP.SATFINITE.E4M3.F32.PACK_AB_MERGE_C R27, R8, R3, R7 ;  /* 0x00000003081b723e */ /* 0x000fca0004807007 */
[----:B------:R1:W-:Y:S02]  /*fa10*/  STS.128 [R35+0x23400], R24 ;  /* 0x0234001823007388 */ /* 0x0003e40000000c00 */
.L_x_627:
[----:B------:R-:W-:Y:S05]  /*fa20*/  BSYNC B1 ;  /* 0x0000000000017941 */ /* 0x000fea0003800000 */
.L_x_626:
[----:B------:R-:W-:Y:S05]  /*fa30*/  @P1 BRA `(.L_x_625) ;  /* 0x0000003c00741947 */ /* 0x000fea0003800000 */
[----:B-----5:R-:W2:Y:S01]  /*fa40*/  LDS.128 R4, [R35+0x27400] ;  /* 0x0274000023047984 */ /* 0x020ea20000000c00 */
[-C--:B-1----:R-:W-:Y:S02]  /*fa50*/  F2FP.F16.E4M3.UNPACK_B R24, R12.reuse ;  /* 0x0000000cff18723e */ /* 0x082fe400020006ff */
[----:B------:R-:W-:Y:S02]  /*fa60*/  F2FP.F16.E4M3.UNPACK_B R15, R9 ;  /* 0x00000009ff0f723e */ /* 0x000fe400020006ff */
[----:B------:R-:W-:Y:S01]  /*fa70*/  F2FP.F16.E4M3.UNPACK_B R26, R12.H1 ;  /* 0x0000000cff1a723e */ /* 0x000fe200030006ff */
[--C-:B------:R-:W-:Y:S01]  /*fa80*/  HADD2.F32 R25, -RZ, R24.reuse.H1_H1 ;  /* 0x30000018ff197230 */ /* 0x100fe20000004100 */
[-C--:B------:R-:W-:Y:S01]  /*fa90*/  F2FP.F16.E4M3.UNPACK_B R29, R14.reuse ;  /* 0x0000000eff1d723e */ /* 0x080fe200020006ff */
[----:B------:R-:W-:Y:S01]  /*faa0*/  HADD2.F32 R21, -RZ, R15.H1_H1 ;  /* 0x3000000fff157230 */ /* 0x000fe20000004100 */
[----:B------:R-:W-:Y:S01]  /*fab0*/  F2FP.F16.E4M3.UNPACK_B R14, R14.H1 ;  /* 0x0000000eff0e723e */ /* 0x000fe200030006ff */
[----:B------:R-:W-:-:S02]  /*fac0*/  HADD2.F32 R30, -RZ, R24.H0_H0 ;  /* 0x20000018ff1e7230 */ /* 0x000fc40000004100 */
[----:B------:R-:W-:Y:S02]  /*fad0*/  HADD2.F32 R24, -RZ, R15.H0_H0 ;  /* 0x2000000fff187230 */ /* 0x000fe40000004100 */
[----:B------:R-:W-:Y:S02]  /*fae0*/  HADD2.F32 R27, -RZ, R26.H1_H1 ;  /* 0x3000001aff1b7230 */ /* 0x000fe40000004100 */
[--C-:B0-----:R-:W-:Y:S02]  /*faf0*/  HADD2.F32 R32, -RZ, R29.reuse.H1_H1 ;  /* 0x3000001dff207230 */ /* 0x101fe40000004100 */
[----:B------:R-:W-:Y:S02]  /*fb00*/  HADD2.F32 R29, -RZ, R29.H0_H0 ;  /* 0x2000001dff1d7230 */ /* 0x000fe40000004100 */
[--C-:B------:R-:W-:Y:S02]  /*fb10*/  HADD2.F32 R33, -RZ, R14.reuse.H1_H1 ;  /* 0x3000000eff217230 */ /* 0x100fe40000004100 */
[----:B------:R-:W-:Y:S01]  /*fb20*/  HADD2.F32 R31, -RZ, R14.H0_H0 ;  /* 0x2000000eff1f7230 */ /* 0x000fe20000004100 */
[----:B--2---:R-:W-:-:S02]  /*fb30*/  F2FP.F16.E4M3.UNPACK_B R0, R4.H1 ;  /* 0x00000004ff00723e */ /* 0x004fc400030006ff */
[----:B------:R-:W-:Y:S02]  /*fb40*/  F2FP.F16.E4M3.UNPACK_B R4, R4 ;  /* 0x00000004ff04723e */ /* 0x000fe400020006ff */
[-C--:B------:R-:W-:Y:S01]  /*fb50*/  F2FP.F16.E4M3.UNPACK_B R8, R5.reuse ;  /* 0x00000005ff08723e */ /* 0x080fe200020006ff */
[--C-:B------:R-:W-:Y:S01]  /*fb60*/  HADD2.F32 R3, -RZ, R0.reuse.H0_H0 ;  /* 0x20000000ff037230 */ /* 0x100fe20000004100 */
[----:B------:R-:W-:Y:S01]  /*fb70*/  F2FP.F16.E4M3.UNPACK_B R5, R5.H1 ;  /* 0x00000005ff05723e */ /* 0x000fe200030006ff */
[----:B------:R-:W-:Y:S01]  /*fb80*/  HADD2.F32 R0, -RZ, R0.H1_H1 ;  /* 0x30000000ff007230 */ /* 0x000fe20000004100 */
[-C--:B------:R-:W-:Y:S02]  /*fb90*/  F2FP.F16.E4M3.UNPACK_B R11, R6.reuse ;  /* 0x00000006ff0b723e */ /* 0x080fe400020006ff */
[----:B------:R-:W-:Y:S02]  /*fba0*/  F2FP.F16.E4M3.UNPACK_B R6, R6.H1 ;  /* 0x00000006ff06723e */ /* 0x000fe400030006ff */
[-C--:B------:R-:W-:Y:S01]  /*fbb0*/  FMUL.FTZ R20, R25, R0.reuse ;  /* 0x0000000019147220 */ /* 0x080fe20000410000 */
[----:B------:R-:W-:Y:S01]  /*fbc0*/  FMUL.FTZ R0, R21, R0 ;  /* 0x0000000015007220 */ /* 0x000fe20000410000 */
[----:B------:R-:W-:-:S02]  /*fbd0*/  F2FP.F16.E4M3.UNPACK_B R13, R7 ;  /* 0x00000007ff0d723e */ /* 0x000fc400020006ff */
[-C--:B------:R-:W-:Y:S01]  /*fbe0*/  FFMA.FTZ R20, R21, R3.reuse, -R20 ;  /* 0x0000000315147223 */ /* 0x080fe20000010814 */
[----:B------:R-:W-:Y:S01]  /*fbf0*/  FFMA.FTZ R21, R25, R3, R0 ;  /* 0x0000000319157223 */ /* 0x000fe20000010000 */
[--C-:B------:R-:W-:Y:S01]  /*fc00*/  HADD2.F32 R0, -RZ, R4.reuse.H1_H1 ;  /* 0x30000004ff007230 */ /* 0x100fe20000004100 */
[----:B------:R-:W-:Y:S01]  /*fc10*/  F2FP.F16.E4M3.UNPACK_B R25, R9.H1 ;  /* 0x00000009ff19723e */ /* 0x000fe200030006ff */
[----:B------:R-:W-:Y:S01]  /*fc20*/  HADD2.F32 R4, -RZ, R4.H0_H0 ;  /* 0x20000004ff047230 */ /* 0x000fe20000004100 */
[----:B------:R-:W-:Y:S01]  /*fc30*/  F2FP.F16.E4M3.UNPACK_B R7, R7.H1 ;  /* 0x00000007ff07723e */ /* 0x000fe200030006ff */
[--C-:B------:R-:W-:Y:S02]  /*fc40*/  HADD2.F32 R3, -RZ, R5.reuse.H1_H1 ;  /* 0x30000005ff037230 */ /* 0x100fe40000004100 */
[-C--:B------:R-:W-:Y:S01]  /*fc50*/  FMUL.FTZ R9, R30, R0.reuse ;  /* 0x000000001e097220 */ /* 0x080fe20000410000 */
[C---:B------:R-:W-:Y:S01]  /*fc60*/  FMUL.FTZ R15, R24.reuse, R0 ;  /* 0x00000000180f7220 */ /* 0x040fe20000410000 */
[----:B------:R-:W-:Y:S01]  /*fc70*/  HADD2.F32 R5, -RZ, R5.H0_H0 ;  /* 0x20000005ff057230 */ /* 0x000fe20000004100 */
[----:B------:R-:W-:Y:S01]  /*fc80*/  F2FP.SATFINITE.E4M3.F32.PACK_AB_MERGE_C R20, R21, R20, RZ ;  /* 0x000000141514723e */ /* 0x000fe200048070ff */
[-C--:B------:R-:W-:Y:S01]  /*fc90*/  FFMA.FTZ R9, R24, R4.reuse, -R9 ;  /* 0x0000000418097223 */ /* 0x080fe20000010809 */
[----:B------:R-:W-:Y:S01]  /*fca0*/  FFMA.FTZ R4, R30, R4, R15 ;  /* 0x000000041e047223 */ /* 0x000fe2000001000f */
[----:B------:R-:W-:-:S02]  /*fcb0*/  HADD2.F32 R15, -RZ, R25.H1_H1 ;  /* 0x30000019ff0f7230 */ /* 0x000fc40000004100 */
[-C--:B------:R-:W-:Y:S01]  /*fcc0*/  FMUL.FTZ R12, R27, R3.reuse ;  /* 0x000000031b0c7220 */ /* 0x080fe20000410000 */
[----:B------:R-:W-:Y:S02]  /*fcd0*/  HADD2.F32 R30, -RZ, R26.H0_H0 ;  /* 0x2000001aff1e7230 */ /* 0x000fe40000004100 */
[--C-:B------:R-:W-:Y:S02]  /*fce0*/  HADD2.F32 R0, -RZ, R8.reuse.H1_H1 ;  /* 0x30000008ff007230 */ /* 0x100fe40000004100 */
[C---:B------:R-:W-:Y:S01]  /*fcf0*/  FMUL.FTZ R24, R15.reuse, R3 ;  /* 0x000000030f187220 */ /* 0x040fe20000410000 */
[----:B------:R-:W-:Y:S02]  /*fd00*/  HADD2.F32 R26, -RZ, R25.H0_H0 ;  /* 0x20000019ff1a7230 */ /* 0x000fe40000004100 */
[-C--:B------:R-:W-:Y:S01]  /*fd10*/  FFMA.FTZ R12, R15, R5.reuse, -R12 ;  /* 0x000000050f0c7223 */ /* 0x080fe2000001080c */
[----:B------:R-:W-:Y:S02]  /*fd20*/  HADD2.F32 R8, -RZ, R8.H0_H0 ;  /* 0x20000008ff087230 */ /* 0x000fe40000004100 */
[----:B------:R-:W-:Y:S01]  /*fd30*/  FMUL.FTZ R3, R30, R0 ;  /* 0x000000001e037220 */ /* 0x000fe20000410000 */
[----:B------:R-:W-:Y:S01]  /*fd40*/  FFMA.FTZ R25, R27, R5, R24 ;  /* 0x000000051b197223 */ /* 0x000fe20000010018 */
[----:B------:R-:W-:Y:S01]  /*fd50*/  F2FP.F16.E4M3.UNPACK_B R24, R10 ;  /* 0x0000000aff18723e */ /* 0x000fe200020006ff */
[C---:B------:R-:W-:Y:S01]  /*fd60*/  FMUL.FTZ R15, R26.reuse, R0 ;  /* 0x000000001a0f7220 */ /* 0x040fe20000410000 */
[----:B------:R-:W-:Y:S01]  /*fd70*/  FFMA.FTZ R5, R26, R8, -R3 ;  /* 0x000000081a057223 */ /* 0x000fe20000010803 */
[----:B------:R-:W-:Y:S01]  /*fd80*/  HADD2.F32 R3, -RZ, R6.H1_H1 ;  /* 0x30000006ff037230 */ /* 0x000fe20000004100 */
[----:B------:R-:W-:Y:S01]  /*fd90*/  F2FP.SATFINITE.E4M3.F32.PACK_AB_MERGE_C R12, R25, R12, RZ ;  /* 0x0000000c190c723e */ /* 0x000fe200048070ff */
[----:B------:R-:W-:-:S02]  /*fda0*/  HADD2.F32 R26, -RZ, R24.H1_H1 ;  /* 0x30000018ff1a7230 */ /* 0x000fc40000004100 */
[----:B------:R-:W-:Y:S01]  /*fdb0*/  FFMA.FTZ R8, R30, R8, R15 ;  /* 0x000000081e087223 */ /* 0x000fe2000001000f */
[--C-:B------:R-:W-:Y:S02]  /*fdc0*/  HADD2.F32 R0, -RZ, R11.reuse.H1_H1 ;  /* 0x3000000bff007230 */ /* 0x100fe40000004100 */
[-C--:B------:R-:W-:Y:S01]  /*fdd0*/  FMUL.FTZ R15, R32, R3.reuse ;  /* 0x00000003200f7220 */ /* 0x080fe20000410000 */
[----:B------:R-:W-:Y:S01]  /*fde0*/  HADD2.F32 R27, -RZ, R24.H0_H0 ;  /* 0x20000018ff1b7230 */ /* 0x000fe20000004100 */
[----:B------:R-:W-:Y:S01]  /*fdf0*/  F2FP.F16.E4M3.UNPACK_B R24, R10.H1 ;  /* 0x0000000aff18723e */ /* 0x000fe200030006ff */
        /* <DEDUP_REMOVED lines=9> */
[----:B------:R-:W-:Y:S01]  /*fe90*/  HADD2.F32 R3, -RZ, R7.H1_H1 ;  /* 0x30000007ff037230 */ /* 0x000fe20000004100 */
[----:B------:R-:W-:Y:S01]  /*fea0*/  F2FP.SATFINITE.E4M3.F32.PACK_AB_MERGE_C R4, R4, R9, R20 ;  /* 0x000000090404723e */ /* 0x000fe20004807014 */
[--C-:B------:R-:W-:Y:S01]  /*feb0*/  HADD2.F32 R29, -RZ, R24.reuse.H1_H1 ;  /* 0x30000018ff1d7230 */ /* 0x100fe20000004100 */
[----:B------:R-:W-:Y:S01]  /*fec0*/  F2FP.SATFINITE.E4M3.F32.PACK_AB_MERGE_C R6, R6, R15, RZ ;  /* 0x0000000f0606723e */ /* 0x000fe200048070ff */
[----:B------:R-:W-:-:S02]  /*fed0*/  HADD2.F32 R27, -RZ, R24.H0_H0 ;  /* 0x20000018ff1b7230 */ /* 0x000fc40000004100 */
[-C--:B------:R-:W-:Y:S01]  /*fee0*/  FMUL.FTZ R24, R33, R3.reuse ;  /* 0x0000000321187220 */ /* 0x080fe20000410000 */
[----:B------:R-:W-:Y:S02]  /*fef0*/  HADD2.F32 R0, -RZ, R13.H1_H1 ;  /* 0x3000000dff007230 */ /* 0x000fe40000004100 */
[----:B------:R-:W-:Y:S01]  /*ff00*/  FMUL.FTZ R26, R29, R3 ;  /* 0x000000031d1a7220 */ /* 0x000fe20000410000 */
[----:B------:R-:W-:Y:S01]  /*ff10*/  HADD2.F32 R7, -RZ, R7.H0_H0 ;  /* 0x20000007ff077230 */ /* 0x000fe20000004100 */
[----:B------:R-:W-:Y:S01]  /*ff20*/  F2FP.SATFINITE.E4M3.F32.PACK_AB_MERGE_C R5, R8, R5, R12 ;  /* 0x000000050805723e */ /* 0x000fe2000480700c */
        /* <DEDUP_REMOVED lines=8> */
[----:B------:R-:W-:-:S04]  /*ffb0*/  F2FP.SATFINITE.E4M3.F32.PACK_AB_MERGE_C R7, R7, R24, RZ ;  /* 0x000000180707723e */ /* 0x000fc800048070ff */
[----:B------:R-:W-:-:S05]  /*ffc0*/  F2FP.SATFINITE.E4M3.F32.PACK_AB_MERGE_C R7, R13, R14, R7 ;  /* 0x0000000e0d07723e */ /* 0x000fca0004807007 */
[----:B------:R0:W-:Y:S01]  /*ffd0*/  STS.128 [R35+0x27400], R4 ;  /* 0x0274000423007388 */ /* 0x0001e20000000c00 */
[----:B------:R-:W-:Y:S05]  /*ffe0*/  BRA `(.L_x_625) ;  /* 0x0000003800087947 */ /* 0x000fea0003800000 */
.L_x_607:
[----:B------:R-:W-:-:S03]  /*fff0*/  UMOV UR4, 0xffffffff ;  /* 0xffffffff00047882 */ /* 0x000fc60000000000 */
[----:B------:R-:W-:Y:S05]  /*10000*/  BRA.DIV UR4, `(.L_x_628) ;  /* 0x0000016604fc7947 */ /* 0x000fea000b800000 */
[----:B------:R0:W1:Y:S04]  /*10010*/  SHFL.IDX PT, R5, R24, RZ, 0x181f ;  /* 0x00181fff18057589 */ /* 0x00006800000e0000 */
[----:B------:R0:W2:Y:S04]  /*10020*/  SHFL.IDX PT, R14, R94, RZ, 0x181f ;  /* 0x00181fff5e0e7589 */ /* 0x0000a800000e0000 */
[----:B------:R0:W3:Y:S04]  /*10030*/  SHFL.IDX PT, R3, R26, RZ, 0x181f ;  /* 0x00181fff1a037589 */ /* 0x0000e800000e0000 */
[----:B------:R0:W4:Y:S02]  /*10040*/  SHFL.IDX PT, R7, R27, RZ, 0x181f ;  /* 0x00181fff1b077589 */ /* 0x00012400000e0000 */
.L_x_893:
[----:B------:R-:W5:Y:S01]  /*10050*/  LDL R12, [R1+0x38] ;  /* 0x00003800010c7983 */ /* 0x000f620000100800 */
[----:B------:R-:W-:Y:S01]  /*10060*/  ULDC UR4, c[0x0][0x448] ;  /* 0x0001120000047ab9 */ /* 0x000fe20000000800 */
[----:B------:R-:W-:Y:S01]  /*10070*/  BSSY B1, `(.L_x_629) ;  /* 0x0000013000017945 */ /* 0x000fe20003800000 */
[----:B------:R-:W-:Y:S01]  /*10080*/  IMAD R32, R96, UR4, RZ ;  /* 0x0000000460207c24 */ /* 0x000fe2000f8e02ff */
[----:B------:R-:W-:Y:S02]  /*10090*/  CS2R R10, SRZ ;  /* 0x00000000000a7805 */ /* 0x000fe4000001ff00 */
[----:B------:R-:W-:Y:S02]  /*100a0*/  CS2R R8, SRZ ;  /* 0x0000000000087805 */ /* 0x000fe4000001ff00 */
[----:B0-----:R-:W-:Y:S02]  /*100b0*/  CS2R R26, SRZ ;  /* 0x00000000001a7805 */ /* 0x001fe4000001ff00 */
[----:B------:R-:W-:-:S02]  /*100c0*/  CS2R R24, SRZ ;  /* 0x0000000000187805 */ /* 0x000fc4000001ff00 */
[----:B------:R-:W-:Y:S02]  /*100d0*/  ISETP.GE.AND P0, PT, R6, R32, PT ;  /* 0x000000200600720c */ /* 0x000fe40003f06270 */
[----:B-----5:R-:W-:-:S11]  /*100e0*/  LEA.HI R6, R12, R12, RZ, 0x1 ;  /* 0x0000000c0c067211 */ /* 0x020fd600078f08ff */
[----:B------:R-:W-:Y:S05]  /*100f0*/  @P0 BRA `(.L_x_630) ;  /* 0x0000000000280947 */ /* 0x000fea0003800000 */
[----:B------:R-:W-:Y:S01]  /*10100*/  ULDC UR4, c[0x0][0x3f4] ;  /* 0x0000fd0000047ab9 */ /* 0x000fe20000000800 */
[C---:B-1----:R-:W-:Y:S02]  /*10110*/  IADD3 R4, P0, R16.reuse, R5, RZ ;  /* 0x0000000510047210 */ /* 0x042fe40007f1e0ff */
[----:B------:R-:W-:Y:S02]  /*10120*/  CS2R R10, SRZ ;  /* 0x00000000000a7805 */ /* 0x000fe4000001ff00 */
[C---:B------:R-:W-:Y:S02]  /*10130*/  ISETP.GE.AND P2, PT, R16.reuse, UR4, PT ;  /* 0x0000000410007c0c */ /* 0x040fe4000bf46270 */
[----:B--2---:R-:W-:Y:S01]  /*10140*/  IADD3 R14, P1, R16, R14, RZ ;  /* 0x0000000e100e7210 */ /* 0x004fe20007f3e0ff */
[----:B---3--:R-:W-:-:S03]  /*10150*/  IMAD.X R5, R3, 0x1, R17, P0 ;  /* 0x0000000103057824 */ /* 0x008fc600000e0611 */
[----:B----4-:R-:W-:-:S07]  /*10160*/  IADD3.X R15, R7, R17, RZ, P1, !PT ;  /* 0x00000011070f7210 */ /* 0x010fce0000ffe4ff */
[----:B------:R-:W-:Y:S05]  /*10170*/  @P2 BRA `(.L_x_630) ;  /* 0x0000000000082947 */ /* 0x000fea0003800000 */
[----:B------:R0:W5:Y:S04]  /*10180*/  LD.E.128 R24, desc[UR36][R4.64] ;  /* 0x0000002404187980 */ /* 0x000168000c101d00 */
[----:B------:R0:W5:Y:S02]  /*10190*/  LD.E.128 R8, desc[UR36][R14.64] ;  /* 0x000000240e087980 */ /* 0x000164000c101d00 */
.L_x_630:
[----:B------:R-:W-:Y:S05]  /*101a0*/  BSYNC B1 ;  /* 0x0000000000017941 */ /* 0x000fea0003800000 */
.L_x_629:
[----:B------:R-:W-:Y:S01]  /*101b0*/  LOP3.LUT R6, R6, 0xfffffffe, RZ, 0xc0, !PT ;  /* 0xfffffffe06067812 */ /* 0x000fe200078ec0ff */
[----:B------:R-:W-:Y:S01]  /*101c0*/  IMAD R32, R221, -0x80, R32 ;  /* 0xffffff80dd207824 */ /* 0x000fe200078e0220 */
[----:B-----5:R-:W-:Y:S01]  /*101d0*/  SHF.R.U32.HI R0, RZ, 0x8, R24 ;  /* 0x00000008ff007819 */ /* 0x020fe20000011618 */
[----:B------:R-:W-:Y:S01]  /*101e0*/  BSSY B1, `(.L_x_631) ;  /* 0x0000034000017945 */ /* 0x000fe20003800000 */
[----:B---3--:R-:W-:Y:S01]  /*101f0*/  LOP3.LUT R3, R24, 0xff, RZ, 0xc0, !PT ;  /* 0x000000ff18037812 */ /* 0x008fe200078ec0ff */
[----:B------:R-:W-:Y:S01]  /*10200*/  IMAD.IADD R6, R12, 0x1, -R6 ;  /* 0x000000010c067824 */ /* 0x000fe200078e0a06 */
[----:B------:R-:W-:Y:S02]  /*10210*/  LOP3.LUT R0, R0, 0xff, RZ, 0xc0, !PT ;  /* 0x000000ff00007812 */ /* 0x000fe400078ec0ff */
[----:B0-----:R-:W-:Y:S02]  /*10220*/  SHF.R.U32.HI R15, RZ, 0x8, R27 ;  /* 0x00000008ff0f7819 */ /* 0x001fe4000001161b */
[----:B------:R-:W-:-:S02]  /*10230*/  SHF.L.U32 R34, R6, 0x1f, RZ ;  /* 0x0000001f06227819 */ /* 0x000fc400000006ff */
[----:B-1----:R-:W-:Y:S02]  /*10240*/  PRMT R5, R0, 0x7604, R3 ;  /* 0x0000760400057816 */ /* 0x002fe40000000003 */
[----:B------:R-:W0:Y:S01]  /*10250*/  SYNCS.PHASECHK.TRANS64.TRYWAIT P1, [R23+URZ+0x38800], R34 ;  /* 0x03880022170075a7 */ /* 0x000e22000802017f */
[----:B------:R-:W-:Y:S02]  /*10260*/  SHF.R.U32.HI R0, RZ, 0x8, R26 ;  /* 0x00000008ff007819 */ /* 0x000fe4000001161a */
[----:B------:R-:W-:Y:S02]  /*10270*/  SHF.R.U32.HI R29, RZ, 0x8, R9 ;  /* 0x00000008ff1d7819 */ /* 0x000fe40000011609 */
[----:B------:R-:W-:Y:S02]  /*10280*/  SHF.R.U32.HI R33, RZ, 0x8, R11 ;  /* 0x00000008ff217819 */ /* 0x000fe4000001160b */
[----:B------:R-:W-:Y:S02]  /*10290*/  LOP3.LUT R6, R26, 0xff, RZ, 0xc0, !PT ;  /* 0x000000ff1a067812 */ /* 0x000fe400078ec0ff */
[----:B------:R-:W-:-:S02]  /*102a0*/  LOP3.LUT R12, R27, 0xff, RZ, 0xc0, !PT ;  /* 0x000000ff1b0c7812 */ /* 0x000fc400078ec0ff */
[----:B------:R-:W-:Y:S02]  /*102b0*/  LOP3.LUT R13, R0, 0xff, RZ, 0xc0, !PT ;  /* 0x000000ff000d7812 */ /* 0x000fe400078ec0ff */
[----:B------:R-:W-:Y:S02]  /*102c0*/  LOP3.LUT R15, R15, 0xff, RZ, 0xc0, !PT ;  /* 0x000000ff0f0f7812 */ /* 0x000fe400078ec0ff */
[----:B----4-:R-:W-:Y:S01]  /*102d0*/  SHF.R.U32.HI R7, RZ, 0x8, R25 ;  /* 0x00000008ff077819 */ /* 0x010fe20000011619 */
[----:B------:R-:W1:Y:S01]  /*102e0*/  LDC R3, c[0x0][0x3f4] ;  /* 0x0000fd00ff037b82 */ /* 0x000e620000000800 */
[----:B------:R-:W-:Y:S02]  /*102f0*/  SHF.R.U32.HI R0, RZ, 0x8, R8 ;  /* 0x00000008ff007819 */ /* 0x000fe40000011608 */
[----:B--2---:R-:W-:Y:S02]  /*10300*/  LOP3.LUT R14, R9, 0xff, RZ, 0xc0, !PT ;  /* 0x000000ff090e7812 */ /* 0x004fe400078ec0ff */
[----:B------:R-:W-:-:S02]  /*10310*/  LOP3.LUT R30, R11, 0xff, RZ, 0xc0, !PT ;  /* 0x000000ff0b1e7812 */ /* 0x000fc400078ec0ff */
[----:B------:R-:W-:Y:S02]  /*10320*/  LOP3.LUT R29, R29, 0xff, RZ, 0xc0, !PT ;  /* 0x000000ff1d1d7812 */ /* 0x000fe400078ec0ff */
[----:B------:R-:W-:Y:S02]  /*10330*/  LOP3.LUT R33, R33, 0xff, RZ, 0xc0, !PT ;  /* 0x000000ff21217812 */ /* 0x000fe400078ec0ff */
[----:B------:R-:W-:Y:S02]  /*10340*/  PRMT R13, R13, 0x7604, R6 ;  /* 0x000076040d0d7816 */ /* 0x000fe40000000006 */
[----:B------:R-:W-:Y:S02]  /*10350*/  PRMT R12, R15, 0x7604, R12 ;  /* 0x000076040f0c7816 */ /* 0x000fe4000000000c */
[----:B------:R-:W-:Y:S02]  /*10360*/  LOP3.LUT R4, R25, 0xff, RZ, 0xc0, !PT ;  /* 0x000000ff19047812 */ /* 0x000fe400078ec0ff */
[----:B------:R-:W-:-:S02]  /*10370*/  LOP3.LUT R7, R7, 0xff, RZ, 0xc0, !PT ;  /* 0x000000ff07077812 */ /* 0x000fc400078ec0ff */
[----:B------:R-:W-:Y:S02]  /*10380*/  LOP3.LUT R6, R8, 0xff, RZ, 0xc0, !PT ;  /* 0x000000ff08067812 */ /* 0x000fe400078ec0ff */
[----:B------:R-:W-:Y:S02]  /*10390*/  LOP3.LUT R15, R0, 0xff, RZ, 0xc0, !PT ;  /* 0x000000ff000f7812 */ /* 0x000fe400078ec0ff */
[----:B------:R-:W-:Y:S02]  /*103a0*/  PRMT R14, R29, 0x7604, R14 ;  /* 0x000076041d0e7816 */ /* 0x000fe4000000000e */
[----:B------:R-:W-:Y:S02]  /*103b0*/  PRMT R30, R33, 0x7604, R30 ;  /* 0x00007604211e7816 */ /* 0x000fe4000000001e */
[----:B------:R-:W-:Y:S02]  /*103c0*/  SHF.R.U32.HI R0, RZ, 0x10, R25 ;  /* 0x00000010ff007819 */ /* 0x000fe40000011619 */
[----:B------:R-:W-:-:S02]  /*103d0*/  SHF.R.U32.HI R29, RZ, 0x10, R9 ;  /* 0x00000010ff1d7819 */ /* 0x000fc40000011609 */
[----:B------:R-:W-:Y:S01]  /*103e0*/  SHF.R.U32.HI R33, RZ, 0x10, R11 ;  /* 0x00000010ff217819 */ /* 0x000fe2000001160b */
[----:B------:R-:W-:Y:S01]  /*103f0*/  IMAD.U32 R0, R0, 0x10000, RZ ;  /* 0x0001000000007824 */ /* 0x000fe200078e00ff */
[----:B------:R-:W-:Y:S01]  /*10400*/  PRMT R7, R7, 0x7604, R4 ;  /* 0x0000760407077816 */ /* 0x000fe20000000004 */
[----:B------:R-:W-:Y:S01]  /*10410*/  IMAD.U32 R29, R29, 0x10000, RZ ;  /* 0x000100001d1d7824 */ /* 0x000fe200078e00ff */
[----:B------:R-:W-:Y:S01]  /*10420*/  PRMT R21, R15, 0x7604, R6 ;  /* 0x000076040f157816 */ /* 0x000fe20000000006 */
[----:B------:R-:W-:Y:S01]  /*10430*/  IMAD.U32 R33, R33, 0x10000, RZ ;  /* 0x0001000021217824 */ /* 0x000fe200078e00ff */
[----:B------:R-:W-:Y:S02]  /*10440*/  SHF.R.U32.HI R4, RZ, 0x8, R10 ;  /* 0x00000008ff047819 */ /* 0x000fe4000001160a */
[----:B------:R-:W-:Y:S02]  /*10450*/  SHF.R.U32.HI R15, RZ, 0x10, R27 ;  /* 0x00000010ff0f7819 */ /* 0x000fe4000001161b */
[----:B------:R-:W-:-:S02]  /*10460*/  LOP3.LUT R20, R10, 0xff, RZ, 0xc0, !PT ;  /* 0x000000ff0a147812 */ /* 0x000fc400078ec0ff */
[----:B------:R-:W-:Y:S02]  /*10470*/  LOP3.LUT R31, R4, 0xff, RZ, 0xc0, !PT ;  /* 0x000000ff041f7812 */ /* 0x000fe400078ec0ff */
[----:B------:R-:W-:Y:S02]  /*10480*/  SHF.L.U32 R15, R15, 0x10, RZ ;  /* 0x000000100f0f7819 */ /* 0x000fe400000006ff */
[----:B------:R-:W-:Y:S02]  /*10490*/  PRMT R31, R31, 0x7604, R20 ;  /* 0x000076041f1f7816 */ /* 0x000fe40000000014 */
[----:B-1----:R-:W-:Y:S02]  /*104a0*/  ISETP.GE.AND P0, PT, R16, R3, PT ;  /* 0x000000031000720c */ /* 0x002fe40003f06270 */
[----:B------:R-:W-:Y:S02]  /*104b0*/  LOP3.LUT R7, R7, 0xff0000, R0, 0xf8, !PT ;  /* 0x00ff000007077812 */ /* 0x000fe400078ef800 */
[----:B------:R-:W-:-:S02]  /*104c0*/  LOP3.LUT R15, R12, 0xff0000, R15, 0xf8, !PT ;  /* 0x00ff00000c0f7812 */ /* 0x000fc400078ef80f */
[----:B------:R-:W-:Y:S02]  /*104d0*/  LOP3.LUT R29, R14, 0xff0000, R29, 0xf8, !PT ;  /* 0x00ff00000e1d7812 */ /* 0x000fe400078ef81d */
[----:B------:R-:W-:Y:S02]  /*104e0*/  LOP3.LUT R33, R30, 0xff0000, R33, 0xf8, !PT ;  /* 0x00ff00001e217812 */ /* 0x000fe400078ef821 */
[----:B------:R-:W-:Y:S02]  /*104f0*/  VIMNMX R32, R32, 0x80, PT ;  /* 0x0000008020207848 */ /* 0x000fe40003fe0100 */
[----:B------:R-:W-:Y:S01]  /*10500*/  LOP3.LUT R5, R5, 0xff0000, R24, 0xf8, !PT ;  /* 0x00ff000005057812 */ /* 0x000fe200078ef818 */
[----:B0-----:R-:W-:Y:S06]  /*10510*/  @!P1 BRA `(.L_x_632) ;  /* 0x0000016400289947 */ /* 0x001fec0003800000 */
.L_x_894:
[----:B------:R-:W-:Y:S05]  /*10520*/  BSYNC B1 ;  /* 0x0000000000017941 */ /* 0x000fea0003800000 */
.L_x_631:
[C---:B------:R-:W-:Y:S01]  /*10530*/  VIADD R61, R219.reuse, 0x40 ;  /* 0x00000040db3d7836 */ /* 0x040fe20000000000 */
[C---:B------:R-:W-:Y:S01]  /*10540*/  IADD3 R57, R219.reuse, 0x20, RZ ;  /* 0x00000020db397810 */ /* 0x040fe20007ffe0ff */
[C---:B------:R-:W-:Y:S01]  /*10550*/  VIADD R4, R219.reuse, 0x60 ;  /* 0x00000060db047836 */ /* 0x040fe20000000000 */
[-C--:B------:R-:W-:Y:S01]  /*10560*/  ISETP.GE.OR P1, PT, R219, R32.reuse, P0 ;  /* 0x00000020db00720c */ /* 0x080fe20000726670 */
[----:B------:R-:W-:Y:S01]  /*10570*/  BSSY B1, `(.L_x_633) ;  /* 0x00000d8000017945 */ /* 0x000fe20003800000 */
[-C--:B------:R-:W-:Y:S02]  /*10580*/  ISETP.GE.OR P2, PT, R57, R32.reuse, P0 ;  /* 0x000000203900720c */ /* 0x080fe40000746670 */
[-C--:B------:R-:W-:Y:S02]  /*10590*/  ISETP.GE.OR P3, PT, R61, R32.reuse, P0 ;  /* 0x000000203d00720c */ /* 0x080fe40000766670 */
[----:B------:R-:W-:Y:S02]  /*105a0*/  ISETP.GE.OR P0, PT, R4, R32, P0 ;  /* 0x000000200400720c */ /* 0x000fe40000706670 */
[----:B------:R-:W1:Y:S01]  /*105b0*/  S2R R4, SR_TID.X ;  /* 0x0000000000047919 */ /* 0x000e620000002100 */
[----:B------:R-:W-:-:S02]  /*105c0*/  LOP3.LUT R13, R13, 0xff0000, R26, 0xf8, !PT ;  /* 0x00ff00000d0d7812 */ /* 0x000fc400078ef81a */
[----:B------:R-:W-:Y:S02]  /*105d0*/  LOP3.LUT R21, R21, 0xff0000, R8, 0xf8, !PT ;  /* 0x00ff000015157812 */ /* 0x000fe400078ef808 */
[----:B------:R-:W-:Y:S02]  /*105e0*/  LOP3.LUT R31, R31, 0xff0000, R10, 0xf8, !PT ;  /* 0x00ff00001f1f7812 */ /* 0x000fe400078ef80a */
[----:B------:R-:W-:Y:S02]  /*105f0*/  LOP3.LUT R12, R13, 0xff000000, R26, 0xf8, !PT ;  /* 0xff0000000d0c7812 */ /* 0x000fe400078ef81a */
[----:B------:R-:W-:Y:S02]  /*10600*/  LOP3.LUT R0, R5, 0xff000000, R24, 0xf8, !PT ;  /* 0xff00000005007812 */ /* 0x000fe400078ef818 */
[----:B------:R-:W-:Y:S02]  /*10610*/  LOP3.LUT R26, R15, 0xff000000, R27, 0xf8, !PT ;  /* 0xff0000000f1a7812 */ /* 0x000fe400078ef81b */
[----:B------:R-:W-:-:S02]  /*10620*/  LOP3.LUT R24, R7, 0xff000000, R25, 0xf8, !PT ;  /* 0xff00000007187812 */ /* 0x000fc400078ef819 */
[----:B------:R-:W-:Y:S02]  /*10630*/  LOP3.LUT R13, R21, 0xff000000, R8, 0xf8, !PT ;  /* 0xff000000150d7812 */ /* 0x000fe400078ef808 */
[----:B------:R-:W-:Y:S02]  /*10640*/  LOP3.LUT R14, R29, 0xff000000, R9, 0xf8, !PT ;  /* 0xff0000001d0e7812 */ /* 0x000fe400078ef809 */
[----:B------:R-:W-:Y:S02]  /*10650*/  LOP3.LUT R15, R31, 0xff000000, R10, 0xf8, !PT ;  /* 0xff0000001f0f7812 */ /* 0x000fe400078ef80a */
[----:B------:R-:W-:Y:S02]  /*10660*/  LOP3.LUT R20, R33, 0xff000000, R11, 0xf8, !PT ;  /* 0xff00000021147812 */ /* 0x000fe400078ef80b */
[----:B-1----:R-:W-:-:S04]  /*10670*/  IADD3 R4, R4, -0x80, RZ ;  /* 0xffffff8004047810 */ /* 0x002fc80007ffe0ff */
[----:B------:R-:W-:-:S04]  /*10680*/  SHF.R.S32.HI R59, RZ, 0x1f, R4 ;  /* 0x0000001fff3b7819 */ /* 0x000fc80000011404 */
[----:B------:R-:W-:-:S04]  /*10690*/  LEA.HI R59, R59, R4, RZ, 0x3 ;  /* 0x000000043b3b7211 */ /* 0x000fc800078f18ff */
[----:B------:R-:W-:-:S05]  /*106a0*/  LOP3.LUT R59, R59, 0xfffffff8, RZ, 0xc0, !PT ;  /* 0xfffffff83b3b7812 */ /* 0x000fca00078ec0ff */
[----:B------:R-:W-:Y:S01]  /*106b0*/  IMAD.IADD R59, R4, 0x1, -R59 ;  /* 0x00000001043b7824 */ /* 0x000fe200078e0a3b */
[----:B------:R-:W-:Y:S06]  /*106c0*/  @P1 BRA `(.L_x_634) ;  /* 0x0000000c00081947 */ /* 0x000fec0003800000 */
[----:B------:R-:W2:Y:S01]  /*106d0*/  LDL R62, [R1+0x24] ;  /* 0x00002400013e7983 */ /* 0x000ea20000100800 */
[----:B------:R-:W-:Y:S01]  /*106e0*/  LEA.HI R4, R3, R59, RZ, 0x1c ;  /* 0x0000003b03047211 */ /* 0x000fe200078fe0ff */
[----:B------:R-:W-:Y:S01]  /*106f0*/  IMAD.SHL.U32 R5, R219, 0x80, RZ ;  /* 0x00000080db057824 */ /* 0x000fe200078e00ff */
[----:B------:R-:W-:Y:S02]  /*10700*/  F2FP.F16.E4M3.UNPACK_B R37, R0.H1 ;  /* 0x00000000ff25723e */ /* 0x000fe400030006ff */
[----:B------:R-:W-:Y:S02]  /*10710*/  SHF.R.S32.HI R7, RZ, 0x1f, R4 ;  /* 0x0000001fff077819 */ /* 0x000fe40000011404 */
[----:B------:R-:W-:Y:S01]  /*10720*/  LOP3.LUT R6, R5, 0x380, RZ, 0xc0, !PT ;  /* 0x0000038005067812 */ /* 0x000fe200078ec0ff */
[--C-:B------:R-:W-:Y:S01]  /*10730*/  HADD2.F32 R38, -RZ, R37.reuse.H0_H0 ;  /* 0x20000025ff267230 */ /* 0x100fe20000004100 */
[----:B------:R-:W-:Y:S01]  /*10740*/  LEA.HI R7, R7, R4, RZ, 0x3 ;  /* 0x0000000407077211 */ /* 0x000fe200078f18ff */
[----:B------:R-:W-:Y:S01]  /*10750*/  HADD2.F32 R39, -RZ, R37.H1_H1 ;  /* 0x30000025ff277230 */ /* 0x000fe20000004100 */
[----:B------:R-:W-:-:S02]  /*10760*/  SHF.L.U32 R5, R4, 0x4, RZ ;  /* 0x0000000404057819 */ /* 0x000fc400000006ff */
[----:B------:R-:W-:Y:S01]  /*10770*/  F2FP.F16.E4M3.UNPACK_B R41, R13.H1 ;  /* 0x0000000dff29723e */ /* 0x000fe200030006ff */
[----:B------:R-:W-:Y:S01]  /*10780*/  IMAD.SHL.U32 R7, R7, 0x800, RZ ;  /* 0x0000080007077824 */ /* 0x000fe200078e00ff */
[----:B------:R-:W-:Y:S02]  /*10790*/  LOP3.LUT R5, R6, 0x70, R5, 0xf8, !PT ;  /* 0x0000007006057812 */ /* 0x000fe400078ef805 */
[----:B------:R-:W-:Y:S01]  /*107a0*/  SHF.R.U32.HI R6, RZ, 0x3, R6 ;  /* 0x00000003ff067819 */ /* 0x000fe20000011606 */
[----:B------:R-:W-:Y:S01]  /*107b0*/  HADD2.F32 R40, -RZ, R41.H0_H0 ;  /* 0x20000029ff287230 */ /* 0x000fe20000004100 */
[----:B------:R-:W-:Y:S02]  /*107c0*/  LOP3.LUT R4, R7, 0xffffc000, RZ, 0xc0, !PT ;  /* 0xffffc00007047812 */ /* 0x000fe400078ec0ff */
[----:B------:R-:W-:Y:S02]  /*107d0*/  LOP3.LUT R5, R5, R6, RZ, 0x3c, !PT ;  /* 0x0000000605057212 */ /* 0x000fe400078e3cff */
[----:B------:R-:W-:-:S02]  /*107e0*/  F2FP.F16.E4M3.UNPACK_B R37, R0 ;  /* 0x00000000ff25723e */ /* 0x000fc400020006ff */
[----:B------:R-:W-:-:S05]  /*107f0*/  IADD3 R8, R5, R4, R227 ;  /* 0x0000000405087210 */ /* 0x000fca0007ffe0e3 */
[----:B------:R-:W-:-:S05]  /*10800*/  IMAD.IADD R21, R23, 0x1, R8 ;  /* 0x0000000117157824 */ /* 0x000fca00078e0208 */
[----:B------:R-:W1:Y:S02]  /*10810*/  LDS.128 R8, [R21+0x20400] ;  /* 0x0204000015087984 */ /* 0x000e640000000c00 */
[-C--:B-1----:R-:W-:Y:S02]  /*10820*/  F2FP.F16.E4M3.UNPACK_B R32, R8.reuse.H1 ;  /* 0x00000008ff20723e */ /* 0x082fe400030006ff */
[-C--:B0-----:R-:W-:Y:S02]  /*10830*/  F2FP.F16.E4M3.UNPACK_B R34, R9.reuse ;  /* 0x00000009ff22723e */ /* 0x081fe400020006ff */
[----:B------:R-:W-:Y:S01]  /*10840*/  F2FP.F16.E4M3.UNPACK_B R35, R9.H1 ;  /* 0x00000009ff23723e */ /* 0x000fe200030006ff */
[--C-:B------:R-:W-:Y:S01]  /*10850*/  HADD2.F32 R33, -RZ, R32.reuse.H0_H0 ;  /* 0x20000020ff217230 */ /* 0x100fe20000004100 */
[----:B------:R-:W-:Y:S01]  /*10860*/  F2FP.F16.E4M3.UNPACK_B R8, R8 ;  /* 0x00000008ff08723e */ /* 0x000fe200020006ff */
[----:B------:R-:W-:Y:S01]  /*10870*/  HADD2.F32 R32, -RZ, R32.H1_H1 ;  /* 0x30000020ff207230 */ /* 0x000fe20000004100 */
[----:B------:R-:W-:-:S02]  /*10880*/  F2FP.F16.E4M3.UNPACK_B R36, R10 ;  /* 0x0000000aff24723e */ /* 0x000fc400020006ff */
[C---:B------:R-:W-:Y:S01]  /*10890*/  FMUL.FTZ R9, R33.reuse, R38 ;  /* 0x0000002621097220 */ /* 0x040fe20000410000 */
[----:B------:R-:W-:Y:S01]  /*108a0*/  FMUL.FTZ R42, R33, R40 ;  /* 0x00000028212a7220 */ /* 0x000fe20000410000 */
[----:B------:R-:W-:Y:S01]  /*108b0*/  FMUL.FTZ R45, R32, R39 ;  /* 0x00000027202d7220 */ /* 0x000fe20000410000 */
[----:B------:R-:W-:Y:S02]  /*108c0*/  F2FP.F16.E4M3.UNPACK_B R10, R10.H1 ;  /* 0x0000000aff0a723e */ /* 0x000fe400030006ff */
[-C--:B------:R-:W-:Y:S02]  /*108d0*/  F2FP.F16.E4M3.UNPACK_B R33, R11.reuse ;  /* 0x0000000bff21723e */ /* 0x080fe400020006ff */
[----:B------:R-:W-:Y:S01]  /*108e0*/  F2FP.F16.E4M3.UNPACK_B R11, R11.H1 ;  /* 0x0000000bff0b723e */ /* 0x000fe200030006ff */
[----:B--2---:R-:W0:Y:S02]  /*108f0*/  LDS.128 R4, [R62+0x20400] ;  /* 0x020400003e047984 */ /* 0x004e240000000c00 */
[----:B0-----:R-:W-:-:S02]  /*10900*/  F2FP.F16.E4M3.UNPACK_B R25, R4 ;  /* 0x00000004ff19723e */ /* 0x001fc400020006ff */
[----:B------:R-:W-:Y:S02]  /*10910*/  F2FP.F16.E4M3.UNPACK_B R4, R4.H1 ;  /* 0x00000004ff04723e */ /* 0x000fe400030006ff */
[-C--:B------:R-:W-:Y:S02]  /*10920*/  F2FP.F16.E4M3.UNPACK_B R27, R5.reuse ;  /* 0x00000005ff1b723e */ /* 0x080fe400020006ff */
[----:B------:R-:W-:Y:S01]  /*10930*/  F2FP.F16.E4M3.UNPACK_B R29, R5.H1 ;  /* 0x00000005ff1d723e */ /* 0x000fe200030006ff */
[----:B------:R-:W-:Y:S01]  /*10940*/  HADD2.F32 R5, -RZ, R4.H0_H0 ;  /* 0x20000004ff057230 */ /* 0x000fe20000004100 */
[-C--:B------:R-:W-:Y:S02]  /*10950*/  F2FP.F16.E4M3.UNPACK_B R30, R6.reuse ;  /* 0x00000006ff1e723e */ /* 0x080fe400020006ff */
[----:B------:R-:W-:Y:S02]  /*10960*/  F2FP.F16.E4M3.UNPACK_B R6, R6.H1 ;  /* 0x00000006ff06723e */ /* 0x000fe400030006ff */
[C---:B------:R-:W-:Y:S01]  /*10970*/  FFMA.FTZ R46, R5.reuse, R40, R9 ;  /* 0x00000028052e7223 */ /* 0x040fe20000010009 */
[----:B------:R-:W-:Y:S01]  /*10980*/  F2FP.F16.E4M3.UNPACK_B R40, R13 ;  /* 0x0000000dff28723e */ /* 0x000fe200020006ff */
[----:B------:R-:W-:Y:S01]  /*10990*/  FFMA.FTZ R44, R5, R38, -R42 ;  /* 0x00000026052c7223 */ /* 0x000fe2000001082a */
[----:B------:R-:W-:Y:S01]  /*109a0*/  HADD2.F32 R42, -RZ, R41.H1_H1 ;  /* 0x30000029ff2a7230 */ /* 0x000fe20000004100 */
[-C--:B------:R-:W-:Y:S01]  /*109b0*/  F2FP.F16.E4M3.UNPACK_B R31, R7.reuse ;  /* 0x00000007ff1f723e */ /* 0x080fe200020006ff */
[----:B------:R-:W-:Y:S01]  /*109c0*/  HADD2.F32 R9, -RZ, R8.H0_H0 ;  /* 0x20000008ff097230 */ /* 0x000fe20000004100 */
[----:B------:R-:W-:Y:S01]  /*109d0*/  F2FP.F16.E4M3.UNPACK_B R7, R7.H1 ;  /* 0x00000007ff07723e */ /* 0x000fe200030006ff */
[----:B------:R-:W-:-:S02]  /*109e0*/  HADD2.F32 R41, -RZ, R40.H0_H0 ;  /* 0x20000028ff297230 */ /* 0x000fc40000004100 */
[----:B------:R-:W-:Y:S01]  /*109f0*/  FMUL.FTZ R48, R32, R42 ;  /* 0x0000002a20307220 */ /* 0x000fe20000410000 */
[----:B------:R-:W-:Y:S02]  /*10a00*/  HADD2.F32 R5, -RZ, R4.H1_H1 ;  /* 0x30000004ff057230 */ /* 0x000fe40000004100 */
[----:B------:R-:W-:Y:S02]  /*10a10*/  HADD2.F32 R38, -RZ, R37.H0_H0 ;  /* 0x20000025ff267230 */ /* 0x000fe40000004100 */
[----:B------:R-:W-:Y:S01]  /*10a20*/  FMUL.FTZ R43, R9, R41 ;  /* 0x00000029092b7220 */ /* 0x000fe20000410000 */
[----:B------:R-:W-:Y:S02]  /*10a30*/  HADD2.F32 R4, -RZ, R25.H0_H0 ;  /* 0x20000019ff047230 */ /* 0x000fe40000004100 */
[----:B------:R-:W-:Y:S01]  /*10a40*/  FFMA.FTZ R47, R5, R39, -R48 ;  /* 0x00000027052f7223 */ /* 0x000fe20000010830 */
[----:B------:R-:W-:Y:S02]  /*10a50*/  HADD2.F32 R37, -RZ, R37.H1_H1 ;  /* 0x30000025ff257230 */ /* 0x000fe40000004100 */
[----:B------:R-:W-:Y:S01]  /*10a60*/  FMUL.FTZ R32, R9, R38 ;  /* 0x0000002609207220 */ /* 0x000fe20000410000 */
[----:B------:R-:W-:Y:S01]  /*10a70*/  F2FP.F16.E4M3.UNPACK_B R9, R24.H1 ;  /* 0x00000018ff09723e */ /* 0x000fe200030006ff */
[----:B------:R-:W-:Y:S01]  /*10a80*/  FFMA.FTZ R43, R4, R38, -R43 ;  /* 0x00000026042b7223 */ /* 0x000fe2000001082b */
[----:B------:R-:W-:Y:S01]  /*10a90*/  F2FP.F16.E4M3.UNPACK_B R38, R14.H1 ;  /* 0x0000000eff26723e */ /* 0x000fe200030006ff */
[----:B------:R-:W-:-:S02]  /*10aa0*/  HADD2.F32 R40, -RZ, R40.H1_H1 ;  /* 0x30000028ff287230 */ /* 0x000fc40000004100 */
[----:B------:R-:W-:Y:S01]  /*10ab0*/  FFMA.FTZ R49, R5, R42, R45 ;  /* 0x0000002a05317223 */ /* 0x000fe2000001002d */
[----:B------:R-:W-:Y:S02]  /*10ac0*/  HADD2.F32 R8, -RZ, R8.H1_H1 ;  /* 0x30000008ff087230 */ /* 0x000fe40000004100 */
[----:B------:R-:W-:Y:S01]  /*10ad0*/  FFMA.FTZ R41, R4, R41, R32 ;  /* 0x0000002904297223 */ /* 0x000fe20000010020 */
[----:B------:R-:W-:Y:S02]  /*10ae0*/  HADD2.F32 R25, -RZ, R25.H1_H1 ;  /* 0x30000019ff197230 */ /* 0x000fe40000004100 */
[----:B------:R-:W-:Y:S02]  /*10af0*/  HADD2.F32 R39, -RZ, R38.H0_H0 ;  /* 0x20000026ff277230 */ /* 0x000fe40000004100 */
[C---:B------:R-:W-:Y:S01]  /*10b00*/  FMUL.FTZ R42, R8.reuse, R40 ;  /* 0x00000028082a7220 */ /* 0x040fe20000410000 */
[----:B------:R-:W-:Y:S02]  /*10b10*/  HADD2.F32 R5, -RZ, R35.H0_H0 ;  /* 0x20000023ff057230 */ /* 0x000fe40000004100 */
[----:B------:R-:W-:Y:S01]  /*10b20*/  FMUL.FTZ R45, R8, R37 ;  /* 0x00000025082d7220 */ /* 0x000fe20000410000 */
[----:B------:R-:W-:-:S02]  /*10b30*/  HADD2.F32 R32, -RZ, R9.H0_H0 ;  /* 0x20000009ff207230 */ /* 0x000fc40000004100 */
[----:B------:R-:W-:Y:S01]  /*10b40*/  FFMA.FTZ R42, R25, R37, -R42 ;  /* 0x00000025192a7223 */ /* 0x000fe2000001082a */
[----:B------:R-:W-:Y:S02]  /*10b50*/  HADD2.F32 R4, -RZ, R29.H0_H0 ;  /* 0x2000001dff047230 */ /* 0x000fe40000004100 */
[-C--:B------:R-:W-:Y:S01]  /*10b60*/  FMUL.FTZ R51, R5, R39.reuse ;  /* 0x0000002705337220 */ /* 0x080fe20000410000 */
[----:B------:R-:W-:Y:S01]  /*10b70*/  FFMA.FTZ R40, R25, R40, R45 ;  /* 0x0000002819287223 */ /* 0x000fe2000001002d */
[----:B------:R-:W-:Y:S01]  /*10b80*/  FMUL.FTZ R8, R5, R32 ;  /* 0x0000002005087220 */ /* 0x000fe20000410000 */
[----:B------:R-:W-:Y:S01]  /*10b90*/  F2FP.F16.E4M3.UNPACK_B R25, R14 ;  /* 0x0000000eff19723e */ /* 0x000fe200020006ff */
[C---:B------:R-:W-:Y:S01]  /*10ba0*/  FFMA.FTZ R51, R4.reuse, R32, -R51 ;  /* 0x0000002004337223 */ /* 0x040fe20000010833 */
[----:B------:R-:W-:Y:S02]  /*10bb0*/  HADD2.F32 R38, -RZ, R38.H1_H1 ;  /* 0x30000026ff267230 */ /* 0x000fe40000004100 */
[----:B------:R-:W-:Y:S01]  /*10bc0*/  FFMA.FTZ R39, R4, R39, R8 ;  /* 0x0000002704277223 */ /* 0x000fe20000010008 */
[----:B------:R-:W-:Y:S01]  /*10bd0*/  HADD2.F32 R35, -RZ, R35.H1_H1 ;  /* 0x30000023ff237230 */ /* 0x000fe20000004100 */
[----:B------:R-:W-:Y:S01]  /*10be0*/  F2FP.F16.E4M3.UNPACK_B R8, R24 ;  /* 0x00000018ff08723e */ /* 0x000fe200020006ff */
[----:B------:R-:W-:-:S02]  /*10bf0*/  HADD2.F32 R32, -RZ, R9.H1_H1 ;  /* 0x30000009ff207230 */ /* 0x000fc40000004100 */
[----:B------:R-:W-:Y:S02]  /*10c00*/  HADD2.F32 R37, -RZ, R25.H0_H0 ;  /* 0x20000019ff257230 */ /* 0x000fe40000004100 */
[C---:B------:R-:W-:Y:S01]  /*10c10*/  FMUL.FTZ R50, R35.reuse, R38 ;  /* 0x0000002623327220 */ /* 0x040fe20000410000 */
[----:B------:R-:W-:Y:S02]  /*10c20*/  HADD2.F32 R5, -RZ, R34.H0_H0 ;  /* 0x20000022ff057230 */ /* 0x000fe40000004100 */
[----:B------:R-:W-:Y:S01]  /*10c30*/  FMUL.FTZ R45, R35, R32 ;  /* 0x00000020232d7220 */ /* 0x000fe20000410000 */
[----:B------:R-:W-:Y:S02]  /*10c40*/  HADD2.F32 R29, -RZ, R29.H1_H1 ;  /* 0x3000001dff1d7230 */ /* 0x000fe40000004100 */
[----:B------:R-:W-:Y:S02]  /*10c50*/  HADD2.F32 R9, -RZ, R8.H0_H0 ;  /* 0x20000008ff097230 */ /* 0x000fe40000004100 */
[----:B------:R-:W-:Y:S01]  /*10c60*/  FMUL.FTZ R35, R5, R37 ;  /* 0x0000002505237220 */ /* 0x000fe20000410000 */
[----:B------:R-:W-:-:S02]  /*10c70*/  HADD2.F32 R4, -RZ, R27.H0_H0 ;  /* 0x2000001bff047230 */ /* 0x000fc40000004100 */
[C---:B------:R-:W-:Y:S01]  /*10c80*/  FFMA.FTZ R52, R29.reuse, R32, -R50 ;  /* 0x000000201d347223 */ /* 0x040fe20000010832 */
[----:B------:R-:W-:Y:S01]  /*10c90*/  FFMA.FTZ R54, R29, R38, R45 ;  /* 0x000000261d367223 */ /* 0x000fe2000001002d */
[----:B------:R-:W-:Y:S01]  /*10ca0*/  F2FP.F16.E4M3.UNPACK_B R32, R15.H1 ;  /* 0x0000000fff20723e */ /* 0x000fe200030006ff */
[-C--:B------:R-:W-:Y:S01]  /*10cb0*/  FMUL.FTZ R48, R5, R9.reuse ;  /* 0x0000000905307220 */ /* 0x080fe20000410000 */
[C---:B------:R-:W-:Y:S01]  /*10cc0*/  FFMA.FTZ R38, R4.reuse, R9, -R35 ;  /* 0x0000000904267223 */ /* 0x040fe20000010823 */
[----:B------:R-:W-:Y:S01]  /*10cd0*/  HADD2.F32 R29, -RZ, R25.H1_H1 ;  /* 0x30000019ff1d7230 */ /* 0x000fe20000004100 */
[----:B------:R-:W-:Y:S01]  /*10ce0*/  F2FP.F16.E4M3.UNPACK_B R9, R12.H1 ;  /* 0x0000000cff09723e */ /* 0x000fe200030006ff */
[----:B------:R-:W-:Y:S02]  /*10cf0*/  HADD2.F32 R34, -RZ, R34.H1_H1 ;  /* 0x30000022ff227230 */ /* 0x000fe40000004100 */
[----:B------:R-:W-:Y:S01]  /*10d00*/  FFMA.FTZ R48, R4, R37, R48 ;  /* 0x0000002504307223 */ /* 0x000fe20000010030 */
        /* <DEDUP_REMOVED lines=11> */
[-C--:B------:R-:W-:Y:S01]  /*10dc0*/  FMUL.FTZ R56, R5, R25.reuse ;  /* 0x0000001905387220 */ /* 0x080fe20000410000 */
[----:B------:R-:W-:Y:S02]  /*10dd0*/  HADD2.F32 R27, -RZ, R32.H1_H1 ;  /* 0x30000020ff1b7230 */ /* 0x000fe40000004100 */
[C---:B------:R-:W-:Y:S01]  /*10de0*/  FFMA.FTZ R34, R4.reuse, R25, -R45 ;  /* 0x0000001904227223 */ /* 0x040fe2000001082d */
[----:B------:R-:W-:Y:S01]  /*10df0*/  HADD2.F32 R10, -RZ, R10.H1_H1 ;  /* 0x3000000aff0a7230 */ /* 0x000fe20000004100 */
[----:B------:R-:W-:Y:S01]  /*10e00*/  F2FP.F16.E4M3.UNPACK_B R25, R15 ;  /* 0x0000000fff19723e */ /* 0x000fe200020006ff */
[----:B------:R-:W-:Y:S02]  /*10e10*/  HADD2.F32 R9, -RZ, R9.H1_H1 ;  /* 0x30000009ff097230 */ /* 0x000fe40000004100 */
[----:B------:R-:W-:Y:S01]  /*10e20*/  FFMA.FTZ R56, R4, R35, R56 ;  /* 0x0000002304387223 */ /* 0x000fe20000010038 */
[----:B------:R-:W-:Y:S01]  /*10e30*/  HADD2.F32 R6, -RZ, R6.H1_H1 ;  /* 0x30000006ff067230 */ /* 0x000fe20000004100 */
[----:B------:R-:W-:Y:S01]  /*10e40*/  F2FP.F16.E4M3.UNPACK_B R8, R12 ;  /* 0x0000000cff08723e */ /* 0x000fe200020006ff */
[C---:B------:R-:W-:Y:S01]  /*10e50*/  FMUL.FTZ R35, R10.reuse, R27 ;  /* 0x0000001b0a237220 */ /* 0x040fe20000410000 */
[----:B------:R-:W-:Y:S01]  /*10e60*/  FMUL.FTZ R4, R10, R9 ;  /* 0x000000090a047220 */ /* 0x000fe20000410000 */
[----:B------:R-:W-:-:S02]  /*10e70*/  HADD2.F32 R10, -RZ, R25.H0_H0 ;  /* 0x20000019ff0a7230 */ /* 0x000fc40000004100 */
[----:B------:R-:W-:Y:S02]  /*10e80*/  HADD2.F32 R5, -RZ, R36.H0_H0 ;  /* 0x20000024ff057230 */ /* 0x000fe40000004100 */
[C---:B------:R-:W-:Y:S01]  /*10e90*/  FFMA.FTZ R53, R6.reuse, R9, -R35 ;  /* 0x0000000906357223 */ /* 0x040fe20000010823 */
[----:B------:R-:W-:Y:S01]  /*10ea0*/  FFMA.FTZ R55, R6, R27, R4 ;  /* 0x0000001b06377223 */ /* 0x000fe20000010004 */
[----:B------:R-:W-:Y:S02]  /*10eb0*/  HADD2.F32 R6, -RZ, R8.H0_H0 ;  /* 0x20000008ff067230 */ /* 0x000fe40000004100 */
[----:B------:R-:W-:Y:S02]  /*10ec0*/  HADD2.F32 R4, -RZ, R30.H0_H0 ;  /* 0x2000001eff047230 */ /* 0x000fe40000004100 */
[C---:B------:R-:W-:Y:S01]  /*10ed0*/  FMUL.FTZ R9, R5.reuse, R10 ;  /* 0x0000000a05097220 */ /* 0x040fe20000410000 */
[----:B------:R-:W-:Y:S02]  /*10ee0*/  HADD2.F32 R25, -RZ, R25.H1_H1 ;  /* 0x30000019ff197230 */ /* 0x000fe40000004100 */
[----:B------:R-:W-:Y:S01]  /*10ef0*/  FMUL.FTZ R35, R5, R6 ;  /* 0x0000000605237220 */ /* 0x000fe20000410000 */
[----:B------:R-:W-:-:S02]  /*10f00*/  HADD2.F32 R36, -RZ, R36.H1_H1 ;  /* 0x30000024ff247230 */ /* 0x000fc40000004100 */
[----:B------:R-:W-:Y:S01]  /*10f10*/  FFMA.FTZ R27, R4, R6, -R9 ;  /* 0x00000006041b7223 */ /* 0x000fe20000010809 */
[----:B------:R-:W-:Y:S01]  /*10f20*/  HADD2.F32 R5, -RZ, R8.H1_H1 ;  /* 0x30000008ff057230 */ /* 0x000fe20000004100 */
[----:B------:R-:W-:Y:S01]  /*10f30*/  F2FP.F16.E4M3.UNPACK_B R9, R20.H1 ;  /* 0x00000014ff09723e */ /* 0x000fe200030006ff */
[----:B------:R-:W-:Y:S02]  /*10f40*/  HADD2.F32 R30, -RZ, R30.H1_H1 ;  /* 0x3000001eff1e7230 */ /* 0x000fe40000004100 */
[----:B------:R-:W-:Y:S01]  /*10f50*/  FMUL.FTZ R45, R36, R25 ;  /* 0x00000019242d7220 */ /* 0x000fe20000410000 */
[----:B------:R-:W-:Y:S01]  /*10f60*/  FFMA.FTZ R35, R4, R10, R35 ;  /* 0x0000000a04237223 */ /* 0x000fe20000010023 */
[----:B------:R-:W-:Y:S01]  /*10f70*/  F2FP.F16.E4M3.UNPACK_B R4, R26.H1 ;  /* 0x0000001aff04723e */ /* 0x000fe200030006ff */
[-C--:B------:R-:W-:Y:S01]  /*10f80*/  FMUL.FTZ R36, R36, R5.reuse ;  /* 0x0000000524247220 */ /* 0x080fe20000410000 */
[----:B------:R-:W-:Y:S01]  /*10f90*/  FFMA.FTZ R32, R30, R5, -R45 ;  /* 0x000000051e207223 */ /* 0x000fe2000001082d */
[----:B------:R-:W-:-:S02]  /*10fa0*/  HADD2.F32 R10, -RZ, R9.H0_H0 ;  /* 0x20000009ff0a7230 */ /* 0x000fc40000004100 */
[----:B------:R-:W-:Y:S02]  /*10fb0*/  HADD2.F32 R5, -RZ, R11.H0_H0 ;  /* 0x2000000bff057230 */ /* 0x000fe40000004100 */
[----:B------:R-:W-:Y:S01]  /*10fc0*/  FFMA.FTZ R36, R30, R25, R36 ;  /* 0x000000191e247223 */ /* 0x000fe20000010024 */
[--C-:B------:R-:W-:Y:S02]  /*10fd0*/  HADD2.F32 R6, -RZ, R4.reuse.H0_H0 ;  /* 0x20000004ff067230 */ /* 0x100fe40000004100 */
[----:B------:R-:W-:Y:S02]  /*10fe0*/  HADD2.F32 R8, -RZ, R4.H1_H1 ;  /* 0x30000004ff087230 */ /* 0x000fe40000004100 */
[----:B------:R-:W-:Y:S01]  /*10ff0*/  FMUL.FTZ R25, R5, R10 ;  /* 0x0000000a05197220 */ /* 0x000fe20000410000 */
[----:B------:R-:W-:Y:S02]  /*11000*/  HADD2.F32 R4, -RZ, R7.H0_H0 ;  /* 0x20000007ff047230 */ /* 0x000fe40000004100 */
[----:B------:R-:W-:-:S02]  /*11010*/  HADD2.F32 R30, -RZ, R9.H1_H1 ;  /* 0x30000009ff1e7230 */ /* 0x000fc40000004100 */
[-C--:B------:R-:W-:Y:S01]  /*11020*/  FMUL.FTZ R9, R5, R6.reuse ;  /* 0x0000000605097220 */ /* 0x080fe20000410000 */
[----:B------:R-:W-:Y:S02]  /*11030*/  HADD2.F32 R11, -RZ, R11.H1_H1 ;  /* 0x3000000bff0b7230 */ /* 0x000fe40000004100 */
[C---:B------:R-:W-:Y:S01]  /*11040*/  FFMA.FTZ R25, R4.reuse, R6, -R25 ;  /* 0x0000000604197223 */ /* 0x040fe20000010819 */
[----:B------:R-:W-:Y:S01]  /*11050*/  HADD2.F32 R7, -RZ, R7.H1_H1 ;  /* 0x30000007ff077230 */ /* 0x000fe20000004100 */
[----:B------:R-:W-:Y:S01]  /*11060*/  F2FP.F16.E4M3.UNPACK_B R5, R26 ;  /* 0x0000001aff05723e */ /* 0x000fe200020006ff */
[----:B------:R-:W-:Y:S01]  /*11070*/  FFMA.FTZ R45, R4, R10, R9 ;  /* 0x0000000a042d7223 */ /* 0x000fe20000010009 */
[C---:B------:R-:W-:Y:S01]  /*11080*/  FMUL.FTZ R6, R11.reuse, R30 ;  /* 0x0000001e0b067220 */ /* 0x040fe20000410000 */
[----:B------:R-:W-:Y:S01]  /*11090*/  FMUL.FTZ R11, R11, R8 ;  /* 0x000000080b0b7220 */ /* 0x000fe20000410000 */
[----:B------:R-:W-:Y:S02]  /*110a0*/  F2FP.F16.E4M3.UNPACK_B R4, R20 ;  /* 0x00000014ff04723e */ /* 0x000fe400020006ff */
[----:B------:R-:W-:Y:S01]  /*110b0*/  FFMA.FTZ R58, R7, R8, -R6 ;  /* 0x00000008073a7223 */ /* 0x000fe20000010806 */
[----:B------:R-:W-:-:S02]  /*110c0*/  HADD2.F32 R6, -RZ, R5.H0_H0 ;  /* 0x20000005ff067230 */ /* 0x000fc40000004100 */
[----:B------:R-:W-:Y:S01]  /*110d0*/  FFMA.FTZ R60, R7, R30, R11 ;  /* 0x0000001e073c7223 */ /* 0x000fe2000001000b */
[----:B------:R-:W-:Y:S02]  /*110e0*/  HADD2.F32 R8, -RZ, R5.H1_H1 ;  /* 0x30000005ff087230 */ /* 0x000fe40000004100 */
[--C-:B------:R-:W-:Y:S02]  /*110f0*/  HADD2.F32 R5, -RZ, R33.reuse.H0_H0 ;  /* 0x20000021ff057230 */ /* 0x100fe40000004100 */
[--C-:B------:R-:W-:Y:S01]  /*11100*/  HADD2.F32 R7, -RZ, R4.reuse.H0_H0 ;  /* 0x20000004ff077230 */ /* 0x100fe20000004100 */
[----:B------:R-:W-:Y:S01]  /*11110*/  F2FP.SATFINITE.E4M3.F32.PACK_AB_MERGE_C R45, R60, R45, RZ ;  /* 0x0000002d3c2d723e */ /* 0x000fe200048070ff */
[----:B------:R-:W-:Y:S02]  /*11120*/  HADD2.F32 R10, -RZ, R4.H1_H1 ;  /* 0x30000004ff0a7230 */ /* 0x000fe40000004100 */
[----:B------:R-:W-:Y:S01]  /*11130*/  FMUL.FTZ R30, R5, R6 ;  /* 0x00000006051e7220 */ /* 0x000fe20000410000 */
[----:B------:R-:W-:-:S02]  /*11140*/  HADD2.F32 R33, -RZ, R33.H1_H1 ;  /* 0x30000021ff217230 */ /* 0x000fc40000004100 */
[----:B------:R-:W-:Y:S01]  /*11150*/  FMUL.FTZ R9, R5, R7 ;  /* 0x0000000705097220 */ /* 0x000fe20000410000 */
[--C-:B------:R-:W-:Y:S01]  /*11160*/  HADD2.F32 R4, -RZ, R31.reuse.H0_H0 ;  /* 0x2000001fff047230 */ /* 0x100fe20000004100 */
[----:B------:R-:W-:Y:S01]  /*11170*/  F2FP.SATFINITE.E4M3.F32.PACK_AB_MERGE_C R5, R52, R51, RZ ;  /* 0x000000333405723e */ /* 0x000fe200048070ff */
[----:B------:R-:W-:Y:S02]  /*11180*/  HADD2.F32 R31, -RZ, R31.H1_H1 ;  /* 0x3000001fff1f7230 */ /* 0x000fe40000004100 */
[C---:B------:R-:W-:Y:S01]  /*11190*/  FMUL.FTZ R50, R33.reuse, R10 ;  /* 0x0000000a21327220 */ /* 0x040fe20000410000 */
[----:B------:R-:W-:Y:S01]  /*111a0*/  FMUL.FTZ R33, R33, R8 ;  /* 0x0000000821217220 */ /* 0x000fe20000410000 */
[C---:B------:R-:W-:Y:S01]  /*111b0*/  FFMA.FTZ R11, R4.reuse, R6, -R9 ;  /* 0x00000006040b7223 */ /* 0x040fe20000010809 */
[----:B------:R-:W-:Y:S01]  /*111c0*/  FFMA.FTZ R30, R4, R7, R30 ;  /* 0x00000007041e7223 */ /* 0x000fe2000001001e */
[C---:B------:R-:W-:Y:S01]  /*111d0*/  FFMA.FTZ R50, R31.reuse, R8, -R50 ;  /* 0x000000081f327223 */ /* 0x040fe20000010832 */
[----:B------:R-:W-:Y:S01]  /*111e0*/  FFMA.FTZ R33, R31, R10, R33 ;  /* 0x0000000a1f217223 */ /* 0x000fe20000010021 */
[----:B------:R-:W-:-:S02]  /*111f0*/  F2FP.SATFINITE.E4M3.F32.PACK_AB_MERGE_C R4, R47, R44, RZ ;  /* 0x0000002c2f04723e */ /* 0x000fc400048070ff */
[----:B------:R-:W-:Y:S02]  /*11200*/  F2FP.SATFINITE.E4M3.F32.PACK_AB_MERGE_C R6, R53, R34, RZ ;  /* 0x000000223506723e */ /* 0x000fe400048070ff */
[----:B------:R-:W-:Y:S02]  /*11210*/  F2FP.SATFINITE.E4M3.F32.PACK_AB_MERGE_C R7, R58, R25, RZ ;  /* 0x000000193a07723e */ /* 0x000fe400048070ff */
[----:B------:R-:W-:Y:S02]  /*11220*/  F2FP.SATFINITE.E4M3.F32.PACK_AB_MERGE_C R8, R49, R46, RZ ;  /* 0x0000002e3108723e */ /* 0x000fe400048070ff */
[----:B------:R-:W-:Y:S02]  /*11230*/  F2FP.SATFINITE.E4M3.F32.PACK_AB_MERGE_C R9, R54, R39, RZ ;  /* 0x000000273609723e */ /* 0x000fe400048070ff */
[----:B------:R-:W-:Y:S02]  /*11240*/  F2FP.SATFINITE.E4M3.F32.PACK_AB_MERGE_C R10, R55, R56, RZ ;  /* 0x00000038370a723e */ /* 0x000fe400048070ff */
[----:B------:R-:W-:-:S02]  /*11250*/  F2FP.SATFINITE.E4M3.F32.PACK_AB_MERGE_C R4, R42, R43, R4 ;  /* 0x0000002b2a04723e */ /* 0x000fc40004807004 */
[----:B------:R-:W-:Y:S02]  /*11260*/  F2FP.SATFINITE.E4M3.F32.PACK_AB_MERGE_C R5, R37, R38, R5 ;  /* 0x000000262505723e */ /* 0x000fe40004807005 */
[----:B------:R-:W-:Y:S02]  /*11270*/  F2FP.SATFINITE.E4M3.F32.PACK_AB_MERGE_C R6, R32, R27, R6 ;  /* 0x0000001b2006723e */ /* 0x000fe40004807006 */
[----:B------:R-:W-:Y:S02]  /*11280*/  F2FP.SATFINITE.E4M3.F32.PACK_AB_MERGE_C R7, R50, R11, R7 ;  /* 0x0000000b3207723e */ /* 0x000fe40004807007 */
[----:B------:R-:W-:Y:S02]  /*11290*/  F2FP.SATFINITE.E4M3.F32.PACK_AB_MERGE_C R8, R40, R41, R8 ;  /* 0x000000292808723e */ /* 0x000fe40004807008 */
[----:B------:R-:W-:Y:S01]  /*112a0*/  F2FP.SATFINITE.E4M3.F32.PACK_AB_MERGE_C R9, R29, R48, R9 ;  /* 0x000000301d09723e */ /* 0x000fe20004807009 */
[----:B------:R1:W-:Y:S01]  /*112b0*/  STS.128 [R62+0x20400], R4 ;  /* 0x020400043e007388 */ /* 0x0003e20000000c00 */
[----:B------:R-:W-:-:S02]  /*112c0*/  F2FP.SATFINITE.E4M3.F32.PACK_AB_MERGE_C R10, R36, R35, R10 ;  /* 0x00000023240a723e */ /* 0x000fc4000480700a */
[----:B------:R-:W-:-:S05]  /*112d0*/  F2FP.SATFINITE.E4M3.F32.PACK_AB_MERGE_C R11, R33, R30, R45 ;  /* 0x0000001e210b723e */ /* 0x000fca000480702d */
[----:B------:R1:W-:Y:S02]  /*112e0*/  STS.128 [R21+0x20400], R8 ;  /* 0x0204000815007388 */ /* 0x0003e40000000c00 */
.L_x_634:
[----:B------:R-:W-:Y:S05]  /*112f0*/  BSYNC B1 ;  /* 0x0000000000017941 */ /* 0x000fea0003800000 */
.L_x_633:
[----:B------:R-:W-:Y:S04]  /*11300*/  BSSY B1, `(.L_x_635) ;  /* 0x00000c5000017945 */ /* 0x000fe80003800000 */
[----:B------:R-:W-:Y:S05]  /*11310*/  @P2 BRA `(.L_x_636) ;  /* 0x0000000c000c2947 */ /* 0x000fea0003800000 */
[----:B-1----:R-:W2:Y:S04]  /*11320*/  LDL R8, [R1+0x20] ;  /* 0x0000200001087983 */ /* 0x002ea80000100800 */
[----:B------:R-:W3:Y:S01]  /*11330*/  LDL R60, [R1+0x48] ;  /* 0x00004800013c7983 */ /* 0x000ee20000100800 */
[----:B------:R-:W-:Y:S02]  /*11340*/  LEA.HI R4, R3, R59, RZ, 0x1c ;  /* 0x0000003b03047211 */ /* 0x000fe400078fe0ff */
[----:B------:R-:W-:Y:S02]  /*11350*/  SHF.L.U32 R5, R57, 0x7, RZ ;  /* 0x0000000739057819 */ /* 0x000fe400000006ff */
[----:B------:R-:W-:Y:S02]  /*11360*/  SHF.R.S32.HI R7, RZ, 0x1f, R4 ;  /* 0x0000001fff077819 */ /* 0x000fe40000011404 */
[----:B------:R-:W-:Y:S01]  /*11370*/  LOP3.LUT R6, R5, 0x380, RZ, 0xc0, !PT ;  /* 0x0000038005067812 */ /* 0x000fe200078ec0ff */
[----:B------:R-:W-:Y:S01]  /*11380*/  IMAD.SHL.U32 R5, R4, 0x10, RZ ;  /* 0x0000001004057824 */ /* 0x000fe200078e00ff */
[----:B------:R-:W-:-:S02]  /*11390*/  LEA.HI R7, R7, R4, RZ, 0x3 ;  /* 0x0000000407077211 */ /* 0x000fc400078f18ff */
[----:B------:R-:W-:Y:S02]  /*113a0*/  F2FP.F16.E4M3.UNPACK_B R37, R0.H1 ;  /* 0x00000000ff25723e */ /* 0x000fe400030006ff */
[----:B------:R-:W-:Y:S01]  /*113b0*/  LOP3.LUT R4, R6, 0x70, R5, 0xf8, !PT ;  /* 0x0000007006047812 */ /* 0x000fe200078ef805 */
[----:B------:R-:W-:Y:S01]  /*113c0*/  IMAD.SHL.U32 R7, R7, 0x800, RZ ;  /* 0x0000080007077824 */ /* 0x000fe200078e00ff */
[----:B------:R-:W-:Y:S01]  /*113d0*/  SHF.R.U32.HI R5, RZ, 0x3, R6 ;  /* 0x00000003ff057819 */ /* 0x000fe20000011606 */
[----:B------:R-:W-:Y:S01]  /*113e0*/  HADD2.F32 R39, -RZ, R37.H0_H0 ;  /* 0x20000025ff277230 */ /* 0x000fe20000004100 */
[----:B------:R-:W-:Y:S02]  /*113f0*/  F2FP.F16.E4M3.UNPACK_B R41, R13.H1 ;  /* 0x0000000dff29723e */ /* 0x000fe400030006ff */
[----:B------:R-:W-:Y:S02]  /*11400*/  LOP3.LUT R4, R4, R5, RZ, 0x3c, !PT ;  /* 0x0000000504047212 */ /* 0x000fe400078e3cff */
[----:B------:R-:W-:Y:S01]  /*11410*/  LOP3.LUT R7, R7, 0xffffc000, RZ, 0xc0, !PT ;  /* 0xffffc00007077812 */ /* 0x000fe200078ec0ff */
[--C-:B------:R-:W-:Y:S01]  /*11420*/  HADD2.F32 R43, -RZ, R41.reuse.H0_H0 ;  /* 0x20000029ff2b7230 */ /* 0x100fe20000004100 */
[----:B------:R-:W-:Y:S01]  /*11430*/  F2FP.F16.E4M3.UNPACK_B R46, R13 ;  /* 0x0000000dff2e723e */ /* 0x000fe200020006ff */
[----:B------:R-:W-:Y:S01]  /*11440*/  HADD2.F32 R41, -RZ, R41.H1_H1 ;  /* 0x30000029ff297230 */ /* 0x000fe20000004100 */
[----:B------:R-:W-:-:S02]  /*11450*/  F2FP.F16.E4M3.UNPACK_B R49, R14 ;  /* 0x0000000eff31723e */ /* 0x000fc400020006ff */
[----:B------:R-:W-:Y:S01]  /*11460*/  F2FP.F16.E4M3.UNPACK_B R55, R20.H1 ;  /* 0x00000014ff37723e */ /* 0x000fe200030006ff */
[--C-:B------:R-:W-:Y:S02]  /*11470*/  HADD2.F32 R48, -RZ, R46.reuse.H0_H0 ;  /* 0x2000002eff307230 */ /* 0x100fe40000004100 */
[----:B------:R-:W-:Y:S02]  /*11480*/  HADD2.F32 R47, -RZ, R46.H1_H1 ;  /* 0x3000002eff2f7230 */ /* 0x000fe40000004100 */
[----:B------:R-:W-:Y:S02]  /*11490*/  HADD2.F32 R52, -RZ, R49.H0_H0 ;  /* 0x20000031ff347230 */ /* 0x000fe40000004100 */
[----:B------:R-:W-:Y:S01]  /*114a0*/  HADD2.F32 R57, -RZ, R55.H1_H1 ;  /* 0x30000037ff397230 */ /* 0x000fe20000004100 */
[----:B--2---:R-:W-:-:S04]  /*114b0*/  IADD3 R8, R4, R7, R8 ;  /* 0x0000000704087210 */ /* 0x004fc80007ffe008 */
[----:B------:R-:W-:Y:S01]  /*114c0*/  IADD3 R21, R23, R8, RZ ;  /* 0x0000000817157210 */ /* 0x000fe20007ffe0ff */
[----:B---3--:R-:W1:Y:S04]  /*114d0*/  LDS.128 R4, [R60+0x20400] ;  /* 0x020400003c047984 */ /* 0x008e680000000c00 */
[----:B------:R-:W2:Y:S01]  /*114e0*/  LDS.128 R8, [R21+0x20400] ;  /* 0x0204000015087984 */ /* 0x000ea20000000c00 */
[-C--:B-1----:R-:W-:Y:S02]  /*114f0*/  F2FP.F16.E4M3.UNPACK_B R25, R4.reuse ;  /* 0x00000004ff19723e */ /* 0x082fe400020006ff */
[----:B------:R-:W-:Y:S02]  /*11500*/  F2FP.F16.E4M3.UNPACK_B R4, R4.H1 ;  /* 0x00000004ff04723e */ /* 0x000fe400030006ff */
[----:B--2---:R-:W-:-:S02]  /*11510*/  F2FP.F16.E4M3.UNPACK_B R32, R8.H1 ;  /* 0x00000008ff20723e */ /* 0x004fc400030006ff */
[-C--:B------:R-:W-:Y:S02]  /*11520*/  F2FP.F16.E4M3.UNPACK_B R27, R5.reuse ;  /* 0x00000005ff1b723e */ /* 0x080fe400020006ff */
[----:B------:R-:W-:Y:S01]  /*11530*/  F2FP.F16.E4M3.UNPACK_B R29, R5.H1 ;  /* 0x00000005ff1d723e */ /* 0x000fe200030006ff */
[----:B------:R-:W-:Y:S01]  /*11540*/  HADD2.F32 R33, -RZ, R32.H0_H0 ;  /* 0x20000020ff217230 */ /* 0x000fe20000004100 */
[----:B------:R-:W-:Y:S01]  /*11550*/  F2FP.F16.E4M3.UNPACK_B R8, R8 ;  /* 0x00000008ff08723e */ /* 0x000fe200020006ff */
[----:B------:R-:W-:Y:S01]  /*11560*/  HADD2.F32 R5, -RZ, R4.H0_H0 ;  /* 0x20000004ff057230 */ /* 0x000fe20000004100 */
[----:B0-----:R-:W-:Y:S01]  /*11570*/  F2FP.F16.E4M3.UNPACK_B R34, R9 ;  /* 0x00000009ff22723e */ /* 0x001fe200020006ff */
[----:B------:R-:W-:Y:S02]  /*11580*/  HADD2.F32 R32, -RZ, R32.H1_H1 ;  /* 0x30000020ff207230 */ /* 0x000fe40000004100 */
[-C--:B------:R-:W-:Y:S01]  /*11590*/  FMUL.FTZ R40, R39, R33.reuse ;  /* 0x0000002127287220 */ /* 0x080fe20000410000 */
[----:B------:R-:W-:Y:S01]  /*115a0*/  FMUL.FTZ R38, R43, R33 ;  /* 0x000000212b267220 */ /* 0x000fe20000410000 */
[----:B------:R-:W-:Y:S01]  /*115b0*/  F2FP.F16.E4M3.UNPACK_B R35, R9.H1 ;  /* 0x00000009ff23723e */ /* 0x000fe200030006ff */
[----:B------:R-:W-:-:S02]  /*115c0*/  HADD2.F32 R9, -RZ, R8.H0_H0 ;  /* 0x20000008ff097230 */ /* 0x000fc40000004100 */
[-C--:B------:R-:W-:Y:S01]  /*115d0*/  FFMA.FTZ R40, R43, R5.reuse, R40 ;  /* 0x000000052b287223 */ /* 0x080fe20000010028 */
[----:B------:R-:W-:Y:S01]  /*115e0*/  F2FP.F16.E4M3.UNPACK_B R43, R0 ;  /* 0x00000000ff2b723e */ /* 0x000fe200020006ff */
[----:B------:R-:W-:Y:S01]  /*115f0*/  FFMA.FTZ R38, R39, R5, -R38 ;  /* 0x0000000527267223 */ /* 0x000fe20000010826 */
[----:B------:R-:W-:Y:S02]  /*11600*/  HADD2.F32 R39, -RZ, R37.H1_H1 ;  /* 0x30000025ff277230 */ /* 0x000fe40000004100 */
[----:B------:R-:W-:Y:S01]  /*11610*/  FMUL.FTZ R37, R48, R9 ;  /* 0x0000000930257220 */ /* 0x000fe20000410000 */
[----:B------:R-:W-:Y:S02]  /*11620*/  HADD2.F32 R5, -RZ, R4.H1_H1 ;  /* 0x30000004ff057230 */ /* 0x000fe40000004100 */
[-C--:B------:R-:W-:Y:S01]  /*11630*/  FMUL.FTZ R42, R41, R32.reuse ;  /* 0x00000020292a7220 */ /* 0x080fe20000410000 */
[----:B------:R-:W-:Y:S02]  /*11640*/  HADD2.F32 R44, -RZ, R43.H0_H0 ;  /* 0x2000002bff2c7230 */ /* 0x000fe40000004100 */
[----:B------:R-:W-:Y:S01]  /*11650*/  FMUL.FTZ R32, R39, R32 ;  /* 0x0000002027207220 */ /* 0x000fe20000410000 */
[----:B------:R-:W-:-:S02]  /*11660*/  HADD2.F32 R4, -RZ, R25.H0_H0 ;  /* 0x20000019ff047230 */ /* 0x000fc40000004100 */
[----:B------:R-:W-:Y:S01]  /*11670*/  FFMA.FTZ R39, R39, R5, -R42 ;  /* 0x0000000527277223 */ /* 0x000fe2000001082a */
[----:B------:R-:W-:Y:S01]  /*11680*/  F2FP.F16.E4M3.UNPACK_B R42, R24.H1 ;  /* 0x00000018ff2a723e */ /* 0x000fe200030006ff */
[C---:B------:R-:W-:Y:S01]  /*11690*/  FMUL.FTZ R9, R44.reuse, R9 ;  /* 0x000000092c097220 */ /* 0x040fe20000410000 */
[----:B------:R-:W-:Y:S01]  /*116a0*/  FFMA.FTZ R41, R41, R5, R32 ;  /* 0x0000000529297223 */ /* 0x000fe20000010020 */
[-C--:B------:R-:W-:Y:S01]  /*116b0*/  FFMA.FTZ R37, R44, R4.reuse, -R37 ;  /* 0x000000042c257223 */ /* 0x080fe20000010825 */
[----:B------:R-:W-:Y:S02]  /*116c0*/  HADD2.F32 R8, -RZ, R8.H1_H1 ;  /* 0x30000008ff087230 */ /* 0x000fe40000004100 */
[----:B------:R-:W-:Y:S01]  /*116d0*/  FFMA.FTZ R9, R48, R4, R9 ;  /* 0x0000000430097223 */ /* 0x000fe20000010009 */
[----:B------:R-:W-:Y:S01]  /*116e0*/  F2FP.F16.E4M3.UNPACK_B R48, R14.H1 ;  /* 0x0000000eff30723e */ /* 0x000fe200030006ff */
[----:B------:R-:W-:Y:S01]  /*116f0*/  HADD2.F32 R5, -RZ, R35.H0_H0 ;  /* 0x20000023ff057230 */ /* 0x000fe20000004100 */
[----:B------:R-:W-:Y:S01]  /*11700*/  F2FP.F16.E4M3.UNPACK_B R36, R10 ;  /* 0x0000000aff24723e */ /* 0x000fe200020006ff */
[----:B------:R-:W-:-:S02]  /*11710*/  HADD2.F32 R45, -RZ, R43.H1_H1 ;  /* 0x3000002bff2d7230 */ /* 0x000fc40000004100 */
[----:B------:R-:W-:Y:S01]  /*11720*/  FMUL.FTZ R32, R47, R8 ;  /* 0x000000082f207220 */ /* 0x000fe20000410000 */
[----:B------:R-:W-:Y:S01]  /*11730*/  HADD2.F32 R46, -RZ, R48.H0_H0 ;  /* 0x20000030ff2e7230 */ /* 0x000fe20000004100 */
[----:B------:R-:W-:Y:S01]  /*11740*/  F2FP.F16.E4M3.UNPACK_B R10, R10.H1 ;  /* 0x0000000aff0a723e */ /* 0x000fe200030006ff */
[----:B------:R-:W-:Y:S02]  /*11750*/  HADD2.F32 R44, -RZ, R42.H0_H0 ;  /* 0x2000002aff2c7230 */ /* 0x000fe40000004100 */
[----:B------:R-:W-:Y:S01]  /*11760*/  FMUL.FTZ R8, R45, R8 ;  /* 0x000000082d087220 */ /* 0x000fe20000410000 */
[----:B------:R-:W-:Y:S02]  /*11770*/  HADD2.F32 R25, -RZ, R25.H1_H1 ;  /* 0x30000019ff197230 */ /* 0x000fe40000004100 */
[-C--:B------:R-:W-:Y:S01]  /*11780*/  FMUL.FTZ R43, R46, R5.reuse ;  /* 0x000000052e2b7220 */ /* 0x080fe20000410000 */
[----:B------:R-:W-:Y:S02]  /*11790*/  HADD2.F32 R4, -RZ, R29.H0_H0 ;  /* 0x2000001dff047230 */ /* 0x000fe40000004100 */
[----:B------:R-:W-:Y:S01]  /*117a0*/  FMUL.FTZ R5, R44, R5 ;  /* 0x000000052c057220 */ /* 0x000fe20000410000 */
[----:B------:R-:W-:-:S02]  /*117b0*/  HADD2.F32 R35, -RZ, R35.H1_H1 ;  /* 0x30000023ff237230 */ /* 0x000fc40000004100 */
[-C--:B------:R-:W-:Y:S01]  /*117c0*/  FFMA.FTZ R32, R45, R25.reuse, -R32 ;  /* 0x000000192d207223 */ /* 0x080fe20000010820 */
[----:B------:R-:W-:Y:S01]  /*117d0*/  FFMA.FTZ R8, R47, R25, R8 ;  /* 0x000000192f087223 */ /* 0x000fe20000010008 */
[-C--:B------:R-:W-:Y:S01]  /*117e0*/  FFMA.FTZ R43, R44, R4.reuse, -R43 ;  /* 0x000000042c2b7223 */ /* 0x080fe2000001082b */
[----:B------:R-:W-:Y:S01]  /*117f0*/  FFMA.FTZ R44, R46, R4, R5 ;  /* 0x000000042e2c7223 */ /* 0x000fe20000010005 */
[----:B------:R-:W-:Y:S01]  /*11800*/  F2FP.F16.E4M3.UNPACK_B R45, R24 ;  /* 0x00000018ff2d723e */ /* 0x000fe200020006ff */
[----:B------:R-:W-:Y:S01]  /*11810*/  HADD2.F32 R47, -RZ, R42.H1_H1 ;  /* 0x3000002aff2f7230 */ /* 0x000fe20000004100 */
[-C--:B------:R-:W-:Y:S01]  /*11820*/  F2FP.F16.E4M3.UNPACK_B R30, R6.reuse ;  /* 0x00000006ff1e723e */ /* 0x080fe200020006ff */
[----:B------:R-:W-:Y:S01]  /*11830*/  HADD2.F32 R5, -RZ, R34.H0_H0 ;  /* 0x20000022ff057230 */ /* 0x000fe20000004100 */
[----:B------:R-:W-:Y:S01]  /*11840*/  F2FP.F16.E4M3.UNPACK_B R6, R6.H1 ;  /* 0x00000006ff06723e */ /* 0x000fe200030006ff */
[----:B------:R-:W-:Y:S02]  /*11850*/  HADD2.F32 R51, -RZ, R48.H1_H1 ;  /* 0x30000030ff337230 */ /* 0x000fe40000004100 */
[----:B------:R-:W-:Y:S01]  /*11860*/  FMUL.FTZ R48, R47, R35 ;  /* 0x000000232f307220 */ /* 0x000fe20000410000 */
[----:B------:R-:W-:-:S02]  /*11870*/  HADD2.F32 R29, -RZ, R29.H1_H1 ;  /* 0x3000001dff1d7230 */ /* 0x000fc40000004100 */
[----:B------:R-:W-:Y:S01]  /*11880*/  FMUL.FTZ R25, R52, R5 ;  /* 0x0000000534197220 */ /* 0x000fe20000410000 */
[----:B------:R-:W-:Y:S02]  /*11890*/  HADD2.F32 R50, -RZ, R45.H0_H0 ;  /* 0x2000002dff327230 */ /* 0x000fe40000004100 */
[C---:B------:R-:W-:Y:S01]  /*118a0*/  FMUL.FTZ R42, R51.reuse, R35 ;  /* 0x00000023332a7220 */ /* 0x040fe20000410000 */
[----:B------:R-:W-:Y:S02]  /*118b0*/  HADD2.F32 R4, -RZ, R27.H0_H0 ;  /* 0x2000001bff047230 */ /* 0x000fe40000004100 */
[----:B------:R-:W-:Y:S01]  /*118c0*/  FFMA.FTZ R35, R51, R29, R48 ;  /* 0x0000001d33237223 */ /* 0x000fe20000010030 */
[----:B------:R-:W-:Y:S02]  /*118d0*/  HADD2.F32 R51, -RZ, R49.H1_H1 ;  /* 0x30000031ff337230 */ /* 0x000fe40000004100 */
[C---:B------:R-:W-:Y:S01]  /*118e0*/  FMUL.FTZ R5, R50.reuse, R5 ;  /* 0x0000000532057220 */ /* 0x040fe20000410000 */
[----:B------:R-:W-:Y:S01]  /*118f0*/  F2FP.F16.E4M3.UNPACK_B R49, R12.H1 ;  /* 0x0000000cff31723e */ /* 0x000fe200030006ff */
[-C--:B------:R-:W-:Y:S01]  /*11900*/  FFMA.FTZ R25, R50, R4.reuse, -R25 ;  /* 0x0000000432197223 */ /* 0x080fe20000010819 */
[----:B------:R-:W-:Y:S01]  /*11910*/  F2FP.F16.E4M3.UNPACK_B R50, R15.H1 ;  /* 0x0000000fff32723e */ /* 0x000fe200030006ff */
[----:B------:R-:W-:Y:S01]  /*11920*/  FFMA.FTZ R46, R47, R29, -R42 ;  /* 0x0000001d2f2e7223 */ /* 0x000fe2000001082a */
[----:B------:R-:W-:Y:S01]  /*11930*/  FFMA.FTZ R29, R52, R4, R5 ;  /* 0x00000004341d7223 */ /* 0x000fe20000010005 */
[----:B------:R-:W-:Y:S01]  /*11940*/  HADD2.F32 R34, -RZ, R34.H1_H1 ;  /* 0x30000022ff227230 */ /* 0x000fe20000004100 */
[-C--:B------:R-:W-:Y:S01]  /*11950*/  F2FP.F16.E4M3.UNPACK_B R33, R11.reuse ;  /* 0x0000000bff21723e */ /* 0x080fe200020006ff */
[----:B------:R-:W-:Y:S01]  /*11960*/  HADD2.F32 R52, -RZ, R50.H0_H0 ;  /* 0x20000032ff347230 */ /* 0x000fe20000004100 */
[----:B------:R-:W-:Y:S01]  /*11970*/  F2FP.F16.E4M3.UNPACK_B R11, R11.H1 ;  /* 0x0000000bff0b723e */ /* 0x000fe200030006ff */
[----:B------:R-:W-:-:S02]  /*11980*/  HADD2.F32 R5, -RZ, R10.H0_H0 ;  /* 0x2000000aff057230 */ /* 0x000fc40000004100 */
[-C--:B------:R-:W-:Y:S01]  /*11990*/  FMUL.FTZ R42, R51, R34.reuse ;  /* 0x00000022332a7220 */ /* 0x080fe20000410000 */
[----:B------:R-:W-:Y:S01]  /*119a0*/  HADD2.F32 R48, -RZ, R49.H0_H0 ;  /* 0x20000031ff307230 */ /* 0x000fe20000004100 */
[----:B------:R-:W-:Y:S01]  /*119b0*/  F2FP.F16.E4M3.UNPACK_B R31, R7 ;  /* 0x00000007ff1f723e */ /* 0x000fe200020006ff */
[----:B------:R-:W-:Y:S02]  /*119c0*/  HADD2.F32 R47, -RZ, R45.H1_H1 ;  /* 0x3000002dff2f7230 */ /* 0x000fe40000004100 */
[-C--:B------:R-:W-:Y:S01]  /*119d0*/  FMUL.FTZ R45, R52, R5.reuse ;  /* 0x00000005342d7220 */ /* 0x080fe20000410000 */
[----:B------:R-:W-:Y:S02]  /*119e0*/  HADD2.F32 R27, -RZ, R27.H1_H1 ;  /* 0x3000001bff1b7230 */ /* 0x000fe40000004100 */
[----:B------:R-:W-:Y:S01]  /*119f0*/  FMUL.FTZ R5, R48, R5 ;  /* 0x0000000530057220 */ /* 0x000fe20000410000 */
[----:B------:R-:W-:Y:S02]  /*11a00*/  HADD2.F32 R4, -RZ, R6.H0_H0 ;  /* 0x20000006ff047230 */ /* 0x000fe40000004100 */
[----:B------:R-:W-:Y:S01]  /*11a10*/  FMUL.FTZ R34, R47, R34 ;  /* 0x000000222f227220 */ /* 0x000fe20000410000 */
[----:B------:R-:W-:-:S02]  /*11a20*/  HADD2.F32 R10, -RZ, R10.H1_H1 ;  /* 0x3000000aff0a7230 */ /* 0x000fc40000004100 */
[-C--:B------:R-:W-:Y:S01]  /*11a30*/  FFMA.FTZ R42, R47, R27.reuse, -R42 ;  /* 0x0000001b2f2a7223 */ /* 0x080fe2000001082a */
[----:B------:R-:W-:Y:S02]  /*11a40*/  HADD2.F32 R6, -RZ, R6.H1_H1 ;  /* 0x30000006ff067230 */ /* 0x000fe40000004100 */
[-C--:B------:R-:W-:Y:S01]  /*11a50*/  FFMA.FTZ R47, R48, R4.reuse, -R45 ;  /* 0x00000004302f7223 */ /* 0x080fe2000001082d */
[----:B------:R-:W-:Y:S01]  /*11a60*/  FFMA.FTZ R48, R52, R4, R5 ;  /* 0x0000000434307223 */ /* 0x000fe20000010005 */
[----:B------:R-:W-:Y:S02]  /*11a70*/  HADD2.F32 R4, -RZ, R50.H1_H1 ;  /* 0x30000032ff047230 */ /* 0x000fe40000004100 */
[----:B------:R-:W-:Y:S01]  /*11a80*/  FFMA.FTZ R34, R51, R27, R34 ;  /* 0x0000001b33227223 */ /* 0x000fe20000010022 */
[----:B------:R-:W-:Y:S01]  /*11a90*/  HADD2.F32 R50, -RZ, R49.H1_H1 ;  /* 0x30000031ff327230 */ /* 0x000fe20000004100 */
[----:B------:R-:W-:Y:S01]  /*11aa0*/  F2FP.F16.E4M3.UNPACK_B R52, R15 ;  /* 0x0000000fff34723e */ /* 0x000fe200020006ff */
[----:B------:R-:W-:Y:S01]  /*11ab0*/  HADD2.F32 R5, -RZ, R36.H0_H0 ;  /* 0x20000024ff057230 */ /* 0x000fe20000004100 */
[----:B------:R-:W-:Y:S01]  /*11ac0*/  F2FP.F16.E4M3.UNPACK_B R51, R12 ;  /* 0x0000000cff33723e */ /* 0x000fe200020006ff */
[-C--:B------:R-:W-:Y:S01]  /*11ad0*/  FMUL.FTZ R27, R4, R10.reuse ;  /* 0x0000000a041b7220 */ /* 0x080fe20000410000 */
[C---:B------:R-:W-:Y:S01]  /*11ae0*/  FMUL.FTZ R45, R50.reuse, R10 ;  /* 0x0000000a322d7220 */ /* 0x040fe20000410000 */
[----:B------:R-:W-:Y:S01]  /*11af0*/  HADD2.F32 R10, -RZ, R52.H0_H0 ;  /* 0x20000034ff0a7230 */ /* 0x000fe20000004100 */
[----:B------:R-:W-:Y:S01]  /*11b00*/  F2FP.F16.E4M3.UNPACK_B R7, R7.H1 ;  /* 0x00000007ff07723e */ /* 0x000fe200030006ff */
[-C--:B------:R-:W-:Y:S01]  /*11b10*/  FFMA.FTZ R50, R50, R6.reuse, -R27 ;  /* 0x0000000632327223 */ /* 0x080fe2000001081b */
[----:B------:R-:W-:Y:S01]  /*11b20*/  FFMA.FTZ R49, R4, R6, R45 ;  /* 0x0000000604317223 */ /* 0x000fe2000001002d */
[----:B------:R-:W-:-:S02]  /*11b30*/  HADD2.F32 R6, -RZ, R51.H0_H0 ;  /* 0x20000033ff067230 */ /* 0x000fc40000004100 */
[-C--:B------:R-:W-:Y:S01]  /*11b40*/  FMUL.FTZ R27, R10, R5.reuse ;  /* 0x000000050a1b7220 */ /* 0x080fe20000410000 */
[----:B------:R-:W-:Y:S01]  /*11b50*/  HADD2.F32 R4, -RZ, R30.H0_H0 ;  /* 0x2000001eff047230 */ /* 0x000fe20000004100 */
[----:B------:R-:W-:Y:S01]  /*11b60*/  F2FP.SATFINITE.E4M3.F32.PACK_AB_MERGE_C R40, R41, R40, RZ ;  /* 0x000000282928723e */ /* 0x000fe200048070ff */
[----:B------:R-:W-:Y:S02]  /*11b70*/  HADD2.F32 R54, -RZ, R52.H1_H1 ;  /* 0x30000034ff367230 */ /* 0x000fe40000004100 */
[C---:B------:R-:W-:Y:S01]  /*11b80*/  FMUL.FTZ R5, R6.reuse, R5 ;  /* 0x0000000506057220 */ /* 0x040fe20000410000 */
[----:B------:R-:W-:Y:S02]  /*11b90*/  HADD2.F32 R36, -RZ, R36.H1_H1 ;  /* 0x30000024ff247230 */ /* 0x000fe40000004100 */
[-C--:B------:R-:W-:Y:S01]  /*11ba0*/  FFMA.FTZ R6, R6, R4.reuse, -R27 ;  /* 0x0000000406067223 */ /* 0x080fe2000001081b */
[----:B------:R-:W-:Y:S02]  /*11bb0*/  HADD2.F32 R52, -RZ, R51.H1_H1 ;  /* 0x30000033ff347230 */ /* 0x000fe40000004100 */
[----:B------:R-:W-:Y:S01]  /*11bc0*/  FFMA.FTZ R10, R10, R4, R5 ;  /* 0x000000040a0a7223 */ /* 0x000fe20000010005 */
[----:B------:R-:W-:-:S02]  /*11bd0*/  HADD2.F32 R30, -RZ, R30.H1_H1 ;  /* 0x3000001eff1e7230 */ /* 0x000fc40000004100 */
[----:B------:R-:W-:Y:S01]  /*11be0*/  FMUL.FTZ R27, R54, R36 ;  /* 0x00000024361b7220 */ /* 0x000fe20000410000 */
[----:B------:R-:W-:Y:S01]  /*11bf0*/  F2FP.F16.E4M3.UNPACK_B R4, R26.H1 ;  /* 0x0000001aff04723e */ /* 0x000fe200030006ff */
[C---:B------:R-:W-:Y:S01]  /*11c00*/  FMUL.FTZ R45, R52.reuse, R36 ;  /* 0x00000024342d7220 */ /* 0x040fe20000410000 */
[----:B------:R-:W-:Y:S02]  /*11c10*/  HADD2.F32 R5, -RZ, R11.H0_H0 ;  /* 0x2000000bff057230 */ /* 0x000fe40000004100 */
[-C--:B------:R-:W-:Y:S01]  /*11c20*/  FFMA.FTZ R27, R52, R30.reuse, -R27 ;  /* 0x0000001e341b7223 */ /* 0x080fe2000001081b */
[----:B------:R-:W-:Y:S02]  /*11c30*/  HADD2.F32 R52, -RZ, R55.H0_H0 ;  /* 0x20000037ff347230 */ /* 0x000fe40000004100 */
[----:B------:R-:W-:Y:S01]  /*11c40*/  FFMA.FTZ R45, R54, R30, R45 ;  /* 0x0000001e362d7223 */ /* 0x000fe2000001002d */
[--C-:B------:R-:W-:Y:S01]  /*11c50*/  HADD2.F32 R30, -RZ, R4.reuse.H0_H0 ;  /* 0x20000004ff1e7230 */ /* 0x100fe20000004100 */
[----:B------:R-:W-:Y:S01]  /*11c60*/  F2FP.F16.E4M3.UNPACK_B R55, R26 ;  /* 0x0000001aff37723e */ /* 0x000fe200020006ff */
[----:B------:R-:W-:-:S02]  /*11c70*/  HADD2.F32 R53, -RZ, R4.H1_H1 ;  /* 0x30000004ff357230 */ /* 0x000fc40000004100 */
[-C--:B------:R-:W-:Y:S01]  /*11c80*/  FMUL.FTZ R51, R52, R5.reuse ;  /* 0x0000000534337220 */ /* 0x080fe20000410000 */
[----:B------:R-:W-:Y:S02]  /*11c90*/  HADD2.F32 R4, -RZ, R7.H0_H0 ;  /* 0x20000007ff047230 */ /* 0x000fe40000004100 */
[----:B------:R-:W-:Y:S01]  /*11ca0*/  FMUL.FTZ R5, R30, R5 ;  /* 0x000000051e057220 */ /* 0x000fe20000410000 */
[----:B------:R-:W-:Y:S01]  /*11cb0*/  HADD2.F32 R11, -RZ, R11.H1_H1 ;  /* 0x3000000bff0b7230 */ /* 0x000fe20000004100 */
[----:B------:R-:W-:Y:S01]  /*11cc0*/  F2FP.SATFINITE.E4M3.F32.PACK_AB_MERGE_C R47, R50, R47, RZ ;  /* 0x0000002f322f723e */ /* 0x000fe200048070ff */
[----:B------:R-:W-:Y:S02]  /*11cd0*/  HADD2.F32 R7, -RZ, R7.H1_H1 ;  /* 0x30000007ff077230 */ /* 0x000fe40000004100 */
[-C--:B------:R-:W-:Y:S01]  /*11ce0*/  FFMA.FTZ R51, R30, R4.reuse, -R51 ;  /* 0x000000041e337223 */ /* 0x080fe20000010833 */
[----:B------:R-:W-:Y:S01]  /*11cf0*/  FFMA.FTZ R52, R52, R4, R5 ;  /* 0x0000000434347223 */ /* 0x000fe20000010005 */
[-C--:B------:R-:W-:Y:S01]  /*11d00*/  FMUL.FTZ R30, R57, R11.reuse ;  /* 0x0000000b391e7220 */ /* 0x080fe20000410000 */
[----:B------:R-:W-:Y:S01]  /*11d10*/  F2FP.F16.E4M3.UNPACK_B R4, R20 ;  /* 0x00000014ff04723e */ /* 0x000fe200020006ff */
[----:B------:R-:W-:Y:S01]  /*11d20*/  FMUL.FTZ R36, R53, R11 ;  /* 0x0000000b35247220 */ /* 0x000fe20000410000 */
[----:B------:R-:W-:-:S02]  /*11d30*/  HADD2.F32 R5, -RZ, R33.H0_H0 ;  /* 0x20000021ff057230 */ /* 0x000fc40000004100 */
[-C--:B------:R-:W-:Y:S01]  /*11d40*/  FFMA.FTZ R54, R53, R7.reuse, -R30 ;  /* 0x0000000735367223 */ /* 0x080fe2000001081e */
[----:B------:R-:W-:Y:S02]  /*11d50*/  HADD2.F32 R56, -RZ, R55.H0_H0 ;  /* 0x20000037ff387230 */ /* 0x000fe40000004100 */
[----:B------:R-:W-:Y:S01]  /*11d60*/  FFMA.FTZ R53, R57, R7, R36 ;  /* 0x0000000739357223 */ /* 0x000fe20000010024 */
[--C-:B------:R-:W-:Y:S01]  /*11d70*/  HADD2.F32 R58, -RZ, R4.reuse.H0_H0 ;  /* 0x20000004ff3a7230 */ /* 0x100fe20000004100 */
[----:B------:R-:W-:Y:S01]  /*11d80*/  F2FP.SATFINITE.E4M3.F32.PACK_AB_MERGE_C R35, R35, R44, RZ ;  /* 0x0000002c2323723e */ /* 0x000fe200048070ff */
[----:B------:R-:W-:Y:S01]  /*11d90*/  HADD2.F32 R57, -RZ, R4.H1_H1 ;  /* 0x30000004ff397230 */ /* 0x000fe20000004100 */
[----:B------:R-:W-:Y:S01]  /*11da0*/  F2FP.SATFINITE.E4M3.F32.PACK_AB_MERGE_C R51, R54, R51, RZ ;  /* 0x000000333633723e */ /* 0x000fe200048070ff */
[----:B------:R-:W-:Y:S02]  /*11db0*/  HADD2.F32 R33, -RZ, R33.H1_H1 ;  /* 0x30000021ff217230 */ /* 0x000fe40000004100 */
[----:B------:R-:W-:Y:S01]  /*11dc0*/  FMUL.FTZ R7, R58, R5 ;  /* 0x000000053a077220 */ /* 0x000fe20000410000 */
[----:B------:R-:W-:-:S02]  /*11dd0*/  HADD2.F32 R55, -RZ, R55.H1_H1 ;  /* 0x30000037ff377230 */ /* 0x000fc40000004100 */
[C---:B------:R-:W-:Y:S01]  /*11de0*/  FMUL.FTZ R5, R56.reuse, R5 ;  /* 0x0000000538057220 */ /* 0x040fe20000410000 */
[--C-:B------:R-:W-:Y:S02]  /*11df0*/  HADD2.F32 R4, -RZ, R31.reuse.H0_H0 ;  /* 0x2000001fff047230 */ /* 0x100fe40000004100 */
        /* <DEDUP_REMOVED lines=10> */
[----:B------:R-:W-:Y:S02]  /*11ea0*/  F2FP.SATFINITE.E4M3.F32.PACK_AB_MERGE_C R52, R53, R52, RZ ;  /* 0x000000343534723e */ /* 0x000fe400048070ff */
[----:B------:R-:W-:Y:S02]  /*11eb0*/  F2FP.SATFINITE.E4M3.F32.PACK_AB_MERGE_C R4, R32, R37, R4 ;  /* 0x000000252004723e */ /* 0x000fe40004807004 */
[----:B------:R-:W-:Y:S02]  /*11ec0*/  F2FP.SATFINITE.E4M3.F32.PACK_AB_MERGE_C R8, R8, R9, R40 ;  /* 0x000000090808723e */ /* 0x000fe40004807028 */
[----:B------:R-:W-:Y:S02]  /*11ed0*/  F2FP.SATFINITE.E4M3.F32.PACK_AB_MERGE_C R5, R42, R25, R5 ;  /* 0x000000192a05723e */ /* 0x000fe40004807005 */
[----:B------:R-:W-:-:S02]  /*11ee0*/  F2FP.SATFINITE.E4M3.F32.PACK_AB_MERGE_C R6, R27, R6, R47 ;  /* 0x000000061b06723e */ /* 0x000fc4000480702f */
[----:B------:R-:W-:Y:S02]  /*11ef0*/  F2FP.SATFINITE.E4M3.F32.PACK_AB_MERGE_C R7, R30, R7, R51 ;  /* 0x000000071e07723e */ /* 0x000fe40004807033 */
[----:B------:R-:W-:Y:S02]  /*11f00*/  F2FP.SATFINITE.E4M3.F32.PACK_AB_MERGE_C R9, R34, R29, R35 ;  /* 0x0000001d2209723e */ /* 0x000fe40004807023 */
[----:B------:R-:W-:Y:S01]  /*11f10*/  F2FP.SATFINITE.E4M3.F32.PACK_AB_MERGE_C R10, R45, R10, R48 ;  /* 0x0000000a2d0a723e */ /* 0x000fe20004807030 */
[----:B------:R2:W-:Y:S01]  /*11f20*/  STS.128 [R60+0x20400], R4 ;  /* 0x020400043c007388 */ /* 0x0005e20000000c00 */
[----:B------:R-:W-:-:S05]  /*11f30*/  F2FP.SATFINITE.E4M3.F32.PACK_AB_MERGE_C R11, R36, R11, R52 ;  /* 0x0000000b240b723e */ /* 0x000fca0004807034 */
[----:B------:R2:W-:Y:S02]  /*11f40*/  STS.128 [R21+0x20400], R8 ;  /* 0x0204000815007388 */ /* 0x0005e40000000c00 */
.L_x_636:
[----:B------:R-:W-:Y:S05]  /*11f50*/  BSYNC B1 ;  /* 0x0000000000017941 */ /* 0x000fea0003800000 */
.L_x_635:
[----:B------:R-:W-:Y:S04]  /*11f60*/  BSSY B1, `(.L_x_637) ;  /* 0x00000c5000017945 */ /* 0x000fe80003800000 */
[----:B------:R-:W-:Y:S05]  /*11f70*/  @P3 BRA `(.L_x_638) ;  /* 0x0000000c000c3947 */ /* 0x000fea0003800000 */
[----:B-12---:R-:W2:Y:S04]  /*11f80*/  LDL R8, [R1+0x1c] ;  /* 0x00001c0001087983 */ /* 0x006ea80000100800 */
[----:B------:R-:W3:Y:S01]  /*11f90*/  LDL R60, [R1+0x44] ;  /* 0x00004400013c7983 */ /* 0x000ee20000100800 */
[----:B------:R-:W-:Y:S01]  /*11fa0*/  LEA.HI R4, R3, R59, RZ, 0x1c ;  /* 0x0000003b03047211 */ /* 0x000fe200078fe0ff */
[----:B------:R-:W-:Y:S01]  /*11fb0*/  IMAD.SHL.U32 R5, R61, 0x80, RZ ;  /* 0x000000803d057824 */ /* 0x000fe200078e00ff */
[----:B------:R-:W-:Y:S02]  /*11fc0*/  F2FP.F16.E4M3.UNPACK_B R37, R0.H1 ;  /* 0x00000000ff25723e */ /* 0x000fe400030006ff */
[----:B------:R-:W-:Y:S02]  /*11fd0*/  SHF.R.S32.HI R7, RZ, 0x1f, R4 ;  /* 0x0000001fff077819 */ /* 0x000fe40000011404 */
[----:B------:R-:W-:Y:S01]  /*11fe0*/  LOP3.LUT R6, R5, 0x380, RZ, 0xc0, !PT ;  /* 0x0000038005067812 */ /* 0x000fe200078ec0ff */
[----:B------:R-:W-:Y:S01]  /*11ff0*/  IMAD.SHL.U32 R5, R4, 0x10, RZ ;  /* 0x0000001004057824 */ /* 0x000fe200078e00ff */
[----:B------:R-:W-:Y:S01]  /*12000*/  LEA.HI R7, R7, R4, RZ, 0x3 ;  /* 0x0000000407077211 */ /* 0x000fe200078f18ff */
[----:B------:R-:W-:Y:S01]  /*12010*/  HADD2.F32 R39, -RZ, R37.H0_H0 ;  /* 0x20000025ff277230 */ /* 0x000fe20000004100 */
[----:B------:R-:W-:-:S02]  /*12020*/  F2FP.F16.E4M3.UNPACK_B R41, R13.H1 ;  /* 0x0000000dff29723e */ /* 0x000fc400030006ff */
[----:B------:R-:W-:Y:S02]  /*12030*/  LOP3.LUT R4, R6, 0x70, R5, 0xf8, !PT ;  /* 0x0000007006047812 */ /* 0x000fe400078ef805 */
[----:B------:R-:W-:Y:S01]  /*12040*/  SHF.R.U32.HI R5, RZ, 0x3, R6 ;  /* 0x00000003ff057819 */ /* 0x000fe20000011606 */
[--C-:B------:R-:W-:Y:S01]  /*12050*/  HADD2.F32 R43, -RZ, R41.reuse.H0_H0 ;  /* 0x20000029ff2b7230 */ /* 0x100fe20000004100 */
[----:B------:R-:W-:Y:S01]  /*12060*/  SHF.L.U32 R7, R7, 0xb, RZ ;  /* 0x0000000b07077819 */ /* 0x000fe200000006ff */
[----:B------:R-:W-:Y:S01]  /*12070*/  HADD2.F32 R41, -RZ, R41.H1_H1 ;  /* 0x30000029ff297230 */ /* 0x000fe20000004100 */
[----:B------:R-:W-:Y:S02]  /*12080*/  LOP3.LUT R4, R4, R5, RZ, 0x3c, !PT ;  /* 0x0000000504047212 */ /* 0x000fe400078e3cff */
[----:B------:R-:W-:Y:S02]  /*12090*/  LOP3.LUT R7, R7, 0xffffc000, RZ, 0xc0, !PT ;  /* 0xffffc00007077812 */ /* 0x000fe400078ec0ff */
[----:B------:R-:W-:-:S02]  /*120a0*/  F2FP.F16.E4M3.UNPACK_B R46, R13 ;  /* 0x0000000dff2e723e */ /* 0x000fc400020006ff */
[----:B------:R-:W-:Y:S02]  /*120b0*/  F2FP.F16.E4M3.UNPACK_B R49, R14 ;  /* 0x0000000eff31723e */ /* 0x000fe400020006ff */
[----:B------:R-:W-:Y:S01]  /*120c0*/  F2FP.F16.E4M3.UNPACK_B R55, R20.H1 ;  /* 0x00000014ff37723e */ /* 0x000fe200030006ff */
[--C-:B------:R-:W-:Y:S02]  /*120d0*/  HADD2.F32 R48, -RZ, R46.reuse.H0_H0 ;  /* 0x2000002eff307230 */ /* 0x100fe40000004100 */
[----:B------:R-:W-:Y:S02]  /*120e0*/  HADD2.F32 R47, -RZ, R46.H1_H1 ;  /* 0x3000002eff2f7230 */ /* 0x000fe40000004100 */
[----:B------:R-:W-:Y:S02]  /*120f0*/  HADD2.F32 R52, -RZ, R49.H0_H0 ;  /* 0x20000031ff347230 */ /* 0x000fe40000004100 */
[----:B------:R-:W-:Y:S01]  /*12100*/  HADD2.F32 R57, -RZ, R55.H1_H1 ;  /* 0x30000037ff397230 */ /* 0x000fe20000004100 */
[----:B--2---:R-:W-:-:S02]  /*12110*/  IADD3 R8, R4, R7, R8 ;  /* 0x0000000704087210 */ /* 0x004fc40007ffe008 */
[----:B---3--:R-:W1:Y:S03]  /*12120*/  LDS.128 R4, [R60+0x20400] ;  /* 0x020400003c047984 */ /* 0x008e660000000c00 */
[----:B------:R-:W-:-:S05]  /*12130*/  IMAD.IADD R21, R23, 0x1, R8 ;  /* 0x0000000117157824 */ /* 0x000fca00078e0208 */
[----:B------:R-:W2:Y:S01]  /*12140*/  LDS.128 R8, [R21+0x20400] ;  /* 0x0204000015087984 */ /* 0x000ea20000000c00 */
[-C--:B-1----:R-:W-:Y:S02]  /*12150*/  F2FP.F16.E4M3.UNPACK_B R25, R4.reuse ;  /* 0x00000004ff19723e */ /* 0x082fe400020006ff */
[----:B------:R-:W-:Y:S02]  /*12160*/  F2FP.F16.E4M3.UNPACK_B R4, R4.H1 ;  /* 0x00000004ff04723e */ /* 0x000fe400030006ff */
[-C--:B------:R-:W-:Y:S02]  /*12170*/  F2FP.F16.E4M3.UNPACK_B R27, R5.reuse ;  /* 0x00000005ff1b723e */ /* 0x080fe400020006ff */
[-C--:B--2---:R-:W-:Y:S02]  /*12180*/  F2FP.F16.E4M3.UNPACK_B R32, R8.reuse.H1 ;  /* 0x00000008ff20723e */ /* 0x084fe400030006ff */
[----:B------:R-:W-:Y:S01]  /*12190*/  F2FP.F16.E4M3.UNPACK_B R29, R5.H1 ;  /* 0x00000005ff1d723e */ /* 0x000fe200030006ff */
[----:B------:R-:W-:Y:S01]  /*121a0*/  HADD2.F32 R5, -RZ, R4.H0_H0 ;  /* 0x20000004ff057230 */ /* 0x000fe20000004100 */
[----:B------:R-:W-:Y:S01]  /*121b0*/  F2FP.F16.E4M3.UNPACK_B R8, R8 ;  /* 0x00000008ff08723e */ /* 0x000fe200020006ff */
[--C-:B------:R-:W-:Y:S01]  /*121c0*/  HADD2.F32 R33, -RZ, R32.reuse.H0_H0 ;  /* 0x20000020ff217230 */ /* 0x100fe20000004100 */
[-C--:B0-----:R-:W-:Y:S01]  /*121d0*/  F2FP.F16.E4M3.UNPACK_B R34, R9.reuse ;  /* 0x00000009ff22723e */ /* 0x081fe200020006ff */
[----:B------:R-:W-:Y:S01]  /*121e0*/  HADD2.F32 R32, -RZ, R32.H1_H1 ;  /* 0x30000020ff207230 */ /* 0x000fe20000004100 */
[----:B------:R-:W-:Y:S01]  /*121f0*/  F2FP.F16.E4M3.UNPACK_B R35, R9.H1 ;  /* 0x00000009ff23723e */ /* 0x000fe200030006ff */
[----:B------:R-:W-:-:S02]  /*12200*/  HADD2.F32 R9, -RZ, R8.H0_H0 ;  /* 0x20000008ff097230 */ /* 0x000fc40000004100 */
[-C--:B------:R-:W-:Y:S01]  /*12210*/  FMUL.FTZ R40, R39, R33.reuse ;  /* 0x0000002127287220 */ /* 0x080fe20000410000 */
[----:B------:R-:W-:Y:S01]  /*12220*/  FMUL.FTZ R38, R43, R33 ;  /* 0x000000212b267220 */ /* 0x000fe20000410000 */
[----:B------:R-:W-:Y:S01]  /*12230*/  FMUL.FTZ R42, R41, R32 ;  /* 0x00000020292a7220 */ /* 0x000fe20000410000 */
[----:B------:R-:W-:Y:S02]  /*12240*/  HADD2.F32 R8, -RZ, R8.H1_H1 ;  /* 0x30000008ff087230 */ /* 0x000fe40000004100 */
[-C--:B------:R-:W-:Y:S01]  /*12250*/  FFMA.FTZ R40, R43, R5.reuse, R40 ;  /* 0x000000052b287223 */ /* 0x080fe20000010028 */
[----:B------:R-:W-:Y:S01]  /*12260*/  F2FP.F16.E4M3.UNPACK_B R43, R0 ;  /* 0x00000000ff2b723e */ /* 0x000fe200020006ff */
[----:B------:R-:W-:Y:S01]  /*12270*/  FFMA.FTZ R38, R39, R5, -R38 ;  /* 0x0000000527267223 */ /* 0x000fe20000010826 */
[----:B------:R-:W-:Y:S02]  /*12280*/  HADD2.F32 R39, -RZ, R37.H1_H1 ;  /* 0x30000025ff277230 */ /* 0x000fe40000004100 */
[----:B------:R-:W-:Y:S01]  /*12290*/  FMUL.FTZ R37, R48, R9 ;  /* 0x0000000930257220 */ /* 0x000fe20000410000 */
[----:B------:R-:W-:Y:S01]  /*122a0*/  HADD2.F32 R5, -RZ, R4.H1_H1 ;  /* 0x30000004ff057230 */ /* 0x000fe20000004100 */
[----:B------:R-:W-:Y:S01]  /*122b0*/  F2FP.F16.E4M3.UNPACK_B R36, R10 ;  /* 0x0000000aff24723e */ /* 0x000fe200020006ff */
[----:B------:R-:W-:-:S02]  /*122c0*/  HADD2.F32 R44, -RZ, R43.H0_H0 ;  /* 0x2000002bff2c7230 */ /* 0x000fc40000004100 */
[C---:B------:R-:W-:Y:S01]  /*122d0*/  FMUL.FTZ R32, R39.reuse, R32 ;  /* 0x0000002027207220 */ /* 0x040fe20000410000 */
[----:B------:R-:W-:Y:S02]  /*122e0*/  HADD2.F32 R4, -RZ, R25.H0_H0 ;  /* 0x20000019ff047230 */ /* 0x000fe40000004100 */
[----:B------:R-:W-:Y:S01]  /*122f0*/  FFMA.FTZ R39, R39, R5, -R42 ;  /* 0x0000000527277223 */ /* 0x000fe2000001082a */
[----:B------:R-:W-:Y:S01]  /*12300*/  F2FP.F16.E4M3.UNPACK_B R42, R24.H1 ;  /* 0x00000018ff2a723e */ /* 0x000fe200030006ff */
[C---:B------:R-:W-:Y:S01]  /*12310*/  FMUL.FTZ R9, R44.reuse, R9 ;  /* 0x000000092c097220 */ /* 0x040fe20000410000 */
[----:B------:R-:W-:Y:S01]  /*12320*/  FFMA.FTZ R41, R41, R5, R32 ;  /* 0x0000000529297223 */ /* 0x000fe20000010020 */
[-C--:B------:R-:W-:Y:S01]  /*12330*/  FFMA.FTZ R37, R44, R4.reuse, -R37 ;  /* 0x000000042c257223 */ /* 0x080fe20000010825 */
[----:B------:R-:W-:Y:S02]  /*12340*/  HADD2.F32 R5, -RZ, R35.H0_H0 ;  /* 0x20000023ff057230 */ /* 0x000fe40000004100 */
[----:B------:R-:W-:Y:S01]  /*12350*/  FFMA.FTZ R9, R48, R4, R9 ;  /* 0x0000000430097223 */ /* 0x000fe20000010009 */
[----:B------:R-:W-:Y:S01]  /*12360*/  F2FP.F16.E4M3.UNPACK_B R48, R14.H1 ;  /* 0x0000000eff30723e */ /* 0x000fe200030006ff */
[----:B------:R-:W-:-:S02]  /*12370*/  HADD2.F32 R45, -RZ, R43.H1_H1 ;  /* 0x3000002bff2d7230 */ /* 0x000fc40000004100 */
[----:B------:R-:W-:Y:S01]  /*12380*/  FMUL.FTZ R32, R47, R8 ;  /* 0x000000082f207220 */ /* 0x000fe20000410000 */
[----:B------:R-:W-:Y:S01]  /*12390*/  HADD2.F32 R44, -RZ, R42.H0_H0 ;  /* 0x2000002aff2c7230 */ /* 0x000fe20000004100 */
[----:B------:R-:W-:Y:S01]  /*123a0*/  F2FP.F16.E4M3.UNPACK_B R10, R10.H1 ;  /* 0x0000000aff0a723e */ /* 0x000fe200030006ff */
[----:B------:R-:W-:Y:S02]  /*123b0*/  HADD2.F32 R46, -RZ, R48.H0_H0 ;  /* 0x20000030ff2e7230 */ /* 0x000fe40000004100 */
[C---:B------:R-:W-:Y:S01]  /*123c0*/  FMUL.FTZ R8, R45.reuse, R8 ;  /* 0x000000082d087220 */ /* 0x040fe20000410000 */
[----:B------:R-:W-:Y:S01]  /*123d0*/  HADD2.F32 R25, -RZ, R25.H1_H1 ;  /* 0x30000019ff197230 */ /* 0x000fe20000004100 */
[----:B------:R-:W-:Y:S01]  /*123e0*/  F2FP.F16.E4M3.UNPACK_B R30, R6 ;  /* 0x00000006ff1e723e */ /* 0x000fe200020006ff */
[----:B------:R-:W-:Y:S02]  /*123f0*/  HADD2.F32 R4, -RZ, R29.H0_H0 ;  /* 0x2000001dff047230 */ /* 0x000fe40000004100 */
[-C--:B------:R-:W-:Y:S01]  /*12400*/  FMUL.FTZ R43, R46, R5.reuse ;  /* 0x000000052e2b7220 */ /* 0x080fe20000410000 */
[C---:B------:R-:W-:Y:S01]  /*12410*/  FMUL.FTZ R5, R44.reuse, R5 ;  /* 0x000000052c057220 */ /* 0x040fe20000410000 */
[-C--:B------:R-:W-:Y:S01]  /*12420*/  FFMA.FTZ R32, R45, R25.reuse, -R32 ;  /* 0x000000192d207223 */ /* 0x080fe20000010820 */
[----:B------:R-:W-:Y:S01]  /*12430*/  FFMA.FTZ R8, R47, R25, R8 ;  /* 0x000000192f087223 */ /* 0x000fe20000010008 */
[-C--:B------:R-:W-:Y:S01]  /*12440*/  FFMA.FTZ R43, R44, R4.reuse, -R43 ;  /* 0x000000042c2b7223 */ /* 0x080fe2000001082b */
[----:B------:R-:W-:Y:S01]  /*12450*/  FFMA.FTZ R44, R46, R4, R5 ;  /* 0x000000042e2c7223 */ /* 0x000fe20000010005 */
[----:B------:R-:W-:Y:S01]  /*12460*/  F2FP.F16.E4M3.UNPACK_B R45, R24 ;  /* 0x00000018ff2d723e */ /* 0x000fe200020006ff */
[----:B------:R-:W-:Y:S01]  /*12470*/  HADD2.F32 R47, -RZ, R42.H1_H1 ;  /* 0x3000002aff2f7230 */ /* 0x000fe20000004100 */
[----:B------:R-:W-:Y:S01]  /*12480*/  F2FP.F16.E4M3.UNPACK_B R6, R6.H1 ;  /* 0x00000006ff06723e */ /* 0x000fe200030006ff */
[----:B------:R-:W-:Y:S01]  /*12490*/  HADD2.F32 R35, -RZ, R35.H1_H1 ;  /* 0x30000023ff237230 */ /* 0x000fe20000004100 */
[-C--:B------:R-:W-:Y:S01]  /*124a0*/  F2FP.F16.E4M3.UNPACK_B R33, R11.reuse ;  /* 0x0000000bff21723e */ /* 0x080fe200020006ff */
[----:B------:R-:W-:Y:S01]  /*124b0*/  HADD2.F32 R5, -RZ, R34.H0_H0 ;  /* 0x20000022ff057230 */ /* 0x000fe20000004100 */
[----:B------:R-:W-:Y:S01]  /*124c0*/  F2FP.F16.E4M3.UNPACK_B R11, R11.H1 ;  /* 0x0000000bff0b723e */ /* 0x000fe200030006ff */
[----:B------:R-:W-:-:S02]  /*124d0*/  HADD2.F32 R51, -RZ, R48.H1_H1 ;  /* 0x30000030ff337230 */ /* 0x000fc40000004100 */
[----:B------:R-:W-:Y:S01]  /*124e0*/  FMUL.FTZ R48, R47, R35 ;  /* 0x000000232f307220 */ /* 0x000fe20000410000 */
[----:B------:R-:W-:Y:S02]  /*124f0*/  HADD2.F32 R29, -RZ, R29.H1_H1 ;  /* 0x3000001dff1d7230 */ /* 0x000fe40000004100 */
[----:B------:R-:W-:Y:S01]  /*12500*/  FMUL.FTZ R25, R52, R5 ;  /* 0x0000000534197220 */ /* 0x000fe20000410000 */
[----:B------:R-:W-:Y:S02]  /*12510*/  HADD2.F32 R50, -RZ, R45.H0_H0 ;  /* 0x2000002dff327230 */ /* 0x000fe40000004100 */
[C---:B------:R-:W-:Y:S01]  /*12520*/  FMUL.FTZ R42, R51.reuse, R35 ;  /* 0x00000023332a7220 */ /* 0x040fe20000410000 */
[----:B------:R-:W-:Y:S02]  /*12530*/  HADD2.F32 R4, -RZ, R27.H0_H0 ;  /* 0x2000001bff047230 */ /* 0x000fe40000004100 */
[----:B------:R-:W-:Y:S01]  /*12540*/  FFMA.FTZ R35, R51, R29, R48 ;  /* 0x0000001d33237223 */ /* 0x000fe20000010030 */
[----:B------:R-:W-:-:S02]  /*12550*/  HADD2.F32 R51, -RZ, R49.H1_H1 ;  /* 0x30000031ff337230 */ /* 0x000fc40000004100 */
        /* <DEDUP_REMOVED lines=11> */
[----:B------:R-:W-:Y:S01]  /*12610*/  FMUL.FTZ R42, R51, R34 ;  /* 0x00000022332a7220 */ /* 0x000fe20000410000 */
[----:B------:R-:W-:Y:S01]  /*12620*/  HADD2.F32 R48, -RZ, R49.H0_H0 ;  /* 0x20000031ff307230 */ /* 0x000fe20000004100 */
[----:B------:R-:W-:Y:S01]  /*12630*/  F2FP.SATFINITE.E4M3.F32.PACK_AB_MERGE_C R40, R41, R40, RZ ;  /* 0x000000282928723e */ /* 0x000fe200048070ff */
        /* <DEDUP_REMOVED lines=20> */
[----:B------:R-:W-:Y:S01]  /*12780*/  F2FP.SATFINITE.E4M3.F32.PACK_AB_MERGE_C R35, R35, R44, RZ ;  /* 0x0000002c2323723e */ /* 0x000fe200048070ff */
[-C--:B------:R-:W-:Y:S01]  /*12790*/  FFMA.FTZ R50, R50, R6.reuse, -R27 ;  /* 0x0000000632327223 */ /* 0x080fe2000001081b */
[----:B------:R-:W-:Y:S01]  /*127a0*/  FFMA.FTZ R49, R4, R6, R45 ;  /* 0x0000000604317223 */ /* 0x000fe2000001002d */
[----:B------:R-:W-:-:S02]  /*127b0*/  HADD2.F32 R6, -RZ, R51.H0_H0 ;  /* 0x20000033ff067230 */ /* 0x000fc40000004100 */
[----:B------:R-:W-:Y:S01]  /*127c0*/  FMUL.FTZ R27, R10, R5 ;  /* 0x000000050a1b7220 */ /* 0x000fe20000410000 */
        /* <DEDUP_REMOVED lines=21> */
[C---:B------:R-:W-:Y:S01]  /*12920*/  FMUL.FTZ R5, R30.reuse, R5 ;  /* 0x000000051e057220 */ /* 0x040fe20000410000 */
        /* <DEDUP_REMOVED lines=13> */
[----:B------:R-:W-:Y:S01]  /*12a00*/  F2FP.SATFINITE.E4M3.F32.PACK_AB_MERGE_C R8, R8, R9, R40 ;  /* 0x000000090808723e */ /* 0x000fe20004807028 */
        /* <DEDUP_REMOVED lines=20> */
[----:B------:R-:W-:Y:S02]  /*12b50*/  F2FP.SATFINITE.E4M3.F32.PACK_AB_MERGE_C R7, R30, R7, R51 ;  /* 0x000000071e07723e */ /* 0x000fe40004807033 */
[----:B------:R-:W-:-:S02]  /*12b60*/  F2FP.SATFINITE.E4M3.F32.PACK_AB_MERGE_C R9, R34, R29, R35 ;  /* 0x0000001d2209723e */ /* 0x000fc40004807023 */
[----:B------:R-:W-:Y:S01]  /*12b70*/  F2FP.SATFINITE.E4M3.F32.PACK_AB_MERGE_C R10, R45, R10, R48 ;  /* 0x0000000a2d0a723e */ /* 0x000fe20004807030 */
[----:B------:R3:W-:Y:S01]  /*12b80*/  STS.128 [R60+0x20400], R4 ;  /* 0x020400043c007388 */ /* 0x0007e20000000c00 */
[----:B------:R-:W-:-:S05]  /*12b90*/  F2FP.SATFINITE.E4M3.F32.PACK_AB_MERGE_C R11, R36, R11, R52 ;  /* 0x0000000b240b723e */ /* 0x000fca0004807034 */
[----:B------:R3:W-:Y:S02]  /*12ba0*/  STS.128 [R21+0x20400], R8 ;  /* 0x0204000815007388 */ /* 0x0007e40000000c00 */
.L_x_638:
[----:B------:R-:W-:Y:S05]  /*12bb0*/  BSYNC B1 ;  /* 0x0000000000017941 */ /* 0x000fea0003800000 */
.L_x_637:
[----:B------:R-:W-:Y:S05]  /*12bc0*/  @P0 BRA `(.L_x_625) ;  /* 0x0000000c00100947 */ /* 0x000fea0003800000 */
[----:B-123--:R-:W2:Y:S04]  /*12bd0*/  LDL R5, [R1+0x18] ;  /* 0x0000180001057983 */ /* 0x00eea80000100800 */
[----:B------:R-:W3:Y:S01]  /*12be0*/  LDL R49, [R1+0x40] ;  /* 0x0000400001317983 */ /* 0x000ee20000100800 */
[----:B------:R-:W-:Y:S01]  /*12bf0*/  LEA.HI R3, R3, R59, RZ, 0x1c ;  /* 0x0000003b03037211 */ /* 0x000fe200078fe0ff */
[----:B------:R-:W-:Y:S01]  /*12c00*/  VIADD R7, R219, 0x60 ;  /* 0x00000060db077836 */ /* 0x000fe20000000000 */
[----:B------:R-:W-:Y:S02]  /*12c10*/  F2FP.F16.E4M3.UNPACK_B R37, R0.H1 ;  /* 0x00000000ff25723e */ /* 0x000fe400030006ff */
[----:B------:R-:W-:Y:S01]  /*12c20*/  SHF.R.S32.HI R6, RZ, 0x1f, R3 ;  /* 0x0000001fff067819 */ /* 0x000fe20000011403 */
[----:B------:R-:W-:Y:S01]  /*12c30*/  IMAD.SHL.U32 R4, R3, 0x10, RZ ;  /* 0x0000001003047824 */ /* 0x000fe200078e00ff */
[----:B------:R-:W-:Y:S01]  /*12c40*/  SHF.L.U32 R7, R7, 0x7, RZ ;  /* 0x0000000707077819 */ /* 0x000fe200000006ff */
[--C-:B------:R-:W-:Y:S01]  /*12c50*/  HADD2.F32 R35, -RZ, R37.reuse.H0_H0 ;  /* 0x20000025ff237230 */ /* 0x100fe20000004100 */
[----:B------:R-:W-:Y:S01]  /*12c60*/  LEA.HI R6, R6, R3, RZ, 0x3 ;  /* 0x0000000306067211 */ /* 0x000fe200078f18ff */
[----:B------:R-:W-:Y:S01]  /*12c70*/  HADD2.F32 R40, -RZ, R37.H1_H1 ;  /* 0x30000025ff287230 */ /* 0x000fe20000004100 */
[----:B------:R-:W-:-:S02]  /*12c80*/  LOP3.LUT R7, R7, 0x380, RZ, 0xc0, !PT ;  /* 0x0000038007077812 */ /* 0x000fc400078ec0ff */
[----:B------:R-:W-:Y:S01]  /*12c90*/  F2FP.F16.E4M3.UNPACK_B R41, R13.H1 ;  /* 0x0000000dff29723e */ /* 0x000fe200030006ff */
[----:B------:R-:W-:Y:S01]  /*12ca0*/  IMAD.SHL.U32 R6, R6, 0x800, RZ ;  /* 0x0000080006067824 */ /* 0x000fe200078e00ff */
[----:B------:R-:W-:Y:S02]  /*12cb0*/  SHF.R.U32.HI R8, RZ, 0x3, R7 ;  /* 0x00000003ff087819 */ /* 0x000fe40000011607 */
[----:B------:R-:W-:Y:S01]  /*12cc0*/  LOP3.LUT R3, R7, 0x70, R4, 0xf8, !PT ;  /* 0x0000007007037812 */ /* 0x000fe200078ef804 */
[--C-:B------:R-:W-:Y:S01]  /*12cd0*/  HADD2.F32 R39, -RZ, R41.reuse.H0_H0 ;  /* 0x20000029ff277230 */ /* 0x100fe20000004100 */
[----:B------:R-:W-:Y:S01]  /*12ce0*/  LOP3.LUT R6, R6, 0xffffc000, RZ, 0xc0, !PT ;  /* 0xffffc00006067812 */ /* 0x000fe200078ec0ff */
[----:B------:R-:W-:Y:S01]  /*12cf0*/  HADD2.F32 R46, -RZ, R41.H1_H1 ;  /* 0x30000029ff2e7230 */ /* 0x000fe20000004100 */
[----:B------:R-:W-:Y:S02]  /*12d00*/  LOP3.LUT R3, R3, R8, RZ, 0x3c, !PT ;  /* 0x0000000803037212 */ /* 0x000fe400078e3cff */
[----:B------:R-:W-:-:S02]  /*12d10*/  F2FP.F16.E4M3.UNPACK_B R45, R14 ;  /* 0x0000000eff2d723e */ /* 0x000fc400020006ff */
        /* <DEDUP_REMOVED lines=9> */
[--C-:B------:R-:W-:Y:S01]  /*12db0*/  HADD2.F32 R32, -RZ, R31.reuse.H0_H0 ;  /* 0x2000001fff207230 */ /* 0x100fe20000004100 */
[----:B------:R-:W-:Y:S01]  /*12dc0*/  F2FP.F16.E4M3.UNPACK_B R8, R8 ;  /* 0x00000008ff08723e */ /* 0x000fe200020006ff */
[--C-:B------:R-:W-:Y:S01]  /*12dd0*/  HADD2.F32 R5, -RZ, R4.reuse.H0_H0 ;  /* 0x20000004ff057230 */ /* 0x100fe20000004100 */
[-C--:B------:R-:W-:Y:S01]  /*12de0*/  F2FP.F16.E4M3.UNPACK_B R33, R9.reuse ;  /* 0x00000009ff21723e */ /* 0x080fe200020006ff */
[----:B------:R-:W-:Y:S02]  /*12df0*/  HADD2.F32 R31, -RZ, R31.H1_H1 ;  /* 0x3000001fff1f7230 */ /* 0x000fe40000004100 */
[-C--:B------:R-:W-:Y:S01]  /*12e00*/  FMUL.FTZ R38, R35, R32.reuse ;  /* 0x0000002023267220 */ /* 0x080fe20000410000 */
[C---:B------:R-:W-:Y:S01]  /*12e10*/  FMUL.FTZ R36, R39.reuse, R32 ;  /* 0x0000002027247220 */ /* 0x040fe20000410000 */
[----:B------:R-:W-:Y:S01]  /*12e20*/  HADD2.F32 R4, -RZ, R4.H1_H1 ;  /* 0x30000004ff047230 */ /* 0x000fe20000004100 */
[----:B------:R-:W-:Y:S01]  /*12e30*/  F2FP.F16.E4M3.UNPACK_B R9, R9.H1 ;  /* 0x00000009ff09723e */ /* 0x000fe200030006ff */
[----:B------:R-:W-:Y:S01]  /*12e40*/  FFMA.FTZ R38, R39, R5, R38 ;  /* 0x0000000527267223 */ /* 0x000fe20000010026 */
[----:B------:R-:W-:Y:S01]  /*12e50*/  F2FP.F16.E4M3.UNPACK_B R39, R13 ;  /* 0x0000000dff27723e */ /* 0x000fe200020006ff */
[----:B------:R-:W-:Y:S01]  /*12e60*/  FFMA.FTZ R35, R35, R5, -R36 ;  /* 0x0000000523237223 */ /* 0x000fe20000010824 */
[----:B------:R-:W-:Y:S01]  /*12e70*/  F2FP.F16.E4M3.UNPACK_B R36, R0 ;  /* 0x00000000ff24723e */ /* 0x000fe200020006ff */
[----:B------:R-:W-:-:S02]  /*12e80*/  HADD2.F32 R5, -RZ, R8.H0_H0 ;  /* 0x20000008ff057230 */ /* 0x000fc40000004100 */
[-C--:B------:R-:W-:Y:S01]  /*12e90*/  FMUL.FTZ R37, R46, R31.reuse ;  /* 0x0000001f2e257220 */ /* 0x080fe20000410000 */
[----:B------:R-:W-:Y:S02]  /*12ea0*/  HADD2.F32 R44, -RZ, R39.H0_H0 ;  /* 0x20000027ff2c7230 */ /* 0x000fe40000004100 */
[C---:B------:R-:W-:Y:S01]  /*12eb0*/  FMUL.FTZ R31, R40.reuse, R31 ;  /* 0x0000001f281f7220 */ /* 0x040fe20000410000 */
[----:B------:R-:W-:Y:S02]  /*12ec0*/  HADD2.F32 R42, -RZ, R36.H0_H0 ;  /* 0x20000024ff2a7230 */ /* 0x000fe40000004100 */
[----:B------:R-:W-:Y:S01]  /*12ed0*/  FFMA.FTZ R40, R40, R4, -R37 ;  /* 0x0000000428287223 */ /* 0x000fe20000010825 */
[----:B------:R-:W-:Y:S02]  /*12ee0*/  HADD2.F32 R0, -RZ, R21.H0_H0 ;  /* 0x20000015ff007230 */ /* 0x000fe40000004100 */
[----:B------:R-:W-:Y:S01]  /*12ef0*/  FMUL.FTZ R13, R44, R5 ;  /* 0x000000052c0d7220 */ /* 0x000fe20000410000 */
[----:B------:R-:W-:-:S02]  /*12f00*/  HADD2.F32 R43, -RZ, R39.H1_H1 ;  /* 0x30000027ff2b7230 */ /* 0x000fc40000004100 */
[C---:B------:R-:W-:Y:S01]  /*12f10*/  FMUL.FTZ R5, R42.reuse, R5 ;  /* 0x000000052a057220 */ /* 0x040fe20000410000 */
[----:B------:R-:W-:Y:S02]  /*12f20*/  HADD2.F32 R8, -RZ, R8.H1_H1 ;  /* 0x30000008ff087230 */ /* 0x000fe40000004100 */
[----:B------:R-:W-:Y:S01]  /*12f30*/  FFMA.FTZ R13, R42, R0, -R13 ;  /* 0x000000002a0d7223 */ /* 0x000fe2000001080d */
[----:B------:R-:W-:Y:S01]  /*12f40*/  HADD2.F32 R41, -RZ, R36.H1_H1 ;  /* 0x30000024ff297230 */ /* 0x000fe20000004100 */
[----:B------:R-:W-:Y:S01]  /*12f50*/  F2FP.F16.E4M3.UNPACK_B R42, R24.H1 ;  /* 0x00000018ff2a723e */ /* 0x000fe200030006ff */
[----:B------:R-:W-:Y:S01]  /*12f60*/  FFMA.FTZ R31, R46, R4, R31 ;  /* 0x000000042e1f7223 */ /* 0x000fe2000001001f */
[----:B------:R-:W-:Y:S01]  /*12f70*/  FFMA.FTZ R5, R44, R0, R5 ;  /* 0x000000002c057223 */ /* 0x000fe20000010005 */
[----:B------:R-:W-:Y:S01]  /*12f80*/  F2FP.F16.E4M3.UNPACK_B R46, R14.H1 ;  /* 0x0000000eff2e723e */ /* 0x000fe200030006ff */
[----:B------:R-:W-:Y:S02]  /*12f90*/  HADD2.F32 R21, -RZ, R21.H1_H1 ;  /* 0x30000015ff157230 */ /* 0x000fe40000004100 */
[----:B------:R-:W-:Y:S01]  /*12fa0*/  FMUL.FTZ R36, R43, R8 ;  /* 0x000000082b247220 */ /* 0x000fe20000410000 */
[----:B------:R-:W-:-:S02]  /*12fb0*/  HADD2.F32 R4, -RZ, R9.H0_H0 ;  /* 0x20000009ff047230 */ /* 0x000fc40000004100 */
[C---:B------:R-:W-:Y:S01]  /*12fc0*/  FMUL.FTZ R8, R41.reuse, R8 ;  /* 0x0000000829087220 */ /* 0x040fe20000410000 */
[----:B------:R-:W-:Y:S02]  /*12fd0*/  HADD2.F32 R44, -RZ, R42.H0_H0 ;  /* 0x2000002aff2c7230 */ /* 0x000fe40000004100 */
[-C--:B------:R-:W-:Y:S01]  /*12fe0*/  FFMA.FTZ R36, R41, R21.reuse, -R36 ;  /* 0x0000001529247223 */ /* 0x080fe20000010824 */
[----:B------:R-:W-:Y:S02]  /*12ff0*/  HADD2.F32 R48, -RZ, R46.H0_H0 ;  /* 0x2000002eff307230 */ /* 0x000fe40000004100 */
[----:B------:R-:W-:Y:S01]  /*13000*/  FFMA.FTZ R8, R43, R21, R8 ;  /* 0x000000152b087223 */ /* 0x000fe20000010008 */
[----:B------:R-:W-:Y:S02]  /*13010*/  HADD2.F32 R0, -RZ, R27.H0_H0 ;  /* 0x2000001bff007230 */ /* 0x000fe40000004100 */
[----:B------:R-:W-:Y:S01]  /*13020*/  FMUL.FTZ R39, R44, R4 ;  /* 0x000000042c277220 */ /* 0x000fe20000410000 */
[----:B------:R-:W-:Y:S01]  /*13030*/  HADD2.F32 R43, -RZ, R42.H1_H1 ;  /* 0x3000002aff2b7230 */ /* 0x000fe20000004100 */
[----:B------:R-:W-:Y:S01]  /*13040*/  F2FP.F16.E4M3.UNPACK_B R41, R24 ;  /* 0x00000018ff29723e */ /* 0x000fe200020006ff */
[----:B------:R-:W-:-:S02]  /*13050*/  HADD2.F32 R47, -RZ, R46.H1_H1 ;  /* 0x3000002eff2f7230 */ /* 0x000fc40000004100 */
[C---:B------:R-:W-:Y:S01]  /*13060*/  FMUL.FTZ R37, R48.reuse, R4 ;  /* 0x0000000430257220 */ /* 0x040fe20000410000 */
[----:B------:R-:W-:Y:S02]  /*13070*/  HADD2.F32 R9, -RZ, R9.H1_H1 ;  /* 0x30000009ff097230 */ /* 0x000fe40000004100 */
[-C--:B------:R-:W-:Y:S01]  /*13080*/  FFMA.FTZ R39, R48, R0.reuse, R39 ;  /* 0x0000000030277223 */ /* 0x080fe20000010027 */
[----:B------:R-:W-:Y:S02]  /*13090*/  HADD2.F32 R27, -RZ, R27.H1_H1 ;  /* 0x3000001bff1b7230 */ /* 0x000fe40000004100 */
[----:B------:R-:W-:Y:S01]  /*130a0*/  FFMA.FTZ R37, R44, R0, -R37 ;  /* 0x000000002c257223 */ /* 0x000fe20000010825 */
[----:B------:R-:W-:Y:S02]  /*130b0*/  HADD2.F32 R48, -RZ, R45.H0_H0 ;  /* 0x2000002dff307230 */ /* 0x000fe40000004100 */
[----:B------:R-:W-:Y:S01]  /*130c0*/  FMUL.FTZ R14, R47, R9 ;  /* 0x000000092f0e7220 */ /* 0x000fe20000410000 */
[----:B------:R-:W-:-:S02]  /*130d0*/  HADD2.F32 R4, -RZ, R33.H0_H0 ;  /* 0x20000021ff047230 */ /* 0x000fc40000004100 */
[C---:B------:R-:W-:Y:S01]  /*130e0*/  FMUL.FTZ R24, R43.reuse, R9 ;  /* 0x000000092b187220 */ /* 0x040fe20000410000 */
[----:B------:R-:W-:Y:S01]  /*130f0*/  HADD2.F32 R46, -RZ, R41.H0_H0 ;  /* 0x20000029ff2e7230 */ /* 0x000fe20000004100 */
[-C--:B0-----:R-:W-:Y:S01]  /*13100*/  F2FP.F16.E4M3.UNPACK_B R34, R10.reuse ;  /* 0x0000000aff22723e */ /* 0x081fe200020006ff */
[----:B------:R-:W-:Y:S02]  /*13110*/  HADD2.F32 R0, -RZ, R25.H0_H0 ;  /* 0x20000019ff007230 */ /* 0x000fe40000004100 */
[-C--:B------:R-:W-:Y:S01]  /*13120*/  FFMA.FTZ R42, R43, R27.reuse, -R14 ;  /* 0x0000001b2b2a7223 */ /* 0x080fe2000001080e */
[----:B------:R-:W-:Y:S01]  /*13130*/  FFMA.FTZ R44, R47, R27, R24 ;  /* 0x0000001b2f2c7223 */ /* 0x000fe20000010018 */
[----:B------:R-:W-:Y:S01]  /*13140*/  F2FP.F16.E4M3.UNPACK_B R10, R10.H1 ;  /* 0x0000000aff0a723e */ /* 0x000fe200030006ff */
[-C--:B------:R-:W-:Y:S01]  /*13150*/  FMUL.FTZ R9, R48, R4.reuse ;  /* 0x0000000430097220 */ /* 0x080fe20000410000 */
[C---:B------:R-:W-:Y:S01]  /*13160*/  FMUL.FTZ R21, R46.reuse, R4 ;  /* 0x000000042e157220 */ /* 0x040fe20000410000 */
[----:B------:R-:W-:Y:S01]  /*13170*/  F2FP.F16.E4M3.UNPACK_B R47, R15.H1 ;  /* 0x0000000fff2f723e */ /* 0x000fe200030006ff */
[----:B------:R-:W-:Y:S01]  /*13180*/  HADD2.F32 R41, -RZ, R41.H1_H1 ;  /* 0x30000029ff297230 */ /* 0x000fe20000004100 */
[----:B------:R-:W-:Y:S01]  /*13190*/  F2FP.F16.E4M3.UNPACK_B R43, R12.H1 ;  /* 0x0000000cff2b723e */ /* 0x000fe200030006ff */
[----:B------:R-:W-:Y:S01]  /*131a0*/  FFMA.FTZ R9, R46, R0, -R9 ;  /* 0x000000002e097223 */ /* 0x000fe20000010809 */
[----:B------:R-:W-:Y:S01]  /*131b0*/  F2FP.F16.E4M3.UNPACK_B R29, R6 ;  /* 0x00000006ff1d723e */ /* 0x000fe200020006ff */
[----:B------:R-:W-:Y:S01]  /*131c0*/  FFMA.FTZ R21, R48, R0, R21 ;  /* 0x0000000030157223 */ /* 0x000fe20000010015 */
[----:B------:R-:W-:Y:S01]  /*131d0*/  F2FP.F16.E4M3.UNPACK_B R6, R6.H1 ;  /* 0x00000006ff06723e */ /* 0x000fe200030006ff */
[----:B------:R-:W-:Y:S01]  /*131e0*/  HADD2.F32 R45, -RZ, R45.H1_H1 ;  /* 0x3000002dff2d7230 */ /* 0x000fe20000004100 */
[-C--:B------:R-:W-:Y:S01]  /*131f0*/  F2FP.F16.E4M3.UNPACK_B R32, R11.reuse ;  /* 0x0000000bff20723e */ /* 0x080fe200020006ff */
[----:B------:R-:W-:Y:S01]  /*13200*/  HADD2.F32 R33, -RZ, R33.H1_H1 ;  /* 0x30000021ff217230 */ /* 0x000fe20000004100 */
[----:B------:R-:W-:Y:S01]  /*13210*/  F2FP.F16.E4M3.UNPACK_B R11, R11.H1 ;  /* 0x0000000bff0b723e */ /* 0x000fe200030006ff */
[----:B------:R-:W-:Y:S01]  /*13220*/  HADD2.F32 R48, -RZ, R47.H0_H0 ;  /* 0x2000002fff307230 */ /* 0x000fe20000004100 */
[----:B------:R-:W-:Y:S01]  /*13230*/  F2FP.F16.E4M3.UNPACK_B R30, R7 ;  /* 0x00000007ff1e723e */ /* 0x000fe200020006ff */
[----:B------:R-:W-:-:S02]  /*13240*/  HADD2.F32 R4, -RZ, R10.H0_H0 ;  /* 0x2000000aff047230 */ /* 0x000fc40000004100 */
[-C--:B------:R-:W-:Y:S01]  /*13250*/  FMUL.FTZ R14, R45, R33.reuse ;  /* 0x000000212d0e7220 */ /* 0x080fe20000410000 */
[----:B------:R-:W-:Y:S02]  /*13260*/  HADD2.F32 R46, -RZ, R43.H0_H0 ;  /* 0x2000002bff2e7230 */ /* 0x000fe40000004100 */
[----:B------:R-:W-:Y:S01]  /*13270*/  FMUL.FTZ R24, R41, R33 ;  /* 0x0000002129187220 */ /* 0x000fe20000410000 */
[----:B------:R-:W-:Y:S02]  /*13280*/  HADD2.F32 R0, -RZ, R6.H0_H0 ;  /* 0x20000006ff007230 */ /* 0x000fe40000004100 */
[-C--:B------:R-:W-:Y:S01]  /*13290*/  FMUL.FTZ R27, R48, R4.reuse ;  /* 0x00000004301b7220 */ /* 0x080fe20000410000 */
[----:B------:R-:W-:Y:S02]  /*132a0*/  HADD2.F32 R25, -RZ, R25.H1_H1 ;  /* 0x30000019ff197230 */ /* 0x000fe40000004100 */
[----:B------:R-:W-:Y:S01]  /*132b0*/  FMUL.FTZ R33, R46, R4 ;  /* 0x000000042e217220 */ /* 0x000fe20000410000 */
[----:B------:R-:W-:-:S02]  /*132c0*/  HADD2.F32 R10, -RZ, R10.H1_H1 ;  /* 0x3000000aff0a7230 */ /* 0x000fc40000004100 */
[-C--:B------:R-:W-:Y:S01]  /*132d0*/  FFMA.FTZ R27, R46, R0.reuse, -R27 ;  /* 0x000000002e1b7223 */ /* 0x080fe2000001081b */
[----:B------:R-:W-:Y:S02]  /*132e0*/  HADD2.F32 R46, -RZ, R47.H1_H1 ;  /* 0x3000002fff2e7230 */ /* 0x000fe40000004100 */
[----:B------:R-:W-:Y:S01]  /*132f0*/  FFMA.FTZ R33, R48, R0, R33 ;  /* 0x0000000030217223 */ /* 0x000fe20000010021 */
[----:B------:R-:W-:Y:S02]  /*13300*/  HADD2.F32 R0, -RZ, R43.H1_H1 ;  /* 0x3000002bff007230 */ /* 0x000fe40000004100 */
[-C--:B------:R-:W-:Y:S01]  /*13310*/  FFMA.FTZ R14, R41, R25.reuse, -R14 ;  /* 0x00000019290e7223 */ /* 0x080fe2000001080e */
[----:B------:R-:W-:Y:S01]  /*13320*/  FFMA.FTZ R24, R45, R25, R24 ;  /* 0x000000192d187223 */ /* 0x000fe20000010018 */
[----:B------:R-:W-:Y:S01]  /*13330*/  F2FP.F16.E4M3.UNPACK_B R43, R15 ;  /* 0x0000000fff2b723e */ /* 0x000fe200020006ff */
[----:B------:R-:W-:Y:S01]  /*13340*/  HADD2.F32 R6, -RZ, R6.H1_H1 ;  /* 0x30000006ff067230 */ /* 0x000fe20000004100 */
[----:B------:R-:W-:Y:S01]  /*13350*/  F2FP.F16.E4M3.UNPACK_B R41, R12 ;  /* 0x0000000cff29723e */ /* 0x000fe200020006ff */
[-C--:B------:R-:W-:Y:S01]  /*13360*/  FMUL.FTZ R15, R46, R10.reuse ;  /* 0x0000000a2e0f7220 */ /* 0x080fe20000410000 */
[C---:B------:R-:W-:Y:S01]  /*13370*/  FMUL.FTZ R25, R0.reuse, R10 ;  /* 0x0000000a00197220 */ /* 0x040fe20000410000 */
[----:B------:R-:W-:Y:S01]  /*13380*/  HADD2.F32 R10, -RZ, R43.H0_H0 ;  /* 0x2000002bff0a7230 */ /* 0x000fe20000004100 */
[----:B------:R-:W-:Y:S01]  /*13390*/  F2FP.F16.E4M3.UNPACK_B R45, R20.H1 ;  /* 0x00000014ff2d723e */ /* 0x000fe200030006ff */
[-C--:B------:R-:W-:Y:S01]  /*133a0*/  FFMA.FTZ R12, R0, R6.reuse, -R15 ;  /* 0x00000006000c7223 */ /* 0x080fe2000001080f */
[----:B------:R-:W-:Y:S01]  /*133b0*/  FFMA.FTZ R46, R46, R6, R25 ;  /* 0x000000062e2e7223 */ /* 0x000fe20000010019 */
[----:B------:R-:W-:Y:S01]  /*133c0*/  HADD2.F32 R4, -RZ, R34.H0_H0 ;  /* 0x20000022ff047230 */ /* 0x000fe20000004100 */
[----:B------:R-:W-:Y:S01]  /*133d0*/  F2FP.F16.E4M3.UNPACK_B R7, R7.H1 ;  /* 0x00000007ff07723e */ /* 0x000fe200030006ff */
[----:B------:R-:W-:Y:S01]  /*133e0*/  HADD2.F32 R6, -RZ, R41.H0_H0 ;  /* 0x20000029ff067230 */ /* 0x000fe20000004100 */
[----:B------:R-:W-:Y:S01]  /*133f0*/  F2FP.SATFINITE.E4M3.F32.PACK_AB_MERGE_C R31, R31, R38, RZ ;  /* 0x000000261f1f723e */ /* 0x000fe200048070ff */
[----:B------:R-:W-:-:S02]  /*13400*/  HADD2.F32 R43, -RZ, R43.H1_H1 ;  /* 0x3000002bff2b7230 */ /* 0x000fc40000004100 */
[-C--:B------:R-:W-:Y:S01]  /*13410*/  FMUL.FTZ R15, R10, R4.reuse ;  /* 0x000000040a0f7220 */ /* 0x080fe20000410000 */
[----:B------:R-:W-:Y:S02]  /*13420*/  HADD2.F32 R34, -RZ, R34.H1_H1 ;  /* 0x30000022ff227230 */ /* 0x000fe40000004100 */
[----:B------:R-:W-:Y:S01]  /*13430*/  FMUL.FTZ R25, R6, R4 ;  /* 0x0000000406197220 */ /* 0x000fe20000410000 */
[----:B------:R-:W-:Y:S01]  /*13440*/  HADD2.F32 R0, -RZ, R29.H0_H0 ;  /* 0x2000001dff007230 */ /* 0x000fe20000004100 */
[----:B------:R-:W-:Y:S01]  /*13450*/  F2FP.SATFINITE.E4M3.F32.PACK_AB_MERGE_C R37, R42, R37, RZ ;  /* 0x000000252a25723e */ /* 0x000fe200048070ff */
[----:B------:R-:W-:Y:S02]  /*13460*/  HADD2.F32 R41, -RZ, R41.H1_H1 ;  /* 0x30000029ff297230 */ /* 0x000fe40000004100 */
[----:B------:R-:W-:Y:S01]  /*13470*/  FMUL.FTZ R4, R43, R34 ;  /* 0x000000222b047220 */ /* 0x000fe20000410000 */
[----:B------:R-:W-:Y:S02]  /*13480*/  HADD2.F32 R29, -RZ, R29.H1_H1 ;  /* 0x3000001dff1d7230 */ /* 0x000fe40000004100 */
[-C--:B------:R-:W-:Y:S01]  /*13490*/  FFMA.FTZ R6, R6, R0.reuse, -R15 ;  /* 0x0000000006067223 */ /* 0x080fe2000001080f */
[----:B------:R-:W-:Y:S01]  /*134a0*/  FFMA.FTZ R10, R10, R0, R25 ;  /* 0x000000000a0a7223 */ /* 0x000fe20000010019 */
[----:B------:R-:W-:Y:S01]  /*134b0*/  F2FP.F16.E4M3.UNPACK_B R0, R26.H1 ;  /* 0x0000001aff00723e */ /* 0x000fe200030006ff */
[C---:B------:R-:W-:Y:S01]  /*134c0*/  FMUL.FTZ R34, R41.reuse, R34 ;  /* 0x0000002229227220 */ /* 0x040fe20000410000 */
[----:B------:R-:W-:Y:S01]  /*134d0*/  FFMA.FTZ R15, R41, R29, -R4 ;  /* 0x0000001d290f7223 */ /* 0x000fe20000010804 */
[----:B------:R-:W-:Y:S01]  /*134e0*/  HADD2.F32 R50, -RZ, R45.H0_H0 ;  /* 0x2000002dff327230 */ /* 0x000fe20000004100 */
[----:B------:R-:W-:Y:S01]  /*134f0*/  F2FP.SATFINITE.E4M3.F32.PACK_AB_MERGE_C R12, R12, R27, RZ ;  /* 0x0000001b0c0c723e */ /* 0x000fe200048070ff */
[----:B------:R-:W-:-:S02]  /*13500*/  HADD2.F32 R4, -RZ, R11.H0_H0 ;  /* 0x2000000bff047230 */ /* 0x000fc40000004100 */
[----:B------:R-:W-:Y:S01]  /*13510*/  FFMA.FTZ R29, R43, R29, R34 ;  /* 0x0000001d2b1d7223 */ /* 0x000fe20000010022 */
[--C-:B------:R-:W-:Y:S01]  /*13520*/  HADD2.F32 R34, -RZ, R0.reuse.H0_H0 ;  /* 0x20000000ff227230 */ /* 0x100fe20000004100 */
[----:B------:R-:W-:Y:S01]  /*13530*/  F2FP.SATFINITE.E4M3.F32.PACK_AB_MERGE_C R39, R44, R39, RZ ;  /* 0x000000272c27723e */ /* 0x000fe200048070ff */
[----:B------:R-:W-:Y:S02]  /*13540*/  HADD2.F32 R43, -RZ, R0.H1_H1 ;  /* 0x30000000ff2b7230 */ /* 0x000fe40000004100 */
[-C--:B------:R-:W-:Y:S01]  /*13550*/  FMUL.FTZ R25, R50, R4.reuse ;  /* 0x0000000432197220 */ /* 0x080fe20000410000 */
[----:B------:R-:W-:Y:S02]  /*13560*/  HADD2.F32 R0, -RZ, R7.H0_H0 ;  /* 0x20000007ff007230 */ /* 0x000fe40000004100 */
[----:B------:R-:W-:Y:S01]  /*13570*/  FMUL.FTZ R41, R34, R4 ;  /* 0x0000000422297220 */ /* 0x000fe20000410000 */
[----:B------:R-:W-:Y:S01]  /*13580*/  HADD2.F32 R45, -RZ, R45.H1_H1 ;  /* 0x3000002dff2d7230 */ /* 0x000fe20000004100 */
[----:B------:R-:W-:Y:S01]  /*13590*/  F2FP.SATFINITE.E4M3.F32.PACK_AB_MERGE_C R33, R46, R33, RZ ;  /* 0x000000212e21723e */ /* 0x000fe200048070ff */
[----:B------:R-:W-:-:S02]  /*135a0*/  HADD2.F32 R11, -RZ, R11.H1_H1 ;  /* 0x3000000bff0b7230 */ /* 0x000fc40000004100 */
[----:B------:R-:W-:Y:S01]  /*135b0*/  FFMA.FTZ R34, R34, R0, -R25 ;  /* 0x0000000022227223 */ /* 0x000fe20000010819 */
[----:B------:R-:W-:Y:S01]  /*135c0*/  F2FP.F16.E4M3.UNPACK_B R25, R26 ;  /* 0x0000001aff19723e */ /* 0x000fe200020006ff */
[----:B------:R-:W-:Y:S02]  /*135d0*/  HADD2.F32 R7, -RZ, R7.H1_H1 ;  /* 0x30000007ff077230 */ /* 0x000fe40000004100 */
[----:B------:R-:W-:Y:S01]  /*135e0*/  FFMA.FTZ R26, R50, R0, R41 ;  /* 0x00000000321a7223 */ /* 0x000fe20000010029 */
[-C--:B------:R-:W-:Y:S01]  /*135f0*/  FMUL.FTZ R4, R45, R11.reuse ;  /* 0x0000000b2d047220 */ /* 0x080fe20000410000 */
[----:B------:R-:W-:Y:S01]  /*13600*/  F2FP.F16.E4M3.UNPACK_B R0, R20 ;  /* 0x00000014ff00723e */ /* 0x000fe200020006ff */
[C---:B------:R-:W-:Y:S01]  /*13610*/  FMUL.FTZ R48, R43.reuse, R11 ;  /* 0x0000000b2b307220 */ /* 0x040fe20000410000 */
[----:B------:R-:W-:Y:S02]  /*13620*/  HADD2.F32 R20, -RZ, R25.H0_H0 ;  /* 0x20000019ff147230 */ /* 0x000fe40000004100 */
[----:B------:R-:W-:Y:S01]  /*13630*/  FFMA.FTZ R43, R43, R7, -R4 ;  /* 0x000000072b2b7223 */ /* 0x000fe20000010804 */
[----:B------:R-:W-:-:S02]  /*13640*/  HADD2.F32 R4, -RZ, R32.H0_H0 ;  /* 0x20000020ff047230 */ /* 0x000fc40000004100 */
[----:B------:R-:W-:Y:S01]  /*13650*/  FFMA.FTZ R45, R45, R7, R48 ;  /* 0x000000072d2d7223 */ /* 0x000fe20000010030 */
[--C-:B------:R-:W-:Y:S01]  /*13660*/  HADD2.F32 R50, -RZ, R0.reuse.H0_H0 ;  /* 0x20000000ff327230 */ /* 0x100fe20000004100 */
[----:B------:R-:W-:Y:S01]  /*13670*/  F2FP.SATFINITE.E4M3.F32.PACK_AB_MERGE_C R8, R8, R5, R31 ;  /* 0x000000050808723e */ /* 0x000fe2000480701f */
[----:B------:R-:W-:Y:S02]  /*13680*/  HADD2.F32 R52, -RZ, R0.H1_H1 ;  /* 0x30000000ff347230 */ /* 0x000fe40000004100 */
[-C--:B------:R-:W-:Y:S01]  /*13690*/  FMUL.FTZ R11, R20, R4.reuse ;  /* 0x00000004140b7220 */ /* 0x080fe20000410000 */
[----:B------:R-:W-:Y:S02]  /*136a0*/  HADD2.F32 R32, -RZ, R32.H1_H1 ;  /* 0x30000020ff207230 */ /* 0x000fe40000004100 */
[----:B------:R-:W-:Y:S01]  /*136b0*/  FMUL.FTZ R7, R50, R4 ;  /* 0x0000000432077220 */ /* 0x000fe20000410000 */
[----:B------:R-:W-:Y:S01]  /*136c0*/  HADD2.F32 R48, -RZ, R25.H1_H1 ;  /* 0x30000019ff307230 */ /* 0x000fe20000004100 */
[----:B------:R-:W-:Y:S01]  /*136d0*/  F2FP.SATFINITE.E4M3.F32.PACK_AB_MERGE_C R4, R40, R35, RZ ;  /* 0x000000232804723e */ /* 0x000fe200048070ff */
[----:B------:R-:W-:-:S02]  /*136e0*/  HADD2.F32 R0, -RZ, R30.H0_H0 ;  /* 0x2000001eff007230 */ /* 0x000fc40000004100 */
        /* <DEDUP_REMOVED lines=16> */
[----:B------:R-:W-:-:S05]  /*137f0*/  F2FP.SATFINITE.E4M3.F32.PACK_AB_MERGE_C R11, R30, R11, R26 ;  /* 0x0000000b1e0b723e */ /* 0x000fca000480701a */
[----:B------:R4:W-:Y:S02]  /*13800*/  STS.128 [R3+0x20400], R8 ;  /* 0x0204000803007388 */ /* 0x0009e40000000c00 */
.L_x_625:
[----:B------:R-:W-:Y:S05]  /*13810*/  BSYNC B0 ;  /* 0x0000000000007941 */ /* 0x000fea0003800000 */
.L_x_606:
[----:B------:R-:W-:Y:S01]  /*13820*/  @!PT LDS RZ, [RZ] ;  /* 0x00000000fffff984 */ /* 0x000fe20000000800 */
[----:B------:R-:W-:Y:S01]  /*13830*/  @!PT LDS RZ, [RZ] ;  /* 0x00000000fffff984 */ /* 0x000fe20000000800 */
[----:B------:R-:W-:Y:S01]  /*13840*/  @!PT LDS RZ, [RZ] ;  /* 0x00000000fffff984 */ /* 0x000fe20000000800 */
[----:B------:R-:W-:Y:S01]  /*13850*/  @!PT LDS RZ, [RZ] ;  /* 0x00000000fffff984 */ /* 0x000fe20000000800 */
[----:B------:R1:W-:Y:S06]  /*13860*/  MEMBAR.ALL.CTA ;  /* 0x0000000000007992 */ /* 0x0003ec0000008000 */
[----:B-1----:R-:W1:Y:S01]  /*13870*/  FENCE.VIEW.ASYNC.S ;  /* 0x00000000000073c6 */ /* 0x002e620000000000 */
[----:B------:R-:W-:Y:S05]  /*13880*/  WARPSYNC.ALL ;  /* 0x0000000000007948 */ /* 0x000fea0003800000 */
[----:B-1----:R-:W-:Y:S06]  /*13890*/  BAR.SYNC.DEFER_BLOCKING 0xd, 0x100 ;  /* 0x0344000000007b1d */ /* 0x002fec0000010000 */
.L_x_604:
[----:B01----:R-:W0:Y:S01]  /*138a0*/  S2R R0, SR_TID.X ;  /* 0x0000000000007919 */ /* 0x003e220000002100 */
[----:B------:R-:W-:Y:S05]  /*138b0*/  WARPSYNC.ALL ;  /* 0x0000000000007948 */ /* 0x000fea0003800000 */
[----:B0-----:R-:W-:-:S05]  /*138c0*/  SHF.R.U32.HI R0, RZ, 0x7, R0 ;  /* 0x00000007ff007819 */ /* 0x001fca0000011600 */
[----:B--234-:R-:W-:Y:S02]  /*138d0*/  VIADD R10, R0, 0x8 ;  /* 0x00000008000a7836 */ /* 0x01cfe40000000000 */
[----:B------:R-:W-:-:S03]  /*138e0*/  IMAD.U32 R0, RZ, RZ, UR60 ;  /* 0x0000003cff007e24 */ /* 0x000fc6000f8e00ff */
[----:B------:R0:W-:Y:S02]  /*138f0*/  BAR.SYNC.DEFER_BLOCKING R10, 0x100 ;  /* 0x0004000a0000751d */ /* 0x0001e40000010000 */
[----:B------:R-:W-:-:S13]  /*13900*/  ISETP.NE.AND P0, PT, R0, 0x3, PT ;  /* 0x000000030000780c */ /* 0x000fda0003f05270 */
[----:B0-----:R-:W-:Y:S05]  /*13910*/  @!P0 BRA `(.L_x_639) ;  /* 0x0000000000048947 */ /* 0x001fea0003800000 */
[----:B------:R-:W-:Y:S01]  /*13920*/  BPT.TRAP 0x1 ;  /* 0x000000040000795c */ /* 0x000fe20000300000 */
.L_x_639:
[----:B------:R-:W-:Y:S02]  /*13930*/  LEA R3, R225, R23, 0x3 ;  /* 0x00000017e1037211 */ /* 0x000fe400078e18ff */
[----:B------:R-:W-:-:S04]  /*13940*/  SHF.L.U32 R6, R226, 0x1f, RZ ;  /* 0x0000001fe2067819 */ /* 0x000fc800000006ff */
[----:B------:R0:W1:Y:S01]  /*13950*/  SYNCS.PHASECHK.TRANS64.TRYWAIT P1, [R3+URZ+0x38830], R6 ;  /* 0x03883006030075a7 */ /* 0x000062000802017f */
[----:B------:R-:W-:Y:S05]  /*13960*/  @!P0 BRA `(.L_x_640) ;  /* 0x0000000000048947 */ /* 0x000fea0003800000 */
[----:B------:R-:W-:Y:S01]  /*13970*/  BPT.TRAP 0x1 ;  /* 0x000000040000795c */ /* 0x000fe20000300000 */
.L_x_640:
[----:B-1----:R-:W-:Y:S05]  /*13980*/  @P1 BRA `(.L_x_641) ;  /* 0x0000000000081947 */ /* 0x002fea0003800000 */
[----:B------:R-:W1:Y:S02]  /*13990*/  SYNCS.PHASECHK.TRANS64.TRYWAIT P1, [R3+URZ+0x38830], R6 ;  /* 0x03883006030075a7 */ /* 0x000e64000802017f */
[----:B-1----:R-:W-:Y:S05]  /*139a0*/  @!P1 BRA `(.L_x_642) ;  /* 0x0000013000189947 */ /* 0x002fea0003800000 */
.L_x_641:
[----:B------:R-:W-:Y:S05]  /*139b0*/  WARPSYNC.ALL ;  /* 0x0000000000007948 */ /* 0x000fea0003800000 */
[----:B------:R-:W-:Y:S01]  /*139c0*/  R2UR UR4, R23 ;  /* 0x00000000170472ca */ /* 0x000fe200000e0000 */
[----:B------:R-:W-:Y:S01]  /*139d0*/  IMAD.MOV.U32 R5, RZ, RZ, 0x40000040 ;  /* 0x40000040ff057424 */ /* 0x000fe200078e00ff */
[----:B------:R-:W-:Y:S01]  /*139e0*/  R2UR UR5, R28 ;  /* 0x000000001c0572ca */ /* 0x000fe200000e0000 */
[----:B------:R-:W-:Y:S01]  /*139f0*/  UMOV UR9, 0x40000040 ;  /* 0x4000004000097882 */ /* 0x000fe20000000000 */
[----:B-----5:R-:W-:Y:S01]  /*13a00*/  WARPGROUP.ARRIVE ;  /* 0x00000000000079c5 */ /* 0x020fe20000000000 */
[----:B------:R-:W-:Y:S01]  /*13a10*/  MOV R9, 0x40000040 ;  /* 0x4000004000097802 */ /* 0x000fe20000000f00 */
[----:B------:R-:W-:Y:S01]  /*13a20*/  IMAD.U32 R13, RZ, RZ, UR9 ;  /* 0x00000009ff0d7e24 */ /* 0x000fe2000f8e00ff */
[----:B------:R-:W-:Y:S01]  /*13a30*/  R2UR UR11, R5 ;  /* 0x00000000050b72ca */ /* 0x000fe200000e0000 */
[----:B------:R-:W-:Y:S01]  /*13a40*/  UMOV UR57, 0x40000040 ;  /* 0x4000004000397882 */ /* 0x000fe20000000000 */
[----:B------:R-:W-:Y:S01]  /*13a50*/  UMOV UR53, 0x40000040 ;  /* 0x4000004000357882 */ /* 0x000fe20000000000 */
[----:B------:R-:W-:Y:S01]  /*13a60*/  UMOV UR49, 0x40000040 ;  /* 0x4000004000317882 */ /* 0x000fe20000000000 */
[----:B------:R-:W-:Y:S01]  /*13a70*/  UMOV UR45, 0x40000040 ;  /* 0x40000040002d7882 */ /* 0x000fe20000000000 */
[----:B------:R-:W-:Y:S01]  /*13a80*/  IMAD.MOV.U32 R5, RZ, RZ, 0x40000040 ;  /* 0x40000040ff057424 */ /* 0x000fe200078e00ff */
[----:B------:R-:W-:-:S02]  /*13a90*/  UIADD3 UR4, UR4, 0x28400, URZ ;  /* 0x0002840004047890 */ /* 0x000fc4000fffe03f */
[----:B------:R-:W-:Y:S02]  /*13aa0*/  ULOP3.LUT UR5, UR5, 0x10000, URZ, 0xfc, !UPT ;  /* 0x0001000005057892 */ /* 0x000fe4000f8efc3f */
[----:B------:R-:W-:Y:S01]  /*13ab0*/  USHF.R.U32.HI UR4, URZ, 0x4, UR4 ;  /* 0x000000043f047899 */ /* 0x000fe20008011604 */
[----:B------:R-:W-:Y:S01]  /*13ac0*/  R2UR UR43, R5 ;  /* 0x00000000052b72ca */ /* 0x000fe200000e0000 */
[----:B------:R-:W-:Y:S02]  /*13ad0*/  UIADD3 UR56, UR5, 0x6, URZ ;  /* 0x0000000605387890 */ /* 0x000fe4000fffe03f */
[----:B------:R-:W-:Y:S01]  /*13ae0*/  ULOP3.LUT UR4, UR4, 0x3fff, URZ, 0xc0, !UPT ;  /* 0x00003fff04047892 */ /* 0x000fe2000f8ec03f */
[----:B------:R-:W-:Y:S01]  /*13af0*/  UMOV UR8, UR5 ;  /* 0x0000000500087c82 */ /* 0x000fe20008000000 */
[----:B------:R-:W-:Y:S01]  /*13b00*/  UIADD3 UR52, UR5, 0x400, URZ ;  /* 0x0000040005347890 */ /* 0x000fe2000fffe03f */
[----:B------:R-:W-:Y:S01]  /*13b10*/  MOV R12, UR8 ;  /* 0x00000008000c7c02 */ /* 0x000fe20008000f00 */
[----:B------:R-:W-:-:S02]  /*13b20*/  ULOP3.LUT UR6, UR4, 0x10000, URZ, 0xfc, !UPT ;  /* 0x0001000004067892 */ /* 0x000fc4000f8efc3f */
[----:B------:R-:W-:Y:S02]  /*13b30*/  UIADD3 UR4, UR5, 0x2, URZ ;  /* 0x0000000205047890 */ /* 0x000fe4000fffe03f */
[----:B------:R-:W-:Y:S02]  /*13b40*/  UIADD3 UR48, UR5, 0x402, URZ ;  /* 0x0000040205307890 */ /* 0x000fe4000fffe03f */
[----:B------:R-:W-:Y:S01]  /*13b50*/  LEA R4, R225, UR6, 0xb ;  /* 0x00000006e1047c11 */ /* 0x000fe2000f8e58ff */
[----:B------:R-:W-:Y:S01]  /*13b60*/  IMAD.U32 R0, RZ, RZ, UR6 ;  /* 0x00000006ff007e24 */ /* 0x000fe2000f8e00ff */
[----:B------:R-:W-:Y:S02]  /*13b70*/  UIADD3 UR44, UR5, 0x404, URZ ;  /* 0x00000404052c7890 */ /* 0x000fe4000fffe03f */
[C---:B------:R-:W-:Y:S01]  /*13b80*/  R2UR UR10, R4.reuse ;  /* 0x00000000040a72ca */ /* 0x040fe200000e0000 */
[----:B------:R-:W-:Y:S01]  /*13b90*/  VIADD R8, R4, 0x2 ;  /* 0x0000000204087836 */ /* 0x000fe20000000000 */
[----:B------:R2:W-:Y:S01]  /*13ba0*/  STL [R1+0x28], R0 ;  /* 0x0000280001007387 */ /* 0x0005e20000100800 */
[----:B------:R-:W-:Y:S01]  /*13bb0*/  UIADD3 UR40, UR5, 0x406, URZ ;  /* 0x0000040605287890 */ /* 0x000fe2000fffe03f */
[----:B------:R-:W-:-:S02]  /*13bc0*/  UMOV UR41, 0x40000040 ;  /* 0x4000004000297882 */ /* 0x000fc40000000000 */
[----:B------:R3:W-:Y:S01]  /*13bd0*/  STL.64 [R1+0x8], R12 ;  /* 0x0000080c01007387 */ /* 0x0007e20000100a00 */
[----:B--2---:R-:W2:Y:S06]  /*13be0*/  S2R R0, SR_TID.X ;  /* 0x0000000000007919 */ /* 0x004eac0000002100 */
[----:B------:R-:W-:Y:S01]  /*13bf0*/  QGMMA.64x128x32.F32.E4M3.E4M3 R24, gdesc[UR8], RZ, !UPT, gsb0 ;  /* 0x01e00000081879f3 */ /* 0x000fe2000c0008ff */
[----:B------:R-:W-:Y:S01]  /*13c00*/  R2UR UR10, R8 ;  /* 0x00000000080a72ca */ /* 0x000fe200000e0000 */
[----:B------:R-:W-:Y:S01]  /*13c10*/  UMOV UR8, UR4 ;  /* 0x0000000400087c82 */ /* 0x000fe20008000000 */
[----:B------:R-:W-:Y:S01]  /*13c20*/  R2UR UR11, R9 ;  /* 0x00000000090b72ca */ /* 0x000fe200000e0000 */
[----:B------:R-:W-:Y:S01]  /*13c30*/  UMOV UR9, 0x40000040 ;  /* 0x4000004000097882 */ /* 0x000fe20000000000 */
[----:B------:R-:W-:Y:S01]  /*13c40*/  IMAD.MOV.U32 R9, RZ, RZ, 0x40000040 ;  /* 0x40000040ff097424 */ /* 0x000fe200078e00ff */
[----:B------:R-:W-:Y:S01]  /*13c50*/  IADD3 R8, R4, 0x4, RZ ;  /* 0x0000000404087810 */ /* 0x000fe20007ffe0ff */
[----:B------:R-:W-:Y:S01]  /*13c60*/  UIADD3 UR4, UR5, 0x4, URZ ;  /* 0x0000000405047890 */ /* 0x000fe2000fffe03f */
[----:B---3--:R-:W-:-:S02]  /*13c70*/  IMAD.U32 R12, RZ, RZ, UR8 ;  /* 0x00000008ff0c7e24 */ /* 0x008fc4000f8e00ff */
[----:B------:R-:W-:-:S05]  /*13c80*/  IMAD.U32 R13, RZ, RZ, UR9 ;  /* 0x00000009ff0d7e24 */ /* 0x000fca000f8e00ff */
[----:B------:R3:W-:Y:S01]  /*13c90*/  STL.64 [R1], R12 ;  /* 0x0000000c01007387 */ /* 0x0007e20000100a00 */
[----:B--2---:R-:W-:-:S04]  /*13ca0*/  SHF.R.U32.HI R0, RZ, 0x7, R0 ;  /* 0x00000007ff007819 */ /* 0x004fc80000011600 */
[----:B------:R-:W-:Y:S01]  /*13cb0*/  IADD3 R0, -R0, 0xb, RZ ;  /* 0x0000000b00007810 */ /* 0x000fe20007ffe1ff */
[----:B------:R-:W-:Y:S02]  /*13cc0*/  WARPGROUP.DEPBAR.LE gsb0, 0x0 ;  /* 0x00008000000079c5 */ /* 0x000fe40000010000 */
[----:B------:R-:W-:-:S06]  /*13cd0*/  WARPGROUP.ARRIVE ;  /* 0x00000000000079c5 */ /* 0x000fcc0000000000 */
[----:B------:R-:W-:Y:S01]  /*13ce0*/  QGMMA.64x128x32.F32.E4M3.E4M3 R24, gdesc[UR8], R24, gsb0 ;  /* 0x01e00000081879f3 */ /* 0x000fe20008000818 */
[----:B------:R-:W-:Y:S01]  /*13cf0*/  R2UR UR10, R8 ;  /* 0x00000000080a72ca */ /* 0x000fe200000e0000 */
[----:B------:R-:W-:Y:S01]  /*13d00*/  UMOV UR8, UR4 ;  /* 0x0000000400087c82 */ /* 0x000fe20008000000 */
[----:B------:R-:W-:Y:S01]  /*13d10*/  R2UR UR11, R9 ;  /* 0x00000000090b72ca */ /* 0x000fe200000e0000 */
[----:B------:R-:W-:Y:S01]  /*13d20*/  UMOV UR9, 0x40000040 ;  /* 0x4000004000097882 */ /* 0x000fe20000000000 */
[----:B------:R-:W-:Y:S01]  /*13d30*/  VIADD R8, R4, 0x6 ;  /* 0x0000000604087836 */ /* 0x000fe20000000000 */
[----:B------:R-:W-:Y:S01]  /*13d40*/  MOV R229, UR9 ;  /* 0x0000000900e57c02 */ /* 0x000fe20008000f00 */
[----:B------:R-:W-:Y:S02]  /*13d50*/  IMAD.MOV.U32 R9, RZ, RZ, 0x40000040 ;  /* 0x40000040ff097424 */ /* 0x000fe400078e00ff */
[----:B------:R-:W-:Y:S01]  /*13d60*/  IMAD.U32 R228, RZ, RZ, UR8 ;  /* 0x00000008ffe47e24 */ /* 0x000fe2000f8e00ff */
[----:B------:R-:W-:-:S02]  /*13d70*/  R2UR UR58, R8 ;  /* 0x00000000083a72ca */ /* 0x000fc400000e0000 */
[----:B------:R-:W-:Y:S01]  /*13d80*/  R2UR UR59, R9 ;  /* 0x00000000093b72ca */ /* 0x000fe200000e0000 */
[----:B------:R-:W-:Y:S01]  /*13d90*/  IMAD.MOV.U32 R9, RZ, RZ, 0x40000040 ;  /* 0x40000040ff097424 */ /* 0x000fe200078e00ff */
[----:B------:R-:W-:-:S04]  /*13da0*/  IADD3 R8, R4, 0x400, RZ ;  /* 0x0000040004087810 */ /* 0x000fc80007ffe0ff */
[----:B------:R-:W-:Y:S01]  /*13db0*/  R2UR UR54, R8 ;  /* 0x00000000083672ca */ /* 0x000fe200000e0000 */
[----:B------:R-:W-:Y:S01]  /*13dc0*/  VIADD R8, R4, 0x402 ;  /* 0x0000040204087836 */ /* 0x000fe20000000000 */
[----:B------:R-:W-:Y:S02]  /*13dd0*/  R2UR UR55, R9 ;  /* 0x00000000093772ca */ /* 0x000fe400000e0000 */
[----:B------:R-:W-:Y:S02]  /*13de0*/  MOV R9, 0x40000040 ;  /* 0x4000004000097802 */ /* 0x000fe40000000f00 */
[----:B------:R-:W-:Y:S01]  /*13df0*/  R2UR UR50, R8 ;  /* 0x00000000083272ca */ /* 0x000fe200000e0000 */
[C---:B------:R-:W-:Y:S01]  /*13e00*/  VIADD R8, R4.reuse, 0x404 ;  /* 0x0000040404087836 */ /* 0x040fe20000000000 */
[----:B------:R-:W-:Y:S01]  /*13e10*/  R2UR UR51, R9 ;  /* 0x00000000093372ca */ /* 0x000fe200000e0000 */
[----:B------:R-:W-:Y:S01]  /*13e20*/  IMAD.MOV.U32 R9, RZ, RZ, 0x40000040 ;  /* 0x40000040ff097424 */ /* 0x000fe200078e00ff */
[----:B------:R-:W-:-:S02]  /*13e30*/  IADD3 R4, R4, 0x406, RZ ;  /* 0x0000040604047810 */ /* 0x000fc40007ffe0ff */
[----:B------:R-:W-:Y:S02]  /*13e40*/  R2UR UR46, R8 ;  /* 0x00000000082e72ca */ /* 0x000fe400000e0000 */
[----:B------:R-:W-:Y:S02]  /*13e50*/  R2UR UR47, R9 ;  /* 0x00000000092f72ca */ /* 0x000fe400000e0000 */
[----:B------:R-:W-:Y:S01]  /*13e60*/  R2UR UR42, R4 ;  /* 0x00000000042a72ca */ /* 0x000fe200000e0000 */
        /* <DEDUP_REMOVED lines=22> */
.L_x_643:
[----:B------:R-:W2:Y:S01]  /*13fd0*/  S2R R89, SR_TID.X ;  /* 0x0000000000597919 */ /* 0x000ea20000002100 */
[----:B------:R-:W-:Y:S01]  /*13fe0*/  LOP3.LUT R88, R88, 0xffffff80, RZ, 0xc0, !PT ;  /* 0xffffff8058587812 */ /* 0x000fe200078ec0ff */
        /* <DEDUP_REMOVED lines=9> */
[----:B------:R-:W-:Y:S01]  /*14080*/  FMUL.FTZ R27, R2, R46 ;  /* 0x0000002e021b7220 */ /* 0x000fe20000410000 */
[----:B------:R-:W-:-:S02]  /*14090*/  IMAD R46, R171, -0x80, R170 ;  /* 0xffffff80ab2e7824 */ /* 0x000fc400078e02aa */
[C---:B---3--:R-:W-:Y:S01]  /*140a0*/  FMUL.FTZ R12, R2.reuse, R29 ;  /* 0x0000001d020c7220 */ /* 0x048fe20000410000 */
[----:B------:R-:W-:Y:S01]  /*140b0*/  FMUL.FTZ R64, R2, R64 ;  /* 0x0000004002407220 */ /* 0x000fe20000410000 */
[----:B------:R-:W-:Y:S01]  /*140c0*/  MUFU.TANH R4, R4 ;  /* 0x0000000400047308 */ /* 0x000fe20000002400 */
[----:B------:R-:W-:Y:S02]  /*140d0*/  VIADD R46, R46, 0x80 ;  /* 0x000000802e2e7836 */ /* 0x000fe40000000000 */
        /* <DEDUP_REMOVED lines=15> */
[----:B--2---:R-:W-:-:S02]  /*141d0*/  VIADD R89, R89, 0xffffff80 ;  /* 0xffffff8059597836 */ /* 0x004fc40000000000 */
[C---:B------:R-:W-:Y:S01]  /*141e0*/  FMUL.FTZ R20, R2.reuse, R38 ;  /* 0x0000002602147220 */ /* 0x040fe20000410000 */
[C---:B------:R-:W-:Y:S01]  /*141f0*/  FMUL.FTZ R44, R2.reuse, R44 ;  /* 0x0000002c022c7220 */ /* 0x040fe20000410000 */
[C---:B------:R-:W-:Y:S01]  /*14200*/  FMUL.FTZ R71, R2.reuse, R71 ;  /* 0x0000004702477220 */ /* 0x040fe20000410000 */
[C---:B------:R-:W-:Y:S01]  /*14210*/  FMUL.FTZ R15, R2.reuse, R39 ;  /* 0x00000027020f7220 */ /* 0x040fe20000410000 */
[----:B------:R-:W-:Y:S01]  /*14220*/  IADD3 R88, R89, -R88, RZ ;  /* 0x8000005859587210 */ /* 0x000fe20007ffe0ff */
[C---:B------:R-:W-:Y:S01]  /*14230*/  FMUL.FTZ R45, R2.reuse, R45 ;  /* 0x0000002d022d7220 */ /* 0x040fe20000410000 */
[----:B------:R2:W-:Y:S01]  /*14240*/  MUFU.TANH R43, R64 ;  /* 0x00000040002b7308 */ /* 0x0005e20000002400 */
[C---:B------:R-:W-:Y:S01]  /*14250*/  FMUL.FTZ R24, R2.reuse, R42 ;  /* 0x0000002a02187220 */ /* 0x040fe20000410000 */
[----:B----4-:R-:W-:Y:S01]  /*14260*/  SHF.R.S32.HI R49, RZ, 0x1f, R88 ;  /* 0x0000001fff317819 */ /* 0x010fe20000011458 */
[C---:B------:R-:W-:Y:S01]  /*14270*/  FMUL.FTZ R53, R2.reuse, R53 ;  /* 0x0000003502357220 */ /* 0x040fe20000410000 */
[C---:B------:R-:W-:Y:S01]  /*14280*/  FMUL.FTZ R48, R2.reuse, R48 ;  /* 0x0000003002307220 */ /* 0x040fe20000410000 */
[C---:B------:R-:W-:Y:S01]  /*14290*/  FMUL.FTZ R29, R2.reuse, R51 ;  /* 0x00000033021d7220 */ /* 0x040fe20000410000 */
[----:B------:R-:W-:Y:S01]  /*142a0*/  LEA.HI R49, R49, R88, RZ, 0x2 ;  /* 0x0000005831317211 */ /* 0x000fe200078f10ff */
[C---:B------:R-:W-:Y:S01]  /*142b0*/  FMUL.FTZ R31, R2.reuse, R50 ;  /* 0x00000032021f7220 */ /* 0x040fe20000410000 */
[----:B------:R-:W4:Y:S01]  /*142c0*/  MUFU.TANH R12, R12 ;  /* 0x0000000c000c7308 */ /* 0x000f220000002400 */
[C---:B------:R-:W-:Y:S01]  /*142d0*/  FMUL.FTZ R52, R2.reuse, R52 ;  /* 0x0000003402347220 */ /* 0x040fe20000410000 */
[----:B------:R-:W-:Y:S01]  /*142e0*/  LOP3.LUT R49, R49, 0x7ffffffc, RZ, 0xc0, !PT ;  /* 0x7ffffffc31317812 */ /* 0x000fe200078ec0ff */
[C---:B------:R-:W-:Y:S01]  /*142f0*/  FMUL.FTZ R56, R2.reuse, R56 ;  /* 0x0000003802387220 */ /* 0x040fe20000410000 */
[C---:B------:R-:W-:Y:S01]  /*14300*/  FMUL.FTZ R57, R2.reuse, R57 ;  /* 0x0000003902397220 */ /* 0x040fe20000410000 */
[C---:B------:R-:W-:Y:S01]  /*14310*/  FMUL.FTZ R35, R2.reuse, R54 ;  /* 0x0000003602237220 */ /* 0x040fe20000410000 */
[----:B------:R-:W-:Y:S01]  /*14320*/  FMUL.FTZ R60, R2, R60 ;  /* 0x0000003c023c7220 */ /* 0x000fe20000410000 */
[----:B------:R-:W-:Y:S01]  /*14330*/  IMAD.IADD R49, R88, 0x1, -R49 ;  /* 0x0000000158317824 */ /* 0x000fe200078e0a31 */
[----:B------:R-:W5:Y:S01]  /*14340*/  MUFU.TANH R7, R7 ;  /* 0x0000000700077308 */ /* 0x000f620000002400 */
[C---:B------:R-:W-:Y:S01]  /*14350*/  FMUL.FTZ R61, R2.reuse, R61 ;  /* 0x0000003d023d7220 */ /* 0x040fe20000410000 */
[----:B------:R-:W-:Y:S01]  /*14360*/  FMUL.FTZ R58, R2, R58 ;  /* 0x0000003a023a7220 */ /* 0x000fe20000410000 */
[----:B--2---:R-:W-:-:S02]  /*14370*/  IMAD R64, R49, -0x2, R46 ;  /* 0xfffffffe31407824 */ /* 0x004fc400078e022e */
[C---:B------:R-:W-:Y:S01]  /*14380*/  FMUL.FTZ R59, R2.reuse, R59 ;  /* 0x0000003b023b7220 */ /* 0x040fe20000410000 */
[C---:B------:R-:W-:Y:S01]  /*14390*/  FMUL.FTZ R62, R2.reuse, R62 ;  /* 0x0000003e023e7220 */ /* 0x040fe20000410000 */
[C---:B------:R-:W-:Y:S01]  /*143a0*/  FMUL.FTZ R68, R2.reuse, R68 ;  /* 0x0000004402447220 */ /* 0x040fe20000410000 */
[----:B------:R-:W-:Y:S01]  /*143b0*/  FMUL.FTZ R63, R2, R63 ;  /* 0x0000003f023f7220 */ /* 0x000fe20000410000 */
[----:B------:R-:W2:Y:S01]  /*143c0*/  MUFU.TANH R30, R30 ;  /* 0x0000001e001e7308 */ /* 0x000ea20000002400 */
[----:B------:R-:W-:Y:S01]  /*143d0*/  ISETP.GT.AND P4, PT, R64, RZ, PT ;  /* 0x000000ff4000720c */ /* 0x000fe20003f84270 */
[----:B------:R-:W-:Y:S01]  /*143e0*/  FMUL.FTZ R66, R2, R66 ;  /* 0x0000004202427220 */ /* 0x000fe20000410000 */
[----:B------:R-:W-:Y:S01]  /*143f0*/  ISETP.GT.AND P5, PT, R64, 0x1, PT ;  /* 0x000000014000780c */ /* 0x000fe20003fa4270 */
[----:B------:R-:W-:Y:S01]  /*14400*/  FMUL.FTZ R72, R2, R72 ;  /* 0x0000004802487220 */ /* 0x000fe20000410000 */
[----:B------:R-:W-:Y:S01]  /*14410*/  ISETP.GT.AND P1, PT, R64, 0x8, PT ;  /* 0x000000084000780c */ /* 0x000fe20003f24270 */
[----:B------:R-:W-:Y:S01]  /*14420*/  FMUL.FTZ R67, R2, R67 ;  /* 0x0000004302437220 */ /* 0x000fe20000410000 */
[----:B------:R-:W-:Y:S01]  /*14430*/  ISETP.GT.AND P2, PT, R64, 0x9, PT ;  /* 0x000000094000780c */ /* 0x000fe20003f44270 */
[----:B------:R-:W0:Y:S01]  /*14440*/  MUFU.TANH R8, R8 ;  /* 0x0000000800087308 */ /* 0x000e220000002400 */
[----:B---3--:R-:W-:Y:S01]  /*14450*/  FSEL R89, R25, -INF , P1 ;  /* 0xff80000019597808 */ /* 0x008fe20000800000 */
[----:B------:R-:W-:Y:S01]  /*14460*/  FMUL.FTZ R73, R2, R73 ;  /* 0x0000004902497220 */ /* 0x000fe20000410000 */
[----:B------:R-:W-:Y:S01]  /*14470*/  ISETP.GT.AND P3, PT, R64, 0x10, PT ;  /* 0x000000104000780c */ /* 0x000fe20003f64270 */
[----:B------:R-:W-:Y:S01]  /*14480*/  FMUL.FTZ R70, R2, R70 ;  /* 0x0000004602467220 */ /* 0x000fe20000410000 */
[----:B----4-:R-:W-:Y:S01]  /*14490*/  FSEL R91, R12, -INF , P2 ;  /* 0xff8000000c5b7808 */ /* 0x010fe20001000000 */
[----:B------:R-:W-:Y:S01]  /*144a0*/  FMUL.FTZ R76, R2, R76 ;  /* 0x0000004c024c7220 */ /* 0x000fe20000410000 */
[----:B-----5:R-:W-:Y:S01]  /*144b0*/  FSEL R7, R7, -INF , P4 ;  /* 0xff80000007077808 */ /* 0x020fe20002000000 */
[----:B------:R-:W3:Y:S01]  /*144c0*/  MUFU.TANH R28, R28 ;  /* 0x0000001c001c7308 */ /* 0x000ee20000002400 */
[----:B--2---:R-:W-:Y:S01]  /*144d0*/  FSEL R93, R30, -INF , P3 ;  /* 0xff8000001e5d7808 */ /* 0x004fe20001800000 */
[C---:B------:R-:W-:Y:S01]  /*144e0*/  FMUL.FTZ R77, R2.reuse, R77 ;  /* 0x0000004d024d7220 */ /* 0x040fe20000410000 */
[C---:B------:R-:W-:Y:S01]  /*144f0*/  FMUL.FTZ R74, R2.reuse, R74 ;  /* 0x0000004a024a7220 */ /* 0x040fe20000410000 */
[C---:B------:R-:W-:Y:S01]  /*14500*/  FMUL.FTZ R80, R2.reuse, R80 ;  /* 0x0000005002507220 */ /* 0x040fe20000410000 */
[C---:B------:R-:W-:Y:S01]  /*14510*/  FMUL.FTZ R75, R2.reuse, R75 ;  /* 0x0000004b024b7220 */ /* 0x040fe20000410000 */
[C---:B------:R-:W-:Y:S01]  /*14520*/  FMUL.FTZ R81, R2.reuse, R81 ;  /* 0x0000005102517220 */ /* 0x040fe20000410000 */
[----:B------:R-:W-:Y:S01]  /*14530*/  FMUL.FTZ R78, R2, R78 ;  /* 0x0000004e024e7220 */ /* 0x000fe20000410000 */
[----:B------:R2:W-:Y:S01]  /*14540*/  MUFU.TANH R47, R65 ;  /* 0x00000041002f7308 */ /* 0x0005e20000002400 */
[----:B0-----:R-:W-:Y:S01]  /*14550*/  FSEL R8, R8, -INF , P5 ;  /* 0xff80000008087808 */ /* 0x001fe20002800000 */
[C---:B------:R-:W-:Y:S01]  /*14560*/  FMUL.FTZ R84, R2.reuse, R84 ;  /* 0x0000005402547220 */ /* 0x040fe20000410000 */
[C---:B------:R-:W-:Y:S01]  /*14570*/  FMUL.FTZ R85, R2.reuse, R85 ;  /* 0x0000005502557220 */ /* 0x040fe20000410000 */
[----:B------:R-:W-:Y:S01]  /*14580*/  ULDC UR38, c[0x0][0x988] ;  /* 0x0002620000267ab9 */ /* 0x000fe20000000800 */
[C---:B------:R-:W-:Y:S01]  /*14590*/  FMUL.FTZ R79, R2.reuse, R79 ;  /* 0x0000004f024f7220 */ /* 0x040fe20000410000 */
[C---:B------:R-:W-:Y:S01]  /*145a0*/  FMUL.FTZ R82, R2.reuse, R82 ;  /* 0x0000005202527220 */ /* 0x040fe20000410000 */
[----:B------:R-:W-:Y:S01]  /*145b0*/  FMUL.FTZ R83, R2, R83 ;  /* 0x0000005302537220 */ /* 0x000fe20000410000 */
[----:B------:R0:W-:Y:S01]  /*145c0*/  MUFU.TANH R55, R69 ;  /* 0x0000004500377308 */ /* 0x0001e20000002400 */
[----:B--2---:R-:W-:Y:S01]  /*145d0*/  FSEL R65, R4, -INF , P4 ;  /* 0xff80000004417808 */ /* 0x004fe20002000000 */
[----:B------:R-:W-:Y:S01]  /*145e0*/  FMUL.FTZ R86, R2, R86 ;  /* 0x0000005602567220 */ /* 0x000fe20000410000 */
[----:B------:R-:W-:Y:S01]  /*145f0*/  ISETP.GT.AND P4, PT, R64, 0x11, PT ;  /* 0x000000114000780c */ /* 0x000fe20003f84270 */
[----:B------:R-:W-:-:S03]  /*14600*/  FMUL.FTZ R87, R2, R87 ;  /* 0x0000005702577220 */ /* 0x000fc60000410000 */
[----:B---3--:R-:W-:Y:S01]  /*14610*/  FSEL R95, R28, -INF , P4 ;  /* 0xff8000001c5f7808 */ /* 0x008fe20002000000 */
[----:B------:R-:W2:Y:S01]  /*14620*/  MUFU.TANH R11, R11 ;  /* 0x0000000b000b7308 */ /* 0x000ea20000002400 */
[----:B0-----:R-:W-:Y:S02]  /*14630*/  FSEL R69, R5, -INF , P5 ;  /* 0xff80000005457808 */ /* 0x001fe40002800000 */
[----:B------:R-:W-:Y:S02]  /*14640*/  ISETP.GT.AND P5, PT, R64, 0x18, PT ;  /* 0x000000184000780c */ /* 0x000fe40003fa4270 */
[----:B------:R-:W-:-:S03]  /*14650*/  FMNMX.FTZ R4, R65, R69, !PT ;  /* 0x0000004541047209 */ /* 0x000fc60007810000 */
[----:B------:R-:W-:Y:S01]  /*14660*/  MUFU.TANH R33, R33 ;  /* 0x0000002100217308 */ /* 0x000fe20000002400 */
[----:B------:R-:W-:-:S04]  /*14670*/  FMNMX.FTZ R4, R89, R4, !PT ;  /* 0x0000000459047209 */ /* 0x000fc80007810000 */
[----:B------:R-:W-:-:S03]  /*14680*/  FMNMX.FTZ R4, R91, R4, !PT ;  /* 0x000000045b047209 */ /* 0x000fc60007810000 */
[----:B------:R-:W0:Y:S01]  /*14690*/  MUFU.TANH R9, R9 ;  /* 0x0000000900097308 */ /* 0x000e220000002400 */
[----:B------:R-:W-:Y:S02]  /*146a0*/  FMNMX.FTZ R4, R93, R4, !PT ;  /* 0x000000045d047209 */ /* 0x000fe40007810000 */
[----:B--2---:R-:W-:Y:S02]  /*146b0*/  FSEL R11, R11, -INF , P1 ;  /* 0xff8000000b0b7808 */ /* 0x004fe40000800000 */
[----:B------:R-:W-:Y:S02]  /*146c0*/  ISETP.GT.AND P1, PT, R64, 0x19, PT ;  /* 0x000000194000780c */ /* 0x000fe40003f24270 */
[----:B------:R-:W-:Y:S01]  /*146d0*/  FMNMX.FTZ R4, R95, R4, !PT ;  /* 0x000000045f047209 */ /* 0x000fe20007810000 */
[----:B------:R-:W-:Y:S08]  /*146e0*/  MUFU.TANH R32, R32 ;  /* 0x0000002000207308 */ /* 0x000ff00000002400 */
[----:B------:R-:W2:Y:S01]  /*146f0*/  MUFU.TANH R14, R14 ;  /* 0x0000000e000e7308 */ /* 0x000ea20000002400 */
[----:B0-----:R-:W-:-:S02]  /*14700*/  FSEL R9, R9, -INF , P2 ;  /* 0xff80000009097808 */ /* 0x001fc40001000000 */
[----:B------:R-:W-:-:S05]  /*14710*/  ISETP.GT.AND P2, PT, R64, 0x20, PT ;  /* 0x000000204000780c */ /* 0x000fca0003f44270 */
[----:B------:R-:W0:Y:S08]  /*14720*/  MUFU.TANH R40, R40 ;  /* 0x0000002800287308 */ /* 0x000e300000002400 */
[----:B------:R-:W3:Y:S01]  /*14730*/  MUFU.TANH R13, R13 ;  /* 0x0000000d000d7308 */ /* 0x000ee20000002400 */
[----:B--2---:R-:W-:Y:S02]  /*14740*/  FSEL R14, R14, -INF , P3 ;  /* 0xff8000000e0e7808 */ /* 0x004fe40001800000 */
[----:B------:R-:W-:-:S05]  /*14750*/  ISETP.GT.AND P3, PT, R64, 0x21, PT ;  /* 0x000000214000780c */ /* 0x000fca0003f64270 */
[----:B------:R-:W2:Y:S01]  /*14760*/  MUFU.TANH R36, R36 ;  /* 0x0000002400247308 */ /* 0x000ea20000002400 */
[----:B0-----:R-:W-:-:S07]  /*14770*/  FSEL R51, R40, -INF , P2 ;  /* 0xff80000028337808 */ /* 0x001fce0001000000 */
[----:B------:R-:W0:Y:S01]  /*14780*/  MUFU.TANH R20, R20 ;  /* 0x0000001400147308 */ /* 0x000e220000002400 */
[----:B---3--:R-:W-:Y:S02]  /*14790*/  FSEL R13, R13, -INF , P4 ;  /* 0xff8000000d0d7808 */ /* 0x008fe40002000000 */
[----:B------:R-:W-:-:S05]  /*147a0*/  ISETP.GT.AND P4, PT, R64, 0x28, PT ;  /* 0x000000284000780c */ /* 0x000fca0003f84270 */
[----:B------:R-:W3:Y:S01]  /*147b0*/  MUFU.TANH R44, R44 ;  /* 0x0000002c002c7308 */ /* 0x000ee20000002400 */
[----:B--2---:R-:W-:-:S07]  /*147c0*/  FSEL R50, R36, -INF , P3 ;  /* 0xff80000024327808 */ /* 0x004fce0001800000 */
[----:B------:R2:W-:Y:S01]  /*147d0*/  MUFU.TANH R42, R71 ;  /* 0x00000047002a7308 */ /* 0x0005e20000002400 */
[----:B0-----:R-:W-:-:S07]  /*147e0*/  FSEL R20, R20, -INF , P5 ;  /* 0xff80000014147808 */ /* 0x001fce0002800000 */
[----:B------:R-:W0:Y:S01]  /*147f0*/  MUFU.TANH R15, R15 ;  /* 0x0000000f000f7308 */ /* 0x000e220000002400 */
[----:B--2---:R-:W-:Y:S02]  /*14800*/  FSEL R71, R33, -INF , P5 ;  /* 0xff80000021477808 */ /* 0x004fe40002800000 */
[----:B------:R-:W-:Y:S02]  /*14810*/  ISETP.GT.AND P5, PT, R64, 0x29, PT ;  /* 0x000000294000780c */ /* 0x000fe40003fa4270 */
[----:B------:R-:W-:Y:S02]  /*14820*/  FMNMX.FTZ R4, R71, R4, !PT ;  /* 0x0000000447047209 */ /* 0x000fe40007810000 */
[----:B---3--:R-:W-:Y:S01]  /*14830*/  FSEL R46, R44, -INF , P4 ;  /* 0xff8000002c2e7808 */ /* 0x008fe20002000000 */
[----:B------:R-:W-:Y:S08]  /*14840*/  MUFU.TANH R45, R45 ;  /* 0x0000002d002d7308 */ /* 0x000ff00000002400 */
[----:B------:R2:W-:Y:S01]  /*14850*/  MUFU.TANH R39, R53 ;  /* 0x0000003500277308 */ /* 0x0005e20000002400 */
[----:B0-----:R-:W-:-:S07]  /*14860*/  FSEL R15, R15, -INF , P1 ;  /* 0xff8000000f0f7808 */ /* 0x001fce0000800000 */
[----:B------:R-:W0:Y:S01]  /*14870*/  MUFU.TANH R24, R24 ;  /* 0x0000001800187308 */ /* 0x000e220000002400 */
[----:B--2---:R-:W-:Y:S02]  /*14880*/  FSEL R53, R32, -INF , P1 ;  /* 0xff80000020357808 */ /* 0x004fe40000800000 */
[----:B------:R-:W-:Y:S02]  /*14890*/  ISETP.GT.AND P1, PT, R64, 0x30, PT ;  /* 0x000000304000780c */ /* 0x000fe40003f24270 */
[----:B------:R-:W-:-:S03]  /*148a0*/  FMNMX.FTZ R4, R53, R4, !PT ;  /* 0x0000000435047209 */ /* 0x000fc60007810000 */
[----:B------:R-:W2:Y:S01]  /*148b0*/  MUFU.TANH R48, R48 ;  /* 0x0000003000307308 */ /* 0x000ea20000002400 */
[----:B------:R-:W-:-:S04]  /*148c0*/  FMNMX.FTZ R5, R51, R4, !PT ;  /* 0x0000000433057209 */ /* 0x000fc80007810000 */
[----:B------:R-:W-:-:S03]  /*148d0*/  FMNMX.FTZ R5, R50, R5, !PT ;  /* 0x0000000532057209 */ /* 0x000fc60007810000 */
[----:B------:R-:W3:Y:S01]  /*148e0*/  MUFU.TANH R21, R21 ;  /* 0x0000001500157308 */ /* 0x000ee20000002400 */
[----:B------:R-:W-:Y:S02]  /*148f0*/  FMNMX.FTZ R5, R46, R5, !PT ;  /* 0x000000052e057209 */ /* 0x000fe40007810000 */
[----:B0-----:R-:W-:Y:S02]  /*14900*/  FSEL R24, R24, -INF , P2 ;  /* 0xff80000018187808 */ /* 0x001fe40001000000 */
[----:B------:R-:W-:-:S03]  /*14910*/  ISETP.GT.AND P2, PT, R64, 0x31, PT ;  /* 0x000000314000780c */ /* 0x000fc60003f44270 */
[----:B------:R-:W0:Y:S01]  /*14920*/  MUFU.TANH R27, R27 ;  /* 0x0000001b001b7308 */ /* 0x000e220000002400 */
[----:B--2---:R-:W-:Y:S02]  /*14930*/  FSEL R49, R48, -INF , P1 ;  /* 0xff80000030317808 */ /* 0x004fe40000800000 */
[----:B------:R-:W-:-:S05]  /*14940*/  FSEL R48, R37, -INF , P2 ;  /* 0xff80000025307808 */ /* 0x000fca0001000000 */
[----:B------:R2:W4:Y:S01]  /*14950*/  MUFU.TANH R38, R52 ;  /* 0x0000003400267308 */ /* 0x0005220000002400 */
[----:B---3--:R-:W-:Y:S02]  /*14960*/  FSEL R21, R21, -INF , P3 ;  /* 0xff80000015157808 */ /* 0x008fe40001800000 */
[----:B------:R-:W-:-:S05]  /*14970*/  ISETP.GT.AND P3, PT, R64, 0x38, PT ;  /* 0x000000384000780c */ /* 0x000fca0003f64270 */
[----:B------:R-:W3:Y:S01]  /*14980*/  MUFU.TANH R26, R26 ;  /* 0x0000001a001a7308 */ /* 0x000ee20000002400 */
[----:B--2---:R-:W-:-:S04]  /*14990*/  FSEL R52, R45, -INF , P5 ;  /* 0xff8000002d347808 */ /* 0x004fc80002800000 */
[----:B------:R-:W-:-:S03]  /*149a0*/  FMNMX.FTZ R4, R52, R5, !PT ;  /* 0x0000000534047209 */ /* 0x000fc60007810000 */
[----:B------:R-:W2:Y:S01]  /*149b0*/  MUFU.TANH R31, R31 ;  /* 0x0000001f001f7308 */ /* 0x000ea20000002400 */
[----:B------:R-:W-:Y:S02]  /*149c0*/  FMNMX.FTZ R5, R49, R4, !PT ;  /* 0x0000000431057209 */ /* 0x000fe40007810000 */
[----:B0-----:R-:W-:Y:S02]  /*149d0*/  FSEL R4, R27, -INF , P4 ;  /* 0xff8000001b047808 */ /* 0x001fe40002000000 */
[----:B------:R-:W-:Y:S02]  /*149e0*/  ISETP.GT.AND P4, PT, R64, 0x39, PT ;  /* 0x000000394000780c */ /* 0x000fe40003f84270 */
[----:B----4-:R-:W-:Y:S01]  /*149f0*/  FSEL R45, R38, -INF , P3 ;  /* 0xff800000262d7808 */ /* 0x010fe20001800000 */
[----:B------:R-:W0:Y:S01]  /*14a00*/  MUFU.TANH R41, R56 ;  /* 0x0000003800297308 */ /* 0x000e220000002400 */
[----:B------:R-:W-:Y:S02]  /*14a10*/  FMNMX.FTZ R12, R48, R5, !PT ;  /* 0x00000005300c7209 */ /* 0x000fe40007810000 */
[----:B---3--:R-:W-:-:S02]  /*14a20*/  FSEL R5, R26, -INF , P5 ;  /* 0xff8000001a057808 */ /* 0x008fc40002800000 */
[C---:B------:R-:W-:Y:S02]  /*14a30*/  ISETP.GT.AND P5, PT, R64.reuse, 0x40, PT ;  /* 0x000000404000780c */ /* 0x040fe40003fa4270 */
[----:B------:R-:W-:Y:S01]  /*14a40*/  FSEL R44, R39, -INF , P4 ;  /* 0xff800000272c7808 */ /* 0x000fe20002000000 */
[----:B------:R-:W3:Y:S01]  /*14a50*/  MUFU.TANH R29, R29 ;  /* 0x0000001d001d7308 */ /* 0x000ee20000002400 */
[----:B------:R-:W-:Y:S02]  /*14a60*/  FMNMX.FTZ R25, R45, R12, !PT ;  /* 0x0000000c2d197209 */ /* 0x000fe40007810000 */
[----:B--2---:R-:W-:Y:S02]  /*14a70*/  FSEL R12, R31, -INF , P1 ;  /* 0xff8000001f0c7808 */ /* 0x004fe40000800000 */
[----:B------:R-:W-:Y:S02]  /*14a80*/  ISETP.GT.AND P1, PT, R64, 0x41, PT ;  /* 0x000000414000780c */ /* 0x000fe40003f24270 */
[----:B------:R-:W-:Y:S01]  /*14a90*/  FMNMX.FTZ R26, R44, R25, !PT ;  /* 0x000000192c1a7209 */ /* 0x000fe20007810000 */
[----:B------:R-:W2:Y:S01]  /*14aa0*/  MUFU.TANH R57, R57 ;  /* 0x0000003900397308 */ /* 0x000ea20000002400 */
[----:B0-----:R-:W-:-:S04]  /*14ab0*/  FSEL R41, R41, -INF , P5 ;  /* 0xff80000029297808 */ /* 0x001fc80002800000 */
[----:B------:R-:W-:-:S03]  /*14ac0*/  FMNMX.FTZ R27, R41, R26, !PT ;  /* 0x0000001a291b7209 */ /* 0x000fc60007810000 */
[----:B------:R-:W0:Y:S01]  /*14ad0*/  MUFU.TANH R35, R35 ;  /* 0x0000002300237308 */ /* 0x000e220000002400 */
[----:B---3--:R-:W-:Y:S02]  /*14ae0*/  FSEL R25, R29, -INF , P2 ;  /* 0xff8000001d197808 */ /* 0x008fe40001000000 */
[----:B------:R-:W-:-:S05]  /*14af0*/  ISETP.GT.AND P2, PT, R64, 0x48, PT ;  /* 0x000000484000780c */ /* 0x000fca0003f44270 */
[----:B------:R-:W3:Y:S01]  /*14b00*/  MUFU.TANH R60, R60 ;  /* 0x0000003c003c7308 */ /* 0x000ee20000002400 */
[----:B--2---:R-:W-:-:S04]  /*14b10*/  FSEL R38, R57, -INF , P1 ;  /* 0xff80000039267808 */ /* 0x004fc80000800000 */
[----:B------:R-:W-:-:S03]  /*14b20*/  FMNMX.FTZ R28, R38, R27, !PT ;  /* 0x0000001b261c7209 */ /* 0x000fc60007810000 */
[----:B------:R-:W2:Y:S01]  /*14b30*/  MUFU.TANH R34, R34 ;  /* 0x0000002200227308 */ /* 0x000ea20000002400 */
[----:B0-----:R-:W-:Y:S02]  /*14b40*/  FSEL R26, R35, -INF , P3 ;  /* 0xff800000231a7808 */ /* 0x001fe40001800000 */
[----:B------:R-:W-:-:S05]  /*14b50*/  ISETP.GT.AND P3, PT, R64, 0x49, PT ;  /* 0x000000494000780c */ /* 0x000fca0003f64270 */
[----:B------:R-:W0:Y:S01]  /*14b60*/  MUFU.TANH R61, R61 ;  /* 0x0000003d003d7308 */ /* 0x000e220000002400 */
[----:B---3--:R-:W-:-:S04]  /*14b70*/  FSEL R37, R60, -INF , P2 ;  /* 0xff8000003c257808 */ /* 0x008fc80001000000 */
[----:B------:R-:W-:-:S03]  /*14b80*/  FMNMX.FTZ R29, R37, R28, !PT ;  /* 0x0000001c251d7209 */ /* 0x000fc60007810000 */
[----:B------:R-:W3:Y:S01]  /*14b90*/  MUFU.TANH R58, R58 ;  /* 0x0000003a003a7308 */ /* 0x000ee20000002400 */
[----:B--2---:R-:W-:Y:S02]  /*14ba0*/  FSEL R27, R34, -INF , P4 ;  /* 0xff800000221b7808 */ /* 0x004fe40002000000 */
[----:B------:R-:W-:-:S04]  /*14bb0*/  ISETP.GT.AND P4, PT, R64, 0x50, PT ;  /* 0x000000504000780c */ /* 0x000fc80003f84270 */
[----:B------:R-:W-:Y:S01]  /*14bc0*/  FSEL R43, R43, -INF , P4 ;  /* 0xff8000002b2b7808 */ /* 0x000fe20002000000 */
[----:B------:R-:W2:Y:S01]  /*14bd0*/  MUFU.TANH R59, R59 ;  /* 0x0000003b003b7308 */ /* 0x000ea20000002400 */
[----:B0-----:R-:W-:-:S04]  /*14be0*/  FSEL R40, R61, -INF , P3 ;  /* 0xff8000003d287808 */ /* 0x001fc80001800000 */
[----:B------:R-:W-:-:S03]  /*14bf0*/  FMNMX.FTZ R30, R40, R29, !PT ;  /* 0x0000001d281e7209 */ /* 0x000fc60007810000 */
[----:B------:R-:W0:Y:S01]  /*14c00*/  MUFU.TANH R62, R62 ;  /* 0x0000003e003e7308 */ /* 0x000e220000002400 */
[----:B---3--:R-:W-:Y:S02]  /*14c10*/  FSEL R28, R58, -INF , P5 ;  /* 0xff8000003a1c7808 */ /* 0x008fe40002800000 */
[C---:B------:R-:W-:Y:S02]  /*14c20*/  ISETP.GT.AND P5, PT, R64.reuse, 0x51, PT ;  /* 0x000000514000780c */ /* 0x040fe40003fa4270 */
[----:B------:R-:W-:Y:S02]  /*14c30*/  FMNMX.FTZ R32, R43, R30, !PT ;  /* 0x0000001e2b207209 */ /* 0x000fe40007810000 */
[----:B------:R-:W-:Y:S01]  /*14c40*/  FSEL R47, R47, -INF , P5 ;  /* 0xff8000002f2f7808 */ /* 0x000fe20002800000 */
[----:B------:R3:W4:Y:S01]  /*14c50*/  MUFU.TANH R54, R68 ;  /* 0x0000004400367308 */ /* 0x0007220000002400 */
[----:B--2---:R-:W-:Y:S02]  /*14c60*/  FSEL R29, R59, -INF , P1 ;  /* 0xff8000003b1d7808 */ /* 0x004fe40000800000 */
[----:B------:R-:W-:-:S02]  /*14c70*/  ISETP.GT.AND P1, PT, R64, 0x58, PT ;  /* 0x000000584000780c */ /* 0x000fc40003f24270 */
[----:B------:R-:W-:-:S03]  /*14c80*/  FMNMX.FTZ R33, R47, R32, !PT ;  /* 0x000000202f217209 */ /* 0x000fc60007810000 */
[----:B------:R-:W2:Y:S01]  /*14c90*/  MUFU.TANH R63, R63 ;  /* 0x0000003f003f7308 */ /* 0x000ea20000002400 */
[----:B0-----:R-:W-:Y:S02]  /*14ca0*/  FSEL R30, R62, -INF , P2 ;  /* 0xff8000003e1e7808 */ /* 0x001fe40001000000 */
[----:B------:R-:W-:Y:S02]  /*14cb0*/  ISETP.GT.AND P2, PT, R64, 0x59, PT ;  /* 0x000000594000780c */ /* 0x000fe40003f44270 */
[----:B---3--:R-:W-:Y:S02]  /*14cc0*/  FMNMX.FTZ R68, R7, R8, !PT ;  /* 0x0000000807447209 */ /* 0x008fe40007810000 */
[----:B------:R-:W-:Y:S01]  /*14cd0*/  FSEL R55, R55, -INF , P2 ;  /* 0xff80000037377808 */ /* 0x000fe20001000000 */
[----:B------:R-:W0:Y:S01]  /*14ce0*/  MUFU.TANH R66, R66 ;  /* 0x0000004200427308 */ /* 0x000e220000002400 */
[----:B----4-:R-:W-:Y:S02]  /*14cf0*/  FSEL R54, R54, -INF , P1 ;  /* 0xff80000036367808 */ /* 0x010fe40000800000 */
[----:B------:R-:W-:-:S02]  /*14d00*/  FMNMX.FTZ R68, R11, R68, !PT ;  /* 0x000000440b447209 */ /* 0x000fc40007810000 */
[----:B------:R-:W-:-:S03]  /*14d10*/  FMNMX.FTZ R34, R54, R33, !PT ;  /* 0x0000002136227209 */ /* 0x000fc60007810000 */
[----:B------:R-:W3:Y:S01]  /*14d20*/  MUFU.TANH R56, R72 ;  /* 0x0000004800387308 */ /* 0x000ee20000002400 */
[----:B--2---:R-:W-:Y:S02]  /*14d30*/  FSEL R31, R63, -INF , P3 ;  /* 0xff8000003f1f7808 */ /* 0x004fe40001800000 */
[----:B------:R-:W-:Y:S02]  /*14d40*/  ISETP.GT.AND P3, PT, R64, 0x60, PT ;  /* 0x000000604000780c */ /* 0x000fe40003f64270 */
[----:B------:R-:W-:-:S03]  /*14d50*/  FMNMX.FTZ R35, R55, R34, !PT ;  /* 0x0000002237237209 */ /* 0x000fc60007810000 */
[----:B------:R-:W2:Y:S01]  /*14d60*/  MUFU.TANH R67, R67 ;  /* 0x0000004300437308 */ /* 0x000ea20000002400 */
[----:B0-----:R-:W-:Y:S02]  /*14d70*/  FSEL R32, R66, -INF , P4 ;  /* 0xff80000042207808 */ /* 0x001fe40002000000 */
[----:B------:R-:W-:-:S05]  /*14d80*/  ISETP.GT.AND P4, PT, R64, 0x61, PT ;  /* 0x000000614000780c */ /* 0x000fca0003f84270 */
[----:B------:R-:W0:Y:S01]  /*14d90*/  MUFU.TANH R73, R73 ;  /* 0x0000004900497308 */ /* 0x000e220000002400 */
[----:B---3--:R-:W-:-:S04]  /*14da0*/  FSEL R56, R56, -INF , P3 ;  /* 0xff80000038387808 */ /* 0x008fc80001800000 */
[----:B------:R-:W-:Y:S02]  /*14db0*/  FMNMX.FTZ R36, R56, R35, !PT ;  /* 0x0000002338247209 */ /* 0x000fe40007810000 */
[----:B------:R-:W-:Y:S01]  /*14dc0*/  FSEL R35, R42, -INF , P2 ;  /* 0xff8000002a237808 */ /* 0x000fe20001000000 */
[----:B------:R-:W3:Y:S01]  /*14dd0*/  MUFU.TANH R70, R70 ;  /* 0x0000004600467308 */ /* 0x000ee20000002400 */
[----:B--2---:R-:W-:Y:S02]  /*14de0*/  FSEL R33, R67, -INF , P5 ;  /* 0xff80000043217808 */ /* 0x004fe40002800000 */
[C---:B------:R-:W-:Y:S02]  /*14df0*/  ISETP.GT.AND P5, PT, R64.reuse, 0x68, PT ;  /* 0x000000684000780c */ /* 0x040fe40003fa4270 */
[----:B------:R-:W-:-:S03]  /*14e00*/  ISETP.GT.AND P2, PT, R64, 0x70, PT ;  /* 0x000000704000780c */ /* 0x000fc60003f44270 */
[----:B------:R-:W2:Y:S01]  /*14e10*/  MUFU.TANH R76, R76 ;  /* 0x0000004c004c7308 */ /* 0x000ea20000002400 */
[----:B0-----:R-:W-:Y:S02]  /*14e20*/  FSEL R57, R73, -INF , P4 ;  /* 0xff80000049397808 */ /* 0x001fe40002000000 */
[----:B------:R-:W-:Y:S02]  /*14e30*/  MOV R73, UR38 ;  /* 0x0000002600497c02 */ /* 0x000fe40008000f00 */
        /* <DEDUP_REMOVED lines=24> */
[----:B------:R-:W-:-:S05]  /*14fc0*/  ISETP.GT.AND P5, PT, R64, 0x79, PT ;  /* 0x000000794000780c */ /* 0x000fca0003fa4270 */
[----:B------:R-:W-:Y:S01]  /*14fd0*/  MUFU.TANH R79, R79 ;  /* 0x0000004f004f7308 */ /* 0x000fe20000002400 */
[----:B0-----:R-:W-:-:S04]  /*14fe0*/  FSEL R62, R84, -INF , P4 ;  /* 0xff800000543e7808 */ /* 0x001fc80002000000 */
[----:B------:R-:W-:-:S03]  /*14ff0*/  FMNMX.FTZ R64, R62, R67, !PT ;  /* 0x000000433e407209 */ /* 0x000fc60007810000 */
[----:B------:R-:W-:Y:S01]  /*15000*/  MUFU.TANH R82, R82 ;  /* 0x0000005200527308 */ /* 0x000fe20000002400 */
[----:B---3--:R-:W-:-:S04]  /*15010*/  FSEL R63, R85, -INF , P5 ;  /* 0xff800000553f7808 */ /* 0x008fc80002800000 */
[----:B------:R-:W-:-:S03]  /*15020*/  FMNMX.FTZ R64, R63, R64, !PT ;  /* 0x000000403f407209 */ /* 0x000fc60007810000 */
[----:B------:R-:W-:Y:S02]  /*15030*/  MUFU.TANH R83, R83 ;  /* 0x0000005300537308 */ /* 0x000fe40000002400 */
[----:B------:R-:W0:Y:S06]  /*15040*/  SHFL.BFLY PT, R67, R64, 0x2, 0x1f ;  /* 0x0c401f0040437f89 */ /* 0x000e2c00000e0000 */
[----:B------:R-:W2:Y:S08]  /*15050*/  MUFU.TANH R70, R86 ;  /* 0x0000005600467308 */ /* 0x000eb00000002400 */
[----:B------:R-:W3:Y:S01]  /*15060*/  MUFU.TANH R72, R87 ;  /* 0x0000005700487308 */ /* 0x000ee20000002400 */
[----:B--2---:R-:W-:-:S02]  /*15070*/  FSEL R70, R70, -INF , P4 ;  /* 0xff80000046467808 */ /* 0x004fc40002000000 */
[----:B0-----:R-:W-:-:S05]  /*15080*/  FMNMX.FTZ R67, R64, R67, !PT ;  /* 0x0000004340437209 */ /* 0x001fca0007810000 */
[----:B------:R-:W0:Y:S01]  /*15090*/  SHFL.BFLY PT, R168, R67, 0x1, 0x1f ;  /* 0x0c201f0043a87f89 */ /* 0x000e2200000e0000 */
[----:B---3--:R-:W-:Y:S02]  /*150a0*/  FSEL R72, R72, -INF , P5 ;  /* 0xff80000048487808 */ /* 0x008fe40002800000 */
[----:B0-----:R-:W-:-:S04]  /*150b0*/  FMNMX.FTZ R168, R67, R168, !PT ;  /* 0x000000a843a87209 */ /* 0x001fc80007810000 */
[C---:B------:R-:W-:Y:S01]  /*150c0*/  FSETP.NEU.FTZ.AND P6, PT, R168.reuse, -INF , PT ;  /* 0xff800000a800780b */ /* 0x040fe20003fdd000 */
[----:B------:R-:W-:-:S05]  /*150d0*/  FFMA.FTZ R66, R168, R73, -8 ;  /* 0xc1000000a8427423 */ /* 0x000fca0000010049 */
[----:B------:R-:W-:-:S05]  /*150e0*/  FSEL R66, R66, RZ, P6 ;  /* 0x000000ff42427208 */ /* 0x000fca0003000000 */
        /* <DEDUP_REMOVED lines=25> */
[----:B------:R-:W0:Y:S01]  /*15280*/  MUFU.EX2 R65, R65 ;  /* 0x0000004100417308 */ /* 0x000e220000000800 */
[----:B------:R-:W-:Y:S01]  /*15290*/  FMNMX.FTZ R71, R21, R74, !PT ;  /* 0x0000004a15477209 */ /* 0x000fe20007810000 */
[--C-:B------:R-:W-:Y:S01]  /*152a0*/  FFMA.FTZ R53, R53, UR38, -R66.reuse ;  /* 0x0000002635357c23 */ /* 0x100fe20008010842 */
[----:B------:R-:W-:-:S01]  /*152b0*/  FFMA.FTZ R46, R46, UR38, -R66 ;  /* 0x000000262e2e7c23 */ /* 0x000fc20008010842 */
[--C-:B------:R-:W-:Y:S01]  /*152c0*/  FFMA.FTZ R45, R45, UR38, -R66.reuse ;  /* 0x000000262d2d7c23 */ /* 0x100fe20008010842 */
[----:B------:R-:W-:Y:S01]  /*152d0*/  FMNMX.FTZ R74, R4, R71, !PT ;  /* 0x00000047044a7209 */ /* 0x000fe20007810000 */
[--C-:B------:R-:W-:Y:S01]  /*152e0*/  FFMA.FTZ R44, R44, UR38, -R66.reuse ;  /* 0x000000262c2c7c23 */ /* 0x100fe20008010842 */
[----:B------:R-:W-:-:S01]  /*152f0*/  FFMA.FTZ R158, R43, UR38, -R66 ;  /* 0x000000262b9e7c23 */ /* 0x000fc20008010842 */
[----:B------:R-:W2:Y:S01]  /*15300*/  MUFU.EX2 R64, R64 ;  /* 0x0000004000407308 */ /* 0x000ea20000000800 */
[----:B------:R-:W-:Y:S01]  /*15310*/  FMNMX.FTZ R71, R5, R74, !PT ;  /* 0x0000004a05477209 */ /* 0x000fe20007810000 */
[--C-:B------:R-:W-:Y:S01]  /*15320*/  FFMA.FTZ R43, R57, UR38, -R66.reuse ;  /* 0x00000026392b7c23 */ /* 0x100fe20008010842 */
[----:B------:R-:W-:-:S01]  /*15330*/  FFMA.FTZ R57, R59, UR38, -R66 ;  /* 0x000000263b397c23 */ /* 0x000fc20008010842 */
[----:B------:R-:W-:Y:S01]  /*15340*/  FFMA.FTZ R59, R63, UR38, -R66 ;  /* 0x000000263f3b7c23 */ /* 0x000fe20008010842 */
[----:B------:R-:W-:-:S03]  /*15350*/  FMNMX.FTZ R74, R12, R71, !PT ;  /* 0x000000470c4a7209 */ /* 0x000fc60007810000 */
[----:B------:R-:W3:Y:S01]  /*15360*/  MUFU.EX2 R67, R67 ;  /* 0x0000004300437308 */ /* 0x000ee20000000800 */
[----:B------:R-:W-:Y:S01]  /*15370*/  FMNMX.FTZ R51, R25, R74, !PT ;  /* 0x0000004a19337209 */ /* 0x000fe20007810000 */
[----:B------:R-:W-:-:S03]  /*15380*/  FFMA.FTZ R74, R50, UR38, -R66 ;  /* 0x00000026324a7c23 */ /* 0x000fc60008010842 */
[----:B------:R-:W-:-:S03]  /*15390*/  FMNMX.FTZ R50, R26, R51, !PT ;  /* 0x000000331a327209 */ /* 0x000fc60007810000 */
[----:B------:R4:W-:Y:S01]  /*153a0*/  MUFU.EX2 R51, R74 ;  /* 0x0000004a00337308 */ /* 0x0009e20000000800 */
[----:B------:R-:W-:-:S04]  /*153b0*/  FMNMX.FTZ R71, R27, R50, !PT ;  /* 0x000000321b477209 */ /* 0x000fc80007810000 */
[----:B------:R-:W-:-:S03]  /*153c0*/  FMNMX.FTZ R50, R28, R71, !PT ;  /* 0x000000471c327209 */ /* 0x000fc60007810000 */
[----:B------:R-:W5:Y:S01]  /*153d0*/  MUFU.EX2 R166, R166 ;  /* 0x000000a600a67308 */ /* 0x000f620000000800 */
[----:B------:R-:W-:Y:S01]  /*153e0*/  FMNMX.FTZ R71, R29, R50, !PT ;  /* 0x000000321d477209 */ /* 0x000fe20007810000 */
[----:B----4-:R-:W-:-:S03]  /*153f0*/  FFMA.FTZ R74, R48, UR38, -R66 ;  /* 0x00000026304a7c23 */ /* 0x010fc60008010842 */
[----:B------:R-:W-:-:S03]  /*15400*/  FMNMX.FTZ R50, R30, R71, !PT ;  /* 0x000000471e327209 */ /* 0x000fc60007810000 */
[----:B------:R4:W-:Y:S01]  /*15410*/  MUFU.EX2 R71, R52 ;  /* 0x0000003400477308 */ /* 0x0009e20000000800 */
[----:B------:R-:W-:-:S04]  /*15420*/  FMNMX.FTZ R73, R31, R50, !PT ;  /* 0x000000321f497209 */ /* 0x000fc80007810000 */
[----:B------:R-:W-:-:S03]  /*15430*/  FMNMX.FTZ R50, R32, R73, !PT ;  /* 0x0000004920327209 */ /* 0x000fc60007810000 */
[----:B------:R-:W-:Y:S01]  /*15440*/  MUFU.EX2 R69, R95 ;  /* 0x0000005f00457308 */ /* 0x000fe20000000800 */
[----:B------:R-:W-:Y:S02]  /*15450*/  FMNMX.FTZ R49, R33, R50, !PT ;  /* 0x0000003221317209 */ /* 0x000fe40007810000 */
[----:B------:R-:W-:Y:S02]  /*15460*/  FSEL R50, R79, -INF , P1 ;  /* 0xff8000004f327808 */ /* 0x000fe40000800000 */
[----:B------:R-:W-:Y:S02]  /*15470*/  FMNMX.FTZ R48, R34, R49, !PT ;  /* 0x0000003122307209 */ /* 0x000fe40007810000 */
[----:B----4-:R-:W-:Y:S01]  /*15480*/  FSEL R52, R83, -INF , P3 ;  /* 0xff80000053347808 */ /* 0x010fe20001800000 */
[----:B------:R4:W-:Y:S01]  /*15490*/  MUFU.EX2 R49, R74 ;  /* 0x0000004a00317308 */ /* 0x0009e20000000800 */
[----:B------:R-:W-:-:S04]  /*154a0*/  FMNMX.FTZ R73, R35, R48, !PT ;  /* 0x0000003023497209 */ /* 0x000fc80007810000 */
[----:B------:R-:W-:-:S03]  /*154b0*/  FMNMX.FTZ R48, R36, R73, !PT ;  /* 0x0000004924307209 */ /* 0x000fc60007810000 */
[----:B------:R-:W-:Y:S01]  /*154c0*/  MUFU.EX2 R68, R68 ;  /* 0x0000004400447308 */ /* 0x000fe20000000800 */
[----:B------:R-:W-:Y:S02]  /*154d0*/  FMNMX.FTZ R73, R39, R48, !PT ;  /* 0x0000003027497209 */ /* 0x000fe40007810000 */
[----:B------:R-:W-:Y:S02]  /*154e0*/  FSEL R48, R82, -INF , P2 ;  /* 0xff80000052307808 */ /* 0x000fe40001000000 */
[----:B------:R-:W-:-:S03]  /*154f0*/  FMNMX.FTZ R73, R42, R73, !PT ;  /* 0x000000492a497209 */ /* 0x000fc60007810000 */
[----:B------:R-:W-:Y:S01]  /*15500*/  MUFU.EX2 R53, R53 ;  /* 0x0000003500357308 */ /* 0x000fe20000000800 */
[----:B------:R-:W-:-:S04]  /*15510*/  FMNMX.FTZ R73, R50, R73, !PT ;  /* 0x0000004932497209 */ /* 0x000fc80007810000 */
[----:B------:R-:W-:-:S03]  /*15520*/  FMNMX.FTZ R73, R48, R73, !PT ;  /* 0x0000004930497209 */ /* 0x000fc60007810000 */
[----:B------:R-:W-:Y:S01]  /*15530*/  MUFU.EX2 R160, R160 ;  /* 0x000000a000a07308 */ /* 0x000fe20000000800 */
[----:B------:R-:W-:-:S04]  /*15540*/  FMNMX.FTZ R73, R52, R73, !PT ;  /* 0x0000004934497209 */ /* 0x000fc80007810000 */
[----:B------:R-:W-:-:S03]  /*15550*/  FMNMX.FTZ R73, R70, R73, !PT ;  /* 0x0000004946497209 */ /* 0x000fc60007810000 */
[----:B------:R-:W-:Y:S01]  /*15560*/  MUFU.EX2 R46, R46 ;  /* 0x0000002e002e7308 */ /* 0x000fe20000000800 */
[----:B----4-:R-:W-:Y:S01]  /*15570*/  FMNMX.FTZ R74, R72, R73, !PT ;  /* 0x00000049484a7209 */ /* 0x010fe20007810000 */
[--C-:B------:R-:W-:Y:S01]  /*15580*/  FFMA.FTZ R73, R40, UR38, -R66.reuse ;  /* 0x0000002628497c23 */ /* 0x100fe20008010842 */
[----:B------:R-:W-:-:S01]  /*15590*/  FFMA.FTZ R40, R54, UR38, -R66 ;  /* 0x0000002636287c23 */ /* 0x000fc20008010842 */
[----:B------:R-:W-:Y:S01]  /*155a0*/  FFMA.FTZ R54, R58, UR38, -R66 ;  /* 0x000000263a367c23 */ /* 0x000fe20008010842 */
[----:B------:R-:W-:Y:S01]  /*155b0*/  IMAD.U32 R58, RZ, RZ, UR38 ;  /* 0x00000026ff3a7e24 */ /* 0x000fe2000f8e00ff */
[----:B------:R-:W4:Y:S02]  /*155c0*/  SHFL.BFLY PT, R75, R74, 0x2, 0x1f ;  /* 0x0c401f004a4b7f89 */ /* 0x000f2400000e0000 */
[----:B------:R-:W-:Y:S08]  /*155d0*/  MUFU.EX2 R162, R162 ;  /* 0x000000a200a27308 */ /* 0x000ff00000000800 */
[----:B------:R-:W-:Y:S08]  /*155e0*/  MUFU.EX2 R45, R45 ;  /* 0x0000002d002d7308 */ /* 0x000ff00000000800 */
[----:B------:R-:W-:Y:S01]  /*155f0*/  MUFU.EX2 R44, R44 ;  /* 0x0000002c002c7308 */ /* 0x000fe20000000800 */
[----:B----4-:R-:W-:-:S07]  /*15600*/  FMNMX.FTZ R75, R74, R75, !PT ;  /* 0x0000004b4a4b7209 */ /* 0x010fce0007810000 */
[----:B------:R-:W-:Y:S01]  /*15610*/  MUFU.EX2 R156, R156 ;  /* 0x0000009c009c7308 */ /* 0x000fe20000000800 */
[----:B------:R-:W4:Y:S07]  /*15620*/  SHFL.BFLY PT, R56, R75, 0x1, 0x1f ;  /* 0x0c201f004b387f89 */ /* 0x000f2e00000e0000 */
[----:B------:R-:W-:Y:S08]  /*15630*/  MUFU.EX2 R41, R41 ;  /* 0x0000002900297308 */ /* 0x000ff00000000800 */
[----:B------:R-:W-:Y:S08]  /*15640*/  MUFU.EX2 R38, R38 ;  /* 0x0000002600267308 */ /* 0x000ff00000000800 */
[----:B------:R-:W-:Y:S01]  /*15650*/  MUFU.EX2 R73, R73 ;  /* 0x0000004900497308 */ /* 0x000fe20000000800 */
[----:B----4-:R-:W-:Y:S01]  /*15660*/  FMNMX.FTZ R169, R75, R56, !PT ;  /* 0x000000384ba97209 */ /* 0x010fe20007810000 */
[----:B------:R-:W-:-:S03]  /*15670*/  FFMA.FTZ R56, R62, UR38, -R66 ;  /* 0x000000263e387c23 */ /* 0x000fc60008010842 */
[C---:B------:R-:W-:Y:S01]  /*15680*/  FSETP.NEU.FTZ.AND P1, PT, R169.reuse, -INF , PT ;  /* 0xff800000a900780b */ /* 0x040fe20003f3d000 */
[----:B------:R-:W-:-:S02]  /*15690*/  FFMA.FTZ R58, R169, R58, -8 ;  /* 0xc1000000a93a7423 */ /* 0x000fc4000001003a */
[----:B------:R-:W-:Y:S03]  /*156a0*/  MUFU.EX2 R158, R158 ;  /* 0x0000009e009e7308 */ /* 0x000fe60000000800 */
[----:B------:R-:W-:-:S05]  /*156b0*/  FSEL R61, R58, RZ, P1 ;  /* 0x000000ff3a3d7208 */ /* 0x000fca0000800000 */
[----:B------:R-:W-:Y:S01]  /*156c0*/  MUFU.EX2 R37, R37 ;  /* 0x0000002500257308 */ /* 0x000fe20000000800 */
[----:B------:R-:W-:-:S01]  /*156d0*/  FFMA.FTZ R165, R7, UR38, -R61 ;  /* 0x0000002607a57c23 */ /* 0x000fc2000801083d */
        /* <DEDUP_REMOVED lines=18> */
[--C-:B------:R-:W-:Y:S01]  /*15800*/  FFMA.FTZ R24, R29, UR38, -R61.reuse ;  /* 0x000000261d187c23 */ /* 0x100fe2000801083d */
[----:B------:R-:W-:-:S01]  /*15810*/  FFMA.FTZ R30, R30, UR38, -R61 ;  /* 0x000000261e1e7c23 */ /* 0x000fc2000801083d */
[--C-:B------:R-:W-:Y:S01]  /*15820*/  FFMA.FTZ R31, R31, UR38, -R61.reuse ;  /* 0x000000261f1f7c23 */ /* 0x100fe2000801083d */
[----:B------:R-:W-:-:S01]  /*15830*/  FFMA.FTZ R32, R32, UR38, -R61 ;  /* 0x0000002620207c23 */ /* 0x000fc2000801083d */
[----:B------:R-:W1:Y:S01]  /*15840*/  MUFU.EX2 R7, R7 ;  /* 0x0000000700077308 */ /* 0x000e620000000800 */
[----:B------:R-:W-:-:S01]  /*15850*/  FFMA.FTZ R33, R33, UR38, -R61 ;  /* 0x0000002621217c23 */ /* 0x000fc2000801083d */
[--C-:B------:R-:W-:Y:S01]  /*15860*/  FFMA.FTZ R34, R34, UR38, -R61.reuse ;  /* 0x0000002622227c23 */ /* 0x100fe2000801083d */
[----:B------:R-:W-:-:S01]  /*15870*/  FFMA.FTZ R35, R35, UR38, -R61 ;  /* 0x0000002623237c23 */ /* 0x000fc2000801083d */
[----:B------:R-:W-:Y:S01]  /*15880*/  MOV R15, UR61 ;  /* 0x0000003d000f7c02 */ /* 0x000fe20008000f00 */
[----:B------:R-:W-:-:S01]  /*15890*/  FFMA.FTZ R36, R36, UR38, -R61 ;  /* 0x0000002624247c23 */ /* 0x000fc2000801083d */
[--C-:B------:R-:W-:Y:S01]  /*158a0*/  FFMA.FTZ R39, R39, UR38, -R61.reuse ;  /* 0x0000002627277c23 */ /* 0x100fe2000801083d */
[----:B------:R-:W-:-:S01]  /*158b0*/  FFMA.FTZ R42, R42, UR38, -R61 ;  /* 0x000000262a2a7c23 */ /* 0x000fc2000801083d */
[----:B------:R-:W1:Y:S01]  /*158c0*/  MUFU.EX2 R58, R58 ;  /* 0x0000003a003a7308 */ /* 0x000e620000000800 */
[----:B------:R-:W-:-:S01]  /*158d0*/  FFMA.FTZ R50, R50, UR38, -R61 ;  /* 0x0000002632327c23 */ /* 0x000fc2000801083d */
[--C-:B------:R-:W-:Y:S01]  /*158e0*/  FFMA.FTZ R48, R48, UR38, -R61.reuse ;  /* 0x0000002630307c23 */ /* 0x100fe2000801083d */
[----:B------:R-:W-:-:S01]  /*158f0*/  FFMA.FTZ R52, R52, UR38, -R61 ;  /* 0x0000002634347c23 */ /* 0x000fc2000801083d */
[--C-:B------:R-:W-:Y:S01]  /*15900*/  FFMA.FTZ R70, R70, UR38, -R61.reuse ;  /* 0x0000002646467c23 */ /* 0x100fe2000801083d */
[----:B------:R-:W-:-:S03]  /*15910*/  FFMA.FTZ R61, R72, UR38, -R61 ;  /* 0x00000026483d7c23 */ /* 0x000fc6000801083d */
[----:B------:R-:W1:Y:S08]  /*15920*/  MUFU.EX2 R167, R167 ;  /* 0x000000a700a77308 */ /* 0x000e700000000800 */
[----:B------:R0:W-:Y:S08]  /*15930*/  MUFU.EX2 R62, R5 ;  /* 0x00000005003e7308 */ /* 0x0001f00000000800 */
[----:B------:R-:W1:Y:S01]  /*15940*/  MUFU.EX2 R14, R14 ;  /* 0x0000000e000e7308 */ /* 0x000e620000000800 */
[----:B0-----:R-:W-:-:S04]  /*15950*/  FADD.FTZ R5, R164, R65 ;  /* 0x00000041a4057221 */ /* 0x001fc80000010000 */
[----:B--2---:R-:W-:Y:S01]  /*15960*/  FADD.FTZ R28, R64, R5 ;  /* 0x00000005401c7221 */ /* 0x004fe20000010000 */
[C---:B---3--:R-:W-:Y:S02]  /*15970*/  F2FP.SATFINITE.E4M3.F32.PACK_AB_MERGE_C R64, R67.reuse, R64, RZ ;  /* 0x000000404340723e */ /* 0x048fe400048070ff */
[----:B------:R4:W-:Y:S01]  /*15980*/  MUFU.EX2 R11, R4 ;  /* 0x00000004000b7308 */ /* 0x0009e20000000800 */
[----:B------:R-:W-:-:S01]  /*15990*/  FADD.FTZ R13, R67, R28 ;  /* 0x0000001c430d7221 */ /* 0x000fc20000010000 */
[----:B------:R-:W-:-:S03]  /*159a0*/  F2FP.SATFINITE.E4M3.F32.PACK_AB_MERGE_C R164, R65, R164, R64 ;  /* 0x000000a441a4723e */ /* 0x000fc60004807040 */
[----:B-----5:R-:W-:-:S03]  /*159b0*/  FADD.FTZ R28, R166, R13 ;  /* 0x0000000da61c7221 */ /* 0x020fc60000010000 */
[----:B------:R-:W0:Y:S01]  /*159c0*/  MUFU.EX2 R9, R9 ;  /* 0x0000000900097308 */ /* 0x000e220000000800 */
[----:B----4-:R-:W-:-:S01]  /*159d0*/  FADD.FTZ R4, R165, R8 ;  /* 0x00000008a5047221 */ /* 0x010fc20000010000 */
[----:B------:R-:W-:-:S03]  /*159e0*/  FADD.FTZ R13, R69, R28 ;  /* 0x0000001c450d7221 */ /* 0x000fc60000010000 */
[----:B-1----:R-:W-:Y:S01]  /*159f0*/  FADD.FTZ R5, R7, R4 ;  /* 0x0000000407057221 */ /* 0x002fe20000010000 */
[----:B------:R-:W-:-:S02]  /*15a00*/  FADD.FTZ R28, R68, R13 ;  /* 0x0000000d441c7221 */ /* 0x000fc40000010000 */
[----:B------:R-:W1:Y:S01]  /*15a10*/  MUFU.EX2 R60, R60 ;  /* 0x0000003c003c7308 */ /* 0x000e620000000800 */
[----:B------:R-:W-:-:S01]  /*15a20*/  FADD.FTZ R4, R58, R5 ;  /* 0x000000053a047221 */ /* 0x000fc20000010000 */
[----:B------:R-:W-:Y:S01]  /*15a30*/  FADD.FTZ R13, R53, R28 ;  /* 0x0000001c350d7221 */ /* 0x000fe20000010000 */
[----:B------:R-:W-:Y:S02]  /*15a40*/  F2FP.SATFINITE.E4M3.F32.PACK_AB_MERGE_C R58, R58, R7, RZ ;  /* 0x000000073a3a723e */ /* 0x000fe400048070ff */
[----:B------:R-:W-:Y:S01]  /*15a50*/  FADD.FTZ R5, R167, R4 ;  /* 0x00000004a7057221 */ /* 0x000fe20000010000 */
[----:B------:R-:W-:-:S01]  /*15a60*/  FADD.FTZ R28, R160, R13 ;  /* 0x0000000da01c7221 */ /* 0x000fc20000010000 */
[----:B------:R-:W-:Y:S01]  /*15a70*/  F2FP.SATFINITE.E4M3.F32.PACK_AB_MERGE_C R53, R53, R68, RZ ;  /* 0x000000443535723e */ /* 0x000fe200048070ff */
[----:B------:R-:W2:Y:S01]  /*15a80*/  MUFU.EX2 R161, R161 ;  /* 0x000000a100a17308 */ /* 0x000ea20000000800 */
[----:B------:R-:W-:-:S01]  /*15a90*/  FADD.FTZ R4, R14, R5 ;  /* 0x000000050e047221 */ /* 0x000fc20000010000 */
[----:B------:R-:W-:Y:S01]  /*15aa0*/  FADD.FTZ R13, R51, R28 ;  /* 0x0000001c330d7221 */ /* 0x000fe20000010000 */
[----:B------:R-:W-:-:S02]  /*15ab0*/  F2FP.SATFINITE.E4M3.F32.PACK_AB_MERGE_C R166, R69, R166, R53 ;  /* 0x000000a645a6723e */ /* 0x000fc40004807035 */
[----:B0-----:R-:W-:Y:S01]  /*15ac0*/  FADD.FTZ R5, R9, R4 ;  /* 0x0000000409057221 */ /* 0x001fe20000010000 */
[----:B------:R-:W-:-:S01]  /*15ad0*/  FADD.FTZ R28, R46, R13 ;  /* 0x0000000d2e1c7221 */ /* 0x000fc20000010000 */
[----:B------:R-:W-:Y:S01]  /*15ae0*/  F2FP.SATFINITE.E4M3.F32.PACK_AB_MERGE_C R46, R71, R46, RZ ;  /* 0x0000002e472e723e */ /* 0x000fe200048070ff */
[----:B------:R-:W0:Y:S01]  /*15af0*/  MUFU.EX2 R20, R20 ;  /* 0x0000001400147308 */ /* 0x000e220000000800 */
[----:B-1----:R-:W-:-:S01]  /*15b00*/  FADD.FTZ R4, R60, R5 ;  /* 0x000000053c047221 */ /* 0x002fc20000010000 */
[----:B------:R-:W-:Y:S01]  /*15b10*/  FADD.FTZ R13, R71, R28 ;  /* 0x0000001c470d7221 */ /* 0x000fe20000010000 */
[----:B------:R-:W-:Y:S02]  /*15b20*/  F2FP.SATFINITE.E4M3.F32.PACK_AB_MERGE_C R60, R60, R9, RZ ;  /* 0x000000093c3c723e */ /* 0x000fe400048070ff */
[----:B------:R-:W-:Y:S01]  /*15b30*/  F2FP.SATFINITE.E4M3.F32.PACK_AB_MERGE_C R160, R51, R160, R46 ;  /* 0x000000a033a0723e */ /* 0x000fe2000480702e */
[----:B------:R-:W-:-:S01]  /*15b40*/  FADD.FTZ R28, R162, R13 ;  /* 0x0000000da21c7221 */ /* 0x000fc20000010000 */
[----:B------:R-:W-:Y:S01]  /*15b50*/  F2FP.SATFINITE.E4M3.F32.PACK_AB_MERGE_C R165, R8, R165, R58 ;  /* 0x000000a508a5723e */ /* 0x000fe2000480703a */
[----:B------:R-:W1:Y:S01]  /*15b60*/  MUFU.EX2 R163, R163 ;  /* 0x000000a300a37308 */ /* 0x000e620000000800 */
[----:B--2---:R-:W-:-:S01]  /*15b70*/  FADD.FTZ R5, R161, R4 ;  /* 0x00000004a1057221 */ /* 0x004fc20000010000 */
[----:B------:R-:W-:Y:S01]  /*15b80*/  FADD.FTZ R28, R49, R28 ;  /* 0x0000001c311c7221 */ /* 0x000fe20000010000 */
[----:B------:R-:W-:-:S03]  /*15b90*/  F2FP.SATFINITE.E4M3.F32.PACK_AB_MERGE_C R167, R14, R167, R60 ;  /* 0x000000a70ea7723e */ /* 0x000fc6000480703c */
[----:B------:R-:W-:Y:S02]  /*15ba0*/  FADD.FTZ R13, R45, R28 ;  /* 0x0000001c2d0d7221 */ /* 0x000fe40000010000 */
[----:B------:R-:W2:Y:S01]  /*15bb0*/  MUFU.EX2 R12, R12 ;  /* 0x0000000c000c7308 */ /* 0x000ea20000000800 */
[----:B0-----:R-:W-:-:S01]  /*15bc0*/  FADD.FTZ R4, R20, R5 ;  /* 0x0000000514047221 */ /* 0x001fc20000010000 */
[C---:B------:R-:W-:Y:S01]  /*15bd0*/  FADD.FTZ R13, R44.reuse, R13 ;  /* 0x0000000d2c0d7221 */ /* 0x040fe20000010000 */
[----:B------:R-:W-:Y:S02]  /*15be0*/  F2FP.SATFINITE.E4M3.F32.PACK_AB_MERGE_C R44, R44, R45, RZ ;  /* 0x0000002d2c2c723e */ /* 0x000fe400048070ff */
[----:B------:R-:W-:Y:S01]  /*15bf0*/  FADD.FTZ R5, R11, R4 ;  /* 0x000000040b057221 */ /* 0x000fe20000010000 */
[----:B------:R-:W-:-:S01]  /*15c00*/  FADD.FTZ R66, R156, R13 ;  /* 0x0000000d9c427221 */ /* 0x000fc20000010000 */
[C---:B------:R-:W-:Y:S01]  /*15c10*/  F2FP.SATFINITE.E4M3.F32.PACK_AB_MERGE_C R11, R62.reuse, R11, RZ ;  /* 0x0000000b3e0b723e */ /* 0x040fe200048070ff */
[----:B------:R-:W0:Y:S01]  /*15c20*/  MUFU.EX2 R26, R26 ;  /* 0x0000001a001a7308 */ /* 0x000e220000000800 */
[----:B------:R-:W-:-:S01]  /*15c30*/  FADD.FTZ R4, R62, R5 ;  /* 0x000000053e047221 */ /* 0x000fc20000010000 */
[----:B------:R-:W-:Y:S01]  /*15c40*/  FADD.FTZ R13, R41, R66 ;  /* 0x00000042290d7221 */ /* 0x000fe20000010000 */
[----:B------:R-:W-:-:S02]  /*15c50*/  F2FP.SATFINITE.E4M3.F32.PACK_AB_MERGE_C R162, R49, R162, R44 ;  /* 0x000000a231a2723e */ /* 0x000fc4000480702c */
[----:B-1----:R-:W-:Y:S01]  /*15c60*/  FADD.FTZ R5, R163, R4 ;  /* 0x00000004a3057221 */ /* 0x002fe20000010000 */
[----:B------:R-:W-:Y:S02]  /*15c70*/  F2FP.SATFINITE.E4M3.F32.PACK_AB_MERGE_C R161, R20, R161, R11 ;  /* 0x000000a114a1723e */ /* 0x000fe4000480700b */
[----:B------:R-:W1:Y:S01]  /*15c80*/  MUFU.EX2 R27, R27 ;  /* 0x0000001b001b7308 */ /* 0x000e620000000800 */
[----:B--2---:R-:W-:-:S07]  /*15c90*/  FADD.FTZ R5, R12, R5 ;  /* 0x000000050c057221 */ /* 0x004fce0000010000 */
[----:B------:R-:W2:Y:S01]  /*15ca0*/  MUFU.EX2 R157, R157 ;  /* 0x0000009d009d7308 */ /* 0x000ea20000000800 */
[----:B0-----:R-:W-:-:S07]  /*15cb0*/  FADD.FTZ R4, R26, R5 ;  /* 0x000000051a047221 */ /* 0x001fce0000010000 */
[----:B------:R-:W0:Y:S01]  /*15cc0*/  MUFU.EX2 R24, R24 ;  /* 0x0000001800187308 */ /* 0x000e220000000800 */
[----:B-1----:R-:W-:-:S01]  /*15cd0*/  FADD.FTZ R28, R27, R4 ;  /* 0x000000041b1c7221 */ /* 0x002fc20000010000 */
[----:B------:R-:W-:Y:S01]  /*15ce0*/  VIADD R4, R3, 0x38840 ;  /* 0x0003884003047836 */ /* 0x000fe20000000000 */
[----:B------:R-:W-:-:S04]  /*15cf0*/  F2FP.SATFINITE.E4M3.F32.PACK_AB_MERGE_C R27, R27, R26, RZ ;  /* 0x0000001a1b1b723e */ /* 0x000fc800048070ff */
[----:B------:R-:W-:Y:S01]  /*15d00*/  PRMT R4, R15, 0x654, R4 ;  /* 0x000006540f047816 */ /* 0x000fe20000000004 */
[----:B------:R-:W1:Y:S01]  /*15d10*/  MUFU.EX2 R30, R30 ;  /* 0x0000001e001e7308 */ /* 0x000e620000000800 */
[----:B--2---:R-:W-:-:S01]  /*15d20*/  FADD.FTZ R5, R157, R28 ;  /* 0x0000001c9d057221 */ /* 0x004fc20000010000 */
[----:B------:R-:W-:Y:S01]  /*15d30*/  FADD.FTZ R28, R38, R13 ;  /* 0x0000000d261c7221 */ /* 0x000fe20000010000 */
[----:B------:R2:W-:Y:S01]  /*15d40*/  SYNCS.ARRIVE.TRANS64.RED.A1T0 RZ, [R4+URZ], RZ ;  /* 0x000000ff04ff79a7 */ /* 0x0005e2000810043f */
[C---:B------:R-:W-:Y:S02]  /*15d50*/  F2FP.SATFINITE.E4M3.F32.PACK_AB_MERGE_C R38, R73.reuse, R38, RZ ;  /* 0x000000264926723e */ /* 0x040fe400048070ff */
[----:B------:R-:W-:Y:S01]  /*15d60*/  FADD.FTZ R13, R73, R28 ;  /* 0x0000001c490d7221 */ /* 0x000fe20000010000 */
[----:B------:R-:W-:Y:S01]  /*15d70*/  F2FP.SATFINITE.E4M3.F32.PACK_AB_MERGE_C R163, R12, R163, R27 ;  /* 0x000000a30ca3723e */ /* 0x000fe2000480701b */
[----:B------:R-:W3:Y:S01]  /*15d80*/  MUFU.EX2 R31, R31 ;  /* 0x0000001f001f7308 */ /* 0x000ee20000000800 */
[----:B0-----:R-:W-:-:S01]  /*15d90*/  FADD.FTZ R5, R24, R5 ;  /* 0x0000000518057221 */ /* 0x001fc20000010000 */
[----:B------:R-:W-:Y:S01]  /*15da0*/  F2FP.SATFINITE.E4M3.F32.PACK_AB_MERGE_C R156, R41, R156, R38 ;  /* 0x0000009c299c723e */ /* 0x000fe20004807026 */
[----:B--2---:R-:W-:-:S04]  /*15db0*/  FADD.FTZ R4, R158, R13 ;  /* 0x0000000d9e047221 */ /* 0x004fc80000010000 */
[----:B------:R-:W-:Y:S01]  /*15dc0*/  FADD.FTZ R13, R37, R4 ;  /* 0x00000004250d7221 */ /* 0x000fe20000010000 */
[----:B------:R-:W0:Y:S01]  /*15dd0*/  MUFU.EX2 R32, R32 ;  /* 0x0000002000207308 */ /* 0x000e220000000800 */
[----:B-1----:R-:W-:-:S07]  /*15de0*/  FADD.FTZ R66, R30, R5 ;  /* 0x000000051e427221 */ /* 0x002fce0000010000 */
[----:B------:R-:W1:Y:S01]  /*15df0*/  MUFU.EX2 R33, R33 ;  /* 0x0000002100217308 */ /* 0x000e620000000800 */
[----:B---3--:R-:W-:-:S01]  /*15e00*/  FADD.FTZ R15, R31, R66 ;  /* 0x000000421f0f7221 */ /* 0x008fc20000010000 */
        /* <DEDUP_REMOVED lines=31> */
[C---:B0-----:R-:W-:Y:S01]  /*16000*/  F2FP.SATFINITE.E4M3.F32.PACK_AB_MERGE_C R54, R57.reuse, R54, RZ ;  /* 0x000000363936723e */ /* 0x041fe200048070ff */
[----:B------:R-:W-:-:S03]  /*16010*/  FADD.FTZ R57, R57, R4 ;  /* 0x0000000439397221 */ /* 0x000fc60000010000 */
[----:B------:R-:W-:-:S03]  /*16020*/  F2FP.SATFINITE.E4M3.F32.PACK_AB_MERGE_C R152, R43, R152, R54 ;  /* 0x000000982b98723e */ /* 0x000fc60004807036 */
        /* <DEDUP_REMOVED lines=16> */
[C---:B--2---:R-:W-:Y:S01]  /*16130*/  F2FP.SATFINITE.E4M3.F32.PACK_AB_MERGE_C R56, R59.reuse, R56, RZ ;  /* 0x000000383b38723e */ /* 0x044fe200048070ff */
[----:B------:R-:W-:-:S03]  /*16140*/  FADD.FTZ R5, R59, R4 ;  /* 0x000000043b057221 */ /* 0x000fc60000010000 */
[----:B------:R-:W-:Y:S02]  /*16150*/  F2FP.SATFINITE.E4M3.F32.PACK_AB_MERGE_C R154, R55, R154, R56 ;  /* 0x0000009a379a723e */ /* 0x000fe40004807038 */
[C---:B0-----:R-:W-:Y:S01]  /*16160*/  F2FP.SATFINITE.E4M3.F32.PACK_AB_MERGE_C R70, R61.reuse, R70, RZ ;  /* 0x000000463d46723e */ /* 0x041fe200048070ff */
[----:B------:R-:W-:-:S03]  /*16170*/  FADD.FTZ R4, R61, R26 ;  /* 0x0000001a3d047221 */ /* 0x000fc60000010000 */
[----:B------:R-:W-:Y:S01]  /*16180*/  F2FP.SATFINITE.E4M3.F32.PACK_AB_MERGE_C R155, R155, R48, R70 ;  /* 0x000000309b9b723e */ /* 0x000fe20004807046 */
[----:B------:R-:W-:Y:S06]  /*16190*/  @!P0 BRA `(.L_x_644) ;  /* 0x0000000000048947 */ /* 0x000fec0003800000 */
[----:B------:R-:W-:Y:S01]  /*161a0*/  BPT.TRAP 0x1 ;  /* 0x000000040000795c */ /* 0x000fe20000300000 */
.L_x_644:
[----:B------:R0:W1:Y:S01]  /*161b0*/  SYNCS.PHASECHK.TRANS64.TRYWAIT P1, [R3+URZ+0x38850], R6 ;  /* 0x03885006030075a7 */ /* 0x000062000802017f */
[----:B------:R-:W-:Y:S05]  /*161c0*/  @!P0 BRA `(.L_x_645) ;  /* 0x0000000000048947 */ /* 0x000fea0003800000 */
[----:B------:R-:W-:Y:S01]  /*161d0*/  BPT.TRAP 0x1 ;  /* 0x000000040000795c */ /* 0x000fe20000300000 */
.L_x_645:
[----:B------:R-:W-:Y:S04]  /*161e0*/  BSSY B0, `(.L_x_646) ;  /* 0x0000004000007945 */ /* 0x000fe80003800000 */
[----:B-1----:R-:W-:Y:S05]  /*161f0*/  @P1 BRA `(.L_x_647) ;  /* 0x0000000000081947 */ /* 0x002fea0003800000 */
[----:B------:R-:W1:Y:S02]  /*16200*/  SYNCS.PHASECHK.TRANS64.TRYWAIT P1, [R3+URZ+0x38850], R6 ;  /* 0x03885006030075a7 */ /* 0x000e64000802017f */
[----:B-1----:R-:W-:Y:S05]  /*16210*/  @!P1 BRA `(.L_x_648) ;  /* 0x0000010800109947 */ /* 0x002fea0003800000 */
.L_x_647:
[----:B------:R-:W-:Y:S05]  /*16220*/  BSYNC B0 ;  /* 0x0000000000007941 */ /* 0x000fea0003800000 */
.L_x_646:
[----:B------:R-:W-:Y:S05]  /*16230*/  WARPSYNC.ALL ;  /* 0x0000000000007948 */ /* 0x000fea0003800000 */
[----:B------:R-:W-:Y:S01]  /*16240*/  R2UR UR4, R23 ;  /* 0x00000000170472ca */ /* 0x000fe200000e0000 */
[----:B------:R2:W-:Y:S01]  /*16250*/  BAR.SYNC.DEFER_BLOCKING R10, 0x100 ;  /* 0x0004000a0000751d */ /* 0x0005e20000010000 */
[----:B------:R-:W-:Y:S01]  /*16260*/  IMAD.MOV.U32 R7, RZ, RZ, 0x40000040 ;  /* 0x40000040ff077424 */ /* 0x000fe200078e00ff */
[----:B------:R-:W-:-:S04]  /*16270*/  MOV R9, 0x40000040 ;  /* 0x4000004000097802 */ /* 0x000fc80000000f00 */
[----:B------:R-:W-:Y:S01]  /*16280*/  R2UR UR7, R7 ;  /* 0x00000000070772ca */ /* 0x000fe200000e0000 */
[----:B------:R-:W-:-:S05]  /*16290*/  IMAD.MOV.U32 R7, RZ, RZ, 0x40000040 ;  /* 0x40000040ff077424 */ /* 0x000fca00078e00ff */
[----:B------:R-:W-:-:S04]  /*162a0*/  UIADD3 UR4, UR4, 0x400, URZ ;  /* 0x0000040004047890 */ /* 0x000fc8000fffe03f */
[----:B------:R-:W-:-:S04]  /*162b0*/  USHF.R.U32.HI UR4, URZ, 0x4, UR4 ;  /* 0x000000043f047899 */ /* 0x000fc80008011604 */
[----:B------:R-:W-:-:S04]  /*162c0*/  ULOP3.LUT UR4, UR4, 0x3fff, URZ, 0xc0, !UPT ;  /* 0x00003fff04047892 */ /* 0x000fc8000f8ec03f */
[----:B------:R-:W-:Y:S01]  /*162d0*/  ULOP3.LUT UR42, UR4, 0x10000, URZ, 0xfc, !UPT ;  /* 0x00010000042a7892 */ /* 0x000fe2000f8efc3f */
[----:B------:R-:W-:-:S05]  /*162e0*/  WARPGROUP.ARRIVE ;  /* 0x00000000000079c5 */ /* 0x000fca0000000000 */
[----:B01----:R-:W-:-:S04]  /*162f0*/  LEA R6, R225, UR42, 0xb ;  /* 0x0000002ae1067c11 */ /* 0x003fc8000f8e58ff */
[C---:B------:R-:W-:Y:S01]  /*16300*/  R2UR UR6, R6.reuse ;  /* 0x00000000060672ca */ /* 0x040fe200000e0000 */
[----:B------:R-:W-:-:S12]  /*16310*/  VIADD R8, R6, 0x2 ;  /* 0x0000000206087836 */ /* 0x000fd80000000000 */
[----:B------:R-:W-:Y:S01]  /*16320*/  QGMMA.64x256x32.F32.E4M3.E4M3 R24, R164, gdesc[UR4], RZ, !UPT, gsb0 ;  /* 0x03e00004a4187df3 */ /* 0x000fe2000c0008ff */
[----:B------:R-:W-:Y:S01]  /*16330*/  R2UR UR6, R8 ;  /* 0x00000000080672ca */ /* 0x000fe200000e0000 */
[C---:B------:R-:W-:Y:S01]  /*16340*/  VIADD R8, R6.reuse, 0x4 ;  /* 0x0000000406087836 */ /* 0x040fe20000000000 */
[----:B------:R-:W-:Y:S01]  /*16350*/  R2UR UR7, R9 ;  /* 0x00000000090772ca */ /* 0x000fe200000e0000 */
[----:B------:R-:W-:Y:S01]  /*16360*/  IMAD.MOV.U32 R9, RZ, RZ, 0x40000040 ;  /* 0x40000040ff097424 */ /* 0x000fe200078e00ff */
[----:B------:R-:W-:Y:S01]  /*16370*/  IADD3 R6, R6, 0x6, RZ ;  /* 0x0000000606067810 */ /* 0x000fe20007ffe0ff */
[----:B------:R-:W-:Y:S02]  /*16380*/  WARPGROUP.DEPBAR.LE gsb0, 0x0 ;  /* 0x00008000000079c5 */ /* 0x000fe40000010000 */
[----:B------:R-:W-:-:S15]  /*16390*/  WARPGROUP.ARRIVE ;  /* 0x00000000000079c5 */ /* 0x000fde0000000000 */
[----:B------:R-:W-:-:S05]  /*163a0*/  NOP ;  /* 0x0000000000007918 */ /* 0x000fca0000000000 */
[----:B------:R-:W-:Y:S01]  /*163b0*/  QGMMA.64x256x32.F32.E4M3.E4M3 R24, R160, gdesc[UR4], R24, gsb0 ;  /* 0x03e00004a0187df3 */ /* 0x000fe20008000818 */
[----:B------:R-:W-:Y:S02]  /*163c0*/  R2UR UR6, R8 ;  /* 0x00000000080672ca */ /* 0x000fe400000e0000 */
[----:B------:R-:W-:Y:S01]  /*163d0*/  R2UR UR7, R9 ;  /* 0x00000000090772ca */ /* 0x000fe200000e0000 */
[----:B------:R-:W-:Y:S02]  /*163e0*/  WARPGROUP.DEPBAR.LE gsb0, 0x0 ;  /* 0x00008000000079c5 */ /* 0x000fe40000010000 */
[----:B------:R-:W-:-:S15]  /*163f0*/  WARPGROUP.ARRIVE ;  /* 0x00000000000079c5 */ /* 0x000fde0000000000 */
[----:B------:R-:W-:-:S07]  /*16400*/  NOP ;  /* 0x0000000000007918 */ /* 0x000fce0000000000 */
[----:B------:R-:W-:Y:S01]  /*16410*/  QGMMA.64x256x32.F32.E4M3.E4M3 R24, R156, gdesc[UR4], R24, gsb0 ;  /* 0x03e000049c187df3 */ /* 0x000fe20008000818 */
[----:B------:R-:W-:Y:S02]  /*16420*/  R2UR UR6, R6 ;  /* 0x00000000060672ca */ /* 0x000fe400000e0000 */
[----:B------:R-:W-:Y:S01]  /*16430*/  R2UR UR7, R7 ;  /* 0x00000000070772ca */ /* 0x000fe200000e0000 */
[----:B------:R-:W-:Y:S02]  /*16440*/  WARPGROUP.DEPBAR.LE gsb0, 0x0 ;  /* 0x00008000000079c5 */ /* 0x000fe40000010000 */
[----:B------:R-:W-:-:S15]  /*16450*/  WARPGROUP.ARRIVE ;  /* 0x00000000000079c5 */ /* 0x000fde0000000000 */
[----:B------:R-:W-:-:S07]  /*16460*/  NOP ;  /* 0x0000000000007918 */ /* 0x000fce0000000000 */
[----:B------:R-:W-:Y:S03]  /*16470*/  QGMMA.64x256x32.F32.E4M3.E4M3 R24, R152, gdesc[UR4], R24, gsb0 ;  /* 0x03e0000498187df3 */ /* 0x000fe60008000818 */
[----:B------:R-:W-:Y:S02]  /*16480*/  WARPGROUP.DEPBAR.LE gsb0, 0x0 ;  /* 0x00008000000079c5 */ /* 0x000fe40000010000 */
[----:B--2---:R-:W-:Y:S05]  /*16490*/  @!P0 BRA `(.L_x_649) ;  /* 0x0000000000048947 */ /* 0x004fea0003800000 */
[----:B------:R-:W-:Y:S01]  /*164a0*/  BPT.TRAP 0x1 ;  /* 0x000000040000795c */ /* 0x000fe20000300000 */
.L_x_649:
[----:B------:R-:W-:Y:S01]  /*164b0*/  ISETP.GE.AND P1, PT, R170, 0x81, PT ;  /* 0x00000081aa00780c */ /* 0x000fe20003f26270 */
[----:B------:R-:W-:Y:S01]  /*164c0*/  VIADD R3, R3, 0x38860 ;  /* 0x0003886003037836 */ /* 0x000fe20000000000 */
[----:B------:R-:W-:Y:S01]  /*164d0*/  MOV R6, UR61 ;  /* 0x0000003d00067c02 */ /* 0x000fe20008000f00 */
[----:B------:R-:W-:-:S03]  /*164e0*/  ULDC UR43, c[0x0][0x988] ;  /* 0x00026200002b7ab9 */ /* 0x000fc60000000800 */
[----:B------:R-:W-:-:S04]  /*164f0*/  PRMT R3, R6, 0x654, R3 ;  /* 0x0000065406037816 */ /* 0x000fc80000000003 */
[----:B------:R0:W-:Y:S03]  /*16500*/  SYNCS.ARRIVE.TRANS64.RED.A1T0 RZ, [R3+URZ], RZ ;  /* 0x000000ff03ff79a7 */ /* 0x0001e6000810043f */
[----:B------:R-:W-:Y:S05]  /*16510*/  @!P1 BRA `(.L_x_650) ;  /* 0x0000002c00549947 */ /* 0x000fea0003800000 */
[----:B0-----:R-:W-:Y:S01]  /*16520*/  VIADD R3, R171, 0xfffffffe ;  /* 0xfffffffeab037836 */ /* 0x001fe20000000000 */
[----:B------:R-:W-:Y:S01]  /*16530*/  MOV R10, R168 ;  /* 0x000000a8000a7202 */ /* 0x000fe20000000f00 */
[----:B------:R-:W-:-:S07]  /*16540*/  IMAD.MOV.U32 R9, RZ, RZ, R169 ;  /* 0x000000ffff097224 */ /* 0x000fce00078e00a9 */
.L_x_662:
[----:B------:R-:W-:Y:S01]  /*16550*/  VIADD R225, R225, 0x1 ;  /* 0x00000001e1e17836 */ /* 0x000fe20000000000 */
[----:B------:R-:W-:Y:S05]  /*16560*/  YIELD ;  /* 0x0000000000007946 */ /* 0x000fea0003800000 */
[----:B------:R-:W-:-:S04]  /*16570*/  ISETP.NE.AND P1, PT, R225, 0x2, PT ;  /* 0x00000002e100780c */ /* 0x000fc80003f25270 */
[----:B------:R-:W-:Y:S02]  /*16580*/  SEL R7, RZ, 0x1, P1 ;  /* 0x00000001ff077807 */ /* 0x000fe40000800000 */
[----:B------:R-:W-:Y:S02]  /*16590*/  SEL R8, R225, RZ, P1 ;  /* 0x000000ffe1087207 */ /* 0x000fe40000800000 */
[C---:B------:R-:W-:Y:S01]  /*165a0*/  ISETP.GT.AND P1, PT, R3.reuse, RZ, PT ;  /* 0x000000ff0300720c */ /* 0x040fe20003f24270 */
[----:B------:R-:W-:Y:S01]  /*165b0*/  VIADD R3, R3, 0xffffffff ;  /* 0xffffffff03037836 */ /* 0x000fe20000000000 */
[----:B------:R-:W-:Y:S02]  /*165c0*/  LOP3.LUT R226, R226, R7, RZ, 0x3c, !PT ;  /* 0x00000007e2e27212 */ /* 0x000fe400078e3cff */
[----:B------:R-:W-:Y:S01]  /*165d0*/  MOV R225, R8 ;  /* 0x0000000800e17202 */ /* 0x000fe20000000f00 */
[----:B-1----:R-:W-:Y:S08]  /*165e0*/  @!P0 BRA `(.L_x_651) ;  /* 0x0000000000048947 */ /* 0x002ff00003800000 */
[----:B------:R-:W-:Y:S01]  /*165f0*/  BPT.TRAP 0x1 ;  /* 0x000000040000795c */ /* 0x000fe20000300000 */
.L_x_651:
[----:B------:R-:W-:Y:S01]  /*16600*/  IMAD R6, R225, 0x8, R23 ;  /* 0x00000008e1067824 */ /* 0x000fe200078e0217 */
[----:B------:R-:W-:-:S04]  /*16610*/  SHF.L.U32 R7, R226, 0x1f, RZ ;  /* 0x0000001fe2077819 */ /* 0x000fc800000006ff */
[----:B------:R0:W1:Y:S01]  /*16620*/  SYNCS.PHASECHK.TRANS64.TRYWAIT P2, [R6+URZ+0x38830], R7 ;  /* 0x03883007060075a7 */ /* 0x000062000804017f */
[----:B------:R-:W-:Y:S05]  /*16630*/  @!P0 BRA `(.L_x_652) ;  /* 0x0000000000048947 */ /* 0x000fea0003800000 */
[----:B------:R-:W-:Y:S01]  /*16640*/  BPT.TRAP 0x1 ;  /* 0x000000040000795c */ /* 0x000fe20000300000 */
.L_x_652:
[----:B------:R-:W2:Y:S01]  /*16650*/  LDL R0, [R1+0x28] ;  /* 0x0000280001007983 */ /* 0x000ea20000100800 */
[----:B------:R-:W-:Y:S01]  /*16660*/  IMAD.MOV.U32 R13, RZ, RZ, 0x40000040 ;  /* 0x40000040ff0d7424 */ /* 0x000fe200078e00ff */
[----:B--2---:R-:W-:-:S13]  /*16670*/  R2UR UR4, R0 ;  /* 0x00000000000472ca */ /* 0x004fda00000e0000 */
[----:B------:R-:W-:-:S04]  /*16680*/  LEA R12, R8, UR4, 0xb ;  /* 0x00000004080c7c11 */ /* 0x000fc8000f8e58ff */
[C---:B------:R-:W-:Y:S01]  /*16690*/  IADD3 R0, R12.reuse, 0x4, RZ ;  /* 0x000000040c007810 */ /* 0x040fe20007ffe0ff */
[----:B------:R-:W-:Y:S01]  /*166a0*/  VIADD R14, R12, 0x2 ;  /* 0x000000020c0e7836 */ /* 0x000fe20000000000 */
[----:B-1----:R-:W-:Y:S06]  /*166b0*/  @P2 BRA `(.L_x_653) ;  /* 0x0000000000082947 */ /* 0x002fec0003800000 */
[----:B------:R-:W1:Y:S02]  /*166c0*/  SYNCS.PHASECHK.TRANS64.TRYWAIT P2, [R6+URZ+0x38830], R7 ;  /* 0x03883007060075a7 */ /* 0x000e64000804017f */
[----:B-1----:R-:W-:Y:S05]  /*166d0*/  @!P2 BRA `(.L_x_654) ;  /* 0x0000010000f4a947 */ /* 0x002fea0003800000 */
.L_x_653:
[----:B------:R-:W2:Y:S04]  /*166e0*/  LDL.64 R154, [R1+0x8] ;  /* 0x00000800019a7983 */ /* 0x000ea80000100a00 */
[----:B------:R-:W3:Y:S01]  /*166f0*/  LDL.64 R220, [R1] ;  /* 0x0000000001dc7983 */ /* 0x000ee20000100a00 */
[----:B------:R-:W-:Y:S05]  /*16700*/  WARPSYNC.ALL ;  /* 0x0000000000007948 */ /* 0x000fea0003800000 */
[C---:B------:R-:W-:Y:S01]  /*16710*/  R2UR UR14, R12.reuse ;  /* 0x000000000c0e72ca */ /* 0x040fe200000e0000 */
[C---:B------:R-:W-:Y:S01]  /*16720*/  VIADD R152, R12.reuse, 0x404 ;  /* 0x000004040c987836 */ /* 0x040fe20000000000 */
[----:B------:R-:W-:Y:S01]  /*16730*/  R2UR UR15, R13 ;  /* 0x000000000d0f72ca */ /* 0x000fe200000e0000 */
[----:B------:R-:W-:Y:S01]  /*16740*/  IMAD.MOV.U32 R153, RZ, RZ, 0x40000040 ;  /* 0x40000040ff997424 */ /* 0x000fe200078e00ff */
[----:B------:R-:W-:Y:S01]  /*16750*/  MOV R15, 0x40000040 ;  /* 0x40000040000f7802 */ /* 0x000fe20000000f00 */
[----:B------:R-:W-:Y:S01]  /*16760*/  VIADD R20, R12, 0x6 ;  /* 0x000000060c147836 */ /* 0x000fe20000000000 */
[----:B------:R-:W-:Y:S01]  /*16770*/  R2UR UR30, R152 ;  /* 0x00000000981e72ca */ /* 0x000fe200000e0000 */
[----:B------:R-:W-:Y:S01]  /*16780*/  UMOV UR16, UR56 ;  /* 0x0000003800107c82 */ /* 0x000fe20008000000 */
[----:B------:R-:W-:Y:S01]  /*16790*/  R2UR UR31, R153 ;  /* 0x00000000991f72ca */ /* 0x000fe200000e0000 */
[----:B------:R-:W-:Y:S01]  /*167a0*/  UMOV UR17, UR57 ;  /* 0x0000003900117c82 */ /* 0x000fe20008000000 */
[----:B------:R-:W-:Y:S01]  /*167b0*/  R2UR UR10, R14 ;  /* 0x000000000e0a72ca */ /* 0x000fe200000e0000 */
[----:B------:R-:W-:Y:S01]  /*167c0*/  IMAD.MOV.U32 R14, RZ, RZ, R0 ;  /* 0x000000ffff0e7224 */ /* 0x000fe200078e0000 */
[C---:B------:R-:W-:Y:S01]  /*167d0*/  R2UR UR11, R15.reuse ;  /* 0x000000000f0b72ca */ /* 0x040fe200000e0000 */
[----:B------:R-:W-:Y:S01]  /*167e0*/  UMOV UR20, UR52 ;  /* 0x0000003400147c82 */ /* 0x000fe20008000000 */
[----:B------:R-:W-:Y:S01]  /*167f0*/  R2UR UR7, R15 ;  /* 0x000000000f0772ca */ /* 0x000fe200000e0000 */
[----:B------:R-:W-:Y:S01]  /*16800*/  UMOV UR21, UR53 ;  /* 0x0000003500157c82 */ /* 0x000fe20008000000 */
[----:B------:R-:W-:Y:S01]  /*16810*/  R2UR UR6, R14 ;  /* 0x000000000e0672ca */ /* 0x000fe200000e0000 */
[----:B------:R-:W-:Y:S01]  /*16820*/  VIADD R14, R12, 0x400 ;  /* 0x000004000c0e7836 */ /* 0x000fe20000000000 */
[----:B------:R-:W-:Y:S01]  /*16830*/  R2UR UR4, R228 ;  /* 0x00000000e40472ca */ /* 0x000fe200000e0000 */
[----:B------:R-:W-:Y:S01]  /*16840*/  UMOV UR24, UR48 ;  /* 0x0000003000187c82 */ /* 0x000fe20008000000 */
[----:B------:R-:W-:Y:S01]  /*16850*/  R2UR UR5, R229 ;  /* 0x00000000e50572ca */ /* 0x000fe200000e0000 */
[----:B------:R-:W-:Y:S01]  /*16860*/  UMOV UR25, UR49 ;  /* 0x0000003100197c82 */ /* 0x000fe20008000000 */
[----:B------:R-:W-:Y:S01]  /*16870*/  MOV R21, 0x40000040 ;  /* 0x4000004000157802 */ /* 0x000fe20000000f00 */
[----:B------:R-:W-:Y:S01]  /*16880*/  UMOV UR28, UR44 ;  /* 0x0000002c001c7c82 */ /* 0x000fe20008000000 */
[----:B------:R-:W-:Y:S01]  /*16890*/  R2UR UR18, R20 ;  /* 0x00000000141272ca */ /* 0x000fe200000e0000 */
[----:B------:R-:W-:Y:S01]  /*168a0*/  VIADD R20, R12, 0x402 ;  /* 0x000004020c147836 */ /* 0x000fe20000000000 */
[----:B------:R-:W-:Y:S01]  /*168b0*/  R2UR UR19, R21 ;  /* 0x00000000151372ca */ /* 0x000fe200000e0000 */
[----:B------:R-:W-:Y:S01]  /*168c0*/  UMOV UR29, UR45 ;  /* 0x0000002d001d7c82 */ /* 0x000fe20008000000 */
[----:B------:R-:W-:Y:S01]  /*168d0*/  R2UR UR22, R14 ;  /* 0x000000000e1672ca */ /* 0x000fe200000e0000 */
[----:B------:R-:W-:Y:S01]  /*168e0*/  IMAD.MOV.U32 R13, RZ, RZ, 0x40000040 ;  /* 0x40000040ff0d7424 */ /* 0x000fe200078e00ff */
[----:B------:R-:W-:Y:S01]  /*168f0*/  R2UR UR23, R15 ;  /* 0x000000000f1772ca */ /* 0x000fe200000e0000 */
[----:B------:R-:W-:Y:S01]  /*16900*/  UMOV UR32, UR40 ;  /* 0x0000002800207c82 */ /* 0x000fe20008000000 */
[----:B------:R-:W-:Y:S01]  /*16910*/  R2UR UR26, R20 ;  /* 0x00000000141a72ca */ /* 0x000fe200000e0000 */
[----:B------:R-:W-:Y:S01]  /*16920*/  UMOV UR33, UR41 ;  /* 0x0000002900217c82 */ /* 0x000fe20008000000 */
[----:B------:R-:W-:Y:S01]  /*16930*/  R2UR UR27, R21 ;  /* 0x00000000151b72ca */ /* 0x000fe200000e0000 */
[----:B------:R-:W4:Y:S01]  /*16940*/  S2R R11, SR_TID.X ;  /* 0x00000000000b7919 */ /* 0x000f220000002100 */
[----:B------:R-:W-:-:S02]  /*16950*/  IADD3 R12, R12, 0x406, RZ ;  /* 0x000004060c0c7810 */ /* 0x000fc40007ffe0ff */
[----:B------:R-:W-:Y:S02]  /*16960*/  R2UR UR35, R13 ;  /* 0x000000000d2372ca */ /* 0x000fe400000e0000 */
[----:B------:R-:W-:Y:S02]  /*16970*/  R2UR UR34, R12 ;  /* 0x000000000c2272ca */ /* 0x000fe400000e0000 */
[----:B----4-:R-:W-:-:S04]  /*16980*/  SHF.R.U32.HI R11, RZ, 0x7, R11 ;  /* 0x00000007ff0b7819 */ /* 0x010fc8000001160b */
[----:B------:R-:W-:Y:S02]  /*16990*/  IADD3 R0, -R11, 0xb, RZ ;  /* 0x0000000b0b007810 */ /* 0x000fe40007ffe1ff */
[----:B--2---:R-:W-:Y:S02]  /*169a0*/  R2UR UR12, R154 ;  /* 0x000000009a0c72ca */ /* 0x004fe400000e0000 */
[----:B------:R-:W-:Y:S02]  /*169b0*/  R2UR UR13, R155 ;  /* 0x000000009b0d72ca */ /* 0x000fe400000e0000 */
[----:B------:R-:W-:Y:S01]  /*169c0*/  WARPGROUP.ARRIVE ;  /* 0x00000000000079c5 */ /* 0x000fe20000000000 */
[----:B---3--:R-:W-:Y:S02]  /*169d0*/  R2UR UR8, R220 ;  /* 0x00000000dc0872ca */ /* 0x008fe400000e0000 */
[----:B------:R-:W-:-:S08]  /*169e0*/  R2UR UR9, R221 ;  /* 0x00000000dd0972ca */ /* 0x000fd000000e0000 */
[----:B------:R-:W-:Y:S03]  /*169f0*/  QGMMA.64x128x32.F32.E4M3.E4M3 R152, gdesc[UR12], RZ, !UPT, gsb0 ;  /* 0x01e000000c9879f3 */ /* 0x000fe6000c0008ff */
        /* <DEDUP_REMOVED lines=25> */
.L_x_655:
[C---:B------:R-:W-:Y:S01]  /*16b90*/  FMUL.FTZ R11, R2.reuse, R152 ;  /* 0x00000098020b7220 */ /* 0x040fe20000410000 */
[C---:B------:R-:W-:Y:S01]  /*16ba0*/  FMUL.FTZ R12, R2.reuse, R153 ;  /* 0x00000099020c7220 */ /* 0x040fe20000410000 */
[C---:B------:R-:W-:Y:S01]  /*16bb0*/  FMUL.FTZ R13, R2.reuse, R156 ;  /* 0x0000009c020d7220 */ /* 0x040fe20000410000 */
[C---:B------:R-:W-:Y:S01]  /*16bc0*/  FMUL.FTZ R14, R2.reuse, R157 ;  /* 0x0000009d020e7220 */ /* 0x040fe20000410000 */
[C---:B------:R-:W-:Y:S01]  /*16bd0*/  FMUL.FTZ R15, R2.reuse, R160 ;  /* 0x000000a0020f7220 */ /* 0x040fe20000410000 */
[C---:B------:R-:W-:Y:S01]  /*16be0*/  FMUL.FTZ R20, R2.reuse, R161 ;  /* 0x000000a102147220 */ /* 0x040fe20000410000 */
        /* <DEDUP_REMOVED lines=8> */
[----:B------:R-:W4:Y:S01]  /*16c70*/  MUFU.TANH R12, R12 ;  /* 0x0000000c000c7308 */ /* 0x000f220000002400 */
[C---:B------:R-:W-:Y:S01]  /*16c80*/  FMUL.FTZ R164, R2.reuse, R177 ;  /* 0x000000b102a47220 */ /* 0x040fe20000410000 */
[C---:B------:R-:W-:Y:S01]  /*16c90*/  FMUL.FTZ R165, R2.reuse, R180 ;  /* 0x000000b402a57220 */ /* 0x040fe20000410000 */
[C---:B------:R-:W-:Y:S01]  /*16ca0*/  FMUL.FTZ R169, R2.reuse, R181 ;  /* 0x000000b502a97220 */ /* 0x040fe20000410000 */
[C---:B------:R-:W-:Y:S01]  /*16cb0*/  FMUL.FTZ R172, R2.reuse, R184 ;  /* 0x000000b802ac7220 */ /* 0x040fe20000410000 */
[C---:B------:R-:W-:Y:S01]  /*16cc0*/  FMUL.FTZ R173, R2.reuse, R185 ;  /* 0x000000b902ad7220 */ /* 0x040fe20000410000 */
[C---:B------:R-:W-:Y:S01]  /*16cd0*/  FMUL.FTZ R176, R2.reuse, R188 ;  /* 0x000000bc02b07220 */ /* 0x040fe20000410000 */
[C---:B------:R-:W-:Y:S01]  /*16ce0*/  FMUL.FTZ R177, R2.reuse, R189 ;  /* 0x000000bd02b17220 */ /* 0x040fe20000410000 */
[----:B------:R-:W5:Y:S01]  /*16cf0*/  MUFU.TANH R13, R13 ;  /* 0x0000000d000d7308 */ /* 0x000f620000002400 */
        /* <DEDUP_REMOVED lines=8> */
[----:B----4-:R-:W-:Y:S01]  /*16d80*/  FMNMX.FTZ R168, R12, R168, !PT ;  /* 0x000000a80ca87209 */ /* 0x010fe20007810000 */
[C---:B------:R-:W-:Y:S01]  /*16d90*/  FMUL.FTZ R192, R2.reuse, R204 ;  /* 0x000000cc02c07220 */ /* 0x040fe20000410000 */
[C---:B------:R-:W-:Y:S01]  /*16da0*/  FMUL.FTZ R193, R2.reuse, R205 ;  /* 0x000000cd02c17220 */ /* 0x040fe20000410000 */
[C---:B------:R-:W-:Y:S01]  /*16db0*/  FMUL.FTZ R196, R2.reuse, R208 ;  /* 0x000000d002c47220 */ /* 0x040fe20000410000 */
[C---:B------:R-:W-:Y:S01]  /*16dc0*/  FMUL.FTZ R197, R2.reuse, R209 ;  /* 0x000000d102c57220 */ /* 0x040fe20000410000 */
[C---:B------:R-:W-:Y:S01]  /*16dd0*/  FMUL.FTZ R200, R2.reuse, R212 ;  /* 0x000000d402c87220 */ /* 0x040fe20000410000 */
[C---:B------:R-:W-:Y:S01]  /*16de0*/  FMUL.FTZ R201, R2.reuse, R213 ;  /* 0x000000d502c97220 */ /* 0x040fe20000410000 */
[----:B------:R-:W4:Y:S01]  /*16df0*/  MUFU.TANH R15, R15 ;  /* 0x0000000f000f7308 */ /* 0x000f220000002400 */
[----:B-----5:R-:W-:Y:S01]  /*16e00*/  FMNMX.FTZ R168, R13, R168, !PT ;  /* 0x000000a80da87209 */ /* 0x020fe20007810000 */
[----:B------:R-:W-:Y:S01]  /*16e10*/  UMOV UR38, UR43 ;  /* 0x0000002b00267c82 */ /* 0x000fe20008000000 */
[C---:B------:R-:W-:Y:S01]  /*16e20*/  FMUL.FTZ R191, R2.reuse, R191 ;  /* 0x000000bf02bf7220 */ /* 0x040fe20000410000 */
[C---:B------:R-:W-:Y:S01]  /*16e30*/  FMUL.FTZ R194, R2.reuse, R194 ;  /* 0x000000c202c27220 */ /* 0x040fe20000410000 */
[C---:B------:R-:W-:Y:S01]  /*16e40*/  FMUL.FTZ R195, R2.reuse, R195 ;  /* 0x000000c302c37220 */ /* 0x040fe20000410000 */
[C---:B------:R-:W-:Y:S01]  /*16e50*/  FMUL.FTZ R198, R2.reuse, R198 ;  /* 0x000000c602c67220 */ /* 0x040fe20000410000 */
[----:B------:R-:W-:Y:S01]  /*16e60*/  FMUL.FTZ R199, R2, R199 ;  /* 0x000000c702c77220 */ /* 0x000fe20000410000 */
[----:B------:R-:W5:Y:S01]  /*16e70*/  MUFU.TANH R20, R20 ;  /* 0x0000001400147308 */ /* 0x000f620000002400 */
        /* <DEDUP_REMOVED lines=8> */
[----:B----4-:R-:W-:Y:S01]  /*16f00*/  FMNMX.FTZ R168, R15, R168, !PT ;  /* 0x000000a80fa87209 */ /* 0x010fe20007810000 */
[C---:B------:R-:W-:Y:S01]  /*16f10*/  FMUL.FTZ R214, R2.reuse, R214 ;  /* 0x000000d602d67220 */ /* 0x040fe20000410000 */
[----:B------:R-:W-:-:S05]  /*16f20*/  FMUL.FTZ R215, R2, R215 ;  /* 0x000000d702d77220 */ /* 0x000fca0000410000 */
[----:B------:R-:W4:Y:S01]  /*16f30*/  MUFU.TANH R152, R152 ;  /* 0x0000009800987308 */ /* 0x000f220000002400 */
[----:B-----5:R-:W-:-:S07]  /*16f40*/  FMNMX.FTZ R168, R20, R168, !PT ;  /* 0x000000a814a87209 */ /* 0x020fce0007810000 */
[----:B------:R-:W5:Y:S01]  /*16f50*/  MUFU.TANH R153, R153 ;  /* 0x0000009900997308 */ /* 0x000f620000002400 */
[----:B---3--:R-:W-:-:S07]  /*16f60*/  FMNMX.FTZ R168, R21, R168, !PT ;  /* 0x000000a815a87209 */ /* 0x008fce0007810000 */
[----:B------:R-:W3:Y:S01]  /*16f70*/  MUFU.TANH R156, R156 ;  /* 0x0000009c009c7308 */ /* 0x000ee20000002400 */
[----:B----4-:R-:W-:-:S07]  /*16f80*/  FMNMX.FTZ R168, R152, R168, !PT ;  /* 0x000000a898a87209 */ /* 0x010fce0007810000 */
        /* <DEDUP_REMOVED lines=43> */
[----:B-----5:R-:W-:-:S04]  /*17240*/  FMNMX.FTZ R168, R197, R168, !PT ;  /* 0x000000a8c5a87209 */ /* 0x020fc80007810000 */
[----:B---3--:R-:W-:-:S04]  /*17250*/  FMNMX.FTZ R168, R200, R168, !PT ;  /* 0x000000a8c8a87209 */ /* 0x008fc80007810000 */
[----:B----4-:R-:W-:-:S05]  /*17260*/  FMNMX.FTZ R168, R201, R168, !PT ;  /* 0x000000a8c9a87209 */ /* 0x010fca0007810000 */
[----:B------:R-:W3:Y:S02]  /*17270*/  SHFL.BFLY PT, R204, R168, 0x2, 0x1f ;  /* 0x0c401f00a8cc7f89 */ /* 0x000ee400000e0000 */
[----:B---3--:R-:W-:-:S05]  /*17280*/  FMNMX.FTZ R168, R168, R204, !PT ;  /* 0x000000cca8a87209 */ /* 0x008fca0007810000 */
[----:B------:R-:W3:Y:S02]  /*17290*/  SHFL.BFLY PT, R204, R168, 0x1, 0x1f ;  /* 0x0c201f00a8cc7f89 */ /* 0x000ee400000e0000 */
[----:B---3--:R-:W-:Y:S02]  /*172a0*/  FMNMX.FTZ R168, R168, R204, !PT ;  /* 0x000000cca8a87209 */ /* 0x008fe40007810000 */
[----:B------:R-:W-:-:S03]  /*172b0*/  MOV R204, UR38 ;  /* 0x0000002600cc7c02 */ /* 0x000fc60008000f00 */
[C---:B------:R-:W-:Y:S02]  /*172c0*/  FADD.FTZ R205, -R168.reuse, R10 ;  /* 0x0000000aa8cd7221 */ /* 0x040fe40000010100 */
[----:B------:R-:W-:-:S02]  /*172d0*/  FFMA.FTZ R10, R168, R204, -8 ;  /* 0xc1000000a80a7423 */ /* 0x000fc400000100cc */
[----:B------:R-:W-:Y:S02]  /*172e0*/  FMUL.FTZ R204, R205, UR38 ;  /* 0x00000026cdcc7c20 */ /* 0x000fe40008410000 */
[----:B------:R-:W-:-:S01]  /*172f0*/  FFMA.FTZ R11, R11, UR38, -R10 ;  /* 0x000000260b0b7c23 */ /* 0x000fc2000801080a */
[--C-:B------:R-:W-:Y:S01]  /*17300*/  FFMA.FTZ R12, R12, UR38, -R10.reuse ;  /* 0x000000260c0c7c23 */ /* 0x100fe2000801080a */
[----:B------:R-:W-:-:S01]  /*17310*/  FFMA.FTZ R13, R13, UR38, -R10 ;  /* 0x000000260d0d7c23 */ /* 0x000fc2000801080a */
[--C-:B------:R-:W-:Y:S01]  /*17320*/  FFMA.FTZ R14, R14, UR38, -R10.reuse ;  /* 0x000000260e0e7c23 */ /* 0x100fe2000801080a */
        /* <DEDUP_REMOVED lines=24> */
[----:B------:R-:W5:Y:S01]  /*174b0*/  MUFU.EX2 R13, R13 ;  /* 0x0000000d000d7308 */ /* 0x000f620000000800 */
[----:B---3--:R-:W-:-:S01]  /*174c0*/  FFMA.FTZ R5, R204, R5, R11 ;  /* 0x00000005cc057223 */ /* 0x008fc2000001000b */
[--C-:B------:R-:W-:Y:S01]  /*174d0*/  FFMA.FTZ R189, R189, UR38, -R10.reuse ;  /* 0x00000026bdbd7c23 */ /* 0x100fe2000801080a */
[----:B------:R-:W-:-:S01]  /*174e0*/  FFMA.FTZ R192, R192, UR38, -R10 ;  /* 0x00000026c0c07c23 */ /* 0x000fc2000801080a */
[--C-:B------:R-:W-:Y:S01]  /*174f0*/  FFMA.FTZ R193, R193, UR38, -R10.reuse ;  /* 0x00000026c1c17c23 */ /* 0x100fe2000801080a */
[----:B------:R-:W-:-:S01]  /*17500*/  FFMA.FTZ R196, R196, UR38, -R10 ;  /* 0x00000026c4c47c23 */ /* 0x000fc2000801080a */
[--C-:B------:R-:W-:Y:S01]  /*17510*/  FFMA.FTZ R197, R197, UR38, -R10.reuse ;  /* 0x00000026c5c57c23 */ /* 0x100fe2000801080a */
[----:B------:R-:W-:-:S01]  /*17520*/  FFMA.FTZ R200, R200, UR38, -R10 ;  /* 0x00000026c8c87c23 */ /* 0x000fc2000801080a */
[----:B------:R-:W3:Y:S01]  /*17530*/  MUFU.EX2 R14, R14 ;  /* 0x0000000e000e7308 */ /* 0x000ee20000000800 */
[----:B----4-:R-:W-:-:S01]  /*17540*/  FADD.FTZ R5, R12, R5 ;  /* 0x000000050c057221 */ /* 0x010fc20000010000 */
[----:B------:R-:W-:Y:S01]  /*17550*/  FFMA.FTZ R10, R201, UR38, -R10 ;  /* 0x00000026c90a7c23 */ /* 0x000fe2000801080a */
[-C--:B------:R-:W-:Y:S01]  /*17560*/  FMUL.FTZ R24, R24, R204.reuse ;  /* 0x000000cc18187220 */ /* 0x080fe20000410000 */
[-C--:B------:R-:W-:Y:S01]  /*17570*/  FMUL.FTZ R25, R25, R204.reuse ;  /* 0x000000cc19197220 */ /* 0x080fe20000410000 */
[-C--:B------:R-:W-:Y:S01]  /*17580*/  FMUL.FTZ R28, R28, R204.reuse ;  /* 0x000000cc1c1c7220 */ /* 0x080fe20000410000 */
[-C--:B------:R-:W-:Y:S01]  /*17590*/  FMUL.FTZ R29, R29, R204.reuse ;  /* 0x000000cc1d1d7220 */ /* 0x080fe20000410000 */
[----:B------:R-:W-:Y:S01]  /*175a0*/  FMUL.FTZ R32, R32, R204 ;  /* 0x000000cc20207220 */ /* 0x000fe20000410000 */
[----:B------:R-:W4:Y:S01]  /*175b0*/  MUFU.EX2 R15, R15 ;  /* 0x0000000f000f7308 */ /* 0x000f220000000800 */
[----:B-----5:R-:W-:-:S01]  /*175c0*/  FADD.FTZ R5, R13, R5 ;  /* 0x000000050d057221 */ /* 0x020fc20000010000 */
[-C--:B------:R-:W-:Y:S01]  /*175d0*/  FMUL.FTZ R33, R33, R204.reuse ;  /* 0x000000cc21217220 */ /* 0x080fe20000410000 */
[-C--:B------:R-:W-:Y:S01]  /*175e0*/  FMUL.FTZ R36, R36, R204.reuse ;  /* 0x000000cc24247220 */ /* 0x080fe20000410000 */
[-C--:B------:R-:W-:Y:S01]  /*175f0*/  FMUL.FTZ R37, R37, R204.reuse ;  /* 0x000000cc25257220 */ /* 0x080fe20000410000 */
[-C--:B------:R-:W-:Y:S01]  /*17600*/  FMUL.FTZ R40, R40, R204.reuse ;  /* 0x000000cc28287220 */ /* 0x080fe20000410000 */
[-C--:B------:R-:W-:Y:S01]  /*17610*/  FMUL.FTZ R41, R41, R204.reuse ;  /* 0x000000cc29297220 */ /* 0x080fe20000410000 */
[----:B------:R-:W-:Y:S01]  /*17620*/  FMUL.FTZ R44, R44, R204 ;  /* 0x000000cc2c2c7220 */ /* 0x000fe20000410000 */
[----:B------:R-:W5:Y:S01]  /*17630*/  MUFU.EX2 R20, R20 ;  /* 0x0000001400147308 */ /* 0x000f620000000800 */
[C---:B---3--:R-:W-:Y:S01]  /*17640*/  F2FP.SATFINITE.E4M3.F32.PACK_AB_MERGE_C R13, R14.reuse, R13, RZ ;  /* 0x0000000d0e0d723e */ /* 0x048fe200048070ff */
[----:B------:R-:W-:Y:S01]  /*17650*/  FADD.FTZ R5, R14, R5 ;  /* 0x000000050e057221 */ /* 0x000fe20000010000 */
[C---:B------:R-:W-:Y:S01]  /*17660*/  FMUL.FTZ R14, R2.reuse, R159 ;  /* 0x0000009f020e7220 */ /* 0x040fe20000410000 */
[----:B------:R-:W-:Y:S01]  /*17670*/  FMUL.FTZ R159, R2, R167 ;  /* 0x000000a7029f7220 */ /* 0x000fe20000410000 */
[----:B------:R-:W-:Y:S01]  /*17680*/  F2FP.SATFINITE.E4M3.F32.PACK_AB_MERGE_C R164, R12, R11, R13 ;  /* 0x0000000b0ca4723e */ /* 0x000fe2000480700d */
        /* <DEDUP_REMOVED lines=18> */
[----:B------:R-:W-:Y:S01]  /*177b0*/  FMUL.FTZ R182, R2, R190 ;  /* 0x000000be02b67220 */ /* 0x000fe20000410000 */
[----:B----4-:R-:W-:-:S01]  /*177c0*/  FADD.FTZ R5, R15, R5 ;  /* 0x000000050f057221 */ /* 0x010fc20000010000 */
[----:B------:R-:W4:Y:S01]  /*177d0*/  MUFU.TANH R12, R12 ;  /* 0x0000000c000c7308 */ /* 0x000f220000002400 */
[-C--:B------:R-:W-:Y:S01]  /*177e0*/  FMUL.FTZ R45, R45, R204.reuse ;  /* 0x000000cc2d2d7220 */ /* 0x080fe20000410000 */
[----:B------:R-:W-:Y:S01]  /*177f0*/  FMUL.FTZ R48, R48, R204 ;  /* 0x000000cc30307220 */ /* 0x000fe20000410000 */
[----:B-----5:R-:W-:-:S01]  /*17800*/  FADD.FTZ R5, R20, R5 ;  /* 0x0000000514057221 */ /* 0x020fc20000010000 */
[-C--:B------:R-:W-:Y:S01]  /*17810*/  FMUL.FTZ R49, R49, R204.reuse ;  /* 0x000000cc31317220 */ /* 0x080fe20000410000 */
[-C--:B------:R-:W-:Y:S01]  /*17820*/  FMUL.FTZ R52, R52, R204.reuse ;  /* 0x000000cc34347220 */ /* 0x080fe20000410000 */
[-C--:B------:R-:W-:Y:S01]  /*17830*/  FMUL.FTZ R53, R53, R204.reuse ;  /* 0x000000cc35357220 */ /* 0x080fe20000410000 */
[-C--:B------:R-:W-:Y:S01]  /*17840*/  FMUL.FTZ R56, R56, R204.reuse ;  /* 0x000000cc38387220 */ /* 0x080fe20000410000 */
[----:B------:R-:W5:Y:S01]  /*17850*/  MUFU.TANH R13, R13 ;  /* 0x0000000d000d7308 */ /* 0x000f620000002400 */
[----:B---3--:R-:W-:Y:S01]  /*17860*/  FMNMX.FTZ R183, R11, R9, !PT ;  /* 0x000000090bb77209 */ /* 0x008fe20007810000 */
[-C--:B------:R-:W-:Y:S01]  /*17870*/  FMUL.FTZ R57, R57, R204.reuse ;  /* 0x000000cc39397220 */ /* 0x080fe20000410000 */
[-C--:B------:R-:W-:Y:S01]  /*17880*/  FMUL.FTZ R60, R60, R204.reuse ;  /* 0x000000cc3c3c7220 */ /* 0x080fe20000410000 */
[-C--:B------:R-:W-:Y:S01]  /*17890*/  FMUL.FTZ R61, R61, R204.reuse ;  /* 0x000000cc3d3d7220 */ /* 0x080fe20000410000 */
[-C--:B------:R-:W-:Y:S01]  /*178a0*/  FMUL.FTZ R64, R64, R204.reuse ;  /* 0x000000cc40407220 */ /* 0x080fe20000410000 */
[-C--:B------:R-:W-:Y:S01]  /*178b0*/  FMUL.FTZ R65, R65, R204.reuse ;  /* 0x000000cc41417220 */ /* 0x080fe20000410000 */
[-C--:B------:R-:W-:Y:S01]  /*178c0*/  FMUL.FTZ R68, R68, R204.reuse ;  /* 0x000000cc44447220 */ /* 0x080fe20000410000 */
[----:B------:R-:W3:Y:S01]  /*178d0*/  MUFU.TANH R154, R154 ;  /* 0x0000009a009a7308 */ /* 0x000ee20000002400 */
[----:B----4-:R-:W-:Y:S01]  /*178e0*/  FMNMX.FTZ R183, R12, R183, !PT ;  /* 0x000000b70cb77209 */ /* 0x010fe20007810000 */
[-C--:B------:R-:W-:Y:S01]  /*178f0*/  FMUL.FTZ R69, R69, R204.reuse ;  /* 0x000000cc45457220 */ /* 0x080fe20000410000 */
[-C--:B------:R-:W-:Y:S01]  /*17900*/  FMUL.FTZ R72, R72, R204.reuse ;  /* 0x000000cc48487220 */ /* 0x080fe20000410000 */
[-C--:B------:R-:W-:Y:S01]  /*17910*/  FMUL.FTZ R73, R73, R204.reuse ;  /* 0x000000cc49497220 */ /* 0x080fe20000410000 */
[-C--:B------:R-:W-:Y:S01]  /*17920*/  FMUL.FTZ R76, R76, R204.reuse ;  /* 0x000000cc4c4c7220 */ /* 0x080fe20000410000 */
[-C--:B------:R-:W-:Y:S01]  /*17930*/  FMUL.FTZ R77, R77, R204.reuse ;  /* 0x000000cc4d4d7220 */ /* 0x080fe20000410000 */
[-C--:B------:R-:W-:Y:S01]  /*17940*/  FMUL.FTZ R80, R80, R204.reuse ;  /* 0x000000cc50507220 */ /* 0x080fe20000410000 */
[----:B------:R-:W4:Y:S01]  /*17950*/  MUFU.TANH R155, R155 ;  /* 0x0000009b009b7308 */ /* 0x000f220000002400 */
[----:B-----5:R-:W-:Y:S01]  /*17960*/  FMNMX.FTZ R186, R13, R183, !PT ;  /* 0x000000b70dba7209 */ /* 0x020fe20007810000 */
[-C--:B------:R-:W-:Y:S01]  /*17970*/  FMUL.FTZ R81, R81, R204.reuse ;  /* 0x000000cc51517220 */ /* 0x080fe20000410000 */
[-C--:B------:R-:W-:Y:S01]  /*17980*/  FMUL.FTZ R84, R84, R204.reuse ;  /* 0x000000cc54547220 */ /* 0x080fe20000410000 */
[----:B------:R-:W-:Y:S01]  /*17990*/  FMUL.FTZ R85, R85, R204 ;  /* 0x000000cc55557220 */ /* 0x000fe20000410000 */
[----:B------:R-:W-:Y:S01]  /*179a0*/  FMNMX.FTZ R186, R14, R186, !PT ;  /* 0x000000ba0eba7209 */ /* 0x000fe20007810000 */
[-C--:B------:R-:W-:Y:S01]  /*179b0*/  FMUL.FTZ R88, R88, R204.reuse ;  /* 0x000000cc58587220 */ /* 0x080fe20000410000 */
[----:B------:R-:W-:Y:S01]  /*179c0*/  FMUL.FTZ R89, R89, R204 ;  /* 0x000000cc59597220 */ /* 0x000fe20000410000 */
        /* <DEDUP_REMOVED lines=20> */
[-C--:B------:R-:W-:Y:S01]  /*17b10*/  FMUL.FTZ R120, R120, R204.reuse ;  /* 0x000000cc78787220 */ /* 0x080fe20000410000 */
[-C--:B------:R-:W-:Y:S01]  /*17b20*/  FMUL.FTZ R121, R121, R204.reuse ;  /* 0x000000cc79797220 */ /* 0x080fe20000410000 */
        /* <DEDUP_REMOVED lines=11> */
[-C--:B------:R-:W-:Y:S01]  /*17be0*/  FMUL.FTZ R140, R140, R204.reuse ;  /* 0x000000cc8c8c7220 */ /* 0x080fe20000410000 */
[-C--:B------:R-:W-:Y:S01]  /*17bf0*/  FMUL.FTZ R141, R141, R204.reuse ;  /* 0x000000cc8d8d7220 */ /* 0x080fe20000410000 */
[-C--:B------:R-:W-:Y:S01]  /*17c00*/  FMUL.FTZ R144, R144, R204.reuse ;  /* 0x000000cc90907220 */ /* 0x080fe20000410000 */
[-C--:B------:R-:W-:Y:S01]  /*17c10*/  FMUL.FTZ R145, R145, R204.reuse ;  /* 0x000000cc91917220 */ /* 0x080fe20000410000 */
[-C--:B------:R-:W-:Y:S01]  /*17c20*/  FMUL.FTZ R148, R148, R204.reuse ;  /* 0x000000cc94947220 */ /* 0x080fe20000410000 */
[----:B------:R-:W-:-:S02]  /*17c30*/  FMUL.FTZ R149, R149, R204 ;  /* 0x000000cc95957220 */ /* 0x000fc40000410000 */
[----:B------:R-:W0:Y:S08]  /*17c40*/  MUFU.TANH R167, R167 ;  /* 0x000000a700a77308 */ /* 0x000e300000002400 */
[----:B------:R-:W1:Y:S08]  /*17c50*/  MUFU.TANH R170, R170 ;  /* 0x000000aa00aa7308 */ /* 0x000e700000002400 */
[----:B------:R4:W-:Y:S08]  /*17c60*/  MUFU.TANH R183, R191 ;  /* 0x000000bf00b77308 */ /* 0x0009f00000002400 */
[----:B------:R-:W2:Y:S01]  /*17c70*/  MUFU.TANH R171, R171 ;  /* 0x000000ab00ab7308 */ /* 0x000ea20000002400 */
[----:B----4-:R-:W-:-:S04]  /*17c80*/  FMNMX.FTZ R191, R162, R190, !PT ;  /* 0x000000bea2bf7209 */ /* 0x010fc80007810000 */
[----:B-----5:R-:W-:-:S03]  /*17c90*/  FMNMX.FTZ R191, R163, R191, !PT ;  /* 0x000000bfa3bf7209 */ /* 0x020fc60007810000 */
[----:B------:R-:W4:Y:S08]  /*17ca0*/  MUFU.TANH R174, R174 ;  /* 0x000000ae00ae7308 */ /* 0x000f300000002400 */
[----:B------:R3:W-:Y:S08]  /*17cb0*/  MUFU.TANH R186, R194 ;  /* 0x000000c200ba7308 */ /* 0x0007f00000002400 */
[----:B------:R-:W5:Y:S01]  /*17cc0*/  MUFU.TANH R175, R175 ;  /* 0x000000af00af7308 */ /* 0x000f620000002400 */
[----:B---3--:R-:W-:-:S04]  /*17cd0*/  FMNMX.FTZ R194, R166, R191, !PT ;  /* 0x000000bfa6c27209 */ /* 0x008fc80007810000 */
[----:B0-----:R-:W-:-:S03]  /*17ce0*/  FMNMX.FTZ R194, R167, R194, !PT ;  /* 0x000000c2a7c27209 */ /* 0x001fc60007810000 */
[----:B------:R-:W0:Y:S08]  /*17cf0*/  MUFU.TANH R178, R178 ;  /* 0x000000b200b27308 */ /* 0x000e300000002400 */
[----:B------:R1:W-:Y:S08]  /*17d00*/  MUFU.TANH R187, R195 ;  /* 0x000000c300bb7308 */ /* 0x0003f00000002400 */
[----:B------:R-:W3:Y:S01]  /*17d10*/  MUFU.TANH R179, R179 ;  /* 0x000000b300b37308 */ /* 0x000ee20000002400 */
[----:B-1----:R-:W-:-:S04]  /*17d20*/  FMNMX.FTZ R195, R170, R194, !PT ;  /* 0x000000c2aac37209 */ /* 0x002fc80007810000 */
[----:B--2---:R-:W-:-:S03]  /*17d30*/  FMNMX.FTZ R195, R171, R195, !PT ;  /* 0x000000c3abc37209 */ /* 0x004fc60007810000 */
[----:B------:R-:W1:Y:S08]  /*17d40*/  MUFU.TANH R182, R182 ;  /* 0x000000b600b67308 */ /* 0x000e700000002400 */
[----:B------:R4:W2:Y:S08]  /*17d50*/  MUFU.TANH R190, R198 ;  /* 0x000000c600be7308 */ /* 0x0008b00000002400 */
[----:B------:R0:W2:Y:S01]  /*17d60*/  MUFU.TANH R191, R199 ;  /* 0x000000c700bf7308 */ /* 0x0000a20000002400 */
[----:B----4-:R-:W-:-:S04]  /*17d70*/  FMNMX.FTZ R198, R174, R195, !PT ;  /* 0x000000c3aec67209 */ /* 0x010fc80007810000 */
[----:B-----5:R-:W-:-:S03]  /*17d80*/  FMNMX.FTZ R198, R175, R198, !PT ;  /* 0x000000c6afc67209 */ /* 0x020fc60007810000 */
[----:B------:R4:W5:Y:S01]  /*17d90*/  MUFU.TANH R194, R202 ;  /* 0x000000ca00c27308 */ /* 0x0009620000002400 */
[----:B0-----:R-:W-:-:S04]  /*17da0*/  FMNMX.FTZ R199, R178, R198, !PT ;  /* 0x000000c6b2c77209 */ /* 0x001fc80007810000 */
[----:B---3--:R-:W-:-:S03]  /*17db0*/  FMNMX.FTZ R199, R179, R199, !PT ;  /* 0x000000c7b3c77209 */ /* 0x008fc60007810000 */
[----:B------:R2:W0:Y:S01]  /*17dc0*/  MUFU.TANH R195, R203 ;  /* 0x000000cb00c37308 */ /* 0x0004220000002400 */
[----:B-1----:R-:W-:-:S04]  /*17dd0*/  FMNMX.FTZ R201, R182, R199, !PT ;  /* 0x000000c7b6c97209 */ /* 0x002fc80007810000 */
[----:B------:R-:W-:-:S03]  /*17de0*/  FMNMX.FTZ R201, R183, R201, !PT ;  /* 0x000000c9b7c97209 */ /* 0x000fc60007810000 */
[----:B------:R5:W1:Y:S01]  /*17df0*/  MUFU.TANH R198, R206 ;  /* 0x000000ce00c67308 */ /* 0x000a620000002400 */
[----:B----4-:R-:W-:-:S04]  /*17e00*/  FMNMX.FTZ R202, R186, R201, !PT ;  /* 0x000000c9baca7209 */ /* 0x010fc80007810000 */
[----:B------:R-:W-:-:S03]  /*17e10*/  FMNMX.FTZ R202, R187, R202, !PT ;  /* 0x000000cabbca7209 */ /* 0x000fc60007810000 */
[----:B------:R1:W3:Y:S01]  /*17e20*/  MUFU.TANH R199, R207 ;  /* 0x000000cf00c77308 */ /* 0x0002e20000002400 */
[----:B--2---:R-:W-:-:S04]  /*17e30*/  FMNMX.FTZ R203, R190, R202, !PT ;  /* 0x000000cabecb7209 */ /* 0x004fc80007810000 */
[----:B------:R-:W-:-:S03]  /*17e40*/  FMNMX.FTZ R203, R191, R203, !PT ;  /* 0x000000cbbfcb7209 */ /* 0x000fc60007810000 */
[----:B------:R-:W2:Y:S01]  /*17e50*/  MUFU.TANH R201, R210 ;  /* 0x000000d200c97308 */ /* 0x000ea20000002400 */
[----:B-----5:R-:W-:-:S04]  /*17e60*/  FMNMX.FTZ R206, R194, R203, !PT ;  /* 0x000000cbc2ce7209 */ /* 0x020fc80007810000 */
[----:B0-----:R-:W-:-:S03]  /*17e70*/  FMNMX.FTZ R206, R195, R206, !PT ;  /* 0x000000cec3ce7209 */ /* 0x001fc60007810000 */
[----:B------:R-:W0:Y:S01]  /*17e80*/  MUFU.TANH R202, R211 ;  /* 0x000000d300ca7308 */ /* 0x000e220000002400 */
[----:B-1----:R-:W-:-:S04]  /*17e90*/  FMNMX.FTZ R207, R198, R206, !PT ;  /* 0x000000cec6cf7209 */ /* 0x002fc80007810000 */
[----:B---3--:R-:W-:-:S03]  /*17ea0*/  FMNMX.FTZ R207, R199, R207, !PT ;  /* 0x000000cfc7cf7209 */ /* 0x008fc60007810000 */
[----:B------:R-:W1:Y:S01]  /*17eb0*/  MUFU.TANH R203, R214 ;  /* 0x000000d600cb7308 */ /* 0x000e620000002400 */
[----:B--2---:R-:W-:-:S07]  /*17ec0*/  FMNMX.FTZ R207, R201, R207, !PT ;  /* 0x000000cfc9cf7209 */ /* 0x004fce0007810000 */
[----:B------:R-:W2:Y:S01]  /*17ed0*/  MUFU.TANH R206, R215 ;  /* 0x000000d700ce7308 */ /* 0x000ea20000002400 */
[----:B0-----:R-:W-:-:S07]  /*17ee0*/  FMNMX.FTZ R207, R202, R207, !PT ;  /* 0x000000cfcacf7209 */ /* 0x001fce0007810000 */
[----:B------:R-:W0:Y:S01]  /*17ef0*/  MUFU.EX2 R21, R21 ;  /* 0x0000001500157308 */ /* 0x000e220000000800 */
[----:B-1----:R-:W-:-:S07]  /*17f00*/  FMNMX.FTZ R207, R203, R207, !PT ;  /* 0x000000cfcbcf7209 */ /* 0x002fce0007810000 */
[----:B------:R-:W-:Y:S01]  /*17f10*/  MUFU.EX2 R153, R153 ;  /* 0x0000009900997308 */ /* 0x000fe20000000800 */
[----:B--2---:R-:W-:-:S05]  /*17f20*/  FMNMX.FTZ R208, R206, R207, !PT ;  /* 0x000000cfced07209 */ /* 0x004fca0007810000 */
[----:B------:R-:W1:Y:S02]  /*17f30*/  SHFL.BFLY PT, R209, R208, 0x2, 0x1f ;  /* 0x0c401f00d0d17f89 */ /* 0x000e6400000e0000 */
[----:B------:R-:W2:Y:S01]  /*17f40*/  MUFU.EX2 R207, R152 ;  /* 0x0000009800cf7308 */ /* 0x000ea20000000800 */
[----:B0-----:R-:W-:-:S07]  /*17f50*/  FADD.FTZ R5, R21, R5 ;  /* 0x0000000515057221 */ /* 0x001fce0000010000 */
[----:B------:R-:W-:Y:S08]  /*17f60*/  MUFU.EX2 R152, R161 ;  /* 0x000000a100987308 */ /* 0x000ff00000000800 */
[----:B------:R-:W-:Y:S01]  /*17f70*/  MUFU.EX2 R161, R169 ;  /* 0x000000a900a17308 */ /* 0x000fe20000000800 */
[----:B--2---:R-:W-:-:S01]  /*17f80*/  FADD.FTZ R5, R207, R5 ;  /* 0x00000005cf057221 */ /* 0x004fc20000010000 */
[----:B------:R-:W-:-:S03]  /*17f90*/  F2FP.SATFINITE.E4M3.F32.PACK_AB_MERGE_C R21, R207, R21, RZ ;  /* 0x00000015cf15723e */ /* 0x000fc600048070ff */
[----:B------:R-:W-:Y:S01]  /*17fa0*/  FADD.FTZ R5, R153, R5 ;  /* 0x0000000599057221 */ /* 0x000fe20000010000 */
[----:B-1----:R-:W-:Y:S02]  /*17fb0*/  FMNMX.FTZ R208, R208, R209, !PT ;  /* 0x000000d1d0d07209 */ /* 0x002fe40007810000 */
[----:B------:R-:W0:Y:S03]  /*17fc0*/  MUFU.EX2 R156, R156 ;  /* 0x0000009c009c7308 */ /* 0x000e260000000800 */
[----:B------:R-:W1:Y:S05]  /*17fd0*/  SHFL.BFLY PT, R209, R208, 0x1, 0x1f ;  /* 0x0c201f00d0d17f89 */ /* 0x000e6a00000e0000 */
[----:B------:R-:W-:Y:S08]  /*17fe0*/  MUFU.EX2 R157, R157 ;  /* 0x0000009d009d7308 */ /* 0x000ff00000000800 */
[----:B------:R-:W-:Y:S01]  /*17ff0*/  MUFU.EX2 R160, R160 ;  /* 0x000000a000a07308 */ /* 0x000fe20000000800 */
[----:B0-----:R-:W-:-:S07]  /*18000*/  FADD.FTZ R5, R156, R5 ;  /* 0x000000059c057221 */ /* 0x001fce0000010000 */
[----:B------:R-:W-:Y:S01]  /*18010*/  MUFU.EX2 R205, R205 ;  /* 0x000000cd00cd7308 */ /* 0x000fe20000000800 */
[----:B-1----:R-:W-:Y:S01]  /*18020*/  FMNMX.FTZ R169, R208, R209, !PT ;  /* 0x000000d1d0a97209 */ /* 0x002fe20007810000 */
[----:B------:R-:W-:-:S04]  /*18030*/  IMAD.U32 R209, RZ, RZ, UR38 ;  /* 0x00000026ffd17e24 */ /* 0x000fc8000f8e00ff */
[C---:B------:R-:W-:Y:S01]  /*18040*/  FADD.FTZ R208, -R169.reuse, R9 ;  /* 0x00000009a9d07221 */ /* 0x040fe20000010100 */
[----:B------:R-:W-:-:S01]  /*18050*/  FFMA.FTZ R9, R169, R209, -8 ;  /* 0xc1000000a9097423 */ /* 0x000fc200000100d1 */
[----:B------:R-:W-:Y:S02]  /*18060*/  MUFU.EX2 R165, R165 ;  /* 0x000000a500a57308 */ /* 0x000fe40000000800 */
[----:B------:R-:W-:Y:S01]  /*18070*/  FMUL.FTZ R208, R208, UR38 ;  /* 0x00000026d0d07c20 */ /* 0x000fe20008410000 */
[--C-:B------:R-:W-:Y:S01]  /*18080*/  FFMA.FTZ R11, R11, UR38, -R9.reuse ;  /* 0x000000260b0b7c23 */ /* 0x100fe20008010809 */
        /* <DEDUP_REMOVED lines=12> */
[----:B------:R-:W0:Y:S01]  /*18150*/  MUFU.EX2 R11, R11 ;  /* 0x0000000b000b7308 */ /* 0x000e220000000800 */
        /* <DEDUP_REMOVED lines=25> */
[----:B------:R-:W-:Y:S01]  /*182f0*/  MOV R206, UR61 ;  /* 0x0000003d00ce7c02 */ /* 0x000fe20008000f00 */
        /* <DEDUP_REMOVED lines=16> */
[----:B------:R-:W-:-:S02]  /*18400*/  VIADD R14, R6, 0x38840 ;  /* 0x00038840060e7836 */ /* 0x000fc40000000000 */
[-C--:B------:R-:W-:Y:S01]  /*18410*/  FMUL.FTZ R47, R47, R208.reuse ;  /* 0x000000d02f2f7220 */ /* 0x080fe20000410000 */
[-C--:B------:R-:W-:Y:S01]  /*18420*/  FMUL.FTZ R50, R50, R208.reuse ;  /* 0x000000d032327220 */ /* 0x080fe20000410000 */
[-C--:B------:R-:W-:Y:S01]  /*18430*/  FMUL.FTZ R51, R51, R208.reuse ;  /* 0x000000d033337220 */ /* 0x080fe20000410000 */
[----:B------:R-:W-:Y:S01]  /*18440*/  FMUL.FTZ R54, R54, R208 ;  /* 0x000000d036367220 */ /* 0x000fe20000410000 */
[----:B------:R-:W0:Y:S01]  /*18450*/  MUFU.EX2 R158, R158 ;  /* 0x0000009e009e7308 */ /* 0x000e220000000800 */
[----:B-1----:R-:W-:-:S01]  /*18460*/  FADD.FTZ R4, R154, R4 ;  /* 0x000000049a047221 */ /* 0x002fc20000010000 */
[----:B------:R-:W-:Y:S01]  /*18470*/  PRMT R14, R206, 0x654, R14 ;  /* 0x00000654ce0e7816 */ /* 0x000fe2000000000e */
[-C--:B------:R-:W-:Y:S01]  /*18480*/  FMUL.FTZ R55, R55, R208.reuse ;  /* 0x000000d037377220 */ /* 0x080fe20000410000 */
[-C--:B------:R-:W-:Y:S01]  /*18490*/  FMUL.FTZ R58, R58, R208.reuse ;  /* 0x000000d03a3a7220 */ /* 0x080fe20000410000 */
[-C--:B------:R-:W-:Y:S01]  /*184a0*/  FMUL.FTZ R59, R59, R208.reuse ;  /* 0x000000d03b3b7220 */ /* 0x080fe20000410000 */
[----:B------:R1:W-:Y:S01]  /*184b0*/  SYNCS.ARRIVE.TRANS64.RED.A1T0 RZ, [R14+URZ], RZ ;  /* 0x000000ff0eff79a7 */ /* 0x0003e2000810043f */
[----:B------:R-:W-:Y:S01]  /*184c0*/  FMUL.FTZ R62, R62, R208 ;  /* 0x000000d03e3e7220 */ /* 0x000fe20000410000 */
[----:B------:R-:W3:Y:S01]  /*184d0*/  MUFU.EX2 R159, R159 ;  /* 0x0000009f009f7308 */ /* 0x000ee20000000800 */
[----:B--2---:R-:W-:-:S01]  /*184e0*/  FADD.FTZ R4, R155, R4 ;  /* 0x000000049b047221 */ /* 0x004fc20000010000 */
[-C--:B------:R-:W-:Y:S01]  /*184f0*/  FMUL.FTZ R63, R63, R208.reuse ;  /* 0x000000d03f3f7220 */ /* 0x080fe20000410000 */
[-C--:B------:R-:W-:Y:S01]  /*18500*/  FMUL.FTZ R66, R66, R208.reuse ;  /* 0x000000d042427220 */ /* 0x080fe20000410000 */
[-C--:B------:R-:W-:Y:S01]  /*18510*/  FMUL.FTZ R67, R67, R208.reuse ;  /* 0x000000d043437220 */ /* 0x080fe20000410000 */
[-C--:B------:R-:W-:Y:S01]  /*18520*/  FMUL.FTZ R70, R70, R208.reuse ;  /* 0x000000d046467220 */ /* 0x080fe20000410000 */
[----:B-1----:R-:W-:Y:S01]  /*18530*/  FADD.FTZ R14, R157, R5 ;  /* 0x000000059d0e7221 */ /* 0x002fe20000010000 */
[----:B------:R-:W-:Y:S01]  /*18540*/  FMUL.FTZ R71, R71, R208 ;  /* 0x000000d047477220 */ /* 0x000fe20000410000 */
[----:B------:R-:W1:Y:S01]  /*18550*/  MUFU.EX2 R162, R162 ;  /* 0x000000a200a27308 */ /* 0x000e620000000800 */
        /* <DEDUP_REMOVED lines=8> */
[----:B---3--:R-:W-:-:S01]  /*185e0*/  FADD.FTZ R4, R159, R4 ;  /* 0x000000049f047221 */ /* 0x008fc20000010000 */
[----:B------:R-:W-:Y:S01]  /*185f0*/  F2FP.SATFINITE.E4M3.F32.PACK_AB_MERGE_C R158, R159, R158, RZ ;  /* 0x0000009e9f9e723e */ /* 0x000fe200048070ff */
[-C--:B------:R-:W-:Y:S01]  /*18600*/  FMUL.FTZ R86, R86, R208.reuse ;  /* 0x000000d056567220 */ /* 0x080fe20000410000 */
[-C--:B------:R-:W-:Y:S01]  /*18610*/  FMUL.FTZ R87, R87, R208.reuse ;  /* 0x000000d057577220 */ /* 0x080fe20000410000 */
[-C--:B------:R-:W-:Y:S01]  /*18620*/  FMUL.FTZ R90, R90, R208.reuse ;  /* 0x000000d05a5a7220 */ /* 0x080fe20000410000 */
[-C--:B------:R-:W-:Y:S01]  /*18630*/  FMUL.FTZ R91, R91, R208.reuse ;  /* 0x000000d05b5b7220 */ /* 0x080fe20000410000 */
[----:B------:R-:W-:Y:S01]  /*18640*/  FMUL.FTZ R94, R94, R208 ;  /* 0x000000d05e5e7220 */ /* 0x000fe20000410000 */
[----:B------:R-:W2:Y:S01]  /*18650*/  MUFU.EX2 R166, R166 ;  /* 0x000000a600a67308 */ /* 0x000ea20000000800 */
        /* <DEDUP_REMOVED lines=8> */
[----:B0-----:R-:W-:-:S01]  /*186e0*/  FADD.FTZ R5, R163, R4 ;  /* 0x00000004a3057221 */ /* 0x001fc20000010000 */
[C---:B------:R-:W-:Y:S01]  /*186f0*/  FADD.FTZ R4, R160.reuse, R14 ;  /* 0x0000000ea0047221 */ /* 0x040fe20000010000 */
[----:B------:R-:W-:Y:S01]  /*18700*/  F2FP.SATFINITE.E4M3.F32.PACK_AB_MERGE_C R160, R160, R157, RZ ;  /* 0x0000009da0a0723e */ /* 0x000fe200048070ff */
[----:B------:R-:W-:Y:S01]  /*18710*/  FMUL.FTZ R107, R107, R208 ;  /* 0x000000d06b6b7220 */ /* 0x000fe20000410000 */
[----:B------:R-:W-:Y:S01]  /*18720*/  F2FP.SATFINITE.E4M3.F32.PACK_AB_MERGE_C R157, R161, R165, RZ ;  /* 0x000000a5a19d723e */ /* 0x000fe200048070ff */
[----:B------:R-:W-:Y:S01]  /*18730*/  FADD.FTZ R4, R152, R4 ;  /* 0x0000000498047221 */ /* 0x000fe20000010000 */
[----:B------:R-:W-:Y:S01]  /*18740*/  F2FP.SATFINITE.E4M3.F32.PACK_AB_MERGE_C R160, R156, R153, R160 ;  /* 0x000000999ca0723e */ /* 0x000fe200048070a0 */
[----:B------:R-:W0:Y:S01]  /*18750*/  MUFU.EX2 R170, R170 ;  /* 0x000000aa00aa7308 */ /* 0x000e220000000800 */
[----:B--2---:R-:W-:-:S01]  /*18760*/  FADD.FTZ R5, R166, R5 ;  /* 0x00000005a6057221 */ /* 0x004fc20000010000 */
[----:B------:R-:W-:Y:S01]  /*18770*/  FADD.FTZ R4, R205, R4 ;  /* 0x00000004cd047221 */ /* 0x000fe20000010000 */
[-C--:B------:R-:W-:Y:S01]  /*18780*/  FMUL.FTZ R110, R110, R208.reuse ;  /* 0x000000d06e6e7220 */ /* 0x080fe20000410000 */
[-C--:B------:R-:W-:Y:S01]  /*18790*/  FMUL.FTZ R111, R111, R208.reuse ;  /* 0x000000d06f6f7220 */ /* 0x080fe20000410000 */
[-C--:B------:R-:W-:Y:S01]  /*187a0*/  FMUL.FTZ R114, R114, R208.reuse ;  /* 0x000000d072727220 */ /* 0x080fe20000410000 */
[----:B------:R-:W-:Y:S01]  /*187b0*/  FADD.FTZ R4, R165, R4 ;  /* 0x00000004a5047221 */ /* 0x000fe20000010000 */
[----:B------:R-:W-:Y:S01]  /*187c0*/  FMUL.FTZ R115, R115, R208 ;  /* 0x000000d073737220 */ /* 0x000fe20000410000 */
[----:B------:R-:W2:Y:S01]  /*187d0*/  MUFU.EX2 R171, R171 ;  /* 0x000000ab00ab7308 */ /* 0x000ea20000000800 */
[----:B-1----:R-:W-:-:S01]  /*187e0*/  FADD.FTZ R5, R167, R5 ;  /* 0x00000005a7057221 */ /* 0x002fc20000010000 */
[----:B------:R-:W-:Y:S01]  /*187f0*/  FADD.FTZ R4, R161, R4 ;  /* 0x00000004a1047221 */ /* 0x000fe20000010000 */
[----:B------:R-:W-:Y:S01]  /*18800*/  F2FP.SATFINITE.E4M3.F32.PACK_AB_MERGE_C R14, R167, R166, RZ ;  /* 0x000000a6a70e723e */ /* 0x000fe200048070ff */
[----:B------:R-:W-:Y:S01]  /*18810*/  FMUL.FTZ R118, R118, R208 ;  /* 0x000000d076767220 */ /* 0x000fe20000410000 */
[----:B------:R-:W-:Y:S01]  /*18820*/  F2FP.SATFINITE.E4M3.F32.PACK_AB_MERGE_C R167, R155, R154, R158 ;  /* 0x0000009a9ba7723e */ /* 0x000fe2000480709e */
[-C--:B------:R-:W-:Y:S01]  /*18830*/  FMUL.FTZ R119, R119, R208.reuse ;  /* 0x000000d077777220 */ /* 0x080fe20000410000 */
        /* <DEDUP_REMOVED lines=21> */
[----:B------:R-:W-:Y:S01]  /*18990*/  FMUL.FTZ R151, R151, R208 ;  /* 0x000000d097977220 */ /* 0x000fe20000410000 */
[----:B------:R-:W-:-:S02]  /*189a0*/  F2FP.SATFINITE.E4M3.F32.PACK_AB_MERGE_C R165, R12, R11, R13 ;  /* 0x0000000b0ca5723e */ /* 0x000fc4000480700d */
[----:B------:R-:W-:Y:S01]  /*189b0*/  F2FP.SATFINITE.E4M3.F32.PACK_AB_MERGE_C R166, R20, R15, R21 ;  /* 0x0000000f14a6723e */ /* 0x000fe20004807015 */
[----:B------:R-:W1:Y:S01]  /*189c0*/  MUFU.EX2 R173, R173 ;  /* 0x000000ad00ad7308 */ /* 0x000e620000000800 */
[----:B0-----:R-:W-:-:S07]  /*189d0*/  FADD.FTZ R4, R172, R4 ;  /* 0x00000004ac047221 */ /* 0x001fce0000010000 */
[----:B------:R-:W0:Y:S01]  /*189e0*/  MUFU.EX2 R178, R178 ;  /* 0x000000b200b27308 */ /* 0x000e220000000800 */
[----:B--2---:R-:W-:-:S01]  /*189f0*/  FADD.FTZ R5, R175, R5 ;  /* 0x00000005af057221 */ /* 0x004fc20000010000 */
[----:B------:R-:W-:-:S06]  /*18a00*/  F2FP.SATFINITE.E4M3.F32.PACK_AB_MERGE_C R174, R175, R174, RZ ;  /* 0x000000aeafae723e */ /* 0x000fcc00048070ff */
[----:B------:R-:W2:Y:S01]  /*18a10*/  MUFU.EX2 R176, R176 ;  /* 0x000000b000b07308 */ /* 0x000ea20000000800 */
[----:B-1----:R-:W-:-:S07]  /*18a20*/  FADD.FTZ R4, R173, R4 ;  /* 0x00000004ad047221 */ /* 0x002fce0000010000 */
[----:B------:R-:W1:Y:S01]  /*18a30*/  MUFU.EX2 R179, R179 ;  /* 0x000000b300b37308 */ /* 0x000e620000000800 */
[----:B0-----:R-:W-:-:S07]  /*18a40*/  FADD.FTZ R5, R178, R5 ;  /* 0x00000005b2057221 */ /* 0x001fce0000010000 */
[----:B------:R-:W0:Y:S01]  /*18a50*/  MUFU.EX2 R177, R177 ;  /* 0x000000b100b17308 */ /* 0x000e220000000800 */
[----:B--2---:R-:W-:-:S07]  /*18a60*/  FADD.FTZ R4, R176, R4 ;  /* 0x00000004b0047221 */ /* 0x004fce0000010000 */
[----:B------:R-:W2:Y:S01]  /*18a70*/  MUFU.EX2 R182, R182 ;  /* 0x000000b600b67308 */ /* 0x000ea20000000800 */
[----:B-1----:R-:W-:-:S07]  /*18a80*/  FADD.FTZ R5, R179, R5 ;  /* 0x00000005b3057221 */ /* 0x002fce0000010000 */
[----:B------:R-:W1:Y:S01]  /*18a90*/  MUFU.EX2 R180, R180 ;  /* 0x000000b400b47308 */ /* 0x000e620000000800 */
[----:B0-----:R-:W-:-:S01]  /*18aa0*/  FADD.FTZ R4, R177, R4 ;  /* 0x00000004b1047221 */ /* 0x001fc20000010000 */
[----:B------:R-:W-:-:S04]  /*18ab0*/  F2FP.SATFINITE.E4M3.F32.PACK_AB_MERGE_C R176, R177, R176, RZ ;  /* 0x000000b0b1b0723e */ /* 0x000fc800048070ff */
[----:B------:R-:W-:Y:S02]  /*18ac0*/  F2FP.SATFINITE.E4M3.F32.PACK_AB_MERGE_C R156, R173, R172, R176 ;  /* 0x000000acad9c723e */ /* 0x000fe400048070b0 */
[----:B------:R-:W0:Y:S01]  /*18ad0*/  MUFU.EX2 R183, R183 ;  /* 0x000000b700b77308 */ /* 0x000e220000000800 */
[----:B--2---:R-:W-:-:S07]  /*18ae0*/  FADD.FTZ R5, R182, R5 ;  /* 0x00000005b6057221 */ /* 0x004fce0000010000 */
[----:B------:R-:W2:Y:S01]  /*18af0*/  MUFU.EX2 R181, R181 ;  /* 0x000000b500b57308 */ /* 0x000ea20000000800 */
[----:B-1----:R-:W-:-:S07]  /*18b00*/  FADD.FTZ R4, R180, R4 ;  /* 0x00000004b4047221 */ /* 0x002fce0000010000 */
[----:B------:R-:W1:Y:S01]  /*18b10*/  MUFU.EX2 R186, R186 ;  /* 0x000000ba00ba7308 */ /* 0x000e620000000800 */
[----:B0-----:R-:W-:-:S01]  /*18b20*/  FADD.FTZ R5, R183, R5 ;  /* 0x00000005b7057221 */ /* 0x001fc20000010000 */
[----:B------:R-:W-:-:S06]  /*18b30*/  F2FP.SATFINITE.E4M3.F32.PACK_AB_MERGE_C R182, R183, R182, RZ ;  /* 0x000000b6b7b6723e */ /* 0x000fcc00048070ff */
[----:B------:R-:W0:Y:S01]  /*18b40*/  MUFU.EX2 R184, R184 ;  /* 0x000000b800b87308 */ /* 0x000e220000000800 */
[----:B--2---:R-:W-:-:S07]  /*18b50*/  FADD.FTZ R4, R181, R4 ;  /* 0x00000004b5047221 */ /* 0x004fce0000010000 */
[----:B------:R-:W2:Y:S01]  /*18b60*/  MUFU.EX2 R187, R187 ;  /* 0x000000bb00bb7308 */ /* 0x000ea20000000800 */
[----:B-1----:R-:W-:-:S07]  /*18b70*/  FADD.FTZ R5, R186, R5 ;  /* 0x00000005ba057221 */ /* 0x002fce0000010000 */
[----:B------:R-:W1:Y:S01]  /*18b80*/  MUFU.EX2 R185, R185 ;  /* 0x000000b900b97308 */ /* 0x000e620000000800 */
[----:B0-----:R-:W-:-:S07]  /*18b90*/  FADD.FTZ R4, R184, R4 ;  /* 0x00000004b8047221 */ /* 0x001fce0000010000 */
[----:B------:R-:W0:Y:S01]  /*18ba0*/  MUFU.EX2 R190, R190 ;  /* 0x000000be00be7308 */ /* 0x000e220000000800 */
[----:B--2---:R-:W-:-:S07]  /*18bb0*/  FADD.FTZ R5, R187, R5 ;  /* 0x00000005bb057221 */ /* 0x004fce0000010000 */
[----:B------:R-:W2:Y:S01]  /*18bc0*/  MUFU.EX2 R188, R188 ;  /* 0x000000bc00bc7308 */ /* 0x000ea20000000800 */
[----:B-1----:R-:W-:-:S01]  /*18bd0*/  FADD.FTZ R4, R185, R4 ;  /* 0x00000004b9047221 */ /* 0x002fc20000010000 */
[----:B------:R-:W-:-:S04]  /*18be0*/  F2FP.SATFINITE.E4M3.F32.PACK_AB_MERGE_C R184, R185, R184, RZ ;  /* 0x000000b8b9b8723e */ /* 0x000fc800048070ff */
[----:B------:R-:W-:Y:S02]  /*18bf0*/  F2FP.SATFINITE.E4M3.F32.PACK_AB_MERGE_C R158, R181, R180, R184 ;  /* 0x000000b4b59e723e */ /* 0x000fe400048070b8 */
        /* <DEDUP_REMOVED lines=13> */
[----:B-1----:R-:W-:-:S07]  /*18cd0*/  FADD.FTZ R161, R192, R4 ;  /* 0x00000004c0a17221 */ /* 0x002fce0000010000 */
        /* <DEDUP_REMOVED lines=19> */
[----:B------:R1:W3:Y:S01]  /*18e10*/  MUFU.EX2 R4, R9 ;  /* 0x0000000900047308 */ /* 0x0002e20000000800 */
[----:B0-----:R-:W-:-:S01]  /*18e20*/  FADD.FTZ R161, R203, R161 ;  /* 0x000000a1cba17221 */ /* 0x001fc20000010000 */
[C---:B--2---:R-:W-:Y:S01]  /*18e30*/  FADD.FTZ R5, R10.reuse, R5 ;  /* 0x000000050a057221 */ /* 0x044fe20000010000 */
[----:B------:R-:W-:Y:S02]  /*18e40*/  F2FP.SATFINITE.E4M3.F32.PACK_AB_MERGE_C R200, R10, R200, RZ ;  /* 0x000000c80ac8723e */ /* 0x000fe400048070ff */
[----:B-1----:R-:W-:Y:S02]  /*18e50*/  F2FP.SATFINITE.E4M3.F32.PACK_AB_MERGE_C R9, R199, R198, RZ ;  /* 0x000000c6c709723e */ /* 0x002fe400048070ff */
[----:B------:R-:W-:Y:S02]  /*18e60*/  F2FP.SATFINITE.E4M3.F32.PACK_AB_MERGE_C R154, R197, R196, R200 ;  /* 0x000000c4c59a723e */ /* 0x000fe400048070c8 */
[----:B------:R-:W-:Y:S02]  /*18e70*/  F2FP.SATFINITE.E4M3.F32.PACK_AB_MERGE_C R153, R195, R194, R9 ;  /* 0x000000c2c399723e */ /* 0x000fe40004807009 */
[C---:B---3--:R-:W-:Y:S01]  /*18e80*/  F2FP.SATFINITE.E4M3.F32.PACK_AB_MERGE_C R10, R4.reuse, R203, RZ ;  /* 0x000000cb040a723e */ /* 0x048fe200048070ff */
[----:B------:R-:W-:Y:S01]  /*18e90*/  FADD.FTZ R4, R4, R161 ;  /* 0x000000a104047221 */ /* 0x000fe20000010000 */
[----:B------:R-:W-:-:S02]  /*18ea0*/  F2FP.SATFINITE.E4M3.F32.PACK_AB_MERGE_C R161, R163, R162, R14 ;  /* 0x000000a2a3a1723e */ /* 0x000fc4000480700e */
[----:B------:R-:W-:Y:S02]  /*18eb0*/  F2FP.SATFINITE.E4M3.F32.PACK_AB_MERGE_C R162, R205, R152, R157 ;  /* 0x00000098cda2723e */ /* 0x000fe4000480709d */
[----:B------:R-:W-:Y:S02]  /*18ec0*/  F2FP.SATFINITE.E4M3.F32.PACK_AB_MERGE_C R163, R171, R170, R174 ;  /* 0x000000aaaba3723e */ /* 0x000fe400048070ae */
[----:B------:R-:W-:Y:S02]  /*18ed0*/  F2FP.SATFINITE.E4M3.F32.PACK_AB_MERGE_C R157, R179, R178, R182 ;  /* 0x000000b2b39d723e */ /* 0x000fe400048070b6 */
[----:B------:R-:W-:Y:S02]  /*18ee0*/  F2FP.SATFINITE.E4M3.F32.PACK_AB_MERGE_C R152, R189, R188, R192 ;  /* 0x000000bcbd98723e */ /* 0x000fe400048070c0 */
[----:B------:R-:W-:Y:S01]  /*18ef0*/  F2FP.SATFINITE.E4M3.F32.PACK_AB_MERGE_C R155, R202, R201, R10 ;  /* 0x000000c9ca9b723e */ /* 0x000fe2000480700a */
[----:B------:R-:W-:Y:S06]  /*18f00*/  @!P0 BRA `(.L_x_656) ;  /* 0x0000000000048947 */ /* 0x000fec0003800000 */
[----:B------:R-:W-:Y:S01]  /*18f10*/  BPT.TRAP 0x1 ;  /* 0x000000040000795c */ /* 0x000fe20000300000 */
.L_x_656:
[----:B------:R0:W1:Y:S01]  /*18f20*/  SYNCS.PHASECHK.TRANS64.TRYWAIT P2, [R6+URZ+0x38850], R7 ;  /* 0x03885007060075a7 */ /* 0x000062000804017f */
[----:B------:R-:W-:Y:S05]  /*18f30*/  @!P0 BRA `(.L_x_657) ;  /* 0x0000000000048947 */ /* 0x000fea0003800000 */
[----:B------:R-:W-:Y:S01]  /*18f40*/  BPT.TRAP 0x1 ;  /* 0x000000040000795c */ /* 0x000fe20000300000 */
.L_x_657:
[----:B------:R-:W-:Y:S01]  /*18f50*/  BSSY B0, `(.L_x_658) ;  /* 0x0000006000007945 */ /* 0x000fe20003800000 */
[----:B------:R-:W-:Y:S01]  /*18f60*/  LEA R8, R8, UR42, 0xb ;  /* 0x0000002a08087c11 */ /* 0x000fe2000f8e58ff */
[----:B------:R-:W-:Y:S02]  /*18f70*/  IMAD.MOV.U32 R9, RZ, RZ, 0x40000040 ;  /* 0x40000040ff097424 */ /* 0x000fe400078e00ff */
[----:B-1----:R-:W-:Y:S05]  /*18f80*/  @P2 BRA `(.L_x_659) ;  /* 0x0000000000082947 */ /* 0x002fea0003800000 */
[----:B------:R-:W1:Y:S02]  /*18f90*/  SYNCS.PHASECHK.TRANS64.TRYWAIT P2, [R6+URZ+0x38850], R7 ;  /* 0x03885007060075a7 */ /* 0x000e64000804017f */
[----:B-1----:R-:W-:Y:S05]  /*18fa0*/  @!P2 BRA `(.L_x_660) ;  /* 0x000000d800d4a947 */ /* 0x002fea0003800000 */
.L_x_659:
[----:B------:R-:W-:Y:S05]  /*18fb0*/  BSYNC B0 ;  /* 0x0000000000007941 */ /* 0x000fea0003800000 */
.L_x_658:
[----:B------:R-:W2:Y:S01]  /*18fc0*/  S2R R10, SR_TID.X ;  /* 0x00000000000a7919 */ /* 0x000ea20000002100 */
[----:B------:R-:W-:Y:S05]  /*18fd0*/  WARPSYNC.ALL ;  /* 0x0000000000007948 */ /* 0x000fea0003800000 */
[----:B------:R-:W-:Y:S01]  /*18fe0*/  R2UR UR6, R8 ;  /* 0x00000000080672ca */ /* 0x000fe200000e0000 */
[----:B------:R-:W-:Y:S01]  /*18ff0*/  IMAD.MOV.U32 R11, RZ, RZ, 0x40000040 ;  /* 0x40000040ff0b7424 */ /* 0x000fe200078e00ff */
[----:B------:R-:W-:Y:S01]  /*19000*/  R2UR UR7, R9 ;  /* 0x00000000090772ca */ /* 0x000fe200000e0000 */
[----:B------:R-:W-:Y:S01]  /*19010*/  IMAD.MOV.U32 R9, RZ, RZ, 0x40000040 ;  /* 0x40000040ff097424 */ /* 0x000fe200078e00ff */
[----:B--2---:R-:W-:-:S05]  /*19020*/  SHF.R.U32.HI R10, RZ, 0x7, R10 ;  /* 0x00000007ff0a7819 */ /* 0x004fca000001160a */
[----:B01----:R-:W-:Y:S01]  /*19030*/  VIADD R7, R10, 0x8 ;  /* 0x000000080a077836 */ /* 0x003fe20000000000 */
[----:B------:R-:W-:-:S04]  /*19040*/  IADD3 R10, R8, 0x2, RZ ;  /* 0x00000002080a7810 */ /* 0x000fc80007ffe0ff */
[----:B------:R0:W-:Y:S06]  /*19050*/  BAR.SYNC.DEFER_BLOCKING R7, 0x100 ;  /* 0x000400070000751d */ /* 0x0001ec0000010000 */
[----:B------:R-:W-:-:S06]  /*19060*/  WARPGROUP.ARRIVE ;  /* 0x00000000000079c5 */ /* 0x000fcc0000000000 */
[----:B------:R-:W-:Y:S01]  /*19070*/  QGMMA.64x256x32.F32.E4M3.E4M3 R24, R164, gdesc[UR4], R24, gsb0 ;  /* 0x03e00004a4187df3 */ /* 0x000fe20008000818 */
[----:B------:R-:W-:Y:S01]  /*19080*/  R2UR UR6, R10 ;  /* 0x000000000a0672ca */ /* 0x000fe200000e0000 */
[C---:B------:R-:W-:Y:S01]  /*19090*/  VIADD R10, R8.reuse, 0x4 ;  /* 0x00000004080a7836 */ /* 0x040fe20000000000 */
[----:B------:R-:W-:Y:S01]  /*190a0*/  R2UR UR7, R11 ;  /* 0x000000000b0772ca */ /* 0x000fe200000e0000 */
[----:B------:R-:W-:Y:S01]  /*190b0*/  VIADD R8, R8, 0x6 ;  /* 0x0000000608087836 */ /* 0x000fe20000000000 */
[----:B------:R-:W-:Y:S01]  /*190c0*/  MOV R11, 0x40000040 ;  /* 0x40000040000b7802 */ /* 0x000fe20000000f00 */
        /* <DEDUP_REMOVED lines=17> */
[----:B0-----:R-:W-:Y:S05]  /*191e0*/  @!P0 BRA `(.L_x_661) ;  /* 0x0000000000048947 */ /* 0x001fea0003800000 */
[----:B------:R-:W-:Y:S01]  /*191f0*/  BPT.TRAP 0x1 ;  /* 0x000000040000795c */ /* 0x000fe20000300000 */
.L_x_661:
[----:B------:R-:W-:Y:S01]  /*19200*/  IMAD.U32 R7, RZ, RZ, UR61 ;  /* 0x0000003dff077e24 */ /* 0x000fe2000f8e00ff */
[----:B------:R-:W-:Y:S01]  /*19210*/  IADD3 R6, R6, 0x38860, RZ ;  /* 0x0003886006067810 */ /* 0x000fe20007ffe0ff */
[----:B------:R-:W-:Y:S01]  /*19220*/  IMAD.MOV.U32 R9, RZ, RZ, R169 ;  /* 0x000000ffff097224 */ /* 0x000fe200078e00a9 */
[----:B------:R-:W-:Y:S02]  /*19230*/  MOV R10, R168 ;  /* 0x000000a8000a7202 */ /* 0x000fe40000000f00 */
[----:B------:R-:W-:-:S04]  /*19240*/  PRMT R6, R7, 0x654, R6 ;  /* 0x0000065407067816 */ /* 0x000fc80000000006 */
[----:B------:R1:W-:Y:S01]  /*19250*/  SYNCS.ARRIVE.TRANS64.RED.A1T0 RZ, [R6+URZ], RZ ;  /* 0x000000ff06ff79a7 */ /* 0x0003e2000810043f */
[----:B------:R-:W-:Y:S05]  /*19260*/  @P1 BRA `(.L_x_662) ;  /* 0xffffffd000b81947 */ /* 0x000fea000383ffff */
.L_x_650:
[----:B-1----:R-:W2:Y:S04]  /*19270*/  LDL R6, [R1+0x34] ;  /* 0x0000340001067983 */ /* 0x002ea80000100800 */
[----:B------:R-:W3:Y:S01]  /*19280*/  LDL R7, [R1+0x14] ;  /* 0x0000140001077983 */ /* 0x000ee20000100800 */
[----:B------:R-:W-:Y:S05]  /*19290*/  WARPSYNC.ALL ;  /* 0x0000000000007948 */ /* 0x000fea0003800000 */
[----:B------:R-:W-:Y:S01]  /*192a0*/  ULDC.64 UR4, c[0x0][0x9a0] ;  /* 0x0002680000047ab9 */ /* 0x000fe20000000a00 */
[----:B------:R-:W-:Y:S01]  /*192b0*/  MOV R10, 0x3f800000 ;  /* 0x3f800000000a7802 */ /* 0x000fe20000000f00 */
[----:B------:R-:W4:Y:S01]  /*192c0*/  LDL.LU R23, [R1+0x38] ;  /* 0x0000380001177983 */ /* 0x000f220000300800 */
[----:B------:R1:W-:Y:S08]  /*192d0*/  BAR.ARV R0, 0x100 ;  /* 0x000400000000751d */ /* 0x0003f00000002000 */
[----:B------:R-:W-:Y:S06]  /*192e0*/  BAR.ARV 0x8, 0x180 ;  /* 0x0206000000007b1d */ /* 0x000fec0000002000 */
[----:B------:R-:W-:-:S04]  /*192f0*/  ISETP.NE.U32.AND P0, PT, RZ, UR4, PT ;  /* 0x00000004ff007c0c */ /* 0x000fc8000bf05070 */
[----:B------:R-:W-:-:S13]  /*19300*/  ISETP.NE.AND.EX P0, PT, RZ, UR5, PT, P0 ;  /* 0x00000005ff007c0c */ /* 0x000fda000bf05300 */
[----:B------:R-:W2:Y:S01]  /*19310*/  @P0 LDC.64 R8, c[0x0][0x9c8] ;  /* 0x00027200ff080b82 */ /* 0x000ea20000000a00 */
[----:B------:R-:W-:-:S07]  /*19320*/  @P0 SHF.R.S32.HI R11, RZ, 0x1f, R222 ;  /* 0x0000001fff0b0819 */ /* 0x000fce00000114de */
[----:B0-----:R-:W0:Y:S01]  /*19330*/  @P0 LDC.64 R2, c[0x0][0x9d0] ;  /* 0x00027400ff020b82 */ /* 0x001e220000000a00 */
[----:B--2---:R-:W-:-:S04]  /*19340*/  @P0 IMAD R6, R6, R8, RZ ;  /* 0x0000000806060224 */ /* 0x004fc800078e02ff */
[C---:B---3--:R-:W-:Y:S02]  /*19350*/  @P0 IMAD R9, R7.reuse, R9, R6 ;  /* 0x0000000907090224 */ /* 0x048fe400078e0206 */
[----:B------:R-:W-:-:S04]  /*19360*/  @P0 IMAD.WIDE.U32 R6, R7, R8, RZ ;  /* 0x0000000807060225 */ /* 0x000fc800078e00ff */
[-C--:B0-----:R-:W-:Y:S02]  /*19370*/  @P0 IMAD R8, R11, R2.reuse, RZ ;  /* 0x000000020b080224 */ /* 0x081fe400078e02ff */
[----:B------:R-:W-:Y:S02]  /*19380*/  @P0 IMAD.IADD R7, R7, 0x1, R9 ;  /* 0x0000000107070824 */ /* 0x000fe400078e0209 */
[C---:B------:R-:W-:Y:S02]  /*19390*/  @P0 IMAD R9, R222.reuse, R3, R8 ;  /* 0x00000003de090224 */ /* 0x040fe400078e0208 */
[----:B------:R-:W-:-:S04]  /*193a0*/  @P0 IMAD.WIDE.U32 R2, R222, R2, R6 ;  /* 0x00000002de020225 */ /* 0x000fc800078e0006 */
[----:B------:R-:W-:Y:S01]  /*193b0*/  @P0 IMAD.IADD R3, R3, 0x1, R9 ;  /* 0x0000000103030824 */ /* 0x000fe200078e0209 */
[----:B------:R-:W-:-:S04]  /*193c0*/  @P0 LEA R6, P1, R2, UR4, 0x2 ;  /* 0x0000000402060c11 */ /* 0x000fc8000f8210ff */
[----:B------:R-:W-:-:S05]  /*193d0*/  @P0 LEA.HI.X R7, R2, UR5, R3, 0x2, P1 ;  /* 0x0000000502070c11 */ /* 0x000fca00088f1403 */
[----:B------:R0:W2:Y:S04]  /*193e0*/  @P0 LDG.E R10, desc[UR36][R6.64] ;  /* 0x00000024060a0981 */ /* 0x0000a8000c1e1900 */
[----:B------:R-:W3:Y:S04]  /*193f0*/  SHFL.BFLY PT, R2, R5, 0x2, 0x1f ;  /* 0x0c401f0005027f89 */ /* 0x000ee800000e0000 */
[----:B------:R-:W5:Y:S01]  /*19400*/  SHFL.BFLY PT, R3, R4, 0x2, 0x1f ;  /* 0x0c401f0004037f89 */ /* 0x000f6200000e0000 */
[----:B---3--:R-:W-:Y:S01]  /*19410*/  FADD.FTZ R2, R2, R5 ;  /* 0x0000000502027221 */ /* 0x008fe20000010000 */
[----:B-----5:R-:W-:-:S04]  /*19420*/  FADD.FTZ R8, R3, R4 ;  /* 0x0000000403087221 */ /* 0x020fc80000010000 */
[----:B------:R-:W3:Y:S04]  /*19430*/  SHFL.BFLY PT, R3, R2, 0x1, 0x1f ;  /* 0x0c201f0002037f89 */ /* 0x000ee800000e0000 */
[----:B------:R-:W5:Y:S01]  /*19440*/  SHFL.BFLY PT, R9, R8, 0x1, 0x1f ;  /* 0x0c201f0008097f89 */ /* 0x000f6200000e0000 */
[----:B---3--:R-:W-:-:S05]  /*19450*/  FADD.FTZ R11, R2, R3 ;  /* 0x00000003020b7221 */ /* 0x008fca0000010000 */
[C---:B------:R-:W-:Y:S01]  /*19460*/  FSETP.NE.FTZ.AND P0, PT, R11.reuse, RZ, PT ;  /* 0x000000ff0b00720b */ /* 0x040fe20003f15000 */
[----:B------:R-:W-:Y:S02]  /*19470*/  IMAD.MOV.U32 R3, RZ, RZ, RZ ;  /* 0x000000ffff037224 */ /* 0x000fe400078e00ff */
[----:B-----5:R-:W-:Y:S01]  /*19480*/  FADD.FTZ R12, R8, R9 ;  /* 0x00000009080c7221 */ /* 0x020fe20000010000 */
[----:B------:R-:W-:Y:S01]  /*19490*/  FMUL.FTZ R13, R11, 0.00390625 ;  /* 0x3b8000000b0d7820 */ /* 0x000fe20000410000 */
[----:B0-----:R-:W-:Y:S02]  /*194a0*/  IMAD.MOV.U32 R7, RZ, RZ, RZ ;  /* 0x000000ffff077224 */ /* 0x001fe400078e00ff */
[----:B------:R-:W-:-:S06]  /*194b0*/  FMUL.FTZ R6, R12, 0.00390625 ;  /* 0x3b8000000c067820 */ /* 0x000fcc0000410000 */
[----:B------:R0:W-:Y:S01]  /*194c0*/  @P0 MUFU.RCP R3, R11 ;  /* 0x0000000b00030308 */ /* 0x0001e20000001000 */
[----:B------:R-:W-:Y:S02]  /*194d0*/  FSETP.NE.FTZ.AND P0, PT, R12, RZ, PT ;  /* 0x000000ff0c00720b */ /* 0x000fe40003f15000 */
[----:B------:R-:W-:Y:S02]  /*194e0*/  FSETP.NE.FTZ.AND P1, PT, R13, RZ, PT ;  /* 0x000000ff0d00720b */ /* 0x000fe40003f35000 */
[----:B------:R-:W-:-:S09]  /*194f0*/  FSETP.NE.FTZ.AND P2, PT, R6, RZ, PT ;  /* 0x000000ff0600720b */ /* 0x000fd20003f55000 */
[----:B------:R-:W-:Y:S01]  /*19500*/  @P0 MUFU.RCP R7, R12 ;  /* 0x0000000c00070308 */ /* 0x000fe20000001000 */
[----:B----4-:R-:W-:-:S07]  /*19510*/  VIADD R23, R23, 0x1 ;  /* 0x0000000117177836 */ /* 0x010fce0000000000 */
[----:B------:R-:W3:Y:S01]  /*19520*/  @P1 MUFU.LG2 R4, R13 ;  /* 0x0000000d00041308 */ /* 0x000ee20000000c00 */
[----:B------:R4:W-:Y:S07]  /*19530*/  STL [R1+0x38], R23 ;  /* 0x0000381701007387 */ /* 0x0009ee0000100800 */
[----:B------:R-:W5:Y:S01]  /*19540*/  @P2 MUFU.LG2 R6, R6 ;  /* 0x0000000600062308 */ /* 0x000f620000000c00 */
[----:B------:R-:W-:Y:S01]  /*19550*/  IADD3 R225, R225, 0x1, RZ ;  /* 0x00000001e1e17810 */ /* 0x000fe20007ffe0ff */
[----:B------:R-:W-:-:S02]  /*19560*/  IMAD.U32 R5, RZ, RZ, UR38 ;  /* 0x00000026ff057e24 */ /* 0x000fc4000f8e00ff */
[----:B------:R-:W-:Y:S01]  /*19570*/  IMAD.U32 R8, RZ, RZ, UR38 ;  /* 0x00000026ff087e24 */ /* 0x000fe2000f8e00ff */
[----:B------:R-:W-:Y:S01]  /*19580*/  ISETP.NE.AND P0, PT, R225, 0x2, PT ;  /* 0x00000002e100780c */ /* 0x000fe20003f05270 */
[----:B------:R-:W-:Y:S02]  /*19590*/  @P1 FMUL.FTZ R5, R5, 0.69314718246459960938 ;  /* 0x3f31721805051820 */ /* 0x000fe40000410000 */
[----:B0-----:R-:W-:Y:S01]  /*195a0*/  @P2 FMUL.FTZ R11, R8, 0.69314718246459960938 ;  /* 0x3f317218080b2820 */ /* 0x001fe20000410000 */
[----:B------:R-:W-:Y:S01]  /*195b0*/  SEL R9, RZ, 0x1, P0 ;  /* 0x00000001ff097807 */ /* 0x000fe20000000000 */
[----:B---3--:R-:W-:Y:S01]  /*195c0*/  @P1 FMUL.FTZ R4, R4, 0.69314718246459960938 ;  /* 0x3f31721804041820 */ /* 0x008fe20000410000 */
[----:B-1----:R-:W-:Y:S01]  /*195d0*/  MOV R0, 0xff800000 ;  /* 0xff80000000007802 */ /* 0x002fe20000000f00 */
[----:B------:R-:W-:Y:S01]  /*195e0*/  IMAD.MOV.U32 R2, RZ, RZ, -0x800000 ;  /* 0xff800000ff027424 */ /* 0x000fe200078e00ff */
[----:B------:R-:W-:Y:S01]  /*195f0*/  LOP3.LUT R226, R226, R9, RZ, 0x3c, !PT ;  /* 0x00000009e2e27212 */ /* 0x000fe200078e3cff */
[----:B------:R-:W-:Y:S01]  /*19600*/  @P1 FFMA.FTZ R0, R5, R168, R4 ;  /* 0x000000a805001223 */ /* 0x000fe20000010004 */
[----:B-----5:R-:W-:Y:S01]  /*19610*/  @P2 FMUL.FTZ R6, R6, 0.69314718246459960938 ;  /* 0x3f31721806062820 */ /* 0x020fe20000410000 */
[----:B------:R-:W-:-:S03]  /*19620*/  PLOP3.LUT P1, PT, PT, PT, PT, 0x8, 0x0 ;  /* 0x000000000000781c */ /* 0x000fc60003f2e170 */
[----:B------:R-:W-:Y:S01]  /*19630*/  @P2 FFMA.FTZ R2, R11, R169, R6 ;  /* 0x000000a90b022223 */ /* 0x000fe20000010006 */
[----:B------:R-:W-:Y:S01]  /*19640*/  SEL R225, R225, RZ, P0 ;  /* 0x000000ffe1e17207 */ /* 0x000fe20000000000 */
[-C--:B--2---:R-:W-:Y:S01]  /*19650*/  FMUL.FTZ R3, R3, R10.reuse ;  /* 0x0000000a03037220 */ /* 0x084fe20000410000 */
[----:B------:R-:W-:-:S03]  /*19660*/  FMUL.FTZ R10, R7, R10 ;  /* 0x0000000a070a7220 */ /* 0x000fc60000410000 */
        /* <DEDUP_REMOVED lines=127> */
[----:B----4-:R-:W-:-:S07]  /*19e60*/  FMUL.FTZ R152, R151, R10 ;  /* 0x0000000a97987220 */ /* 0x010fce0000410000 */
.L_x_597:
[----:B------:R-:W-:Y:S05]  /*19e70*/  WARPSYNC.ALL ;  /* 0x0000000000007948 */ /* 0x000fea0003800000 */
[----:B------:R-:W0:Y:S08]  /*19e80*/  S2UR UR61, SR_CgaCtaId ;  /* 0x00000000003d79c3 */ /* 0x000e300000008800 */
[----:B------:R-:W-:Y:S06]  /*19e90*/  BAR.SYNC.DEFER_BLOCKING 0x5, 0x180 ;  /* 0x0146000000007b1d */ /* 0x000fec0000010000 */
[----:B------:R-:W-:Y:S01]  /*19ea0*/  UMOV UR4, 0x400 ;  /* 0x0000040000047882 */ /* 0x000fe20000000000 */
[----:B------:R-:W-:Y:S01]  /*19eb0*/  BSSY B0, `(.L_x_663) ;  /* 0x00003cb000007945 */ /* 0x000fe20003800000 */
[----:B0-----:R-:W-:-:S06]  /*19ec0*/  ULEA UR4, UR61, UR4, 0x18 ;  /* 0x000000043d047291 */ /* 0x001fcc000f8ec03f */
[----:B------:R-:W-:-:S05]  /*19ed0*/  MOV R23, UR4 ;  /* 0x0000000400177c02 */ /* 0x000fca0008000f00 */
[----:B------:R0:W1:Y:S01]  /*19ee0*/  LDS.128 R220, [R23+0x388d0] ;  /* 0x0388d00017dc7984 */ /* 0x0000620000000c00 */
[----:B------:R-:W-:Y:S06]  /*19ef0*/  BAR.ARV 0x4, 0x180 ;  /* 0x0106000000007b1d */ /* 0x000fec0000002000 */
[----:B------:R-:W-:Y:S05]  /*19f00*/  @P1 BRA `(.L_x_664) ;  /* 0x0000002c00801947 */ /* 0x000fea0003800000 */
[----:B------:R-:W2:Y:S04]  /*19f10*/  LDL R151, [R1+0x4c] ;  /* 0x00004c0001977983 */ /* 0x000ea80000100800 */
[----:B------:R-:W3:Y:S04]  /*19f20*/  LDL R143, [R1+0x34] ;  /* 0x00003400018f7983 */ /* 0x000ee80000100800 */
[----:B------:R-:W3:Y:S01]  /*19f30*/  LDL R141, [R1+0x14] ;  /* 0x00001400018d7983 */ /* 0x000ee20000100800 */
[----:B------:R-:W4:Y:S01]  /*19f40*/  S2R R149, SR_TID.X ;  /* 0x0000000000957919 */ /* 0x000f220000002100 */
[----:B------:R-:W-:Y:S01]  /*19f50*/  F2FP.BF16.F32.PACK_AB R10, R6, R33 ;  /* 0x00000021060a723e */ /* 0x000fe200000010ff */
[----:B------:R-:W-:Y:S01]  /*19f60*/  ULDC.64 UR4, c[0x4][0x38] ;  /* 0x01000e0000047ab9 */ /* 0x000fe20000000a00 */
[----:B------:R-:W0:Y:S01]  /*19f70*/  S2R R6, SR_SWINHI ;  /* 0x0000000000067919 */ /* 0x000e220000002f00 */
[----:B------:R-:W-:-:S02]  /*19f80*/  F2FP.BF16.F32.PACK_AB R109, R116, R109 ;  /* 0x0000006d746d723e */ /* 0x000fc400000010ff */
[----:B------:R-:W-:Y:S02]  /*19f90*/  F2FP.BF16.F32.PACK_AB R116, R70, R67 ;  /* 0x000000434674723e */ /* 0x000fe400000010ff */
[----:B------:R-:W-:Y:S02]  /*19fa0*/  F2FP.BF16.F32.PACK_AB R121, R76, R121 ;  /* 0x000000794c79723e */ /* 0x000fe400000010ff */
[----:B------:R-:W-:Y:S01]  /*19fb0*/  F2FP.BF16.F32.PACK_AB R70, R77, R128 ;  /* 0x000000804d46723e */ /* 0x000fe200000010ff */
[----:B----4-:R-:W-:-:S05]  /*19fc0*/  IMAD.SHL.U32 R3, R149, 0x4, RZ ;  /* 0x0000000495037824 */ /* 0x010fca00078e00ff */
[----:B------:R-:W-:-:S04]  /*19fd0*/  LOP3.LUT R3, R3, 0xc, RZ, 0xc0, !PT ;  /* 0x0000000c03037812 */ /* 0x000fc800078ec0ff */
[----:B------:R-:W-:Y:S02]  /*19fe0*/  IADD3 R26, P0, R3, UR4, RZ ;  /* 0x00000004031a7c10 */ /* 0x000fe4000ff1e0ff */
[----:B------:R-:W-:Y:S02]  /*19ff0*/  MOV R76, R23 ;  /* 0x00000017004c7202 */ /* 0x000fe40000000f00 */
[----:B0-----:R-:W-:Y:S01]  /*1a000*/  MOV R77, R6 ;  /* 0x00000006004d7202 */ /* 0x001fe20000000f00 */
[----:B------:R-:W-:Y:S01]  /*1a010*/  IMAD.X R27, RZ, RZ, UR5, P0 ;  /* 0x00000005ff1b7e24 */ /* 0x000fe200080e06ff */
[----:B------:R-:W-:-:S04]  /*1a020*/  F2FP.BF16.F32.PACK_AB R55, R55, R58 ;  /* 0x0000003a3737723e */ /* 0x000fc800000010ff */
[----:B------:R0:W5:Y:S01]  /*1a030*/  LDG.E.CONSTANT R3, desc[UR36][R26.64] ;  /* 0x000000241a037981 */ /* 0x000162000c1e9900 */
[----:B------:R-:W-:Y:S02]  /*1a040*/  F2FP.BF16.F32.PACK_AB R57, R14, R57 ;  /* 0x000000390e39723e */ /* 0x000fe400000010ff */
[----:B-----5:R-:W-:Y:S02]  /*1a050*/  F2FP.BF16.F32.PACK_AB R94, R46, R43 ;  /* 0x0000002b2e5e723e */ /* 0x020fe400000010ff */
[----:B------:R-:W-:Y:S02]  /*1a060*/  F2FP.BF16.F32.PACK_AB R14, R20, R65 ;  /* 0x00000041140e723e */ /* 0x000fe400000010ff */
[----:B0-----:R-:W-:Y:S02]  /*1a070*/  F2FP.BF16.F32.PACK_AB R26, R12, R49 ;  /* 0x000000310c1a723e */ /* 0x001fe400000010ff */
        /* <DEDUP_REMOVED lines=20> */
[----:B------:R-:W-:Y:S02]  /*1a1c0*/  LOP3.LUT P0, R6, R149, 0x3, RZ, 0xc0, !PT ;  /* 0x0000000395067812 */ /* 0x000fe4000780c0ff */
[----:B------:R-:W-:Y:S02]  /*1a1d0*/  F2FP.BF16.F32.PACK_AB R5, R5, R24 ;  /* 0x000000180505723e */ /* 0x000fe400000010ff */
[----:B------:R-:W-:Y:S02]  /*1a1e0*/  F2FP.BF16.F32.PACK_AB R90, R38, R35 ;  /* 0x00000023265a723e */ /* 0x000fe400000010ff */
[----:B------:R-:W-:Y:S02]  /*1a1f0*/  F2FP.BF16.F32.PACK_AB R24, R8, R41 ;  /* 0x000000290818723e */ /* 0x000fe400000010ff */
[----:B------:R-:W-:Y:S02]  /*1a200*/  F2FP.BF16.F32.PACK_AB R54, R100, R45 ;  /* 0x0000002d6436723e */ /* 0x000fe400000010ff */
[----:B------:R-:W-:-:S02]  /*1a210*/  F2FP.BF16.F32.PACK_AB R4, R4, R25 ;  /* 0x000000190404723e */ /* 0x000fc400000010ff */
[----:B------:R-:W-:Y:S02]  /*1a220*/  F2FP.BF16.F32.PACK_AB R88, R37, R88 ;  /* 0x000000582558723e */ /* 0x000fe400000010ff */
[----:B------:R-:W-:Y:S02]  /*1a230*/  ISETP.EQ.OR P0, PT, R6, 0x3, !P0 ;  /* 0x000000030600780c */ /* 0x000fe40004702670 */
[----:B------:R-:W-:Y:S02]  /*1a240*/  F2FP.BF16.F32.PACK_AB R7, R7, R32 ;  /* 0x000000200707723e */ /* 0x000fe400000010ff */
[----:B------:R-:W-:Y:S02]  /*1a250*/  F2FP.BF16.F32.PACK_AB R31, R31, R34 ;  /* 0x000000221f1f723e */ /* 0x000fe400000010ff */
[----:B------:R-:W-:Y:S02]  /*1a260*/  F2FP.BF16.F32.PACK_AB R9, R9, R40 ;  /* 0x000000280909723e */ /* 0x000fe400000010ff */
[----:B------:R-:W-:-:S02]  /*1a270*/  F2FP.BF16.F32.PACK_AB R56, R13, R56 ;  /* 0x000000380d38723e */ /* 0x000fc400000010ff */
[----:B------:R-:W-:Y:S02]  /*1a280*/  F2FP.BF16.F32.PACK_AB R75, R44, R89 ;  /* 0x000000592c4b723e */ /* 0x000fe400000010ff */
[----:B------:R-:W-:Y:S02]  /*1a290*/  SEL R13, R5, R4, P0 ;  /* 0x00000004050d7207 */ /* 0x000fe40000000000 */
[----:B------:R-:W-:Y:S01]  /*1a2a0*/  SEL R4, R4, R5, P0 ;  /* 0x0000000504047207 */ /* 0x000fe20000000000 */
[----:B------:R-:W-:Y:S01]  /*1a2b0*/  UMOV UR4, 0xffffffff ;  /* 0xffffffff00047882 */ /* 0x000fe20000000000 */
        /* <DEDUP_REMOVED lines=22> */
[----:B------:R-:W-:Y:S01]  /*1a420*/  F2FP.BF16.F32.PACK_AB R152, R152, R147 ;  /* 0x000000939898723e */ /* 0x000fe200000010ff */
[----:B--2---:R-:W-:-:S03]  /*1a430*/  IMAD.WIDE R58, R151, 0x2, R76 ;  /* 0x00000002973a7825 */ /* 0x004fc600078e024c */
[C---:B------:R-:W-:Y:S02]  /*1a440*/  IADD3 R83, P3, R58.reuse, 0xc060, RZ ;  /* 0x0000c0603a537810 */ /* 0x040fe40007f7e0ff */
[C---:B------:R-:W-:Y:S02]  /*1a450*/  IADD3 R81, P2, R58.reuse, 0xc040, RZ ;  /* 0x0000c0403a517810 */ /* 0x040fe40007f5e0ff */
[C---:B------:R-:W-:Y:S02]  /*1a460*/  IADD3 R73, P5, R58.reuse, 0xc000, RZ ;  /* 0x0000c0003a497810 */ /* 0x040fe40007fbe0ff */
[C---:B------:R-:W-:Y:S02]  /*1a470*/  IADD3 R69, P4, R58.reuse, 0x8060, RZ ;  /* 0x000080603a457810 */ /* 0x040fe40007f9e0ff */
[----:B------:R-:W-:Y:S02]  /*1a480*/  IADD3 R79, P1, R58, 0xc020, RZ ;  /* 0x0000c0203a4f7810 */ /* 0x000fe40007f3e0ff */
[----:B------:R-:W-:-:S02]  /*1a490*/  LOP3.LUT R82, R83, 0x380, RZ, 0xc0, !PT ;  /* 0x0000038053527812 */ /* 0x000fc400078ec0ff */
[----:B------:R-:W-:Y:S02]  /*1a4a0*/  LOP3.LUT R80, R81, 0x380, RZ, 0xc0, !PT ;  /* 0x0000038051507812 */ /* 0x000fe400078ec0ff */
[----:B------:R-:W-:Y:S02]  /*1a4b0*/  LOP3.LUT R72, R73, 0x380, RZ, 0xc0, !PT ;  /* 0x0000038049487812 */ /* 0x000fe400078ec0ff */
[----:B------:R-:W-:Y:S02]  /*1a4c0*/  LOP3.LUT R68, R69, 0x380, RZ, 0xc0, !PT ;  /* 0x0000038045447812 */ /* 0x000fe400078ec0ff */
[----:B------:R-:W-:Y:S02]  /*1a4d0*/  LOP3.LUT R78, R79, 0x380, RZ, 0xc0, !PT ;  /* 0x000003804f4e7812 */ /* 0x000fe400078ec0ff */
[----:B------:R-:W-:Y:S02]  /*1a4e0*/  SHF.R.U64 R82, R82, 0x3, RZ ;  /* 0x0000000352527819 */ /* 0x000fe400000012ff */
[----:B------:R-:W-:-:S02]  /*1a4f0*/  SHF.R.U64 R80, R80, 0x3, RZ ;  /* 0x0000000350507819 */ /* 0x000fc400000012ff */
[----:B------:R-:W-:Y:S02]  /*1a500*/  SHF.R.U64 R72, R72, 0x3, RZ ;  /* 0x0000000348487819 */ /* 0x000fe400000012ff */
[----:B------:R-:W-:Y:S02]  /*1a510*/  SHF.R.U64 R68, R68, 0x3, RZ ;  /* 0x0000000344447819 */ /* 0x000fe400000012ff */
[----:B------:R-:W-:Y:S02]  /*1a520*/  SHF.R.U64 R78, R78, 0x3, RZ ;  /* 0x000000034e4e7819 */ /* 0x000fe400000012ff */
[----:B------:R-:W-:Y:S02]  /*1a530*/  LOP3.LUT R82, R82, R83, RZ, 0x3c, !PT ;  /* 0x0000005352527212 */ /* 0x000fe400078e3cff */
[----:B------:R-:W-:Y:S01]  /*1a540*/  LOP3.LUT R80, R80, R81, RZ, 0x3c, !PT ;  /* 0x0000005150507212 */ /* 0x000fe200078e3cff */
[----:B------:R-:W-:Y:S01]  /*1a550*/  IMAD.X R81, RZ, RZ, R59, P2 ;  /* 0x000000ffff517224 */ /* 0x000fe200010e063b */
[----:B------:R-:W-:-:S02]  /*1a560*/  LOP3.LUT R72, R72, R73, RZ, 0x3c, !PT ;  /* 0x0000004948487212 */ /* 0x000fc400078e3cff */
[----:B------:R-:W-:Y:S01]  /*1a570*/  LOP3.LUT R68, R68, R69, RZ, 0x3c, !PT ;  /* 0x0000004544447212 */ /* 0x000fe200078e3cff */
[--C-:B------:R-:W-:Y:S01]  /*1a580*/  IMAD.X R69, RZ, RZ, R59.reuse, P4 ;  /* 0x000000ffff457224 */ /* 0x100fe200020e063b */
[----:B------:R-:W-:Y:S01]  /*1a590*/  LOP3.LUT R78, R78, R79, RZ, 0x3c, !PT ;  /* 0x0000004f4e4e7212 */ /* 0x000fe200078e3cff */
[----:B------:R-:W-:Y:S01]  /*1a5a0*/  IMAD.X R79, RZ, RZ, R59, P1 ;  /* 0x000000ffff4f7224 */ /* 0x000fe200008e063b */
[-C--:B------:R-:W-:Y:S02]  /*1a5b0*/  IADD3.X R83, RZ, R59.reuse, RZ, P3, !PT ;  /* 0x0000003bff537210 */ /* 0x080fe40001ffe4ff */
[----:B------:R-:W-:Y:S02]  /*1a5c0*/  IADD3.X R73, RZ, R59, RZ, P5, !PT ;  /* 0x0000003bff497210 */ /* 0x000fe40002ffe4ff */
[C---:B------:R-:W-:Y:S02]  /*1a5d0*/  IADD3 R67, P3, R58.reuse, 0x8040, RZ ;  /* 0x000080403a437810 */ /* 0x040fe40007f7e0ff */
[----:B------:R-:W-:-:S02]  /*1a5e0*/  IADD3 R61, P2, R58, 0x8020, RZ ;  /* 0x000080203a3d7810 */ /* 0x000fc40007f5e0ff */
[C---:B------:R-:W-:Y:S02]  /*1a5f0*/  IADD3 R51, P5, R58.reuse, 0x4060, RZ ;  /* 0x000040603a337810 */ /* 0x040fe40007fbe0ff */
[C---:B------:R-:W-:Y:S02]  /*1a600*/  IADD3 R49, P4, R58.reuse, 0x4040, RZ ;  /* 0x000040403a317810 */ /* 0x040fe40007f9e0ff */
[----:B------:R-:W-:Y:S02]  /*1a610*/  IADD3 R53, P1, R58, 0x8000, RZ ;  /* 0x000080003a357810 */ /* 0x000fe40007f3e0ff */
[----:B------:R-:W-:Y:S02]  /*1a620*/  LOP3.LUT R66, R67, 0x380, RZ, 0xc0, !PT ;  /* 0x0000038043427812 */ /* 0x000fe400078ec0ff */
[----:B------:R-:W-:Y:S02]  /*1a630*/  LOP3.LUT R60, R61, 0x380, RZ, 0xc0, !PT ;  /* 0x000003803d3c7812 */ /* 0x000fe400078ec0ff */
[----:B------:R-:W-:-:S02]  /*1a640*/  LOP3.LUT R50, R51, 0x380, RZ, 0xc0, !PT ;  /* 0x0000038033327812 */ /* 0x000fc400078ec0ff */
[----:B------:R-:W-:Y:S02]  /*1a650*/  LOP3.LUT R48, R49, 0x380, RZ, 0xc0, !PT ;  /* 0x0000038031307812 */ /* 0x000fe400078ec0ff */
[----:B------:R-:W-:Y:S02]  /*1a660*/  LOP3.LUT R52, R53, 0x380, RZ, 0xc0, !PT ;  /* 0x0000038035347812 */ /* 0x000fe400078ec0ff */
[----:B------:R-:W-:Y:S02]  /*1a670*/  SHF.R.U64 R66, R66, 0x3, RZ ;  /* 0x0000000342427819 */ /* 0x000fe400000012ff */
[----:B------:R-:W-:Y:S02]  /*1a680*/  SHF.R.U64 R60, R60, 0x3, RZ ;  /* 0x000000033c3c7819 */ /* 0x000fe400000012ff */
[----:B------:R-:W-:Y:S02]  /*1a690*/  SHF.R.U64 R50, R50, 0x3, RZ ;  /* 0x0000000332327819 */ /* 0x000fe400000012ff */
[----:B------:R-:W-:-:S02]  /*1a6a0*/  SHF.R.U64 R48, R48, 0x3, RZ ;  /* 0x0000000330307819 */ /* 0x000fc400000012ff */
[----:B------:R-:W-:Y:S02]  /*1a6b0*/  SHF.R.U64 R52, R52, 0x3, RZ ;  /* 0x0000000334347819 */ /* 0x000fe400000012ff */
[----:B------:R-:W-:Y:S01]  /*1a6c0*/  LOP3.LUT R66, R66, R67, RZ, 0x3c, !PT ;  /* 0x0000004342427212 */ /* 0x000fe200078e3cff */
[--C-:B------:R-:W-:Y:S01]  /*1a6d0*/  IMAD.X R67, RZ, RZ, R59.reuse, P3 ;  /* 0x000000ffff437224 */ /* 0x100fe200018e063b */
[----:B------:R-:W-:Y:S02]  /*1a6e0*/  LOP3.LUT R60, R60, R61, RZ, 0x3c, !PT ;  /* 0x0000003d3c3c7212 */ /* 0x000fe400078e3cff */
[----:B------:R-:W-:Y:S01]  /*1a6f0*/  LOP3.LUT R50, R50, R51, RZ, 0x3c, !PT ;  /* 0x0000003332327212 */ /* 0x000fe200078e3cff */
[--C-:B------:R-:W-:Y:S01]  /*1a700*/  IMAD.X R51, RZ, RZ, R59.reuse, P5 ;  /* 0x000000ffff337224 */ /* 0x100fe200028e063b */
[----:B------:R-:W-:Y:S02]  /*1a710*/  LOP3.LUT R48, R48, R49, RZ, 0x3c, !PT ;  /* 0x0000003130307212 */ /* 0x000fe400078e3cff */
[----:B------:R-:W-:Y:S01]  /*1a720*/  LOP3.LUT R52, R52, R53, RZ, 0x3c, !PT ;  /* 0x0000003534347212 */ /* 0x000fe200078e3cff */
[----:B------:R-:W-:Y:S01]  /*1a730*/  IMAD.X R53, RZ, RZ, R59, P1 ;  /* 0x000000ffff357224 */ /* 0x000fe200008e063b */
[----:B------:R-:W-:-:S02]  /*1a740*/  IADD3.X R61, RZ, R59, RZ, P2, !PT ;  /* 0x0000003bff3d7210 */ /* 0x000fc400017fe4ff */
[----:B------:R-:W-:Y:S02]  /*1a750*/  IADD3.X R49, RZ, R59, RZ, P4, !PT ;  /* 0x0000003bff317210 */ /* 0x000fe400027fe4ff */
[C---:B------:R-:W-:Y:S02]  /*1a760*/  IADD3 R45, P3, R58.reuse, 0x4020, RZ ;  /* 0x000040203a2d7810 */ /* 0x040fe40007f7e0ff */
[C---:B------:R-:W-:Y:S02]  /*1a770*/  IADD3 R41, P2, R58.reuse, 0x4000, RZ ;  /* 0x000040003a297810 */ /* 0x040fe40007f5e0ff */
[C---:B------:R-:W-:Y:S02]  /*1a780*/  IADD3 R35, P5, R58.reuse, 0x40, RZ ;  /* 0x000000403a237810 */ /* 0x040fe40007fbe0ff */
[C---:B------:R-:W-:Y:S02]  /*1a790*/  IADD3 R33, P4, R58.reuse, 0x20, RZ ;  /* 0x000000203a217810 */ /* 0x040fe40007f9e0ff */
[----:B------:R-:W-:-:S02]  /*1a7a0*/  IADD3 R37, P1, R58, 0x60, RZ ;  /* 0x000000603a257810 */ /* 0x000fc40007f3e0ff */
[----:B------:R-:W-:Y:S02]  /*1a7b0*/  LOP3.LUT R44, R45, 0x380, RZ, 0xc0, !PT ;  /* 0x000003802d2c7812 */ /* 0x000fe400078ec0ff */
[----:B------:R-:W-:Y:S02]  /*1a7c0*/  LOP3.LUT R40, R41, 0x380, RZ, 0xc0, !PT ;  /* 0x0000038029287812 */ /* 0x000fe400078ec0ff */
[----:B------:R-:W-:Y:S02]  /*1a7d0*/  LOP3.LUT R34, R35, 0x380, RZ, 0xc0, !PT ;  /* 0x0000038023227812 */ /* 0x000fe400078ec0ff */
[----:B------:R-:W-:Y:S02]  /*1a7e0*/  LOP3.LUT R32, R33, 0x380, RZ, 0xc0, !PT ;  /* 0x0000038021207812 */ /* 0x000fe400078ec0ff */
[----:B------:R-:W-:Y:S02]  /*1a7f0*/  LOP3.LUT R36, R37, 0x380, RZ, 0xc0, !PT ;  /* 0x0000038025247812 */ /* 0x000fe400078ec0ff */
[----:B------:R-:W-:-:S02]  /*1a800*/  LOP3.LUT R5, R58, 0x380, RZ, 0xc0, !PT ;  /* 0x000003803a057812 */ /* 0x000fc400078ec0ff */
[----:B------:R-:W-:Y:S02]  /*1a810*/  SHF.R.U64 R44, R44, 0x3, RZ ;  /* 0x000000032c2c7819 */ /* 0x000fe400000012ff */
[----:B------:R-:W-:Y:S02]  /*1a820*/  SHF.R.U64 R40, R40, 0x3, RZ ;  /* 0x0000000328287819 */ /* 0x000fe400000012ff */
[----:B------:R-:W-:Y:S02]  /*1a830*/  SHF.R.U64 R34, R34, 0x3, RZ ;  /* 0x0000000322227819 */ /* 0x000fe400000012ff */
[----:B------:R-:W-:Y:S02]  /*1a840*/  SHF.R.U64 R32, R32, 0x3, RZ ;  /* 0x0000000320207819 */ /* 0x000fe400000012ff */
[----:B------:R-:W-:Y:S02]  /*1a850*/  SHF.R.U64 R36, R36, 0x3, RZ ;  /* 0x0000000324247819 */ /* 0x000fe400000012ff */
[----:B------:R-:W-:-:S02]  /*1a860*/  SHF.R.U64 R5, R5, 0x3, RZ ;  /* 0x0000000305057819 */ /* 0x000fc400000012ff */
[----:B------:R-:W-:Y:S01]  /*1a870*/  LOP3.LUT R44, R44, R45, RZ, 0x3c, !PT ;  /* 0x0000002d2c2c7212 */ /* 0x000fe200078e3cff */
[--C-:B------:R-:W-:Y:S01]  /*1a880*/  IMAD.X R45, RZ, RZ, R59.reuse, P3 ;  /* 0x000000ffff2d7224 */ /* 0x100fe200018e063b */
[----:B------:R-:W-:Y:S01]  /*1a890*/  LOP3.LUT R40, R40, R41, RZ, 0x3c, !PT ;  /* 0x0000002928287212 */ /* 0x000fe200078e3cff */
[--C-:B------:R-:W-:Y:S01]  /*1a8a0*/  IMAD.X R41, RZ, RZ, R59.reuse, P2 ;  /* 0x000000ffff297224 */ /* 0x100fe200010e063b */
[----:B------:R-:W-:Y:S01]  /*1a8b0*/  LOP3.LUT R34, R34, R35, RZ, 0x3c, !PT ;  /* 0x0000002322227212 */ /* 0x000fe200078e3cff */
[--C-:B------:R-:W-:Y:S01]  /*1a8c0*/  IMAD.X R35, RZ, RZ, R59.reuse, P5 ;  /* 0x000000ffff237224 */ /* 0x100fe200028e063b */
[----:B------:R-:W-:Y:S01]  /*1a8d0*/  LOP3.LUT R32, R32, R33, RZ, 0x3c, !PT ;  /* 0x0000002120207212 */ /* 0x000fe200078e3cff */
[----:B------:R-:W-:Y:S01]  /*1a8e0*/  IMAD.X R33, RZ, RZ, R59, P4 ;  /* 0x000000ffff217224 */ /* 0x000fe200020e063b */
[----:B------:R-:W-:Y:S02]  /*1a8f0*/  LOP3.LUT R36, R36, R37, RZ, 0x3c, !PT ;  /* 0x0000002524247212 */ /* 0x000fe400078e3cff */
[----:B------:R-:W-:-:S02]  /*1a900*/  LOP3.LUT R58, R5, R58, RZ, 0x3c, !PT ;  /* 0x0000003a053a7212 */ /* 0x000fc400078e3cff */
[----:B------:R-:W-:Y:S02]  /*1a910*/  IADD3.X R37, RZ, R59, RZ, P1, !PT ;  /* 0x0000003bff257210 */ /* 0x000fe40000ffe4ff */
[----:B------:R-:W-:Y:S02]  /*1a920*/  MOV R85, R82 ;  /* 0x0000005200557202 */ /* 0x000fe40000000f00 */
[----:B------:R-:W-:Y:S02]  /*1a930*/  MOV R83, R80 ;  /* 0x0000005000537202 */ /* 0x000fe40000000f00 */
[----:B------:R-:W-:Y:S02]  /*1a940*/  MOV R81, R78 ;  /* 0x0000004e00517202 */ /* 0x000fe40000000f00 */
[----:B------:R-:W-:Y:S02]  /*1a950*/  MOV R79, R72 ;  /* 0x00000048004f7202 */ /* 0x000fe40000000f00 */
[----:B------:R-:W-:-:S02]  /*1a960*/  MOV R106, R58 ;  /* 0x0000003a006a7202 */ /* 0x000fc40000000f00 */
[----:B------:R-:W-:Y:S02]  /*1a970*/  MOV R105, R68 ;  /* 0x0000004400697202 */ /* 0x000fe40000000f00 */
        /* <DEDUP_REMOVED lines=10> */
[----:B---3--:R-:W-:-:S02]  /*1aa20*/  SHF.L.U64.HI R104, R141, 0x2, R143 ;  /* 0x000000028d687819 */ /* 0x008fc4000001028f */
[----:B------:R-:W-:Y:S01]  /*1aa30*/  SHF.L.U32 R87, R141, 0x2, RZ ;  /* 0x000000028d577819 */ /* 0x000fe200000006ff */
[----:B------:R-:W-:Y:S06]  /*1aa40*/  BRA.DIV UR4, `(.L_x_665) ;  /* 0x000000c204407947 */ /* 0x000fec000b800000 */
[----:B------:R-:W-:Y:S02]  /*1aa50*/  SEL R30, R7, R10, P0 ;  /* 0x0000000a071e7207 */ /* 0x000fe40000000000 */
[----:B------:R-:W-:Y:S02]  /*1aa60*/  SEL R8, R10, R7, P0 ;  /* 0x000000070a087207 */ /* 0x000fe40000000000 */
[----:B------:R-:W-:Y:S02]  /*1aa70*/  SEL R32, R9, R24, P0 ;  /* 0x0000001809207207 */ /* 0x000fe40000000000 */
[----:B------:R-:W-:Y:S01]  /*1aa80*/  SEL R34, R11, R26, P0 ;  /* 0x0000001a0b227207 */ /* 0x000fe20000000000 */
[----:B------:R-:W-:Y:S01]  /*1aa90*/  SHFL.IDX PT, R30, R30, R3, 0x1c1f ;  /* 0x001c1f031e1e7589 */ /* 0x000fe200000e0000 */
[----:B------:R-:W-:Y:S02]  /*1aaa0*/  SEL R10, R24, R9, P0 ;  /* 0x00000009180a7207 */ /* 0x000fe40000000000 */
[----:B------:R-:W-:Y:S01]  /*1aab0*/  SEL R20, R26, R11, P0 ;  /* 0x0000000b1a147207 */ /* 0x000fe20000000000 */
[----:B------:R-:W-:Y:S01]  /*1aac0*/  SHFL.IDX PT, R9, R13, R3, 0x1c1f ;  /* 0x001c1f030d097589 */ /* 0x000fe200000e0000 */
[----:B------:R-:W-:-:S02]  /*1aad0*/  SEL R36, R56, R57, P0 ;  /* 0x0000003938247207 */ /* 0x000fc40000000000 */
[----:B------:R-:W-:Y:S01]  /*1aae0*/  SEL R38, R15, R14, P0 ;  /* 0x0000000e0f267207 */ /* 0x000fe20000000000 */
[----:B------:R-:W-:Y:S01]  /*1aaf0*/  SHFL.IDX PT, R32, R32, R3, 0x1c1f ;  /* 0x001c1f0320207589 */ /* 0x000fe200000e0000 */
[----:B------:R-:W-:Y:S02]  /*1ab00*/  LOP3.LUT R7, R3, 0x2, RZ, 0x3c, !PT ;  /* 0x0000000203077812 */ /* 0x000fe400078e3cff */
        /* <DEDUP_REMOVED lines=28> */
[----:B------:R-:W0:Y:S01]  /*1acd0*/  SHFL.IDX PT, R28, R4, R7, 0x1c1f ;  /* 0x001c1f07041c7589 */ /* 0x000e2200000e0000 */
        /* <DEDUP_REMOVED lines=8> */
[----:B------:R-:W2:Y:S01]  /*1ad60*/  SHFL.IDX PT, R21, R8, R7, 0x1c1f ;  /* 0x001c1f0708157589 */ /* 0x000ea200000e0000 */
[----:B------:R-:W-:Y:S02]  /*1ad70*/  SEL R128, R27, R150, P0 ;  /* 0x000000961b807207 */ /* 0x000fe40000000000 */
[----:B------:R-:W-:Y:S01]  /*1ad80*/  SEL R130, R150, R27, P0 ;  /* 0x0000001b96827207 */ /* 0x000fe20000000000 */
[----:B------:R3:W4:Y:S01]  /*1ad90*/  SHFL.IDX PT, R25, R10, R7, 0x1c1f ;  /* 0x001c1f070a197589 */ /* 0x00072200000e0000 */
[----:B------:R-:W-:-:S02]  /*1ada0*/  SEL R54, R133, R54, P0 ;  /* 0x0000003685367207 */ /* 0x000fc40000000000 */
[----:B------:R-:W-:Y:S01]  /*1adb0*/  SEL R86, R31, R90, P0 ;  /* 0x0000005a1f567207 */ /* 0x000fe20000000000 */
[----:B------:R-:W5:Y:S01]  /*1adc0*/  SHFL.IDX PT, R27, R20, R7, 0x1c1f ;  /* 0x001c1f07141b7589 */ /* 0x000f6200000e0000 */
[----:B------:R-:W-:Y:S02]  /*1add0*/  SEL R88, R90, R31, P0 ;  /* 0x0000001f5a587207 */ /* 0x000fe40000000000 */
[----:B------:R-:W-:Y:S01]  /*1ade0*/  SEL R132, R29, R154, P0 ;  /* 0x0000009a1d847207 */ /* 0x000fe20000000000 */
[----:B------:R-:W-:Y:S01]  /*1adf0*/  SHFL.IDX PT, R31, R26, R7, 0x1c1f ;  /* 0x001c1f071a1f7589 */ /* 0x000fe200000e0000 */
[----:B------:R-:W-:Y:S02]  /*1ae00*/  SEL R134, R154, R29, P0 ;  /* 0x0000001d9a867207 */ /* 0x000fe40000000000 */
[----:B------:R-:W-:Y:S01]  /*1ae10*/  SEL R60, R62, R113, P0 ;  /* 0x000000713e3c7207 */ /* 0x000fe20000000000 */
[----:B------:R5:W1:Y:S01]  /*1ae20*/  SHFL.IDX PT, R29, R24, R7, 0x1c1f ;  /* 0x001c1f07181d7589 */ /* 0x000a6200000e0000 */
        /* <DEDUP_REMOVED lines=8> */
[----:B------:R-:W1:Y:S01]  /*1aeb0*/  SHFL.IDX PT, R39, R54, R7, 0x1c1f ;  /* 0x001c1f0736277589 */ /* 0x000e6200000e0000 */
[----:B------:R-:W-:-:S02]  /*1aec0*/  SEL R94, R47, R96, P0 ;  /* 0x000000602f5e7207 */ /* 0x000fc40000000000 */
[----:B------:R-:W-:Y:S01]  /*1aed0*/  SEL R98, R55, R12, P0 ;  /* 0x0000000c37627207 */ /* 0x000fe20000000000 */
[----:B------:R-:W1:Y:S01]  /*1aee0*/  SHFL.IDX PT, R43, R62, R7, 0x1c1f ;  /* 0x001c1f073e2b7589 */ /* 0x000e6200000e0000 */
        /* <DEDUP_REMOVED lines=8> */
[----:B------:R-:W-:Y:S01]  /*1af70*/  SHFL.IDX PT, R68, R68, R3, 0x1c1f ;  /* 0x001c1f0344447589 */ /* 0x000fe200000e0000 */
[----:B------:R-:W-:Y:S02]  /*1af80*/  SEL R142, R148, R119, P0 ;  /* 0x00000077948e7207 */ /* 0x000fe40000000000 */
[----:B------:R-:W-:Y:S01]  /*1af90*/  SEL R146, R158, R125, P0 ;  /* 0x0000007d9e927207 */ /* 0x000fe20000000000 */
[----:B------:R-:W1:Y:S01]  /*1afa0*/  SHFL.IDX PT, R47, R70, R7, 0x1c1f ;  /* 0x001c1f07462f7589 */ /* 0x000e6200000e0000 */
[----:B------:R-:W-:Y:S02]  /*1afb0*/  SEL R136, R111, R156, P0 ;  /* 0x0000009c6f887207 */ /* 0x000fe40000000000 */
[----:B------:R-:W-:Y:S01]  /*1afc0*/  SEL R140, R119, R148, P0 ;  /* 0x00000094778c7207 */ /* 0x000fe20000000000 */
[----:B------:R-:W-:Y:S01]  /*1afd0*/  SHFL.IDX PT, R72, R72, R3, 0x1c1f ;  /* 0x001c1f0348487589 */ /* 0x000fe200000e0000 */
[----:B------:R-:W-:-:S02]  /*1afe0*/  SEL R144, R125, R158, P0 ;  /* 0x0000009e7d907207 */ /* 0x000fc40000000000 */
[----:B------:R-:W-:Y:S01]  /*1aff0*/  SEL R6, R127, R152, P0 ;  /* 0x000000987f067207 */ /* 0x000fe20000000000 */
[----:B------:R-:W-:Y:S01]  /*1b000*/  SHFL.IDX PT, R82, R82, R3, 0x1c1f ;  /* 0x001c1f0352527589 */ /* 0x000fe200000e0000 */
[----:B0-----:R-:W-:Y:S02]  /*1b010*/  SEL R4, R9, R28, P0 ;  /* 0x0000001c09047207 */ /* 0x001fe40000000000 */
[----:B--2---:R-:W-:Y:S01]  /*1b020*/  SEL R8, R30, R21, P0 ;  /* 0x000000151e087207 */ /* 0x004fe20000000000 */
[----:B------:R-:W-:Y:S01]  /*1b030*/  SHFL.IDX PT, R86, R86, R3, 0x1c1f ;  /* 0x001c1f0356567589 */ /* 0x000fe200000e0000 */
[----:B---3--:R-:W-:Y:S02]  /*1b040*/  SEL R10, R21, R30, P0 ;  /* 0x0000001e150a7207 */ /* 0x008fe40000000000 */
[----:B----4-:R-:W-:Y:S01]  /*1b050*/  SEL R12, R32, R25, P0 ;  /* 0x00000019200c7207 */ /* 0x010fe20000000000 */
[----:B------:R-:W-:Y:S01]  /*1b060*/  SHFL.IDX PT, R90, R90, R3, 0x1c1f ;  /* 0x001c1f035a5a7589 */ /* 0x000fe200000e0000 */
[----:B------:R-:W-:-:S02]  /*1b070*/  SEL R14, R25, R32, P0 ;  /* 0x00000020190e7207 */ /* 0x000fc40000000000 */
[----:B-----5:R-:W-:Y:S01]  /*1b080*/  SEL R24, R34, R27, P0 ;  /* 0x0000001b22187207 */ /* 0x020fe20000000000 */
[----:B------:R-:W-:Y:S01]  /*1b090*/  SHFL.IDX PT, R94, R94, R3, 0x1c1f ;  /* 0x001c1f035e5e7589 */ /* 0x000fe200000e0000 */
[----:B------:R-:W-:Y:S02]  /*1b0a0*/  SEL R26, R27, R34, P0 ;  /* 0x000000221b1a7207 */ /* 0x000fe40000000000 */
[----:B-1----:R-:W-:Y:S01]  /*1b0b0*/  SEL R30, R29, R36, P0 ;  /* 0x000000241d1e7207 */ /* 0x002fe20000000000 */
[----:B------:R-:W-:Y:S01]  /*1b0c0*/  SHFL.IDX PT, R98, R98, R3, 0x1c1f ;  /* 0x001c1f0362627589 */ /* 0x000fe200000e0000 */
[----:B------:R-:W-:Y:S02]  /*1b0d0*/  SEL R32, R38, R31, P0 ;  /* 0x0000001f26207207 */ /* 0x000fe40000000000 */
[----:B------:R-:W-:Y:S01]  /*1b0e0*/  SEL R34, R31, R38, P0 ;  /* 0x000000261f227207 */ /* 0x000fe20000000000 */
[----:B------:R-:W0:Y:S01]  /*1b0f0*/  SHFL.IDX PT, R49, R74, R7, 0x1c1f ;  /* 0x001c1f074a317589 */ /* 0x000e2200000e0000 */
        /* <DEDUP_REMOVED lines=8> */
[----:B------:R-:W2:Y:S01]  /*1b180*/  SHFL.IDX PT, R61, R92, R7, 0x1c1f ;  /* 0x001c1f075c3d7589 */ /* 0x000ea200000e0000 */
[----:B------:R-:W-:-:S02]  /*1b190*/  SEL R58, R43, R60, P0 ;  /* 0x0000003c2b3a7207 */ /* 0x000fc40000000000 */
[----:B------:R-:W-:Y:S01]  /*1b1a0*/  SEL R62, R45, R64, P0 ;  /* 0x000000402d3e7207 */ /* 0x000fe20000000000 */
[----:B------:R-:W3:Y:S01]  /*1b1b0*/  SHFL.IDX PT, R65, R96, R7, 0x1c1f ;  /* 0x001c1f0760417589 */ /* 0x000ee200000e0000 */
[----:B------:R-:W-:-:S03]  /*1b1c0*/  SEL R66, R47, R68, P0 ;  /* 0x000000442f427207 */ /* 0x000fc60000000000 */
[----:B------:R-:W4:Y:S04]  /*1b1d0*/  SHFL.IDX PT, R69, R100, R7, 0x1c1f ;  /* 0x001c1f0764457589 */ /* 0x000f2800000e0000 */
[----:B------:R-:W-:Y:S01]  /*1b1e0*/  SHFL.IDX PT, R78, R78, R3, 0x1c1f ;  /* 0x001c1f034e4e7589 */ /* 0x000fe200000e0000 */
[----:B0-----:R-:W-:-:S03]  /*1b1f0*/  SEL R70, R49, R72, P0 ;  /* 0x0000004831467207 */ /* 0x001fc60000000000 */
[----:B------:R-:W-:Y:S04]  /*1b200*/  SHFL.IDX PT, R55, R128, R3, 0x1c1f ;  /* 0x001c1f0380377589 */ /* 0x000fe800000e0000 */
[----:B------:R-:W-:Y:S01]  /*1b210*/  SHFL.IDX PT, R59, R132, R3, 0x1c1f ;  /* 0x001c1f03843b7589 */ /* 0x000fe200000e0000 */
[----:B-1----:R-:W-:-:S03]  /*1b220*/  SEL R11, R57, R86, P0 ;  /* 0x00000056390b7207 */ /* 0x002fc60000000000 */
[----:B------:R-:W-:Y:S01]  /*1b230*/  SHFL.IDX PT, R63, R136, R3, 0x1c1f ;  /* 0x001c1f03883f7589 */ /* 0x000fe200000e0000 */
[----:B--2---:R-:W-:Y:S02]  /*1b240*/  SEL R13, R90, R61, P0 ;  /* 0x0000003d5a0d7207 */ /* 0x004fe40000000000 */
[----:B------:R-:W-:Y:S01]  /*1b250*/  SEL R15, R61, R90, P0 ;  /* 0x0000005a3d0f7207 */ /* 0x000fe20000000000 */
[----:B------:R-:W-:Y:S01]  /*1b260*/  SHFL.IDX PT, R67, R140, R3, 0x1c1f ;  /* 0x001c1f038c437589 */ /* 0x000fe200000e0000 */
[----:B---3--:R-:W-:Y:S02]  /*1b270*/  SEL R25, R94, R65, P0 ;  /* 0x000000415e197207 */ /* 0x008fe40000000000 */
[----:B------:R-:W-:Y:S01]  /*1b280*/  SEL R27, R65, R94, P0 ;  /* 0x0000005e411b7207 */ /* 0x000fe20000000000 */
[----:B------:R-:W-:Y:S01]  /*1b290*/  SHFL.IDX PT, R71, R144, R3, 0x1c1f ;  /* 0x001c1f0390477589 */ /* 0x000fe200000e0000 */
[----:B----4-:R-:W-:-:S03]  /*1b2a0*/  SEL R31, R69, R98, P0 ;  /* 0x00000062451f7207 */ /* 0x010fc60000000000 */
[----:B------:R-:W0:Y:S04]  /*1b2b0*/  SHFL.IDX PT, R51, R80, R7, 0x1c1f ;  /* 0x001c1f0750337589 */ /* 0x000e2800000e0000 */
[----:B------:R-:W-:Y:S04]  /*1b2c0*/  SHFL.IDX PT, R130, R130, R7, 0x1c1f ;  /* 0x001c1f0782827589 */ /* 0x000fe800000e0000 */
[----:B------:R-:W-:Y:S04]  /*1b2d0*/  SHFL.IDX PT, R134, R134, R7, 0x1c1f ;  /* 0x001c1f0786867589 */ /* 0x000fe800000e0000 */
[----:B------:R-:W1:Y:S04]  /*1b2e0*/  SHFL.IDX PT, R138, R138, R7, 0x1c1f ;  /* 0x001c1f078a8a7589 */ /* 0x000e6800000e0000 */
[----:B------:R-:W2:Y:S04]  /*1b2f0*/  SHFL.IDX PT, R142, R142, R7, 0x1c1f ;  /* 0x001c1f078e8e7589 */ /* 0x000ea800000e0000 */
[----:B------:R-:W3:Y:S04]  /*1b300*/  SHFL.IDX PT, R146, R146, R7, 0x1c1f ;  /* 0x001c1f0792927589 */ /* 0x000ee800000e0000 */
[----:B------:R-:W-:Y:S01]  /*1b310*/  SHFL.IDX PT, R108, R108, R3, 0x1c1f ;  /* 0x001c1f036c6c7589 */ /* 0x000fe200000e0000 */
[----:B0-----:R-:W-:-:S03]  /*1b320*/  SEL R74, R51, R78, P0 ;  /* 0x0000004e334a7207 */ /* 0x001fc60000000000 */
[----:B------:R-:W-:Y:S04]  /*1b330*/  SHFL.IDX PT, R112, R112, R3, 0x1c1f ;  /* 0x001c1f0370707589 */ /* 0x000fe800000e0000 */
[----:B------:R-:W-:Y:S04]  /*1b340*/  SHFL.IDX PT, R116, R116, R3, 0x1c1f ;  /* 0x001c1f0374747589 */ /* 0x000fe800000e0000 */
[----:B------:R-:W-:Y:S01]  /*1b350*/  SHFL.IDX PT, R120, R120, R3, 0x1c1f ;  /* 0x001c1f0378787589 */ /* 0x000fe200000e0000 */
[----:B-1----:R-:W-:Y:S02]  /*1b360*/  SEL R61, R63, R138, P0 ;  /* 0x0000008a3f3d7207 */ /* 0x002fe40000000000 */
[----:B------:R-:W-:Y:S01]  /*1b370*/  SEL R63, R138, R63, P0 ;  /* 0x0000003f8a3f7207 */ /* 0x000fe20000000000 */
[----:B------:R-:W-:Y:S01]  /*1b380*/  SHFL.IDX PT, R124, R124, R3, 0x1c1f ;  /* 0x001c1f037c7c7589 */ /* 0x000fe200000e0000 */
[----:B--2---:R-:W-:-:S02]  /*1b390*/  SEL R65, R67, R142, P0 ;  /* 0x0000008e43417207 */ /* 0x004fc40000000000 */
[----:B------:R-:W-:Y:S01]  /*1b3a0*/  SEL R67, R142, R67, P0 ;  /* 0x000000438e437207 */ /* 0x000fe20000000000 */
[----:B------:R-:W0:Y:S04]  /*1b3b0*/  SHFL.IDX PT, R107, R110, R7, 0x1c1f ;  /* 0x001c1f076e6b7589 */ /* 0x000e2800000e0000 */
[----:B------:R-:W1:Y:S04]  /*1b3c0*/  SHFL.IDX PT, R109, R114, R7, 0x1c1f ;  /* 0x001c1f07726d7589 */ /* 0x000e6800000e0000 */
[----:B------:R-:W2:Y:S04]  /*1b3d0*/  SHFL.IDX PT, R111, R118, R7, 0x1c1f ;  /* 0x001c1f07766f7589 */ /* 0x000ea800000e0000 */
[----:B------:R-:W4:Y:S04]  /*1b3e0*/  SHFL.IDX PT, R113, R122, R7, 0x1c1f ;  /* 0x001c1f077a717589 */ /* 0x000f2800000e0000 */
[----:B------:R-:W5:Y:S04]  /*1b3f0*/  SHFL.IDX PT, R115, R126, R7, 0x1c1f ;  /* 0x001c1f077e737589 */ /* 0x000f6800000e0000 */
[----:B------:R3:W0:Y:S04]  /*1b400*/  SHFL.IDX PT, R75, R6, R3, 0x1c1f ;  /* 0x001c1f03064b7589 */ /* 0x00062800000e0000 */
[----:B------:R1:W0:Y:S01]  /*1b410*/  SHFL.IDX PT, R20, R5, R7, 0x1c1f ;  /* 0x001c1f0705147589 */ /* 0x00022200000e0000 */
[----:B---3--:R-:W-:-:S02]  /*1b420*/  SEL R6, R28, R9, P0 ;  /* 0x000000091c067207 */ /* 0x008fc40000000000 */
        /* <DEDUP_REMOVED lines=10> */
[----:B-1----:R-:W-:Y:S02]  /*1b4d0*/  SEL R5, R82, R53, P0 ;  /* 0x0000003552057207 */ /* 0x002fe40000000000 */
[----:B------:R-:W-:-:S02]  /*1b4e0*/  SEL R7, R53, R82, P0 ;  /* 0x0000005235077207 */ /* 0x000fc40000000000 */
[----:B------:R-:W-:Y:S02]  /*1b4f0*/  SEL R9, R86, R57, P0 ;  /* 0x0000003956097207 */ /* 0x000fe40000000000 */
[----:B------:R-:W-:Y:S02]  /*1b500*/  SEL R29, R98, R69, P0 ;  /* 0x00000045621d7207 */ /* 0x000fe40000000000 */
[----:B------:R-:W-:Y:S01]  /*1b510*/  SEL R72, R78, R51, P0 ;  /* 0x000000334e487207 */ /* 0x000fe20000000000 */
[----:B------:R-:W-:Y:S01]  /*1b520*/  IMAD.MOV.U32 R78, RZ, RZ, RZ ;  /* 0x000000ffff4e7224 */ /* 0x000fe200078e00ff */
[----:B------:R-:W-:Y:S02]  /*1b530*/  SEL R53, R55, R130, P0 ;  /* 0x0000008237357207 */ /* 0x000fe40000000000 */
[----:B------:R-:W-:Y:S02]  /*1b540*/  SEL R57, R59, R134, P0 ;  /* 0x000000863b397207 */ /* 0x000fe40000000000 */
[----:B------:R-:W-:-:S02]  /*1b550*/  SEL R69, R71, R146, P0 ;  /* 0x0000009247457207 */ /* 0x000fc40000000000 */
[----:B0-----:R-:W-:Y:S02]  /*1b560*/  SEL R33, R108, R107, P0 ;  /* 0x0000006b6c217207 */ /* 0x001fe40000000000 */
[----:B------:R-:W-:Y:S02]  /*1b570*/  SEL R35, R107, R108, P0 ;  /* 0x0000006c6b237207 */ /* 0x000fe40000000000 */
[----:B------:R-:W-:Y:S02]  /*1b580*/  SEL R37, R112, R109, P0 ;  /* 0x0000006d70257207 */ /* 0x000fe40000000000 */
[----:B------:R-:W-:Y:S02]  /*1b590*/  SEL R39, R109, R112, P0 ;  /* 0x000000706d277207 */ /* 0x000fe40000000000 */
[----:B--2---:R-:W-:Y:S02]  /*1b5a0*/  SEL R41, R116, R111, P0 ;  /* 0x0000006f74297207 */ /* 0x004fe40000000000 */
[----:B------:R-:W-:-:S02]  /*1b5b0*/  SEL R43, R111, R116, P0 ;  /* 0x000000746f2b7207 */ /* 0x000fc40000000000 */
[----:B----4-:R-:W-:Y:S02]  /*1b5c0*/  SEL R45, R120, R113, P0 ;  /* 0x00000071782d7207 */ /* 0x010fe40000000000 */
[----:B------:R-:W-:Y:S02]  /*1b5d0*/  SEL R47, R113, R120, P0 ;  /* 0x00000078712f7207 */ /* 0x000fe40000000000 */
[----:B-----5:R-:W-:Y:S02]  /*1b5e0*/  SEL R49, R124, R115, P0 ;  /* 0x000000737c317207 */ /* 0x020fe40000000000 */
[----:B------:R-:W-:Y:S02]  /*1b5f0*/  SEL R51, R115, R124, P0 ;  /* 0x0000007c73337207 */ /* 0x000fe40000000000 */
[----:B------:R-:W-:Y:S02]  /*1b600*/  SEL R55, R130, R55, P0 ;  /* 0x0000003782377207 */ /* 0x000fe40000000000 */
[----:B------:R-:W-:-:S02]  /*1b610*/  SEL R59, R134, R59, P0 ;  /* 0x0000003b863b7207 */ /* 0x000fc40000000000 */
[----:B------:R-:W-:-:S07]  /*1b620*/  SEL R71, R146, R71, P0 ;  /* 0x0000004792477207 */ /* 0x000fce0000000000 */
.L_x_959:
[----:B------:R-:W-:Y:S05]  /*1b630*/  WARPSYNC.ALL ;  /* 0x0000000000007948 */ /* 0x000fea0003800000 */
[----:B------:R-:W-:Y:S01]  /*1b640*/  BAR.SYNC.DEFER_BLOCKING 0x1, 0x100 ;  /* 0x0044000000007b1d */ /* 0x000fe20000010000 */
[----:B------:R-:W-:-:S05]  /*1b650*/  VIADD R88, R149, 0xffffff80 ;  /* 0xffffff8095587836 */ /* 0x000fca0000000000 */
[----:B------:R-:W-:Y:S02]  /*1b660*/  ULDC.64 UR4, c[0x0][0xc00] ;  /* 0x0003000000047ab9 */ /* 0x000fe40000000a00 */
[----:B------:R-:W0:Y:S01]  /*1b670*/  LDC R3, c[0x0][0xbe8] ;  /* 0x0002fa00ff037b82 */ /* 0x000e220000000800 */
[----:B------:R-:W2:Y:S01]  /*1b680*/  LDL R82, [R1+0x3c] ;  /* 0x00003c0001527983 */ /* 0x000ea20000100800 */
[----:B------:R-:W-:Y:S02]  /*1b690*/  ISETP.NE.U32.AND P1, PT, RZ, UR4, PT ;  /* 0x00000004ff007c0c */ /* 0x000fe4000bf25070 */
[----:B------:R-:W-:Y:S02]  /*1b6a0*/  IADD3 R108, P2, R87, UR4, RZ ;  /* 0x00000004576c7c10 */ /* 0x000fe4000ff5e0ff */
[----:B------:R-:W-:Y:S02]  /*1b6b0*/  ISETP.NE.AND.EX P1, PT, RZ, UR5, PT, P1 ;  /* 0x00000005ff007c0c */ /* 0x000fe4000bf25310 */
[----:B------:R-:W-:Y:S01]  /*1b6c0*/  IADD3.X R109, R104, UR5, RZ, P2, !PT ;  /* 0x00000005686d7c10 */ /* 0x000fe200097fe4ff */
[----:B------:R-:W-:Y:S01]  /*1b6d0*/  ULDC.64 UR4, c[0x0][0xc08] ;  /* 0x0003020000047ab9 */ /* 0x000fe20000000a00 */
[----:B------:R1:W-:Y:S04]  /*1b6e0*/  STSM.16.M88.4 [R106], R4 ;  /* 0x000000046a007844 */ /* 0x0003e80000000200 */
[----:B------:R3:W-:Y:S04]  /*1b6f0*/  STSM.16.M88.4 [R73], R8 ;  /* 0x0000000849007844 */ /* 0x0007e80000000200 */
[----:B------:R4:W-:Y:S04]  /*1b700*/  STSM.16.M88.4 [R89], R12 ;  /* 0x0000000c59007844 */ /* 0x0009e80000000200 */
[----:B------:R0:W-:Y:S01]  /*1b710*/  STSM.16.M88.4 [R91], R24 ;  /* 0x000000185b007844 */ /* 0x0001e20000000200 */
[----:B-1----:R-:W-:-:S03]  /*1b720*/  SHF.R.S32.HI R4, RZ, 0x1f, R88 ;  /* 0x0000001fff047819 */ /* 0x002fc60000011458 */
[----:B------:R1:W-:Y:S01]  /*1b730*/  STSM.16.M88.4 [R93], R28 ;  /* 0x0000001c5d007844 */ /* 0x0003e20000000200 */
[----:B------:R-:W-:-:S03]  /*1b740*/  LEA.HI R5, R4, R88, RZ, 0x7 ;  /* 0x0000005804057211 */ /* 0x000fc600078f38ff */
[----:B------:R1:W-:Y:S01]  /*1b750*/  STSM.16.M88.4 [R95], R32 ;  /* 0x000000205f007844 */ /* 0x0003e20000000200 */
[----:B---3--:R-:W-:Y:S02]  /*1b760*/  SEL R73, R75, R20, P0 ;  /* 0x000000144b497207 */ /* 0x008fe40000000000 */
[----:B------:R-:W-:Y:S01]  /*1b770*/  LOP3.LUT R6, R5, 0xffffff80, RZ, 0xc0, !PT ;  /* 0xffffff8005067812 */ /* 0x000fe200078ec0ff */
[----:B------:R1:W-:Y:S01]  /*1b780*/  STSM.16.M88.4 [R97], R36 ;  /* 0x0000002461007844 */ /* 0x0003e20000000200 */
[----:B------:R-:W-:Y:S02]  /*1b790*/  SEL R75, R20, R75, P0 ;  /* 0x0000004b144b7207 */ /* 0x000fe40000000000 */
[----:B----4-:R-:W-:Y:S01]  /*1b7a0*/  IADD3 R14, R88, -R6, RZ ;  /* 0x80000006580e7210 */ /* 0x010fe20007ffe0ff */
[----:B------:R1:W-:Y:S03]  /*1b7b0*/  STSM.16.M88.4 [R99], R40 ;  /* 0x0000002863007844 */ /* 0x0003e60000000200 */
[----:B------:R-:W-:Y:S01]  /*1b7c0*/  SHF.R.S32.HI R7, RZ, 0x1f, R14 ;  /* 0x0000001fff077819 */ /* 0x000fe2000001140e */
[----:B------:R1:W-:Y:S03]  /*1b7d0*/  STSM.16.M88.4 [R101], R44 ;  /* 0x0000002c65007844 */ /* 0x0003e60000000200 */
[----:B------:R-:W-:Y:S01]  /*1b7e0*/  LEA.HI R6, R7, R14, RZ, 0x2 ;  /* 0x0000000e07067211 */ /* 0x000fe200078f10ff */
[----:B------:R1:W-:Y:S03]  /*1b7f0*/  STSM.16.M88.4 [R102], R48 ;  /* 0x0000003066007844 */ /* 0x0003e60000000200 */
[--C-:B------:R-:W-:Y:S01]  /*1b800*/  SHF.R.S32.HI R8, RZ, 0x2, R6.reuse ;  /* 0x00000002ff087819 */ /* 0x100fe20000011406 */
[----:B------:R1:W-:Y:S01]  /*1b810*/  STSM.16.M88.4 [R103], R52 ;  /* 0x0000003467007844 */ /* 0x0003e20000000200 */
[----:B------:R-:W-:-:S03]  /*1b820*/  SHF.R.S32.HI R9, RZ, 0x1f, R6 ;  /* 0x0000001fff097819 */ /* 0x000fc60000011406 */
[----:B------:R1:W-:Y:S01]  /*1b830*/  STSM.16.M88.4 [R105], R56 ;  /* 0x0000003869007844 */ /* 0x0003e20000000200 */
[----:B------:R-:W-:-:S03]  /*1b840*/  ISETP.NE.U32.AND P0, PT, RZ, UR4, PT ;  /* 0x00000004ff007c0c */ /* 0x000fc6000bf05070 */
[----:B------:R1:W-:Y:S01]  /*1b850*/  STSM.16.M88.4 [R79], R60 ;  /* 0x0000003c4f007844 */ /* 0x0003e20000000200 */
[----:B------:R-:W-:-:S03]  /*1b860*/  LEA.HI R9, R9, R8, RZ, 0x3 ;  /* 0x0000000809097211 */ /* 0x000fc600078f18ff */
[----:B------:R1:W-:Y:S01]  /*1b870*/  STSM.16.M88.4 [R81], R64 ;  /* 0x0000004051007844 */ /* 0x0003e20000000200 */
[----:B------:R-:W-:-:S03]  /*1b880*/  LEA.HI R10, R4, R88, RZ, 0x2 ;  /* 0x00000058040a7211 */ /* 0x000fc600078f10ff */
[----:B------:R1:W-:Y:S01]  /*1b890*/  STSM.16.M88.4 [R83], R68 ;  /* 0x0000004453007844 */ /* 0x0003e20000000200 */
[----:B------:R-:W-:-:S03]  /*1b8a0*/  SHF.R.S32.HI R4, RZ, 0x7, R5 ;  /* 0x00000007ff047819 */ /* 0x000fc60000011405 */
[----:B------:R1:W-:Y:S01]  /*1b8b0*/  STSM.16.M88.4 [R85], R72 ;  /* 0x0000004855007844 */ /* 0x0003e20000000200 */
[----:B------:R-:W-:Y:S01]  /*1b8c0*/  BAR.SYNC.DEFER_BLOCKING 0x1, 0x100 ;  /* 0x0044000000007b1d */ /* 0x000fe20000010000 */
[----:B------:R-:W-:Y:S02]  /*1b8d0*/  ISETP.NE.AND.EX P0, PT, RZ, UR5, PT, P0 ;  /* 0x00000005ff007c0c */ /* 0x000fe4000bf05300 */
[----:B------:R-:W-:Y:S02]  /*1b8e0*/  LOP3.LUT R9, R9, 0xfffffff8, RZ, 0xc0, !PT ;  /* 0xfffffff809097812 */ /* 0x000fe400078ec0ff */
[----:B------:R-:W-:Y:S02]  /*1b8f0*/  LEA.HI R7, R7, R14, RZ, 0x5 ;  /* 0x0000000e07077211 */ /* 0x000fe400078f28ff */
[----:B------:R-:W-:Y:S01]  /*1b900*/  LEA.HI R5, R5, R4, RZ, 0x1 ;  /* 0x0000000405057211 */ /* 0x000fe200078f08ff */
[----:B------:R-:W-:Y:S01]  /*1b910*/  IMAD.IADD R6, R8, 0x1, -R9 ;  /* 0x0000000108067824 */ /* 0x000fe200078e0a09 */
[----:B------:R-:W-:-:S02]  /*1b920*/  SHF.R.S32.HI R7, RZ, 0x5, R7 ;  /* 0x00000005ff077819 */ /* 0x000fc40000011407 */
[----:B------:R-:W-:-:S03]  /*1b930*/  LOP3.LUT R5, R5, 0x3fffffe, RZ, 0xc0, !PT ;  /* 0x03fffffe05057812 */ /* 0x000fc600078ec0ff */
[----:B------:R-:W-:Y:S01]  /*1b940*/  IMAD R6, R7, 0x10, R6 ;  /* 0x0000001007067824 */ /* 0x000fe200078e0206 */
[----:B------:R-:W-:Y:S02]  /*1b950*/  IADD3 R5, R4, -R5, RZ ;  /* 0x8000000504057210 */ /* 0x000fe40007ffe0ff */
[----:B------:R-:W-:Y:S01]  /*1b960*/  @P0 IADD3 R4, P3, R87, UR4, RZ ;  /* 0x0000000457040c10 */ /* 0x000fe2000ff7e0ff */
[----:B------:R-:W-:Y:S01]  /*1b970*/  ULDC UR4, c[0x0][0xa88] ;  /* 0x0002a20000047ab9 */ /* 0x000fe20000000800 */
[----:B------:R-:W-:Y:S01]  /*1b980*/  LEA R15, R5, R6, 0x6 ;  /* 0x00000006050f7211 */ /* 0x000fe200078e30ff */
[----:B------:R-:W-:Y:S01]  /*1b990*/  IMAD.U32 R6, RZ, RZ, UR4 ;  /* 0x00000004ff067e24 */ /* 0x000fe2000f8e00ff */
[----:B------:R-:W-:Y:S01]  /*1b9a0*/  @P0 IADD3.X R5, R104, UR5, RZ, P3, !PT ;  /* 0x0000000568050c10 */ /* 0x000fe20009ffe4ff */
[----:B------:R1:W5:Y:S01]  /*1b9b0*/  @P1 LDG.E R78, desc[UR36][R108.64] ;  /* 0x000000246c4e1981 */ /* 0x000362000c1e1900 */
[----:B0-----:R-:W-:Y:S02]  /*1b9c0*/  ISETP.NE.AND P2, PT, R3, 0x1, PT ;  /* 0x000000010300780c */ /* 0x001fe40003f45270 */
[----:B------:R-:W-:Y:S01]  /*1b9d0*/  LOP3.LUT R10, R10, 0xfffffffc, RZ, 0xc0, !PT ;  /* 0xfffffffc0a0a7812 */ /* 0x000fe200078ec0ff */
[----:B------:R1:W5:Y:S04]  /*1b9e0*/  @P0 LDG.E R6, desc[UR36][R4.64] ;  /* 0x0000002404060981 */ /* 0x000368000c1e1900 */
[----:B------:R-:W-:-:S05]  /*1b9f0*/  IMAD.IADD R10, R88, 0x1, -R10 ;  /* 0x00000001580a7824 */ /* 0x000fca00078e0a0a */
[----:B------:R-:W-:Y:S01]  /*1ba00*/  LEA.HI R11, R10, R10, RZ, 0x1 ;  /* 0x0000000a0a0b7211 */ /* 0x000fe200078f08ff */
[----:B------:R-:W0:Y:S03]  /*1ba10*/  @P2 LDC R8, c[0x0][0xbec] ;  /* 0x0002fb00ff082b82 */ /* 0x000e260000000800 */
[----:B------:R-:W-:-:S05]  /*1ba20*/  LOP3.LUT R11, R11, 0x1ffffffe, RZ, 0xc0, !PT ;  /* 0x1ffffffe0b0b7812 */ /* 0x000fca00078ec0ff */
[----:B------:R-:W3:Y:S01]  /*1ba30*/  @P2 LDC R9, c[0x0][0xbf0] ;  /* 0x0002fc00ff092b82 */ /* 0x000ee20000000800 */
[----:B------:R-:W-:-:S04]  /*1ba40*/  IMAD.IADD R10, R10, 0x1, -R11 ;  /* 0x000000010a0a7824 */ /* 0x000fc800078e0a0b */
[----:B------:R-:W-:-:S05]  /*1ba50*/  IMAD R10, R10, 0x8, R15 ;  /* 0x000000080a0a7824 */ /* 0x000fca00078e020f */
[----:B--2---:R-:W-:Y:S01]  /*1ba60*/  LEA R13, R82, R10, 0x7 ;  /* 0x0000000a520d7211 */ /* 0x004fe200078e38ff */
[----:B01-3--:R-:W-:Y:S06]  /*1ba70*/  @P0 BRA `(.L_x_666) ;  /* 0x0000000000100947 */ /* 0x00bfec0003800000 */
[----:B------:R-:W-:Y:S05]  /*1ba80*/  @!P1 BRA `(.L_x_666) ;  /* 0x00000000000c9947 */ /* 0x000fea0003800000 */
[----:B------:R-:W2:Y:S04]  /*1ba90*/  LDG.E R5, desc[UR36][R108.64] ;  /* 0x000000246c057981 */ /* 0x000ea8000c1e1900 */
[----:B-----5:R-:W2:Y:S02]  /*1baa0*/  LDG.E R6, desc[UR36][R108.64+0x4] ;  /* 0x000004246c067981 */ /* 0x020ea4000c1e1900 */
[----:B--2---:R-:W-:-:S07]  /*1bab0*/  IMAD.IADD R6, R6, 0x1, -R5 ;  /* 0x0000000106067824 */ /* 0x004fce00078e0a05 */
.L_x_666:
[----:B------:R-:W2:Y:S01]  /*1bac0*/  LDL.LU R84, [R1+0x30] ;  /* 0x0000300001547983 */ /* 0x000ea20000300800 */
[----:B------:R-:W-:Y:S01]  /*1bad0*/  @P2 IMAD.HI.U32 R4, R13, R8, RZ ;  /* 0x000000080d042227 */ /* 0x000fe200078e00ff */
[----:B------:R-:W-:Y:S01]  /*1bae0*/  ULDC.64 UR4, c[0x0][0xb90] ;  /* 0x0002e40000047ab9 */ /* 0x000fe20000000a00 */
[----:B-----5:R-:W-:Y:S01]  /*1baf0*/  SHF.R.S32.HI R79, RZ, 0x1f, R78 ;  /* 0x0000001fff4f7819 */ /* 0x020fe2000001144e */
[----:B------:R-:W0:Y:S01]  /*1bb00*/  @P2 LDC R83, c[0x0][0xbec] ;  /* 0x0002fb00ff532b82 */ /* 0x000e220000000800 */
[----:B------:R-:W-:Y:S01]  /*1bb10*/  IMAD.MOV.U32 R7, RZ, RZ, R13 ;  /* 0x000000ffff077224 */ /* 0x000fe200078e000d */
[----:B------:R-:W-:Y:S01]  /*1bb20*/  @P2 SHF.R.U32.HI R7, RZ, R9, R4 ;  /* 0x00000009ff072219 */ /* 0x000fe20000011604 */
[----:B------:R-:W-:Y:S01]  /*1bb30*/  IMAD R81, R6, R3, RZ ;  /* 0x0000000306517224 */ /* 0x000fe200078e02ff */
[----:B------:R-:W-:Y:S02]  /*1bb40*/  SEL R20, R143, RZ, !P1 ;  /* 0x000000ff8f147207 */ /* 0x000fe40004800000 */
[----:B------:R-:W-:-:S02]  /*1bb50*/  SEL R21, R141, RZ, !P1 ;  /* 0x000000ff8d157207 */ /* 0x000fc40004800000 */
[----:B------:R-:W-:Y:S01]  /*1bb60*/  LEA R11, R219, R18, 0x6 ;  /* 0x00000012db0b7211 */ /* 0x000fe200078e30ff */
[----:B------:R-:W1:Y:S04]  /*1bb70*/  @P2 LDC R85, c[0x0][0xbf0] ;  /* 0x0002fc00ff552b82 */ /* 0x000e680000000800 */
[----:B------:R-:W-:Y:S01]  /*1bb80*/  IMAD.WIDE R76, R11, 0x2, R76 ;  /* 0x000000020b4c7825 */ /* 0x000fe200078e024c */
[----:B------:R-:W-:Y:S02]  /*1bb90*/  SHF.R.S32.HI R11, RZ, 0x1f, R7 ;  /* 0x0000001fff0b7819 */ /* 0x000fe40000011407 */
[----:B------:R-:W-:-:S04]  /*1bba0*/  IADD3 R29, P3, R76, 0x4000, RZ ;  /* 0x000040004c1d7810 */ /* 0x000fc80007f7e0ff */
[----:B------:R-:W-:-:S04]  /*1bbb0*/  LOP3.LUT R28, R29, 0x380, RZ, 0xc0, !PT ;  /* 0x000003801d1c7812 */ /* 0x000fc800078ec0ff */
[----:B------:R-:W-:-:S04]  /*1bbc0*/  SHF.R.U64 R28, R28, 0x3, RZ ;  /* 0x000000031c1c7819 */ /* 0x000fc800000012ff */
[----:B------:R-:W-:Y:S01]  /*1bbd0*/  LOP3.LUT R28, R28, R29, RZ, 0x3c, !PT ;  /* 0x0000001d1c1c7212 */ /* 0x000fe200078e3cff */
[----:B------:R-:W-:Y:S01]  /*1bbe0*/  IMAD.X R29, RZ, RZ, R77, P3 ;  /* 0x000000ffff1d7224 */ /* 0x000fe200018e064d */
        /* <DEDUP_REMOVED lines=10> */
[----:B------:R-:W-:-:S04]  /*1bc90*/  SHF.R.S32.HI R86, RZ, 0x1f, R88 ;  /* 0x0000001fff567819 */ /* 0x000fc80000011458 */
[----:B------:R-:W-:-:S04]  /*1bca0*/  LEA.HI R86, R86, R88, RZ, 0x3 ;  /* 0x0000005856567211 */ /* 0x000fc800078f18ff */
[----:B------:R-:W-:-:S04]  /*1bcb0*/  LOP3.LUT R86, R86, 0xfffffff8, RZ, 0xc0, !PT ;  /* 0xfffffff856567812 */ /* 0x000fc800078ec0ff */
[----:B------:R-:W-:Y:S01]  /*1bcc0*/  IADD3 R86, R88, -R86, RZ ;  /* 0x8000005658567210 */ /* 0x000fe20007ffe0ff */
[----:B------:R-:W-:Y:S01]  /*1bcd0*/  BSSY B1, `(.L_x_667) ;  /* 0x00000bf000017945 */ /* 0x000fe20003800000 */
[----:B------:R-:W-:Y:S02]  /*1bce0*/  IADD3 R88, R18, 0x80, RZ ;  /* 0x0000008012587810 */ /* 0x000fe40007ffe0ff */
[----:B------:R-:W-:Y:S02]  /*1bcf0*/  SHF.R.S32.HI R87, RZ, 0x1f, R218 ;  /* 0x0000001fff577819 */ /* 0x000fe400000114da */
[----:B------:R-:W-:Y:S02]  /*1bd00*/  SHF.R.S32.HI R90, RZ, 0x1f, R18 ;  /* 0x0000001fff5a7819 */ /* 0x000fe40000011412 */
[----:B------:R-:W-:Y:S02]  /*1bd10*/  SHF.R.S32.HI R89, RZ, 0x1f, R88 ;  /* 0x0000001fff597819 */ /* 0x000fe40000011458 */
[----:B--2---:R-:W-:Y:S01]  /*1bd20*/  SHF.R.S32.HI R80, RZ, 0x1f, R84 ;  /* 0x0000001fff507819 */ /* 0x004fe20000011454 */
[----:B------:R-:W-:-:S04]  /*1bd30*/  IMAD.WIDE.U32 R4, R84, UR4, R78 ;  /* 0x0000000454047c25 */ /* 0x000fc8000f8e004e */
[----:B------:R-:W-:-:S04]  /*1bd40*/  IMAD R8, R80, UR4, RZ ;  /* 0x0000000450087c24 */ /* 0x000fc8000f8e02ff */
[----:B------:R-:W-:Y:S01]  /*1bd50*/  IMAD R9, R84, UR5, R8 ;  /* 0x0000000554097c24 */ /* 0x000fe2000f8e0208 */
[----:B------:R-:W-:Y:S01]  /*1bd60*/  ULDC.64 UR4, c[0x0][0xb98] ;  /* 0x0002e60000047ab9 */ /* 0x000fe20000000a00 */
[----:B------:R-:W-:Y:S02]  /*1bd70*/  IMAD.MOV R8, RZ, RZ, -R7 ;  /* 0x000000ffff087224 */ /* 0x000fe400078e0a07 */
[----:B------:R-:W-:Y:S02]  /*1bd80*/  IMAD.IADD R5, R5, 0x1, R9 ;  /* 0x0000000105057824 */ /* 0x000fe400078e0209 */
[----:B------:R-:W-:Y:S01]  /*1bd90*/  IMAD R9, R3, R8, R13 ;  /* 0x0000000803097224 */ /* 0x000fe200078e020d */
[----:B------:R-:W-:Y:S01]  /*1bda0*/  IADD3 R13, P4, R76, 0x2000, RZ ;  /* 0x000020004c0d7810 */ /* 0x000fe20007f9e0ff */
[----:B------:R-:W-:Y:S02]  /*1bdb0*/  IMAD R8, R20, UR4, RZ ;  /* 0x0000000414087c24 */ /* 0x000fe4000f8e02ff */
[----:B------:R-:W-:-:S04]  /*1bdc0*/  IMAD.WIDE.U32 R4, R21, UR4, R4 ;  /* 0x0000000415047c25 */ /* 0x000fc8000f8e0004 */
[----:B------:R-:W-:Y:S01]  /*1bdd0*/  IMAD R10, R21, UR5, R8 ;  /* 0x00000005150a7c24 */ /* 0x000fe2000f8e0208 */
[----:B------:R-:W-:Y:S01]  /*1bde0*/  SHF.R.S32.HI R8, RZ, 0x1f, R9 ;  /* 0x0000001fff087819 */ /* 0x000fe20000011409 */
[----:B------:R-:W-:Y:S01]  /*1bdf0*/  ULDC.64 UR4, c[0x0][0xb88] ;  /* 0x0002e20000047ab9 */ /* 0x000fe20000000a00 */
[----:B------:R-:W-:Y:S02]  /*1be00*/  IADD3 R4, P0, R7, R4, RZ ;  /* 0x0000000407047210 */ /* 0x000fe40007f1e0ff */
[----:B------:R-:W-:Y:S01]  /*1be10*/  IADD3 R7, P5, R76, 0x1000, RZ ;  /* 0x000010004c077810 */ /* 0x000fe20007fbe0ff */
[----:B------:R-:W-:Y:S01]  /*1be20*/  IMAD R12, R8, UR4, RZ ;  /* 0x00000004080c7c24 */ /* 0x000fe2000f8e02ff */
[----:B------:R-:W-:Y:S02]  /*1be30*/  IADD3.X R5, R11, R5, R10, P0, !PT ;  /* 0x000000050b057210 */ /* 0x000fe400007fe40a */
[----:B------:R-:W-:Y:S01]  /*1be40*/  LOP3.LUT P0, RZ, R14, 0x3, RZ, 0xc0, !PT ;  /* 0x000000030eff7812 */ /* 0x000fe2000780c0ff */
[----:B------:R-:W-:Y:S01]  /*1be50*/  IMAD R11, R9, UR5, R12 ;  /* 0x00000005090b7c24 */ /* 0x000fe2000f8e020c */
[----:B------:R-:W-:Y:S01]  /*1be60*/  LOP3.LUT R12, R13, 0x380, RZ, 0xc0, !PT ;  /* 0x000003800d0c7812 */ /* 0x000fe200078ec0ff */
[----:B------:R-:W-:Y:S01]  /*1be70*/  IMAD.WIDE.U32 R4, R9, UR4, R4 ;  /* 0x0000000409047c25 */ /* 0x000fe2000f8e0004 */
[----:B------:R-:W-:Y:S01]  /*1be80*/  ULDC.64 UR4, c[0x0][0xb50] ;  /* 0x0002d40000047ab9 */ /* 0x000fe20000000a00 */
[----:B------:R-:W-:-:S02]  /*1be90*/  LOP3.LUT R8, R7, 0x380, RZ, 0xc0, !PT ;  /* 0x0000038007087812 */ /* 0x000fc400078ec0ff */
[----:B------:R-:W-:Y:S01]  /*1bea0*/  SHF.R.U64 R12, R12, 0x3, RZ ;  /* 0x000000030c0c7819 */ /* 0x000fe200000012ff */
[--C-:B------:R-:W-:Y:S01]  /*1beb0*/  IMAD.X R9, RZ, RZ, R77.reuse, P5 ;  /* 0x000000ffff097224 */ /* 0x100fe200028e064d */
[----:B------:R-:W-:Y:S02]  /*1bec0*/  IADD3 R5, R5, R11, RZ ;  /* 0x0000000b05057210 */ /* 0x000fe40007ffe0ff */
[----:B------:R-:W-:Y:S02]  /*1bed0*/  LEA R10, P1, R4, UR4, 0x2 ;  /* 0x00000004040a7c11 */ /* 0x000fe4000f8210ff */
[----:B------:R-:W-:Y:S01]  /*1bee0*/  LOP3.LUT R12, R12, R13, RZ, 0x3c, !PT ;  /* 0x0000000d0c0c7212 */ /* 0x000fe200078e3cff */
[----:B------:R-:W-:Y:S01]  /*1bef0*/  IMAD.X R13, RZ, RZ, R77, P4 ;  /* 0x000000ffff0d7224 */ /* 0x000fe200020e064d */
[----:B------:R-:W-:Y:S01]  /*1bf00*/  LEA.HI.X R11, R4, UR5, R5, 0x2, P1 ;  /* 0x00000005040b7c11 */ /* 0x000fe200088f1405 */
[----:B------:R-:W-:Y:S01]  /*1bf10*/  SHFL.IDX PT, R50, R10, RZ, 0x1c1f ;  /* 0x001c1fff0a327589 */ /* 0x000fe200000e0000 */
[----:B------:R-:W-:Y:S01]  /*1bf20*/  IADD3 R25, P1, R76, 0x3000, RZ ;  /* 0x000030004c197810 */ /* 0x000fe20007f3e0ff */
[----:B------:R-:W-:Y:S01]  /*1bf30*/  IMAD R4, R82, 0x80, R15 ;  /* 0x0000008052047824 */ /* 0x000fe200078e020f */
[C---:B------:R-:W-:Y:S01]  /*1bf40*/  IADD3 R33, P5, R76.reuse, 0x5000, RZ ;  /* 0x000050004c217810 */ /* 0x040fe20007fbe0ff */
[----:B------:R-:W2:Y:S01]  /*1bf50*/  SHFL.IDX PT, R51, R11, RZ, 0x1c1f ;  /* 0x001c1fff0b337589 */ /* 0x000ea200000e0000 */
[----:B------:R-:W-:Y:S01]  /*1bf60*/  LOP3.LUT R24, R25, 0x380, RZ, 0xc0, !PT ;  /* 0x0000038019187812 */ /* 0x000fe200078ec0ff */
[----:B------:R-:W-:Y:S01]  /*1bf70*/  ULDC.64 UR4, c[0x0][0xaa0] ;  /* 0x0002a80000047ab9 */ /* 0x000fe20000000a00 */
[----:B------:R-:W-:Y:S01]  /*1bf80*/  IADD3 R37, P4, R76, 0x6000, RZ ;  /* 0x000060004c257810 */ /* 0x000fe20007f9e0ff */
[----:B------:R-:W-:Y:S01]  /*1bf90*/  SHFL.IDX PT, R54, R10, 0x1, 0x1c1f ;  /* 0x003c1f000a367f89 */ /* 0x000fe200000e0000 */
[----:B------:R-:W-:-:S02]  /*1bfa0*/  SHF.R.U64 R24, R24, 0x3, RZ ;  /* 0x0000000318187819 */ /* 0x000fc400000012ff */
[----:B------:R-:W-:Y:S01]  /*1bfb0*/  LOP3.LUT R32, R33, 0x380, RZ, 0xc0, !PT ;  /* 0x0000038021207812 */ /* 0x000fe200078ec0ff */
[----:B------:R-:W3:Y:S01]  /*1bfc0*/  SHFL.IDX PT, R55, R11, 0x1, 0x1c1f ;  /* 0x003c1f000b377f89 */ /* 0x000ee200000e0000 */
[----:B------:R-:W-:Y:S02]  /*1bfd0*/  LOP3.LUT R24, R24, R25, RZ, 0x3c, !PT ;  /* 0x0000001918187212 */ /* 0x000fe400078e3cff */
[----:B------:R-:W-:Y:S02]  /*1bfe0*/  IADD3.X R25, RZ, R77, RZ, P1, !PT ;  /* 0x0000004dff197210 */ /* 0x000fe40000ffe4ff */
[----:B------:R-:W-:Y:S02]  /*1bff0*/  IADD3 R41, P1, R76, 0x7000, RZ ;  /* 0x000070004c297810 */ /* 0x000fe40007f3e0ff */
[----:B------:R-:W-:Y:S02]  /*1c000*/  LOP3.LUT R36, R37, 0x380, RZ, 0xc0, !PT ;  /* 0x0000038025247812 */ /* 0x000fe400078ec0ff */
[----:B------:R-:W-:-:S02]  /*1c010*/  LOP3.LUT R40, R41, 0x380, RZ, 0xc0, !PT ;  /* 0x0000038029287812 */ /* 0x000fc400078ec0ff */
[----:B------:R-:W-:Y:S02]  /*1c020*/  SHF.R.U64 R32, R32, 0x3, RZ ;  /* 0x0000000320207819 */ /* 0x000fe400000012ff */
[----:B------:R-:W-:Y:S02]  /*1c030*/  SHF.R.U64 R40, R40, 0x3, RZ ;  /* 0x0000000328287819 */ /* 0x000fe400000012ff */
[----:B------:R-:W-:Y:S02]  /*1c040*/  SHF.R.U64 R36, R36, 0x3, RZ ;  /* 0x0000000324247819 */ /* 0x000fe400000012ff */
[----:B------:R-:W-:Y:S01]  /*1c050*/  LOP3.LUT R40, R40, R41, RZ, 0x3c, !PT ;  /* 0x0000002928287212 */ /* 0x000fe200078e3cff */
[--C-:B------:R-:W-:Y:S01]  /*1c060*/  IMAD.X R41, RZ, RZ, R77.reuse, P1 ;  /* 0x000000ffff297224 */ /* 0x100fe200008e064d */
[----:B------:R-:W-:Y:S02]  /*1c070*/  IADD3 R57, P1, R76, 0xb000, RZ ;  /* 0x0000b0004c397810 */ /* 0x000fe40007f3e0ff */
[----:B------:R-:W-:Y:S01]  /*1c080*/  LOP3.LUT R32, R32, R33, RZ, 0x3c, !PT ;  /* 0x0000002120207212 */ /* 0x000fe200078e3cff */
[----:B------:R-:W-:Y:S01]  /*1c090*/  IMAD.X R33, RZ, RZ, R77, P5 ;  /* 0x000000ffff217224 */ /* 0x000fe200028e064d */
[----:B------:R-:W-:-:S02]  /*1c0a0*/  LOP3.LUT R56, R57, 0x380, RZ, 0xc0, !PT ;  /* 0x0000038039387812 */ /* 0x000fc400078ec0ff */
[----:B------:R-:W-:Y:S02]  /*1c0b0*/  LOP3.LUT R36, R36, R37, RZ, 0x3c, !PT ;  /* 0x0000002524247212 */ /* 0x000fe400078e3cff */
[----:B------:R-:W-:Y:S02]  /*1c0c0*/  IADD3.X R37, RZ, R77, RZ, P4, !PT ;  /* 0x0000004dff257210 */ /* 0x000fe400027fe4ff */
[C---:B------:R-:W-:Y:S02]  /*1c0d0*/  IADD3 R49, P5, R76.reuse, 0x9000, RZ ;  /* 0x000090004c317810 */ /* 0x040fe40007fbe0ff */
[----:B------:R-:W-:Y:S02]  /*1c0e0*/  IADD3 R53, P4, R76, 0xa000, RZ ;  /* 0x0000a0004c357810 */ /* 0x000fe40007f9e0ff */
[----:B------:R-:W-:Y:S02]  /*1c0f0*/  SHF.R.U64 R56, R56, 0x3, RZ ;  /* 0x0000000338387819 */ /* 0x000fe400000012ff */
[----:B------:R-:W-:-:S02]  /*1c100*/  LOP3.LUT R48, R49, 0x380, RZ, 0xc0, !PT ;  /* 0x0000038031307812 */ /* 0x000fc400078ec0ff */
[----:B------:R-:W-:Y:S02]  /*1c110*/  LOP3.LUT R52, R53, 0x380, RZ, 0xc0, !PT ;  /* 0x0000038035347812 */ /* 0x000fe400078ec0ff */
[----:B------:R-:W-:Y:S02]  /*1c120*/  LOP3.LUT R56, R56, R57, RZ, 0x3c, !PT ;  /* 0x0000003938387212 */ /* 0x000fe400078e3cff */
[----:B------:R-:W-:Y:S02]  /*1c130*/  IADD3.X R57, RZ, R77, RZ, P1, !PT ;  /* 0x0000004dff397210 */ /* 0x000fe40000ffe4ff */
[C---:B------:R-:W-:Y:S01]  /*1c140*/  ISETP.GE.OR P1, PT, R4.reuse, R81, P0 ;  /* 0x000000510400720c */ /* 0x040fe20000726670 */
[----:B------:R-:W-:Y:S01]  /*1c150*/  VIADD R4, R4, 0x8 ;  /* 0x0000000804047836 */ /* 0x000fe20000000000 */
[----:B------:R-:W-:Y:S02]  /*1c160*/  SHF.R.U64 R48, R48, 0x3, RZ ;  /* 0x0000000330307819 */ /* 0x000fe400000012ff */
[----:B------:R-:W-:-:S02]  /*1c170*/  SHF.R.U64 R52, R52, 0x3, RZ ;  /* 0x0000000334347819 */ /* 0x000fc400000012ff */
[----:B------:R-:W-:Y:S02]  /*1c180*/  SHF.R.U64 R8, R8, 0x3, RZ ;  /* 0x0000000308087819 */ /* 0x000fe400000012ff */
[----:B------:R-:W-:Y:S02]  /*1c190*/  LOP3.LUT R48, R48, R49, RZ, 0x3c, !PT ;  /* 0x0000003130307212 */ /* 0x000fe400078e3cff */
[----:B------:R-:W-:Y:S01]  /*1c1a0*/  LOP3.LUT R52, R52, R53, RZ, 0x3c, !PT ;  /* 0x0000003534347212 */ /* 0x000fe200078e3cff */
[----:B------:R-:W-:Y:S01]  /*1c1b0*/  IMAD.X R53, RZ, RZ, R77, P4 ;  /* 0x000000ffff357224 */ /* 0x000fe200020e064d */
[----:B------:R-:W-:Y:S01]  /*1c1c0*/  LOP3.LUT R8, R8, R7, RZ, 0x3c, !PT ;  /* 0x0000000708087212 */ /* 0x000fe200078e3cff */
[----:B--2---:R2:W-:Y:S01]  /*1c1d0*/  @!P1 ST.E desc[UR36][R50.64], R0 ;  /* 0x0000000032009985 */ /* 0x0045e2000c101924 */
[----:B------:R-:W-:Y:S02]  /*1c1e0*/  IADD3.X R49, RZ, R77, RZ, P5, !PT ;  /* 0x0000004dff317210 */ /* 0x000fe40002ffe4ff */
[----:B------:R-:W-:-:S02]  /*1c1f0*/  IADD3 R5, P3, R76, 0xf000, RZ ;  /* 0x0000f0004c057810 */ /* 0x000fc40007f7e0ff */
[----:B------:R-:W-:Y:S02]  /*1c200*/  ISETP.GE.OR P0, PT, R4, R81, P0 ;  /* 0x000000510400720c */ /* 0x000fe40000706670 */
[C---:B------:R-:W-:Y:S01]  /*1c210*/  IADD3 R65, P5, R76.reuse, 0xd000, RZ ;  /* 0x0000d0004c417810 */ /* 0x040fe20007fbe0ff */
[----:B------:R-:W-:Y:S01]  /*1c220*/  IMAD.X R73, RZ, RZ, R77, P3 ;  /* 0x000000ffff497224 */ /* 0x000fe200018e064d */
[C---:B------:R-:W-:Y:S02]  /*1c230*/  IADD3 R69, P4, R76.reuse, 0xe000, RZ ;  /* 0x0000e0004c457810 */ /* 0x040fe40007f9e0ff */
[----:B------:R-:W-:Y:S02]  /*1c240*/  LOP3.LUT R7, R76, 0x380, RZ, 0xc0, !PT ;  /* 0x000003804c077812 */ /* 0x000fe400078ec0ff */
[----:B------:R-:W-:Y:S02]  /*1c250*/  LOP3.LUT R4, R5, 0x380, RZ, 0xc0, !PT ;  /* 0x0000038005047812 */ /* 0x000fe400078ec0ff */
[----:B------:R-:W-:-:S02]  /*1c260*/  LOP3.LUT R64, R65, 0x380, RZ, 0xc0, !PT ;  /* 0x0000038041407812 */ /* 0x000fc400078ec0ff */
[----:B------:R-:W-:Y:S01]  /*1c270*/  LOP3.LUT R68, R69, 0x380, RZ, 0xc0, !PT ;  /* 0x0000038045447812 */ /* 0x000fe200078ec0ff */
[----:B---3--:R3:W-:Y:S01]  /*1c280*/  @!P0 ST.E desc[UR36][R54.64], R2 ;  /* 0x0000000236008985 */ /* 0x0087e2000c101924 */
[----:B------:R-:W-:Y:S02]  /*1c290*/  SHF.R.U64 R7, R7, 0x3, RZ ;  /* 0x0000000307077819 */ /* 0x000fe400000012ff */
[----:B------:R-:W-:Y:S01]  /*1c2a0*/  SHF.R.U64 R4, R4, 0x3, RZ ;  /* 0x0000000304047819 */ /* 0x000fe200000012ff */
[----:B------:R-:W5:Y:S01]  /*1c2b0*/  LD.E.128 R8, desc[UR36][R8.64] ;  /* 0x0000002408087980 */ /* 0x000f62000c101d00 */
[----:B------:R-:W-:Y:S02]  /*1c2c0*/  SHF.R.U64 R64, R64, 0x3, RZ ;  /* 0x0000000340407819 */ /* 0x000fe400000012ff */
[----:B------:R-:W-:Y:S01]  /*1c2d0*/  SHF.R.U64 R68, R68, 0x3, RZ ;  /* 0x0000000344447819 */ /* 0x000fe200000012ff */
[----:B------:R-:W5:Y:S01]  /*1c2e0*/  LD.E.128 R12, desc[UR36][R12.64] ;  /* 0x000000240c0c7980 */ /* 0x000f62000c101d00 */
[----:B------:R-:W-:-:S02]  /*1c2f0*/  LOP3.LUT R76, R7, R76, RZ, 0x3c, !PT ;  /* 0x0000004c074c7212 */ /* 0x000fc400078e3cff */
[----:B------:R-:W-:Y:S01]  /*1c300*/  LOP3.LUT R64, R64, R65, RZ, 0x3c, !PT ;  /* 0x0000004140407212 */ /* 0x000fe200078e3cff */
[----:B------:R-:W5:Y:S01]  /*1c310*/  LD.E.128 R24, desc[UR36][R24.64] ;  /* 0x0000002418187980 */ /* 0x000f62000c101d00 */
[----:B------:R-:W-:Y:S01]  /*1c320*/  LOP3.LUT R68, R68, R69, RZ, 0x3c, !PT ;  /* 0x0000004544447212 */ /* 0x000fe200078e3cff */
[----:B------:R-:W-:Y:S01]  /*1c330*/  IMAD.X R69, RZ, RZ, R77, P4 ;  /* 0x000000ffff457224 */ /* 0x000fe200020e064d */
[----:B------:R-:W-:Y:S01]  /*1c340*/  LOP3.LUT R72, R4, R5, RZ, 0x3c, !PT ;  /* 0x0000000504487212 */ /* 0x000fe200078e3cff */
[----:B------:R-:W5:Y:S01]  /*1c350*/  LD.E.128 R28, desc[UR36][R28.64] ;  /* 0x000000241c1c7980 */ /* 0x000f62000c101d00 */
[----:B------:R-:W-:-:S03]  /*1c360*/  IADD3.X R65, RZ, R77, RZ, P5, !PT ;  /* 0x0000004dff417210 */ /* 0x000fc60002ffe4ff */
[----:B------:R4:W5:Y:S04]  /*1c370*/  LD.E.128 R4, desc[UR36][R76.64] ;  /* 0x000000244c047980 */ /* 0x000968000c101d00 */
[----:B------:R-:W5:Y:S04]  /*1c380*/  LD.E.128 R32, desc[UR36][R32.64] ;  /* 0x0000002420207980 */ /* 0x000f68000c101d00 */
[----:B------:R-:W5:Y:S01]  /*1c390*/  LD.E.128 R36, desc[UR36][R36.64] ;  /* 0x0000002424247980 */ /* 0x000f62000c101d00 */
[----:B----4-:R-:W-:-:S03]  /*1c3a0*/  IMAD R77, R79, UR4, RZ ;  /* 0x000000044f4d7c24 */ /* 0x010fc6000f8e02ff */
[----:B------:R-:W5:Y:S01]  /*1c3b0*/  LD.E.128 R40, desc[UR36][R40.64] ;  /* 0x0000002428287980 */ /* 0x000f62000c101d00 */
[C---:B------:R-:W-:Y:S02]  /*1c3c0*/  IMAD R79, R78.reuse, UR5, R77 ;  /* 0x000000054e4f7c24 */ /* 0x040fe4000f8e024d */
[----:B------:R-:W-:Y:S01]  /*1c3d0*/  IMAD.WIDE.U32 R76, R78, UR4, RZ ;  /* 0x000000044e4c7c25 */ /* 0x000fe2000f8e00ff */
[----:B------:R-:W-:Y:S01]  /*1c3e0*/  ULDC.64 UR4, c[0x0][0xae8] ;  /* 0x0002ba0000047ab9 */ /* 0x000fe20000000a00 */
[----:B------:R-:W5:Y:S02]  /*1c3f0*/  LD.E.128 R44, desc[UR36][R44.64] ;  /* 0x000000242c2c7980 */ /* 0x000f64000c101d00 */
[----:B------:R-:W-:Y:S02]  /*1c400*/  IMAD R78, R86, 0x20, R219 ;  /* 0x00000020564e7824 */ /* 0x000fe400078e02db */
[----:B------:R-:W-:Y:S01]  /*1c410*/  IMAD.IADD R77, R77, 0x1, R79 ;  /* 0x000000014d4d7824 */ /* 0x000fe200078e024f */
[----:B--2---:R-:W5:Y:S01]  /*1c420*/  LD.E.128 R48, desc[UR36][R48.64] ;  /* 0x0000002430307980 */ /* 0x004f62000c101d00 */
[----:B------:R-:W-:Y:S01]  /*1c430*/  IMAD R80, R80, UR4, RZ ;  /* 0x0000000450507c24 */ /* 0x000fe2000f8e02ff */
[----:B------:R-:W-:Y:S01]  /*1c440*/  LEA R78, R82, R78, 0x7 ;  /* 0x0000004e524e7211 */ /* 0x000fe200078e38ff */
[C---:B------:R-:W-:Y:S01]  /*1c450*/  IMAD.WIDE.U32 R76, R84.reuse, UR4, R76 ;  /* 0x00000004544c7c25 */ /* 0x040fe2000f8e004c */
[----:B---3--:R-:W5:Y:S03]  /*1c460*/  LD.E.128 R52, desc[UR36][R52.64] ;  /* 0x0000002434347980 */ /* 0x008f66000c101d00 */
[----:B------:R-:W-:Y:S01]  /*1c470*/  IMAD R79, R84, UR5, R80 ;  /* 0x00000005544f7c24 */ /* 0x000fe2000f8e0250 */
[----:B------:R-:W-:Y:S01]  /*1c480*/  ULDC.64 UR4, c[0x0][0xaf0] ;  /* 0x0002bc0000047ab9 */ /* 0x000fe20000000a00 */
[----:B0-----:R-:W-:Y:S01]  /*1c490*/  @P2 IMAD.HI.U32 R0, R78, R83, RZ ;  /* 0x000000534e002227 */ /* 0x001fe200078e00ff */
[----:B------:R-:W5:Y:S03]  /*1c4a0*/  LD.E.128 R56, desc[UR36][R56.64] ;  /* 0x0000002438387980 */ /* 0x000f66000c101d00 */
[----:B------:R-:W-:Y:S01]  /*1c4b0*/  IMAD.IADD R77, R77, 0x1, R79 ;  /* 0x000000014d4d7824 */ /* 0x000fe200078e024f */
[----:B------:R-:W5:Y:S01]  /*1c4c0*/  LD.E.128 R60, desc[UR36][R60.64] ;  /* 0x000000243c3c7980 */ /* 0x000f62000c101d00 */
[----:B------:R-:W-:Y:S01]  /*1c4d0*/  IMAD.MOV.U32 R79, RZ, RZ, R78 ;  /* 0x000000ffff4f7224 */ /* 0x000fe200078e004e */
[----:B-1----:R-:W-:Y:S01]  /*1c4e0*/  @P2 SHF.R.U32.HI R79, RZ, R85, R0 ;  /* 0x00000055ff4f2219 */ /* 0x002fe20000011600 */
[----:B------:R-:W-:Y:S01]  /*1c4f0*/  IMAD R20, R20, UR4, RZ ;  /* 0x0000000414147c24 */ /* 0x000fe2000f8e02ff */
[----:B------:R-:W5:Y:S02]  /*1c500*/  LD.E.128 R64, desc[UR36][R64.64] ;  /* 0x0000002440407980 */ /* 0x000f64000c101d00 */
[----:B------:R-:W-:Y:S01]  /*1c510*/  SHF.R.S32.HI R0, RZ, 0x1f, R79 ;  /* 0x0000001fff007819 */ /* 0x000fe2000001144f */
[----:B------:R-:W-:Y:S01]  /*1c520*/  IMAD R83, R21, UR5, R20 ;  /* 0x0000000515537c24 */ /* 0x000fe2000f8e0214 */
[----:B------:R-:W-:Y:S01]  /*1c530*/  IADD3 R2, -R79, RZ, RZ ;  /* 0x000000ff4f027210 */ /* 0x000fe20007ffe1ff */
[----:B------:R-:W-:Y:S01]  /*1c540*/  IMAD.WIDE.U32 R20, R21, UR4, R76 ;  /* 0x0000000415147c25 */ /* 0x000fe2000f8e004c */
[----:B------:R-:W-:Y:S01]  /*1c550*/  ULDC.64 UR4, c[0x0][0xae0] ;  /* 0x0002b80000047ab9 */ /* 0x000fe20000000a00 */
[----:B------:R-:W5:Y:S02]  /*1c560*/  LD.E.128 R68, desc[UR36][R68.64] ;  /* 0x0000002444447980 */ /* 0x000f64000c101d00 */
[----:B------:R-:W-:-:S02]  /*1c570*/  IMAD R0, R0, UR4, RZ ;  /* 0x0000000400007c24 */ /* 0x000fc4000f8e02ff */
[----:B------:R-:W-:Y:S01]  /*1c580*/  IMAD R77, R3, R2, R78 ;  /* 0x00000002034d7224 */ /* 0x000fe200078e024e */
[----:B------:R-:W5:Y:S01]  /*1c590*/  LD.E.128 R72, desc[UR36][R72.64] ;  /* 0x0000002448487980 */ /* 0x000f62000c101d00 */
[----:B------:R-:W-:Y:S02]  /*1c5a0*/  IMAD.IADD R21, R21, 0x1, R83 ;  /* 0x0000000115157824 */ /* 0x000fe400078e0253 */
[C---:B------:R-:W-:Y:S01]  /*1c5b0*/  IMAD R83, R79.reuse, UR5, R0 ;  /* 0x000000054f537c24 */ /* 0x040fe2000f8e0200 */
[----:B------:R-:W-:Y:S01]  /*1c5c0*/  SHF.R.S32.HI R0, RZ, 0x1f, R77 ;  /* 0x0000001fff007819 */ /* 0x000fe2000001144d */
[----:B------:R-:W-:Y:S01]  /*1c5d0*/  IMAD.WIDE.U32 R2, R79, UR4, R20 ;  /* 0x000000044f027c25 */ /* 0x000fe2000f8e0014 */
[----:B------:R-:W-:Y:S01]  /*1c5e0*/  ULDC.64 UR4, c[0x0][0xad8] ;  /* 0x0002b60000047ab9 */ /* 0x000fe20000000a00 */
        /* <DEDUP_REMOVED lines=8> */
[----:B------:R-:W-:-:S04]  /*1c670*/  IMAD.WIDE.U32 R2, R77, UR4, R2 ;  /* 0x000000044d027c25 */ /* 0x000fc8000f8e0002 */
[----:B------:R-:W-:Y:S01]  /*1c680*/  IMAD R21, R77, UR5, R0 ;  /* 0x000000054d157c24 */ /* 0x000fe2000f8e0200 */
[----:B------:R-:W-:Y:S01]  /*1c690*/  ULDC.64 UR4, c[0x0][0xa80] ;  /* 0x0002a00000047ab9 */ /* 0x000fe20000000a00 */
[----:B------:R-:W-:Y:S02]  /*1c6a0*/  LEA R84, R82, R219, 0x7 ;  /* 0x000000db52547211 */ /* 0x000fe400078e38ff */
[----:B------:R-:W-:Y:S01]  /*1c6b0*/  IMAD.IADD R3, R3, 0x1, R21 ;  /* 0x0000000103037824 */ /* 0x000fe200078e0215 */
[----:B------:R-:W-:-:S04]  /*1c6c0*/  LEA R80, P2, R2, UR4, 0x1 ;  /* 0x0000000402507c11 */ /* 0x000fc8000f8408ff */
[----:B------:R-:W-:Y:S02]  /*1c6d0*/  LEA.HI.X R82, R2, UR5, R3, 0x1, P2 ;  /* 0x0000000502527c11 */ /* 0x000fe400090f0c03 */
[C---:B------:R-:W-:Y:S01]  /*1c6e0*/  ISETP.GE.AND P2, PT, R84.reuse, R81, PT ;  /* 0x000000515400720c */ /* 0x040fe20003f46270 */
[----:B------:R-:W-:Y:S01]  /*1c6f0*/  VIADD R0, R23, 0x38820 ;  /* 0x0003882017007836 */ /* 0x000fe20000000000 */
[C---:B------:R-:W-:Y:S01]  /*1c700*/  IADD3 R76, R84.reuse, 0x40, RZ ;  /* 0x00000040544c7810 */ /* 0x040fe20007ffe0ff */
[----:B------:R-:W-:-:S03]  /*1c710*/  VIADD R20, R84, 0x20 ;  /* 0x0000002054147836 */ /* 0x000fc60000000000 */
[----:B------:R-:W-:Y:S01]  /*1c720*/  PRMT R0, RZ, 0x654, R0 ;  /* 0x00000654ff007816 */ /* 0x000fe20000000000 */
[----:B------:R-:W-:Y:S01]  /*1c730*/  VIADD R86, R18, 0xc0 ;  /* 0x000000c012567836 */ /* 0x000fe20000000000 */
[----:B0-----:R0:W1:Y:S02]  /*1c740*/  SHFL.IDX PT, R83, R80, RZ, 0x181f ;  /* 0x00181fff50537589 */ /* 0x00106400000e0000 */
[----:B------:R0:W-:Y:S02]  /*1c750*/  SYNCS.ARRIVE.TRANS64.RED.A1T0 RZ, [R0+URZ], RZ ;  /* 0x000000ff00ff79a7 */ /* 0x0001e4000810043f */
[----:B------:R0:W2:Y:S01]  /*1c760*/  SHFL.IDX PT, R79, R82, RZ, 0x181f ;  /* 0x00181fff524f7589 */ /* 0x0000a200000e0000 */
[-C--:B------:R-:W-:Y:S02]  /*1c770*/  ISETP.GE.AND P1, PT, R20, R81.reuse, PT ;  /* 0x000000511400720c */ /* 0x080fe40003f26270 */
[----:B------:R-:W-:Y:S02]  /*1c780*/  ISETP.GE.AND P0, PT, R76, R81, PT ;  /* 0x000000514c00720c */ /* 0x000fe40003f06270 */
[----:B------:R-:W-:Y:S01]  /*1c790*/  SHF.R.S32.HI R85, RZ, 0x1f, R86 ;  /* 0x0000001fff557819 */ /* 0x000fe20000011456 */
[----:B------:R-:W-:Y:S10]  /*1c7a0*/  @P2 BRA `(.L_x_668) ;  /* 0x0000000000442947 */ /* 0x000ff40003800000 */
[----:B------:R-:W-:Y:S02]  /*1c7b0*/  ULDC UR4, c[0x0][0xac8] ;  /* 0x0002b20000047ab9 */ /* 0x000fe40000000800 */
[----:B------:R-:W-:Y:S02]  /*1c7c0*/  ISETP.GE.AND P2, PT, R18, UR4, PT ;  /* 0x0000000412007c0c */ /* 0x000fe4000bf46270 */
[----:B------:R-:W-:Y:S02]  /*1c7d0*/  ISETP.GE.AND P3, PT, R218, UR4, PT ;  /* 0x00000004da007c0c */ /* 0x000fe4000bf66270 */
[----:B------:R-:W-:-:S09]  /*1c7e0*/  ISETP.GE.AND P4, PT, R88, UR4, PT ;  /* 0x0000000458007c0c */ /* 0x000fd2000bf86270 */
[----:B-1----:R-:W-:-:S04]  /*1c7f0*/  @!P2 LEA R2, P5, R18, R83, 0x1 ;  /* 0x000000531202a211 */ /* 0x002fc800078a08ff */
[----:B--2---:R-:W-:Y:S02]  /*1c800*/  @!P2 LEA.HI.X R3, R18, R79, R90, 0x1, P5 ;  /* 0x0000004f1203a211 */ /* 0x004fe400028f0c5a */
[----:B------:R-:W-:-:S03]  /*1c810*/  ISETP.GE.AND P5, PT, R86, UR4, PT ;  /* 0x0000000456007c0c */ /* 0x000fc6000bfa6270 */
[----:B-----5:R3:W-:Y:S01]  /*1c820*/  @!P2 ST.E.128 desc[UR36][R2.64], R4 ;  /* 0x000000040200a985 */ /* 0x0207e2000c101d24 */
[----:B------:R-:W-:-:S04]  /*1c830*/  @!P3 LEA R20, P2, R218, R83, 0x1 ;  /* 0x00000053da14b211 */ /* 0x000fc800078408ff */
        /* <DEDUP_REMOVED lines=8> */
.L_x_668:
[----:B------:R-:W-:Y:S05]  /*1c8c0*/  BSYNC B1 ;  /* 0x0000000000017941 */ /* 0x000fea0003800000 */
.L_x_667:
[----:B---3--:R3:W4:Y:S01]  /*1c8d0*/  SHFL.IDX PT, R21, R82, 0x1, 0x181f ;  /* 0x00381f0052157f89 */ /* 0x00872200000e0000 */
[----:B------:R-:W-:Y:S03]  /*1c8e0*/  BSSY B1, `(.L_x_669) ;  /* 0x0000014000017945 */ /* 0x000fe60003800000 */
[----:B-----5:R3:W0:Y:S01]  /*1c8f0*/  SHFL.IDX PT, R29, R80, 0x1, 0x181f ;  /* 0x00381f00501d7f89 */ /* 0x02062200000e0000 */
[----:B------:R-:W-:Y:S05]  /*1c900*/  @P1 BRA `(.L_x_670) ;  /* 0x0000000000441947 */ /* 0x000fea0003800000 */
[----:B------:R-:W-:Y:S02]  /*1c910*/  ULDC UR4, c[0x0][0xac8] ;  /* 0x0002b20000047ab9 */ /* 0x000fe40000000800 */
[----:B------:R-:W-:Y:S02]  /*1c920*/  ISETP.GE.AND P4, PT, R18, UR4, PT ;  /* 0x0000000412007c0c */ /* 0x000fe4000bf86270 */
[----:B------:R-:W-:Y:S02]  /*1c930*/  ISETP.GE.AND P3, PT, R218, UR4, PT ;  /* 0x00000004da007c0c */ /* 0x000fe4000bf66270 */
[----:B------:R-:W-:Y:S02]  /*1c940*/  ISETP.GE.AND P2, PT, R88, UR4, PT ;  /* 0x0000000458007c0c */ /* 0x000fe4000bf46270 */
[----:B------:R-:W-:-:S07]  /*1c950*/  ISETP.GE.AND P1, PT, R86, UR4, PT ;  /* 0x0000000456007c0c */ /* 0x000fce000bf26270 */
[----:B0-----:R-:W-:-:S04]  /*1c960*/  @!P4 LEA R2, P5, R18, R29, 0x1 ;  /* 0x0000001d1202c211 */ /* 0x001fc800078a08ff */
[----:B----4-:R-:W-:Y:S02]  /*1c970*/  @!P4 LEA.HI.X R3, R18, R21, R90, 0x1, P5 ;  /* 0x000000151203c211 */ /* 0x010fe400028f0c5a */
[----:B------:R-:W-:-:S03]  /*1c980*/  @!P3 LEA R4, P5, R218, R29, 0x1 ;  /* 0x0000001dda04b211 */ /* 0x000fc600078a08ff */
[----:B------:R0:W-:Y:S01]  /*1c990*/  @!P4 ST.E.128 desc[UR36][R2.64], R8 ;  /* 0x000000080200c985 */ /* 0x0001e2000c101d24 */
        /* <DEDUP_REMOVED lines=8> */
.L_x_670:
[----:B------:R-:W-:Y:S05]  /*1ca20*/  BSYNC B1 ;  /* 0x0000000000017941 */ /* 0x000fea0003800000 */
.L_x_669:
        /* <DEDUP_REMOVED lines=10> */
[----:B------:R-:W-:Y:S02]  /*1cad0*/  @!P2 LEA R4, P4, R218, R7, 0x1 ;  /* 0x00000007da04a211 */ /* 0x000fe400078808ff */
[----:B------:R-:W-:Y:S02]  /*1cae0*/  @!P3 LEA.HI.X R3, R18, R9, R90, 0x1, P5 ;  /* 0x000000091203b211 */ /* 0x000fe400028f0c5a */
        /* <DEDUP_REMOVED lines=9> */
.L_x_672:
[----:B------:R-:W-:Y:S05]  /*1cb80*/  BSYNC B1 ;  /* 0x0000000000017941 */ /* 0x000fea0003800000 */
.L_x_671:
[----:B------:R-:W-:Y:S01]  /*1cb90*/  VIADD R0, R84, 0x60 ;  /* 0x0000006054007836 */ /* 0x000fe20000000000 */
[----:B0-----:R0:W0:Y:S04]  /*1cba0*/  SHFL.IDX PT, R9, R82, 0x3, 0x181f ;  /* 0x00781f0052097f89 */ /* 0x00102800000e0000 */
        /* <DEDUP_REMOVED lines=8> */
[-C--:B------:R-:W-:Y:S02]  /*1cc30*/  @!P4 LEA R4, P1, R218, R11.reuse, 0x1 ;  /* 0x0000000bda04c211 */ /* 0x080fe400078208ff */
[----:B------:R-:W-:Y:S02]  /*1cc40*/  @!P5 LEA R6, P2, R88, R11, 0x1 ;  /* 0x0000000b5806d211 */ /* 0x000fe400078408ff */
[-C--:B------:R-:W-:Y:S02]  /*1cc50*/  @!P3 LEA.HI.X R3, R18, R9.reuse, R90, 0x1, P0 ;  /* 0x000000091203b211 */ /* 0x080fe400000f0c5a */
        /* <DEDUP_REMOVED lines=11> */
.L_x_664:
[----:B------:R-:W2:Y:S01]  /*1cd10*/  LDL R9, [R1+0x14] ;  /* 0x0000140001097983 */ /* 0x000ea20000100800 */
[----:B------:R-:W-:-:S03]  /*1cd20*/  ULDC.64 UR4, c[0x0][0xc00] ;  /* 0x0003000000047ab9 */ /* 0x000fc60000000a00 */
[----:B------:R-:W3:Y:S01]  /*1cd30*/  LDL R8, [R1+0x34] ;  /* 0x0000340001087983 */ /* 0x000ee20000100800 */
[----:B------:R-:W-:Y:S01]  /*1cd40*/  ISETP.NE.U32.AND P0, PT, RZ, UR4, PT ;  /* 0x00000004ff007c0c */ /* 0x000fe2000bf05070 */
[----:B------:R-:W4:Y:S01]  /*1cd50*/  LDC R25, c[0x0][0xbe8] ;  /* 0x0002fa00ff197b82 */ /* 0x000f220000000800 */
[----:B------:R-:W-:Y:S02]  /*1cd60*/  MOV R0, RZ ;  /* 0x000000ff00007202 */ /* 0x000fe40000000f00 */
[----:B------:R-:W-:Y:S01]  /*1cd70*/  ISETP.NE.AND.EX P0, PT, RZ, UR5, PT, P0 ;  /* 0x00000005ff007c0c */ /* 0x000fe2000bf05300 */
[C---:B--2---:R-:W-:Y:S01]  /*1cd80*/  IMAD.SHL.U32 R4, R9.reuse, 0x4, RZ ;  /* 0x0000000409047824 */ /* 0x044fe200078e00ff */
[----:B---3--:R-:W-:-:S04]  /*1cd90*/  SHF.L.U64.HI R5, R9, 0x2, R8 ;  /* 0x0000000209057819 */ /* 0x008fc80000010208 */
[----:B------:R-:W-:-:S04]  /*1cda0*/  IADD3 R2, P1, R4, UR4, RZ ;  /* 0x0000000404027c10 */ /* 0x000fc8000ff3e0ff */
[----:B------:R-:W-:Y:S01]  /*1cdb0*/  IADD3.X R3, R5, UR5, RZ, P1, !PT ;  /* 0x0000000505037c10 */ /* 0x000fe20008ffe4ff */
[----:B------:R-:W-:Y:S02]  /*1cdc0*/  ULDC.64 UR4, c[0x0][0xc08] ;  /* 0x0003020000047ab9 */ /* 0x000fe40000000a00 */
[----:B------:R-:W-:Y:S02]  /*1cdd0*/  ISETP.NE.U32.AND P1, PT, RZ, UR4, PT ;  /* 0x00000004ff007c0c */ /* 0x000fe4000bf25070 */
[----:B------:R2:W5:Y:S02]  /*1cde0*/  @P0 LDG.E R0, desc[UR36][R2.64] ;  /* 0x0000002402000981 */ /* 0x000564000c1e1900 */
[----:B------:R-:W-:Y:S01]  /*1cdf0*/  ISETP.NE.AND.EX P1, PT, RZ, UR5, PT, P1 ;  /* 0x00000005ff007c0c */ /* 0x000fe2000bf25310 */
[----:B------:R-:W3:-:S12]  /*1ce00*/  S2R R7, SR_TID.X ;  /* 0x0000000000077919 */ /* 0x000ed80000002100 */
[----:B------:R-:W-:Y:S01]  /*1ce10*/  @P1 IADD3 R4, P2, R4, UR4, RZ ;  /* 0x0000000404041c10 */ /* 0x000fe2000ff5e0ff */
[----:B------:R-:W-:Y:S02]  /*1ce20*/  ULDC UR4, c[0x0][0xa88] ;  /* 0x0002a20000047ab9 */ /* 0x000fe40000000800 */
[----:B------:R-:W-:Y:S01]  /*1ce30*/  IMAD.U32 R6, RZ, RZ, UR4 ;  /* 0x00000004ff067e24 */ /* 0x000fe2000f8e00ff */
[----:B------:R-:W-:-:S05]  /*1ce40*/  @P1 IADD3.X R5, R5, UR5, RZ, P2, !PT ;  /* 0x0000000505051c10 */ /* 0x000fca00097fe4ff */
[----:B------:R2:W5:Y:S01]  /*1ce50*/  @P1 LDG.E R6, desc[UR36][R4.64] ;  /* 0x0000002404061981 */ /* 0x000562000c1e1900 */
[----:B----4-:R-:W-:Y:S01]  /*1ce60*/  ISETP.NE.AND P2, PT, R25, 0x1, PT ;  /* 0x000000011900780c */ /* 0x010fe20003f45270 */
[----:B---3--:R-:W-:-:S12]  /*1ce70*/  VIADD R24, R7, 0xffffff80 ;  /* 0xffffff8007187836 */ /* 0x008fd80000000000 */
[----:B------:R-:W3:Y:S01]  /*1ce80*/  @P2 LDC R27, c[0x0][0xbec] ;  /* 0x0002fb00ff1b2b82 */ /* 0x000ee20000000800 */
[----:B------:R-:W-:Y:S01]  /*1ce90*/  ISETP.GE.AND P3, PT, R24, 0x80, PT ;  /* 0x000000801800780c */ /* 0x000fe20003f66270 */
[----:B--2---:R-:W-:-:S12]  /*1cea0*/  @P1 BRA `(.L_x_674) ;  /* 0x0000000000101947 */ /* 0x004fd80003800000 */
[----:B------:R-:W-:Y:S05]  /*1ceb0*/  @!P0 BRA `(.L_x_674) ;  /* 0x00000000000c8947 */ /* 0x000fea0003800000 */
[----:B------:R-:W2:Y:S04]  /*1cec0*/  LDG.E R5, desc[UR36][R2.64] ;  /* 0x0000002402057981 */ /* 0x000ea8000c1e1900 */
[----:B-----5:R-:W2:Y:S02]  /*1ced0*/  LDG.E R6, desc[UR36][R2.64+0x4] ;  /* 0x0000042402067981 */ /* 0x020ea4000c1e1900 */
[----:B--2---:R-:W-:-:S07]  /*1cee0*/  IADD3 R6, -R5, R6, RZ ;  /* 0x0000000605067210 */ /* 0x004fce0007ffe1ff */
.L_x_674:
[----:B------:R-:W2:Y:S04]  /*1cef0*/  LDL R20, [R1+0x30] ;  /* 0x0000300001147983 */ /* 0x000ea80000100800 */
[----:B------:R4:W5:Y:S01]  /*1cf00*/  LDL R14, [R1+0x3c] ;  /* 0x00003c00010e7983 */ /* 0x0009620000100800 */
[----:B------:R-:W-:Y:S01]  /*1cf10*/  BSSY B1, `(.L_x_675) ;  /* 0x000002d000017945 */ /* 0x000fe20003800000 */
[----:B------:R-:W-:Y:S02]  /*1cf20*/  SEL R13, R9, RZ, !P0 ;  /* 0x000000ff090d7207 */ /* 0x000fe40004000000 */
[----:B------:R-:W-:Y:S02]  /*1cf30*/  SEL R12, R8, RZ, !P0 ;  /* 0x000000ff080c7207 */ /* 0x000fe40004000000 */
[----:B-----5:R-:W-:-:S02]  /*1cf40*/  SHF.R.S32.HI R11, RZ, 0x1f, R0 ;  /* 0x0000001fff0b7819 */ /* 0x020fc40000011400 */
[----:B--2---:R-:W-:Y:S01]  /*1cf50*/  SHF.R.S32.HI R10, RZ, 0x1f, R20 ;  /* 0x0000001fff0a7819 */ /* 0x004fe20000011414 */
[----:B----4-:R-:W-:Y:S06]  /*1cf60*/  @P3 BRA `(.L_x_676) ;  /* 0x00000000009c3947 */ /* 0x010fec0003800000 */
[----:B------:R-:W2:Y:S01]  /*1cf70*/  LDC R9, c[0x0][0xbe8] ;  /* 0x0002fa00ff097b82 */ /* 0x000ea20000000800 */
[----:B------:R-:W-:-:S04]  /*1cf80*/  IMAD R2, R14, 0x80, R7 ;  /* 0x000000800e027824 */ /* 0x000fc800078e0207 */
[----:B------:R-:W-:Y:S02]  /*1cf90*/  VIADD R8, R2, 0xffffff80 ;  /* 0xffffff8002087836 */ /* 0x000fe40000000000 */
[----:B--2---:R-:W-:-:S05]  /*1cfa0*/  IMAD R3, R6, R9, RZ ;  /* 0x0000000906037224 */ /* 0x004fca00078e02ff */
[----:B------:R-:W-:-:S13]  /*1cfb0*/  ISETP.GE.AND P0, PT, R8, R3, PT ;  /* 0x000000030800720c */ /* 0x000fda0003f06270 */
[----:B------:R-:W-:Y:S05]  /*1cfc0*/  @P0 BRA `(.L_x_676) ;  /* 0x0000000000840947 */ /* 0x000fea0003800000 */
[----:B------:R-:W-:Y:S01]  /*1cfd0*/  ISETP.NE.AND P0, PT, R9, 0x1, PT ;  /* 0x000000010900780c */ /* 0x000fe20003f05270 */
[----:B------:R-:W-:Y:S01]  /*1cfe0*/  ULDC.64 UR4, c[0x0][0xb90] ;  /* 0x0002e40000047ab9 */ /* 0x000fe20000000a00 */
[----:B------:R-:W-:Y:S01]  /*1cff0*/  IMAD.MOV.U32 R2, RZ, RZ, R0 ;  /* 0x000000ffff027224 */ /* 0x000fe200078e0000 */
[----:B------:R-:W-:Y:S01]  /*1d000*/  MOV R5, R8 ;  /* 0x0000000800057202 */ /* 0x000fe20000000f00 */
[----:B------:R-:W-:Y:S02]  /*1d010*/  IMAD R7, R10, UR4, RZ ;  /* 0x000000040a077c24 */ /* 0x000fe4000f8e02ff */
[----:B------:R-:W-:Y:S02]  /*1d020*/  IMAD.MOV.U32 R3, RZ, RZ, R11 ;  /* 0x000000ffff037224 */ /* 0x000fe400078e000b */
[C---:B------:R-:W-:Y:S02]  /*1d030*/  IMAD R7, R20.reuse, UR5, R7 ;  /* 0x0000000514077c24 */ /* 0x040fe4000f8e0207 */
[----:B------:R-:W-:Y:S01]  /*1d040*/  IMAD.WIDE.U32 R2, R20, UR4, R2 ;  /* 0x0000000414027c25 */ /* 0x000fe2000f8e0002 */
[----:B------:R-:W-:-:S02]  /*1d050*/  ULDC.64 UR4, c[0x0][0xb98] ;  /* 0x0002e60000047ab9 */ /* 0x000fc40000000a00 */
[----:B------:R-:W2:Y:S02]  /*1d060*/  @P0 LDC R15, c[0x0][0xbec] ;  /* 0x0002fb00ff0f0b82 */ /* 0x000ea40000000800 */
[----:B------:R-:W-:-:S03]  /*1d070*/  IADD3 R3, R3, R7, RZ ;  /* 0x0000000703037210 */ /* 0x000fc60007ffe0ff */
[----:B------:R-:W-:-:S03]  /*1d080*/  IMAD.WIDE.U32 R2, R13, UR4, R2 ;  /* 0x000000040d027c25 */ /* 0x000fc6000f8e0002 */
[----:B------:R-:W4:Y:S01]  /*1d090*/  @P0 LDC R21, c[0x0][0xbf0] ;  /* 0x0002fc00ff150b82 */ /* 0x000f220000000800 */
[----:B--2---:R-:W-:-:S05]  /*1d0a0*/  @P0 IMAD.HI.U32 R4, R8, R15, RZ ;  /* 0x0000000f08040227 */ /* 0x004fca00078e00ff */
[----:B----4-:R-:W-:Y:S01]  /*1d0b0*/  @P0 SHF.R.U32.HI R5, RZ, R21, R4 ;  /* 0x00000015ff050219 */ /* 0x010fe20000011604 */
[----:B------:R-:W-:-:S03]  /*1d0c0*/  IMAD R4, R12, UR4, RZ ;  /* 0x000000040c047c24 */ /* 0x000fc6000f8e02ff */
[----:B------:R-:W-:Y:S01]  /*1d0d0*/  IADD3 R2, P0, R5, R2, RZ ;  /* 0x0000000205027210 */ /* 0x000fe20007f1e0ff */
[----:B------:R-:W-:-:S04]  /*1d0e0*/  IMAD.MOV R7, RZ, RZ, -R5 ;  /* 0x000000ffff077224 */ /* 0x000fc800078e0a05 */
[----:B------:R-:W-:Y:S01]  /*1d0f0*/  IMAD R7, R9, R7, R8 ;  /* 0x0000000709077224 */ /* 0x000fe200078e0208 */
[----:B------:R-:W-:Y:S01]  /*1d100*/  SHF.R.S32.HI R9, RZ, 0x1f, R5 ;  /* 0x0000001fff097819 */ /* 0x000fe20000011405 */
[----:B------:R-:W-:Y:S01]  /*1d110*/  IMAD R8, R13, UR5, R4 ;  /* 0x000000050d087c24 */ /* 0x000fe2000f8e0204 */
[----:B------:R-:W-:Y:S02]  /*1d120*/  ULDC.64 UR4, c[0x0][0xb88] ;  /* 0x0002e20000047ab9 */ /* 0x000fe40000000a00 */
[----:B------:R-:W-:Y:S02]  /*1d130*/  SHF.R.S32.HI R4, RZ, 0x1f, R7 ;  /* 0x0000001fff047819 */ /* 0x000fe40000011407 */
[----:B------:R-:W-:-:S03]  /*1d140*/  IADD3.X R3, R9, R3, R8, P0, !PT ;  /* 0x0000000309037210 */ /* 0x000fc600007fe408 */
[----:B------:R-:W-:Y:S02]  /*1d150*/  IMAD R4, R4, UR4, RZ ;  /* 0x0000000404047c24 */ /* 0x000fe4000f8e02ff */
[----:B------:R-:W-:-:S04]  /*1d160*/  IMAD.WIDE.U32 R2, R7, UR4, R2 ;  /* 0x0000000407027c25 */ /* 0x000fc8000f8e0002 */
[----:B------:R-:W-:Y:S01]  /*1d170*/  IMAD R5, R7, UR5, R4 ;  /* 0x0000000507057c24 */ /* 0x000fe2000f8e0204 */
[----:B------:R-:W-:Y:S02]  /*1d180*/  ULDC.64 UR4, c[0x0][0xb50] ;  /* 0x0002d40000047ab9 */ /* 0x000fe40000000a00 */
[----:B------:R-:W-:Y:S01]  /*1d190*/  LEA R4, P0, R2, UR4, 0x2 ;  /* 0x0000000402047c11 */ /* 0x000fe2000f8010ff */
[----:B------:R-:W-:-:S05]  /*1d1a0*/  IMAD.IADD R3, R3, 0x1, R5 ;  /* 0x0000000103037824 */ /* 0x000fca00078e0205 */
[----:B------:R-:W-:Y:S02]  /*1d1b0*/  LEA.HI.X R5, R2, UR5, R3, 0x2, P0 ;  /* 0x0000000502057c11 */ /* 0x000fe400080f1403 */
[----:B------:R-:W-:-:S05]  /*1d1c0*/  MOV R3, 0xff800000 ;  /* 0xff80000000037802 */ /* 0x000fca0000000f00 */
[----:B------:R2:W-:Y:S02]  /*1d1d0*/  STG.E desc[UR36][R4.64], R3 ;  /* 0x0000000304007986 */ /* 0x0005e4000c101924 */
.L_x_676:
[----:B------:R-:W-:Y:S05]  /*1d1e0*/  BSYNC B1 ;  /* 0x0000000000017941 */ /* 0x000fea0003800000 */
.L_x_675:
[----:B--2---:R-:W-:Y:S01]  /*1d1f0*/  SHF.R.S32.HI R4, RZ, 0x1f, R24 ;  /* 0x0000001fff047819 */ /* 0x004fe20000011418 */
[----:B------:R-:W2:Y:S01]  /*1d200*/  @P2 LDC R9, c[0x0][0xbf0] ;  /* 0x0002fc00ff092b82 */ /* 0x000ea20000000800 */
[----:B------:R-:W-:Y:S02]  /*1d210*/  ULDC.64 UR4, c[0x0][0xaa0] ;  /* 0x0002a80000047ab9 */ /* 0x000fe40000000a00 */
[----:B------:R-:W-:Y:S01]  /*1d220*/  LEA.HI R4, R4, R24, RZ, 0x3 ;  /* 0x0000001804047211 */ /* 0x000fe200078f18ff */
[----:B------:R-:W-:-:S03]  /*1d230*/  IMAD R3, R11, UR4, RZ ;  /* 0x000000040b037c24 */ /* 0x000fc6000f8e02ff */
[----:B------:R-:W-:Y:S01]  /*1d240*/  LOP3.LUT R4, R4, 0xfffffff8, RZ, 0xc0, !PT ;  /* 0xfffffff804047812 */ /* 0x000fe200078ec0ff */
[C---:B------:R-:W-:Y:S02]  /*1d250*/  IMAD R5, R0.reuse, UR5, R3 ;  /* 0x0000000500057c24 */ /* 0x040fe4000f8e0203 */
[----:B------:R-:W-:Y:S01]  /*1d260*/  IMAD.WIDE.U32 R2, R0, UR4, RZ ;  /* 0x0000000400027c25 */ /* 0x000fe2000f8e00ff */
[----:B------:R-:W-:-:S03]  /*1d270*/  ULDC.64 UR4, c[0x0][0xae8] ;  /* 0x0002ba0000047ab9 */ /* 0x000fc60000000a00 */
[----:B------:R-:W-:Y:S01]  /*1d280*/  IMAD.IADD R4, R24, 0x1, -R4 ;  /* 0x0000000118047824 */ /* 0x000fe200078e0a04 */
[----:B------:R-:W-:Y:S01]  /*1d290*/  IADD3 R3, R3, R5, RZ ;  /* 0x0000000503037210 */ /* 0x000fe20007ffe0ff */
[----:B------:R-:W-:Y:S02]  /*1d2a0*/  IMAD R0, R10, UR4, RZ ;  /* 0x000000040a007c24 */ /* 0x000fe4000f8e02ff */
[----:B------:R-:W-:Y:S02]  /*1d2b0*/  IMAD R4, R4, 0x20, R219 ;  /* 0x0000002004047824 */ /* 0x000fe400078e02db */
[----:B------:R-:W-:Y:S02]  /*1d2c0*/  IMAD R7, R20, UR5, R0 ;  /* 0x0000000514077c24 */ /* 0x000fe4000f8e0200 */
[----:B------:R-:W-:Y:S02]  /*1d2d0*/  IMAD R8, R14, 0x80, R4 ;  /* 0x000000800e087824 */ /* 0x000fe400078e0204 */
[----:B------:R-:W-:Y:S01]  /*1d2e0*/  IMAD.WIDE.U32 R2, R20, UR4, R2 ;  /* 0x0000000414027c25 */ /* 0x000fe2000f8e0002 */
[----:B------:R-:W-:Y:S01]  /*1d2f0*/  ULDC.64 UR4, c[0x0][0xaf0] ;  /* 0x0002bc0000047ab9 */ /* 0x000fe20000000a00 */
[----:B------:R-:W-:-:S02]  /*1d300*/  SHF.R.S32.HI R20, RZ, 0x1f, R18 ;  /* 0x0000001fff147819 */ /* 0x000fc40000011412 */
[----:B---3--:R-:W-:Y:S01]  /*1d310*/  @P2 IMAD.HI.U32 R0, R8, R27, RZ ;  /* 0x0000001b08002227 */ /* 0x008fe200078e00ff */
[----:B------:R-:W-:-:S03]  /*1d320*/  IADD3 R3, R3, R7, RZ ;  /* 0x0000000703037210 */ /* 0x000fc60007ffe0ff */
[----:B------:R-:W-:Y:S01]  /*1d330*/  IMAD.MOV.U32 R5, RZ, RZ, R8 ;  /* 0x000000ffff057224 */ /* 0x000fe200078e0008 */
[----:B--2---:R-:W-:Y:S01]  /*1d340*/  @P2 SHF.R.U32.HI R5, RZ, R9, R0 ;  /* 0x00000009ff052219 */ /* 0x004fe20000011600 */
[----:B------:R-:W-:Y:S02]  /*1d350*/  IMAD R4, R12, UR4, RZ ;  /* 0x000000040c047c24 */ /* 0x000fe4000f8e02ff */
[----:B------:R-:W-:Y:S01]  /*1d360*/  IMAD.WIDE.U32 R2, R13, UR4, R2 ;  /* 0x000000040d027c25 */ /* 0x000fe2000f8e0002 */
[----:B------:R-:W-:-:S03]  /*1d370*/  SHF.R.S32.HI R0, RZ, 0x1f, R5 ;  /* 0x0000001fff007819 */ /* 0x000fc60000011405 */
[----:B------:R-:W-:Y:S02]  /*1d380*/  IMAD.MOV R7, RZ, RZ, -R5 ;  /* 0x000000ffff077224 */ /* 0x000fe400078e0a05 */
[----:B------:R-:W-:Y:S01]  /*1d390*/  IMAD R9, R13, UR5, R4 ;  /* 0x000000050d097c24 */ /* 0x000fe2000f8e0204 */
[----:B------:R-:W-:Y:S01]  /*1d3a0*/  ULDC.64 UR4, c[0x0][0xae0] ;  /* 0x0002b80000047ab9 */ /* 0x000fe20000000a00 */
[----:B------:R-:W-:Y:S01]  /*1d3b0*/  IMAD R7, R25, R7, R8 ;  /* 0x0000000719077224 */ /* 0x000fe200078e0208 */
[----:B------:R-:W-:Y:S01]  /*1d3c0*/  SHF.R.S32.HI R8, RZ, 0x1f, R218 ;  /* 0x0000001fff087819 */ /* 0x000fe200000114da */
[----:B------:R-:W-:Y:S02]  /*1d3d0*/  IMAD R4, R0, UR4, RZ ;  /* 0x0000000400047c24 */ /* 0x000fe4000f8e02ff */
[----:B------:R-:W-:Y:S01]  /*1d3e0*/  IMAD.IADD R3, R3, 0x1, R9 ;  /* 0x0000000103037824 */ /* 0x000fe200078e0209 */
[----:B------:R-:W-:Y:S01]  /*1d3f0*/  SHF.R.S32.HI R0, RZ, 0x1f, R7 ;  /* 0x0000001fff007819 */ /* 0x000fe20000011407 */
[----:B------:R-:W-:-:S02]  /*1d400*/  IMAD R9, R5, UR5, R4 ;  /* 0x0000000505097c24 */ /* 0x000fc4000f8e0204 */
[----:B------:R-:W-:Y:S01]  /*1d410*/  IMAD.WIDE.U32 R2, R5, UR4, R2 ;  /* 0x0000000405027c25 */ /* 0x000fe2000f8e0002 */
[----:B------:R-:W-:-:S03]  /*1d420*/  ULDC.64 UR4, c[0x0][0xad8] ;  /* 0x0002b60000047ab9 */ /* 0x000fc60000000a00 */
[----:B------:R-:W-:Y:S01]  /*1d430*/  IMAD R0, R0, UR4, RZ ;  /* 0x0000000400007c24 */ /* 0x000fe2000f8e02ff */
[----:B------:R-:W-:Y:S01]  /*1d440*/  IADD3 R3, R3, R9, RZ ;  /* 0x0000000903037210 */ /* 0x000fe20007ffe0ff */
[C---:B------:R-:W-:Y:S02]  /*1d450*/  VIADD R9, R18.reuse, 0xc0 ;  /* 0x000000c012097836 */ /* 0x040fe40000000000 */
[C---:B------:R-:W-:Y:S02]  /*1d460*/  IMAD R5, R7.reuse, UR5, R0 ;  /* 0x0000000507057c24 */ /* 0x040fe4000f8e0200 */
[----:B------:R-:W-:Y:S01]  /*1d470*/  IMAD.WIDE.U32 R2, R7, UR4, R2 ;  /* 0x0000000407027c25 */ /* 0x000fe2000f8e0002 */
[----:B------:R-:W-:Y:S01]  /*1d480*/  ULDC.64 UR4, c[0x0][0xa80] ;  /* 0x0002a00000047ab9 */ /* 0x000fe20000000a00 */
[----:B------:R-:W-:Y:S02]  /*1d490*/  IADD3 R7, R18, 0x80, RZ ;  /* 0x0000008012077810 */ /* 0x000fe40007ffe0ff */
[----:B------:R-:W-:Y:S01]  /*1d4a0*/  IMAD.IADD R3, R3, 0x1, R5 ;  /* 0x0000000103037824 */ /* 0x000fe200078e0205 */
[----:B------:R-:W-:Y:S01]  /*1d4b0*/  LEA R0, P0, R2, UR4, 0x1 ;  /* 0x0000000402007c11 */ /* 0x000fe2000f8008ff */
[----:B------:R-:W-:Y:S01]  /*1d4c0*/  UMOV UR4, 0xffffffff ;  /* 0xffffffff00047882 */ /* 0x000fe20000000000 */
[----:B------:R-:W-:Y:S01]  /*1d4d0*/  IMAD R5, R14, 0x80, R219 ;  /* 0x000000800e057824 */ /* 0x000fe200078e02db */
[----:B------:R-:W-:-:S02]  /*1d4e0*/  SHF.R.S32.HI R10, RZ, 0x1f, R7 ;  /* 0x0000001fff0a7819 */ /* 0x000fc40000011407 */
[----:B------:R-:W-:Y:S02]  /*1d4f0*/  LEA.HI.X R2, R2, UR5, R3, 0x1, P0 ;  /* 0x0000000502027c11 */ /* 0x000fe400080f0c03 */
[----:B------:R-:W-:Y:S01]  /*1d500*/  SHF.R.S32.HI R24, RZ, 0x1f, R9 ;  /* 0x0000001fff187819 */ /* 0x000fe20000011409 */
[----:B------:R-:W-:Y:S06]  /*1d510*/  BRA.DIV UR4, `(.L_x_677) ;  /* 0x000000b6048c7947 */ /* 0x000fec000b800000 */
[----:B------:R2:W3:Y:S04]  /*1d520*/  SHFL.IDX PT, R3, R2, RZ, 0x181f ;  /* 0x00181fff02037589 */ /* 0x0004e800000e0000 */
[----:B------:R2:W4:Y:S02]  /*1d530*/  SHFL.IDX PT, R14, R0, RZ, 0x181f ;  /* 0x00181fff000e7589 */ /* 0x00052400000e0000 */
.L_x_962:
[----:B------:R-:W-:Y:S01]  /*1d540*/  IMAD R25, R6, R25, RZ ;  /* 0x0000001906197224 */ /* 0x000fe200078e02ff */
[----:B------:R-:W-:Y:S04]  /*1d550*/  BSSY B1, `(.L_x_678) ;  /* 0x0000014000017945 */ /* 0x000fe80003800000 */
[----:B------:R-:W-:-:S13]  /*1d560*/  ISETP.GE.AND P0, PT, R5, R25, PT ;  /* 0x000000190500720c */ /* 0x000fda0003f06270 */
[----:B------:R-:W-:Y:S05]  /*1d570*/  @P0 BRA `(.L_x_679) ;  /* 0x0000000000440947 */ /* 0x000fea0003800000 */
[----:B------:R-:W-:Y:S02]  /*1d580*/  ULDC UR4, c[0x0][0xac8] ;  /* 0x0002b20000047ab9 */ /* 0x000fe40000000800 */
[----:B------:R-:W-:Y:S02]  /*1d590*/  ISETP.GE.AND P3, PT, R18, UR4, PT ;  /* 0x0000000412007c0c */ /* 0x000fe4000bf66270 */
[----:B------:R-:W-:Y:S02]  /*1d5a0*/  ISETP.GE.AND P2, PT, R218, UR4, PT ;  /* 0x00000004da007c0c */ /* 0x000fe4000bf46270 */
[----:B------:R-:W-:Y:S02]  /*1d5b0*/  ISETP.GE.AND P1, PT, R7, UR4, PT ;  /* 0x0000000407007c0c */ /* 0x000fe4000bf26270 */
[----:B------:R-:W-:-:S07]  /*1d5c0*/  ISETP.GE.AND P0, PT, R9, UR4, PT ;  /* 0x0000000409007c0c */ /* 0x000fce000bf06270 */
[-C--:B----4-:R-:W-:Y:S02]  /*1d5d0*/  @!P3 LEA R12, P5, R18, R14.reuse, 0x1 ;  /* 0x0000000e120cb211 */ /* 0x090fe400078a08ff */
[-C--:B------:R-:W-:Y:S02]  /*1d5e0*/  @!P2 LEA R26, P4, R218, R14.reuse, 0x1 ;  /* 0x0000000eda1aa211 */ /* 0x080fe400078808ff */
[-C--:B---3--:R-:W-:Y:S02]  /*1d5f0*/  @!P3 LEA.HI.X R13, R18, R3.reuse, R20, 0x1, P5 ;  /* 0x00000003120db211 */ /* 0x088fe400028f0c14 */
[-C--:B------:R-:W-:Y:S02]  /*1d600*/  @!P1 LEA R28, P5, R7, R14.reuse, 0x1 ;  /* 0x0000000e071c9211 */ /* 0x080fe400078a08ff */
        /* <DEDUP_REMOVED lines=8> */
.L_x_679:
[----:B------:R-:W-:Y:S05]  /*1d690*/  BSYNC B1 ;  /* 0x0000000000017941 */ /* 0x000fea0003800000 */
.L_x_678:
[----:B------:R-:W-:-:S03]  /*1d6a0*/  UMOV UR4, 0xffffffff ;  /* 0xffffffff00047882 */ /* 0x000fc60000000000 */
[----:B------:R-:W-:Y:S05]  /*1d6b0*/  BRA.DIV UR4, `(.L_x_680) ;  /* 0x000000b604587947 */ /* 0x000fea000b800000 */
[----:B---3--:R3:W0:Y:S04]  /*1d6c0*/  SHFL.IDX PT, R3, R2, 0x1, 0x181f ;  /* 0x00381f0002037f89 */ /* 0x00862800000e0000 */
[----:B----4-:R3:W4:Y:S02]  /*1d6d0*/  SHFL.IDX PT, R14, R0, 0x1, 0x181f ;  /* 0x00381f00000e7f89 */ /* 0x01072400000e0000 */
.L_x_966:
[----:B------:R-:W-:Y:S01]  /*1d6e0*/  VIADD R4, R5, 0x20 ;  /* 0x0000002005047836 */ /* 0x000fe20000000000 */
        /* <DEDUP_REMOVED lines=10> */
[-C--:B0-----:R-:W-:Y:S02]  /*1d790*/  @!P3 LEA.HI.X R13, R18, R3.reuse, R20, 0x1, P5 ;  /* 0x00000003120db211 */ /* 0x081fe400028f0c14 */
        /* <DEDUP_REMOVED lines=9> */
.L_x_682:
[----:B------:R-:W-:Y:S05]  /*1d830*/  BSYNC B1 ;  /* 0x0000000000017941 */ /* 0x000fea0003800000 */
.L_x_681:
[----:B------:R-:W-:-:S03]  /*1d840*/  UMOV UR4, 0xffffffff ;  /* 0xffffffff00047882 */ /* 0x000fc60000000000 */
[----:B------:R-:W-:Y:S05]  /*1d850*/  BRA.DIV UR4, `(.L_x_683) ;  /* 0x000000b604387947 */ /* 0x000fea000b800000 */
[----:B0-----:R0:W0:Y:S04]  /*1d860*/  SHFL.IDX PT, R3, R2, 0x2, 0x181f ;  /* 0x00581f0002037f89 */ /* 0x00102800000e0000 */
[----:B----4-:R4:W0:Y:S02]  /*1d870*/  SHFL.IDX PT, R14, R0, 0x2, 0x181f ;  /* 0x00581f00000e7f89 */ /* 0x01082400000e0000 */
.L_x_970:
[----:B------:R-:W-:Y:S01]  /*1d880*/  IADD3 R4, R5, 0x40, RZ ;  /* 0x0000004005047810 */ /* 0x000fe20007ffe0ff */
[----:B------:R-:W-:Y:S03]  /*1d890*/  BSSY B1, `(.L_x_684) ;  /* 0x0000014000017945 */ /* 0x000fe60003800000 */
[----:B------:R-:W-:-:S13]  /*1d8a0*/  ISETP.GE.AND P0, PT, R4, R25, PT ;  /* 0x000000190400720c */ /* 0x000fda0003f06270 */
[----:B------:R-:W-:Y:S05]  /*1d8b0*/  @P0 BRA `(.L_x_685) ;  /* 0x0000000000440947 */ /* 0x000fea0003800000 */
[----:B------:R-:W-:Y:S02]  /*1d8c0*/  ULDC UR4, c[0x0][0xac8] ;  /* 0x0002b20000047ab9 */ /* 0x000fe40000000800 */
[----:B------:R-:W-:Y:S02]  /*1d8d0*/  ISETP.GE.AND P3, PT, R18, UR4, PT ;  /* 0x0000000412007c0c */ /* 0x000fe4000bf66270 */
[----:B------:R-:W-:Y:S02]  /*1d8e0*/  ISETP.GE.AND P2, PT, R218, UR4, PT ;  /* 0x00000004da007c0c */ /* 0x000fe4000bf46270 */
[----:B------:R-:W-:Y:S02]  /*1d8f0*/  ISETP.GE.AND P1, PT, R7, UR4, PT ;  /* 0x0000000407007c0c */ /* 0x000fe4000bf26270 */
[----:B------:R-:W-:-:S07]  /*1d900*/  ISETP.GE.AND P0, PT, R9, UR4, PT ;  /* 0x0000000409007c0c */ /* 0x000fce000bf06270 */
[-C--:B0-----:R-:W-:Y:S02]  /*1d910*/  @!P3 LEA R12, P5, R18, R14.reuse, 0x1 ;  /* 0x0000000e120cb211 */ /* 0x081fe400078a08ff */
[-C--:B------:R-:W-:Y:S02]  /*1d920*/  @!P2 LEA R26, P4, R218, R14.reuse, 0x1 ;  /* 0x0000000eda1aa211 */ /* 0x080fe400078808ff */
[-C--:B------:R-:W-:Y:S02]  /*1d930*/  @!P3 LEA.HI.X R13, R18, R3.reuse, R20, 0x1, P5 ;  /* 0x00000003120db211 */ /* 0x080fe400028f0c14 */
        /* <DEDUP_REMOVED lines=9> */
.L_x_685:
[----:B------:R-:W-:Y:S05]  /*1d9d0*/  BSYNC B1 ;  /* 0x0000000000017941 */ /* 0x000fea0003800000 */
.L_x_684:
[----:B------:R-:W-:-:S03]  /*1d9e0*/  UMOV UR4, 0xffffffff ;  /* 0xffffffff00047882 */ /* 0x000fc60000000000 */
[----:B------:R-:W-:Y:S05]  /*1d9f0*/  BRA.DIV UR4, `(.L_x_686) ;  /* 0x000000b604187947 */ /* 0x000fea000b800000 */
[----:B0-----:R0:W0:Y:S04]  /*1da00*/  SHFL.IDX PT, R3, R2, 0x3, 0x181f ;  /* 0x00781f0002037f89 */ /* 0x00102800000e0000 */
[----:B------:R0:W0:Y:S02]  /*1da10*/  SHFL.IDX PT, R14, R0, 0x3, 0x181f ;  /* 0x00781f00000e7f89 */ /* 0x00002400000e0000 */
.L_x_974:
[----:B0-234-:R-:W-:-:S05]  /*1da20*/  VIADD R0, R5, 0x60 ;  /* 0x0000006005007836 */ /* 0x01dfca0000000000 */
[----:B------:R-:W-:-:S13]  /*1da30*/  ISETP.GE.AND P0, PT, R0, R25, PT ;  /* 0x000000190000720c */ /* 0x000fda0003f06270 */
[----:B------:R-:W-:Y:S05]  /*1da40*/  @P0 BRA `(.L_x_673) ;  /* 0x0000000000440947 */ /* 0x000fea0003800000 */
[----:B------:R-:W-:Y:S02]  /*1da50*/  ULDC UR4, c[0x0][0xac8] ;  /* 0x0002b20000047ab9 */ /* 0x000fe40000000800 */
[----:B------:R-:W-:Y:S02]  /*1da60*/  ISETP.GE.AND P3, PT, R18, UR4, PT ;  /* 0x0000000412007c0c */ /* 0x000fe4000bf66270 */
[----:B------:R-:W-:Y:S02]  /*1da70*/  ISETP.GE.AND P2, PT, R218, UR4, PT ;  /* 0x00000004da007c0c */ /* 0x000fe4000bf46270 */
[----:B------:R-:W-:Y:S02]  /*1da80*/  ISETP.GE.AND P1, PT, R7, UR4, PT ;  /* 0x0000000407007c0c */ /* 0x000fe4000bf26270 */
[----:B------:R-:W-:-:S07]  /*1da90*/  ISETP.GE.AND P0, PT, R9, UR4, PT ;  /* 0x0000000409007c0c */ /* 0x000fce000bf06270 */
[-C--:B------:R-:W-:Y:S02]  /*1daa0*/  @!P3 LEA R4, P5, R18, R14.reuse, 0x1 ;  /* 0x0000000e1204b211 */ /* 0x080fe400078a08ff */
        /* <DEDUP_REMOVED lines=11> */
.L_x_673:
[----:B------:R-:W-:Y:S05]  /*1db60*/  BSYNC B0 ;  /* 0x0000000000007941 */ /* 0x000fea0003800000 */
.L_x_663:
[----:B------:R-:W-:Y:S02]  /*1db70*/  ULDC UR4, c[0x0][0xc3c] ;  /* 0x00030f0000047ab9 */ /* 0x000fe40000000800 */
[----:B-1----:R-:W-:-:S13]  /*1db80*/  ISETP.GE.AND P0, PT, R223, UR4, PT ;  /* 0x00000004df007c0c */ /* 0x002fda000bf06270 */
[----:B------:R-:W-:Y:S05]  /*1db90*/  @!P0 BRA `(.L_x_687) ;  /* 0xfffffe3400288947 */ /* 0x000fea000383ffff */
[----:B------:R-:W-:Y:S05]  /*1dba0*/  BRA `(.L_x_491) ;  /* 0x0000007800947947 */ /* 0x000fea0003800000 */
.L_x_489:
[----:B------:R-:W-:-:S08]  /*1dbb0*/  NOP ;  /* 0x0000000000007918 */ /* 0x000fd00000000000 */
[----:B0-----:R-:W0:-:S00]  /*1dbc0*/  USETMAXREG.DEALLOC.CTAPOOL 0x28 ;  /* 0x00000028000079c8 */ /* 0x001e0000080e0500 */
        /* <DEDUP_REMOVED lines=8> */
[----:B------:R0:W1:Y:S01]  /*1dc50*/  @P0 LDS.128 R16, [R2+0x388d0] ;  /* 0x0388d00002100984 */ /* 0x0000620000000c00 */
[----:B------:R-:W-:Y:S06]  /*1dc60*/  @P0 BAR.ARV 0x4, 0x180 ;  /* 0x0106000000000b1d */ /* 0x000fec0000002000 */
[----:B------:R-:W-:Y:S05]  /*1dc70*/  @P0 BRA `(.L_x_688) ;  /* 0x0000000800040947 */ /* 0x000fea0003800000 */
[----:B------:R-:W2:Y:S01]  /*1dc80*/  S2R R4, SR_TID.X ;  /* 0x0000000000047919 */ /* 0x000ea20000002100 */
[----:B------:R-:W-:Y:S01]  /*1dc90*/  ULDC UR4, c[0x0][0xc3c] ;  /* 0x00030f0000047ab9 */ /* 0x000fe20000000800 */
[----:B------:R-:W-:Y:S01]  /*1dca0*/  IMAD.MOV.U32 R0, RZ, RZ, RZ ;  /* 0x000000ffff007224 */ /* 0x000fe200078e00ff */
[----:B------:R-:W3:Y:S01]  /*1dcb0*/  S2UR UR6, SR_CTAID.X ;  /* 0x00000000000679c3 */ /* 0x000ee20000002500 */
[----:B------:R-:W-:Y:S01]  /*1dcc0*/  ULDC UR5, c[0x0][0xc38] ;  /* 0x00030e0000057ab9 */ /* 0x000fe20000000800 */
[----:B--2---:R-:W-:-:S04]  /*1dcd0*/  LOP3.LUT R5, R4, 0x1f, RZ, 0xc0, !PT ;  /* 0x0000001f04057812 */ /* 0x004fc800078ec0ff */
[----:B------:R-:W-:-:S04]  /*1dce0*/  ISETP.NE.AND P0, PT, R5, 0x1f, PT ;  /* 0x0000001f0500780c */ /* 0x000fc80003f05270 */
[----:B------:R-:W-:-:S13]  /*1dcf0*/  ISETP.GE.OR P1, PT, R5, UR4, !P0 ;  /* 0x0000000405007c0c */ /* 0x000fda000c726670 */
[----:B0-----:R-:W0:Y:S02]  /*1dd00*/  @!P1 LDC.64 R2, c[0x0][0xc80] ;  /* 0x00032000ff029b82 */ /* 0x001e240000000a00 */
[----:B0-----:R-:W-:-:S05]  /*1dd10*/  @!P1 IMAD.WIDE.U32 R2, R5, 0x4, R2 ;  /* 0x0000000405029825 */ /* 0x001fca00078e0002 */
[----:B------:R-:W2:Y:S01]  /*1dd20*/  @!P1 LDG.E R0, desc[UR36][R2.64] ;  /* 0x0000002402009981 */ /* 0x000ea2000c1e1900 */
[C---:B------:R-:W-:Y:S01]  /*1dd30*/  ISETP.NE.AND P1, PT, R5.reuse, RZ, PT ;  /* 0x000000ff0500720c */ /* 0x040fe20003f25270 */
[----:B------:R-:W-:Y:S01]  /*1dd40*/  UMOV UR4, URZ ;  /* 0x0000003f00047c82 */ /* 0x000fe20008000000 */
[C---:B------:R-:W-:Y:S01]  /*1dd50*/  ISETP.GE.U32.AND P2, PT, R5.reuse, 0x2, PT ;  /* 0x000000020500780c */ /* 0x040fe20003f46070 */
[----:B-1----:R-:W-:Y:S01]  /*1dd60*/  IMAD.MOV.U32 R16, RZ, RZ, RZ ;  /* 0x000000ffff107224 */ /* 0x002fe200078e00ff */
[C---:B------:R-:W-:Y:S02]  /*1dd70*/  ISETP.GE.U32.AND P3, PT, R5.reuse, 0x4, PT ;  /* 0x000000040500780c */ /* 0x040fe40003f66070 */
[C---:B------:R-:W-:Y:S02]  /*1dd80*/  ISETP.GE.U32.AND P4, PT, R5.reuse, 0x8, PT ;  /* 0x000000080500780c */ /* 0x040fe40003f86070 */
[----:B------:R-:W-:Y:S01]  /*1dd90*/  ISETP.GE.U32.AND P5, PT, R5, 0x10, PT ;  /* 0x000000100500780c */ /* 0x000fe20003fa6070 */
[----:B--2---:R-:W0:Y:S02]  /*1dda0*/  SHFL.UP PT, R4, R0, 0x1, RZ ;  /* 0x0420000000047989 */ /* 0x004e2400000e00ff */
[----:B0-----:R-:W-:-:S04]  /*1ddb0*/  SEL R7, R4, RZ, P1 ;  /* 0x000000ff04077207 */ /* 0x001fc80000800000 */
[----:B------:R-:W-:-:S05]  /*1ddc0*/  IADD3 R7, R0, R7, RZ ;  /* 0x0000000700077210 */ /* 0x000fca0007ffe0ff */
[----:B------:R-:W0:Y:S02]  /*1ddd0*/  SHFL.UP PT, R4, R7, 0x2, RZ ;  /* 0x0440000007047989 */ /* 0x000e2400000e00ff */
[----:B0-----:R-:W-:-:S05]  /*1dde0*/  SEL R4, R4, RZ, P2 ;  /* 0x000000ff04047207 */ /* 0x001fca0001000000 */
[----:B------:R-:W-:-:S05]  /*1ddf0*/  IMAD.IADD R4, R7, 0x1, R4 ;  /* 0x0000000107047824 */ /* 0x000fca00078e0204 */
[----:B------:R-:W0:Y:S02]  /*1de00*/  SHFL.UP PT, R6, R4, 0x4, RZ ;  /* 0x0480000004067989 */ /* 0x000e2400000e00ff */
[----:B0-----:R-:W-:-:S05]  /*1de10*/  SEL R3, R6, RZ, P3 ;  /* 0x000000ff06037207 */ /* 0x001fca0001800000 */
[----:B------:R-:W-:-:S05]  /*1de20*/  IMAD.IADD R3, R4, 0x1, R3 ;  /* 0x0000000104037824 */ /* 0x000fca00078e0203 */
[----:B------:R-:W0:Y:S02]  /*1de30*/  SHFL.UP PT, R2, R3, 0x8, RZ ;  /* 0x0500000003027989 */ /* 0x000e2400000e00ff */
[----:B0-----:R-:W-:-:S04]  /*1de40*/  SEL R2, R2, RZ, P4 ;  /* 0x000000ff02027207 */ /* 0x001fc80002000000 */
[----:B------:R-:W-:-:S05]  /*1de50*/  IADD3 R2, R3, R2, RZ ;  /* 0x0000000203027210 */ /* 0x000fca0007ffe0ff */
[----:B------:R-:W0:Y:S02]  /*1de60*/  SHFL.UP PT, R6, R2, 0x10, RZ ;  /* 0x0600000002067989 */ /* 0x000e2400000e00ff */
[----:B0-----:R-:W-:-:S05]  /*1de70*/  SEL R7, R6, RZ, P5 ;  /* 0x000000ff06077207 */ /* 0x001fca0002800000 */
[----:B------:R-:W-:-:S05]  /*1de80*/  IMAD.IADD R7, R2, 0x1, R7 ;  /* 0x0000000102077824 */ /* 0x000fca00078e0207 */
[----:B------:R-:W0:Y:S02]  /*1de90*/  SHFL.IDX PT, R4, R7, 0x1f, 0x1f ;  /* 0x03e01f0007047f89 */ /* 0x000e2400000e0000 */
[----:B0-----:R-:W-:-:S05]  /*1dea0*/  IMAD R4, R4, UR5, RZ ;  /* 0x0000000504047c24 */ /* 0x001fca000f8e02ff */
[----:B---3--:R-:W-:Y:S02]  /*1deb0*/  ISETP.GT.AND P6, PT, R4, UR6, PT ;  /* 0x0000000604007c0c */ /* 0x008fe4000bfc4270 */
[----:B------:R-:W-:-:S11]  /*1dec0*/  MOV R3, R4 ;  /* 0x0000000400037202 */ /* 0x000fd60000000f00 */
[----:B------:R-:W-:Y:S05]  /*1ded0*/  @P6 BRA `(.L_x_689) ;  /* 0x00000000009c6947 */ /* 0x000fea0003800000 */
[----:B------:R-:W0:Y:S01]  /*1dee0*/  LDC R10, c[0x0][0xc3c] ;  /* 0x00030f00ff0a7b82 */ /* 0x000e220000000800 */
[----:B------:R-:W-:Y:S01]  /*1def0*/  IMAD.MOV.U32 R4, RZ, RZ, R3 ;  /* 0x000000ffff047224 */ /* 0x000fe200078e0003 */
[----:B------:R-:W-:Y:S01]  /*1df00*/  UMOV UR4, URZ ;  /* 0x0000003f00047c82 */ /* 0x000fe20008000000 */
[----:B------:R-:W-:Y:S01]  /*1df10*/  ULDC UR7, c[0x0][0xc3c] ;  /* 0x00030f0000077ab9 */ /* 0x000fe20000000800 */
[----:B------:R-:W-:-:S05]  /*1df20*/  ULDC UR5, c[0x0][0xc38] ;  /* 0x00030e0000057ab9 */ /* 0x000fca0000000800 */
.L_x_693:
[----:B------:R-:W-:Y:S01]  /*1df30*/  UIADD3 UR4, UR4, 0x1f, URZ ;  /* 0x0000001f04047890 */ /* 0x000fe2000fffe03f */
[----:B------:R-:W-:-:S05]  /*1df40*/  IMAD.U32 R19, RZ, RZ, UR7 ;  /* 0x00000007ff137e24 */ /* 0x000fca000f8e00ff */
[----:B0-----:R-:W-:-:S13]  /*1df50*/  ISETP.LE.AND P6, PT, R10, UR4, PT ;  /* 0x000000040a007c0c */ /* 0x001fda000bfc3270 */
[----:B------:R-:W-:Y:S05]  /*1df60*/  @P6 BRA `(.L_x_690) ;  /* 0x0000000400246947 */ /* 0x000fea0003800000 */
[----:B------:R-:W-:Y:S01]  /*1df70*/  IADD3 R7, R5, UR4, RZ ;  /* 0x0000000405077c10 */ /* 0x000fe2000fffe0ff */
[----:B------:R-:W-:Y:S01]  /*1df80*/  BSSY B0, `(.L_x_691) ;  /* 0x0000007000007945 */ /* 0x000fe20003800000 */
[----:B------:R-:W-:Y:S02]  /*1df90*/  IMAD.MOV.U32 R0, RZ, RZ, RZ ;  /* 0x000000ffff007224 */ /* 0x000fe400078e00ff */
[----:B------:R-:W-:-:S13]  /*1dfa0*/  ISETP.GE.OR P6, PT, R7, R10, !P0 ;  /* 0x0000000a0700720c */ /* 0x000fda00047c6670 */
[----:B------:R-:W-:Y:S05]  /*1dfb0*/  @P6 BRA `(.L_x_692) ;  /* 0x00000000000c6947 */ /* 0x000fea0003800000 */
[----:B------:R-:W0:Y:S02]  /*1dfc0*/  LDC.64 R2, c[0x0][0xc80] ;  /* 0x00032000ff027b82 */ /* 0x000e240000000a00 */
[----:B0-----:R-:W-:-:S05]  /*1dfd0*/  IMAD.WIDE R2, R7, 0x4, R2 ;  /* 0x0000000407027825 */ /* 0x001fca00078e0202 */
[----:B------:R0:W5:Y:S02]  /*1dfe0*/  LDG.E R0, desc[UR36][R2.64] ;  /* 0x0000002402007981 */ /* 0x000164000c1e1900 */
.L_x_692:
[----:B------:R-:W-:Y:S05]  /*1dff0*/  BSYNC B0 ;  /* 0x0000000000007941 */ /* 0x000fea0003800000 */
.L_x_691:
[----:B0----5:R-:W0:Y:S02]  /*1e000*/  SHFL.UP PT, R2, R0, 0x1, RZ ;  /* 0x0420000000027989 */ /* 0x021e2400000e00ff */
        /* <DEDUP_REMOVED lines=14> */
[----:B------:R-:W0:Y:S02]  /*1e0f0*/  SHFL.IDX PT, R3, R9, 0x1f, 0x1f ;  /* 0x03e01f0009037f89 */ /* 0x000e2400000e0000 */
[----:B0-----:R-:W-:-:S04]  /*1e100*/  IMAD R3, R3, UR5, RZ ;  /* 0x0000000503037c24 */ /* 0x001fc8000f8e02ff */
[----:B------:R-:W-:-:S05]  /*1e110*/  IMAD.IADD R4, R3, 0x1, R4 ;  /* 0x0000000103047824 */ /* 0x000fca00078e0204 */
[----:B------:R-:W-:-:S13]  /*1e120*/  ISETP.GT.AND P6, PT, R4, UR6, PT ;  /* 0x0000000604007c0c */ /* 0x000fda000bfc4270 */
[----:B------:R-:W-:Y:S05]  /*1e130*/  @!P6 BRA `(.L_x_693) ;  /* 0xfffffffc007ce947 */ /* 0x000fea000383ffff */
[----:B------:R-:W-:-:S07]  /*1e140*/  IMAD.MOV.U32 R7, RZ, RZ, R9 ;  /* 0x000000ffff077224 */ /* 0x000fce00078e0009 */
.L_x_689:
[----:B------:R-:W-:-:S05]  /*1e150*/  IADD3 R9, -R3, R4, RZ ;  /* 0x0000000403097210 */ /* 0x000fca0007ffe1ff */
[----:B------:R-:W-:-:S05]  /*1e160*/  IMAD R2, R7, UR5, R9 ;  /* 0x0000000507027c24 */ /* 0x000fca000f8e0209 */
[----:B------:R-:W-:-:S13]  /*1e170*/  ISETP.GT.AND P0, PT, R2, UR6, PT ;  /* 0x0000000602007c0c */ /* 0x000fda000bf04270 */
[----:B------:R-:W-:-:S04]  /*1e180*/  VOTE.ANY R4, PT, !P0 ;  /* 0x0000000000047806 */ /* 0x000fc800040e0100 */
[----:B------:R-:W0:Y:S01]  /*1e190*/  POPC R19, R4 ;  /* 0x0000000400137309 */ /* 0x000e220000000000 */
[----:B------:R-:W-:Y:S01]  /*1e1a0*/  ISETP.NE.AND P0, PT, R4, RZ, PT ;  /* 0x000000ff0400720c */ /* 0x000fe20003f05270 */
[----:B0-----:R-:W0:Y:S02]  /*1e1b0*/  SHFL.IDX PT, R0, R0, R19, 0x1f ;  /* 0x00001f1300007589 */ /* 0x001e2400000e0000 */
[----:B0-----:R-:W-:-:S04]  /*1e1c0*/  IABS R8, R0 ;  /* 0x0000000000087213 */ /* 0x001fc80000000000 */
[----:B------:R-:W0:Y:S08]  /*1e1d0*/  I2F.RP R6, R8 ;  /* 0x0000000800067306 */ /* 0x000e300000209400 */
[----:B0-----:R-:W0:Y:S02]  /*1e1e0*/  MUFU.RCP R6, R6 ;  /* 0x0000000600067308 */ /* 0x001e240000001000 */
[----:B0-----:R-:W-:-:S06]  /*1e1f0*/  VIADD R2, R6, 0xffffffe ;  /* 0x0ffffffe06027836 */ /* 0x001fcc0000000000 */
[----:B------:R0:W1:Y:S01]  /*1e200*/  F2I.FTZ.U32.TRUNC.NTZ R3, R2 ;  /* 0x0000000200037305 */ /* 0x000062000021f000 */
[----:B------:R-:W-:Y:S05]  /*1e210*/  @!P0 BRA `(.L_x_694) ;  /* 0x0000000000088947 */ /* 0x000fea0003800000 */
[----:B------:R-:W-:-:S06]  /*1e220*/  VIADD R16, R19, 0xffffffff ;  /* 0xffffffff13107836 */ /* 0x000fcc0000000000 */
[----:B------:R2:W3:Y:S02]  /*1e230*/  SHFL.IDX PT, R16, R7, R16, 0x1f ;  /* 0x00001f1007107589 */ /* 0x0004e400000e0000 */
.L_x_694:
[----:B---3--:R-:W-:Y:S01]  /*1e240*/  IMAD R16, R16, UR5, R9 ;  /* 0x0000000510107c24 */ /* 0x008fe2000f8e0209 */
[----:B0-----:R-:W-:Y:S01]  /*1e250*/  IABS R2, R0 ;  /* 0x0000000000027213 */ /* 0x001fe20000000000 */
[----:B------:R-:W-:Y:S01]  /*1e260*/  VIADD R19, R19, UR4 ;  /* 0x0000000413137c36 */ /* 0x000fe20008000000 */
[----:B-12---:R-:W-:Y:S02]  /*1e270*/  IADD3 R7, RZ, -R3, RZ ;  /* 0x80000003ff077210 */ /* 0x006fe40007ffe0ff */
[----:B------:R-:W-:Y:S01]  /*1e280*/  IADD3 R9, -R16, UR6, RZ ;  /* 0x0000000610097c10 */ /* 0x000fe2000fffe1ff */
[----:B------:R-:W-:Y:S02]  /*1e290*/  IMAD.MOV R6, RZ, RZ, -R2 ;  /* 0x000000ffff067224 */ /* 0x000fe400078e0a02 */
[----:B------:R-:W-:Y:S01]  /*1e2a0*/  IMAD R7, R7, R8, RZ ;  /* 0x0000000807077224 */ /* 0x000fe200078e02ff */
[----:B------:R-:W-:Y:S01]  /*1e2b0*/  IABS R4, R9 ;  /* 0x0000000900047213 */ /* 0x000fe20000000000 */
[----:B------:R-:W-:-:S04]  /*1e2c0*/  IMAD.MOV.U32 R2, RZ, RZ, RZ ;  /* 0x000000ffff027224 */ /* 0x000fc800078e00ff */
[----:B------:R-:W-:Y:S01]  /*1e2d0*/  IMAD.HI.U32 R2, R3, R7, R2 ;  /* 0x0000000703027227 */ /* 0x000fe200078e0002 */
[----:B------:R-:W-:-:S03]  /*1e2e0*/  MOV R3, R4 ;  /* 0x0000000400037202 */ /* 0x000fc60000000f00 */
[----:B------:R-:W-:Y:S02]  /*1e2f0*/  IMAD.MOV.U32 R4, RZ, RZ, R6 ;  /* 0x000000ffff047224 */ /* 0x000fe400078e0006 */
[----:B------:R-:W-:-:S04]  /*1e300*/  IMAD.HI.U32 R2, R2, R3, RZ ;  /* 0x0000000302027227 */ /* 0x000fc800078e00ff */
[----:B------:R-:W-:-:S05]  /*1e310*/  IMAD R3, R2, R4, R3 ;  /* 0x0000000402037224 */ /* 0x000fca00078e0203 */
[----:B------:R-:W-:-:S13]  /*1e320*/  ISETP.GT.U32.AND P1, PT, R8, R3, PT ;  /* 0x000000030800720c */ /* 0x000fda0003f24070 */
[----:B------:R-:W-:Y:S01]  /*1e330*/  @!P1 IMAD.IADD R3, R3, 0x1, -R8 ;  /* 0x0000000103039824 */ /* 0x000fe200078e0a08 */
[----:B------:R-:W-:Y:S02]  /*1e340*/  @!P1 IADD3 R2, R2, 0x1, RZ ;  /* 0x0000000102029810 */ /* 0x000fe40007ffe0ff */
[----:B------:R-:W-:Y:S02]  /*1e350*/  ISETP.NE.AND P1, PT, R0, RZ, PT ;  /* 0x000000ff0000720c */ /* 0x000fe40003f25270 */
[----:B------:R-:W-:Y:S02]  /*1e360*/  ISETP.GE.U32.AND P0, PT, R3, R8, PT ;  /* 0x000000080300720c */ /* 0x000fe40003f06070 */
[----:B------:R-:W-:-:S04]  /*1e370*/  LOP3.LUT R3, R9, R0, RZ, 0x3c, !PT ;  /* 0x0000000009037212 */ /* 0x000fc800078e3cff */
[----:B------:R-:W-:-:S07]  /*1e380*/  ISETP.GE.AND P2, PT, R3, RZ, PT ;  /* 0x000000ff0300720c */ /* 0x000fce0003f46270 */
[----:B------:R-:W-:-:S06]  /*1e390*/  @P0 VIADD R2, R2, 0x1 ;  /* 0x0000000102020836 */ /* 0x000fcc0000000000 */
[----:B------:R-:W-:Y:S01]  /*1e3a0*/  @!P2 IMAD.MOV R2, RZ, RZ, -R2 ;  /* 0x000000ffff02a224 */ /* 0x000fe200078e0a02 */
[----:B------:R-:W-:-:S04]  /*1e3b0*/  @!P1 LOP3.LUT R2, RZ, R0, RZ, 0x33, !PT ;  /* 0x00000000ff029212 */ /* 0x000fc800078e33ff */
[----:B------:R-:W-:Y:S01]  /*1e3c0*/  IADD3 R17, -R2, RZ, RZ ;  /* 0x000000ff02117210 */ /* 0x000fe20007ffe1ff */
[----:B------:R-:W-:-:S04]  /*1e3d0*/  IMAD.MOV.U32 R18, RZ, RZ, R2 ;  /* 0x000000ffff127224 */ /* 0x000fc800078e0002 */
[----:B------:R-:W-:Y:S01]  /*1e3e0*/  IMAD R17, R0, R17, R9 ;  /* 0x0000001100117224 */ /* 0x000fe200078e0209 */
[----:B------:R-:W-:Y:S06]  /*1e3f0*/  BRA `(.L_x_695) ;  /* 0x00000000000c7947 */ /* 0x000fec0003800000 */
.L_x_690:
[----:B------:R-:W-:Y:S01]  /*1e400*/  MOV R17, RZ ;  /* 0x000000ff00117202 */ /* 0x000fe20000000f00 */
[----:B------:R-:W-:Y:S02]  /*1e410*/  IMAD.U32 R16, RZ, RZ, UR6 ;  /* 0x00000006ff107e24 */ /* 0x000fe4000f8e00ff */
[----:B------:R-:W-:-:S07]  /*1e420*/  IMAD.MOV.U32 R18, RZ, RZ, RZ ;  /* 0x000000ffff127224 */ /* 0x000fce00078e00ff */
.L_x_695:
[----:B------:R-:W-:-:S13]  /*1e430*/  ISETP.NE.AND P0, PT, R5, RZ, PT ;  /* 0x000000ff0500720c */ /* 0x000fda0003f05270 */
[----:B------:R-:W0:Y:S01]  /*1e440*/  @!P0 S2R R3, SR_CgaCtaId ;  /* 0x0000000000038919 */ /* 0x000e220000008800 */
[----:B------:R-:W-:-:S04]  /*1e450*/  @!P0 MOV R0, 0x400 ;  /* 0x0000040000008802 */ /* 0x000fc80000000f00 */
[----:B0-----:R-:W-:-:S05]  /*1e460*/  @!P0 LEA R0, R3, R0, 0x18 ;  /* 0x0000000003008211 */ /* 0x001fca00078ec0ff */
[----:B------:R2:W-:Y:S01]  /*1e470*/  @!P0 STS.128 [R0+0x388d0], R16 ;  /* 0x0388d01000008388 */ /* 0x0005e20000000c00 */
[----:B------:R-:W-:Y:S06]  /*1e480*/  BAR.ARV 0x5, 0x180 ;  /* 0x0146000000007b1d */ /* 0x000fec0000002000 */
.L_x_688:
[----:B------:R3:W-:Y:S01]  /*1e490*/  STL [R1+0x30], RZ ;  /* 0x000030ff01007387 */ /* 0x0007e20000100800 */
[----:B------:R-:W-:Y:S01]  /*1e4a0*/  ULDC UR4, c[0x0][0xc3c] ;  /* 0x00030f0000047ab9 */ /* 0x000fe20000000800 */
[----:B------:R-:W-:Y:S01]  /*1e4b0*/  MOV R32, 0x1 ;  /* 0x0000000100207802 */ /* 0x000fe20000000f00 */
[----:B------:R-:W-:Y:S01]  /*1e4c0*/  IMAD.MOV.U32 R28, RZ, RZ, RZ ;  /* 0x000000ffff1c7224 */ /* 0x000fe200078e00ff */
[----:B-1----:R-:W-:-:S13]  /*1e4d0*/  ISETP.GE.AND P0, PT, R19, UR4, PT ;  /* 0x0000000413007c0c */ /* 0x002fda000bf06270 */
[----:B---3--:R-:W-:Y:S05]  /*1e4e0*/  @P0 BRA `(.L_x_696) ;  /* 0x0000006c00400947 */ /* 0x008fea0003800000 */
[----:B--2---:R-:W2:Y:S01]  /*1e4f0*/  LDL R0, [R1+0x54] ;  /* 0x0000540001007983 */ /* 0x004ea20000100800 */
[----:B------:R-:W1:Y:S01]  /*1e500*/  S2UR UR4, SR_CgaCtaId ;  /* 0x00000000000479c3 */ /* 0x000e620000008800 */
[----:B------:R-:W-:Y:S01]  /*1e510*/  MOV R23, 0x400 ;  /* 0x0000040000177802 */ /* 0x000fe20000000f00 */
[----:B------:R-:W-:Y:S01]  /*1e520*/  IMAD.MOV.U32 R37, RZ, RZ, 0x40 ;  /* 0x00000040ff257424 */ /* 0x000fe200078e00ff */
[----:B------:R-:W0:Y:S01]  /*1e530*/  S2R R11, SR_TID.X ;  /* 0x00000000000b7919 */ /* 0x000e220000002100 */
[----:B------:R-:W-:Y:S01]  /*1e540*/  IMAD.MOV.U32 R36, RZ, RZ, 0x20 ;  /* 0x00000020ff247424 */ /* 0x000fe200078e00ff */
[----:B------:R-:W-:Y:S01]  /*1e550*/  BSSY B7, `(.L_x_696) ;  /* 0x00006c9000077945 */ /* 0x000fe20003800000 */
[----:B------:R-:W-:Y:S01]  /*1e560*/  MOV R33, 0x1 ;  /* 0x0000000100217802 */ /* 0x000fe20000000f00 */
[----:B------:R-:W-:Y:S01]  /*1e570*/  IMAD.MOV.U32 R30, RZ, RZ, RZ ;  /* 0x000000ffff1e7224 */ /* 0x000fe200078e00ff */
[----:B------:R-:W-:Y:S01]  /*1e580*/  MOV R28, RZ ;  /* 0x000000ff001c7202 */ /* 0x000fe20000000f00 */
[----:B------:R-:W-:Y:S01]  /*1e590*/  IMAD.MOV.U32 R32, RZ, RZ, 0x1 ;  /* 0x00000001ff207424 */ /* 0x000fe200078e00ff */
[----:B------:R-:W-:Y:S01]  /*1e5a0*/  ULDC.64 UR40, c[0x0][0x198] ;  /* 0x0000660000287ab9 */ /* 0x000fe20000000a00 */
[----:B------:R-:W-:Y:S01]  /*1e5b0*/  ULDC UR39, c[0x0][0xc] ;  /* 0x0000030000277ab9 */ /* 0x000fe20000000800 */
[C---:B0-----:R-:W-:Y:S01]  /*1e5c0*/  SHF.L.U32 R2, R11.reuse, 0x7, RZ ;  /* 0x000000070b027819 */ /* 0x041fe200000006ff */
[----:B------:R-:W-:Y:S01]  /*1e5d0*/  IMAD.SHL.U32 R6, R11, 0x2, RZ ;  /* 0x000000020b067824 */ /* 0x000fe200078e00ff */
[----:B------:R-:W-:-:S02]  /*1e5e0*/  SHF.R.U32.HI R4, RZ, 0x1, R11 ;  /* 0x00000001ff047819 */ /* 0x000fc4000001160b */
[C---:B------:R-:W-:Y:S02]  /*1e5f0*/  LOP3.LUT R10, R11.reuse, 0x7f, RZ, 0xc0, !PT ;  /* 0x0000007f0b0a7812 */ /* 0x040fe400078ec0ff */
[----:B------:R-:W-:Y:S02]  /*1e600*/  LOP3.LUT R3, R2, 0x380, RZ, 0xc0, !PT ;  /* 0x0000038002037812 */ /* 0x000fe400078ec0ff */
[----:B------:R-:W-:Y:S01]  /*1e610*/  R2P PR, R11, 0x6 ;  /* 0x000000060b007804 */ /* 0x000fe20000000000 */
[----:B------:R-:W-:-:S04]  /*1e620*/  IMAD.SHL.U32 R7, R10, 0x40, RZ ;  /* 0x000000400a077824 */ /* 0x000fc800078e00ff */
[----:B------:R-:W-:Y:S02]  /*1e630*/  SEL R37, R37, 0xffffffc0, !P2 ;  /* 0xffffffc025257807 */ /* 0x000fe40005000000 */
[----:B------:R-:W-:Y:S02]  /*1e640*/  SEL R36, R36, 0xffffffe0, !P1 ;  /* 0xffffffe024247807 */ /* 0x000fe40004800000 */
[----:B--2---:R-:W-:Y:S01]  /*1e650*/  R2UR UR5, R0 ;  /* 0x00000000000572ca */ /* 0x004fe200000e0000 */
[----:B------:R-:W-:-:S05]  /*1e660*/  IMAD.SHL.U32 R0, R11, 0x10, RZ ;  /* 0x000000100b007824 */ /* 0x000fca00078e00ff */
[C---:B------:R-:W-:Y:S02]  /*1e670*/  LOP3.LUT R5, R0.reuse, 0x3f0, RZ, 0xc0, !PT ;  /* 0x000003f000057812 */ /* 0x040fe400078ec0ff */
[----:B------:R-:W-:Y:S02]  /*1e680*/  LOP3.LUT R31, R0, 0x70, RZ, 0xc0, !PT ;  /* 0x00000070001f7812 */ /* 0x000fe400078ec0ff */
[----:B------:R-:W-:Y:S02]  /*1e690*/  LOP3.LUT R9, R5, 0x70, R6, 0x78, !PT ;  /* 0x0000007005097812 */ /* 0x000fe400078e7806 */
[C---:B------:R-:W-:Y:S01]  /*1e6a0*/  LOP3.LUT R5, R3.reuse, 0x30, R4, 0xf8, !PT ;  /* 0x0000003003057812 */ /* 0x040fe200078ef804 */
[----:B------:R-:W-:Y:S01]  /*1e6b0*/  ULOP3.LUT UR42, UR5, 0x2, URZ, 0xfc, !UPT ;  /* 0x00000002052a7892 */ /* 0x000fe2000f8efc3f */
[----:B------:R-:W-:Y:S01]  /*1e6c0*/  LOP3.LUT R4, R2, 0x400, RZ, 0xc0, !PT ;  /* 0x0000040002047812 */ /* 0x000fe200078ec0ff */
[----:B------:R-:W-:Y:S01]  /*1e6d0*/  ULOP3.LUT UR38, UR5, 0x1, URZ, 0xfc, !UPT ;  /* 0x0000000105267892 */ /* 0x000fe2000f8efc3f */
[----:B------:R-:W-:-:S02]  /*1e6e0*/  LOP3.LUT R3, R3, 0x10, R11, 0xf8, !PT ;  /* 0x0000001003037812 */ /* 0x000fc400078ef80b */
[--C-:B------:R-:W-:Y:S02]  /*1e6f0*/  LOP3.LUT R5, R5, 0x70, R0.reuse, 0x78, !PT ;  /* 0x0000007005057812 */ /* 0x100fe400078e7800 */
[----:B------:R-:W-:Y:S02]  /*1e700*/  SHF.L.U32 R6, R10, 0x4, RZ ;  /* 0x000000040a067819 */ /* 0x000fe400000006ff */
[----:B------:R-:W-:Y:S02]  /*1e710*/  LOP3.LUT R4, R4, 0x1800, R7, 0xf8, !PT ;  /* 0x0000180004047812 */ /* 0x000fe400078ef807 */
[----:B------:R-:W-:Y:S02]  /*1e720*/  LOP3.LUT R3, R3, 0x70, R0, 0x78, !PT ;  /* 0x0000007003037812 */ /* 0x000fe400078e7800 */
[----:B------:R-:W-:Y:S02]  /*1e730*/  LOP3.LUT R5, R5, 0xc00, R2, 0xf8, !PT ;  /* 0x00000c0005057812 */ /* 0x000fe400078ef802 */
[----:B------:R-:W-:-:S02]  /*1e740*/  LOP3.LUT R8, R9, 0x400, R6, 0xf8, !PT ;  /* 0x0000040009087812 */ /* 0x000fc400078ef806 */
[----:B------:R-:W-:Y:S01]  /*1e750*/  LOP3.LUT R2, R4, R3, RZ, 0xfc, !PT ;  /* 0x0000000304027212 */ /* 0x000fe200078efcff */
[----:B------:R-:W-:Y:S01]  /*1e760*/  STL [R1+0x14], R5 ;  /* 0x0000140501007387 */ /* 0x000fe20000100800 */
[----:B------:R-:W-:-:S03]  /*1e770*/  SHF.R.U32.HI R3, RZ, 0x3, R10 ;  /* 0x00000003ff037819 */ /* 0x000fc6000001160a */
[----:B------:R-:W-:Y:S01]  /*1e780*/  STL [R1+0xc], R8 ;  /* 0x00000c0801007387 */ /* 0x000fe20000100800 */
[----:B------:R-:W-:-:S03]  /*1e790*/  LOP3.LUT R0, R3, 0x70, R0, 0xf8, !PT ;  /* 0x0000007003007812 */ /* 0x000fc600078ef800 */
[----:B------:R1:W-:Y:S04]  /*1e7a0*/  STL [R1+0x10], R2 ;  /* 0x0000100201007387 */ /* 0x0003e80000100800 */
[----:B------:R-:W-:Y:S01]  /*1e7b0*/  STL [R1+0x30], RZ ;  /* 0x000030ff01007387 */ /* 0x000fe20000100800 */
[----:B-1----:R-:W-:-:S05]  /*1e7c0*/  IMAD.U32 R2, RZ, RZ, UR4 ;  /* 0x00000004ff027e24 */ /* 0x002fca000f8e00ff */
[----:B------:R-:W-:Y:S01]  /*1e7d0*/  LEA R23, R2, R23, 0x18 ;  /* 0x0000001702177211 */ /* 0x000fe200078ec0ff */
[----:B------:R0:W-:Y:S04]  /*1e7e0*/  STL [R1+0x8], R2 ;  /* 0x0000080201007387 */ /* 0x0001e80000100800 */
[----:B------:R-:W-:-:S05]  /*1e7f0*/  IMAD.IADD R0, R23, 0x1, R8 ;  /* 0x0000000117007824 */ /* 0x000fca00078e0208 */
[----:B------:R1:W-:Y:S01]  /*1e800*/  STL [R1+0x18], R0 ;  /* 0x0000180001007387 */ /* 0x0003e20000100800 */
[----:B0-----:R-:W-:-:S07]  /*1e810*/  LOP3.LUT R2, R31, 0x80, RZ, 0xfc, !PT ;  /* 0x000000801f027812 */ /* 0x001fce00078efcff */
.L_x_810:
[----:B0-----:R-:W0:Y:S02]  /*1e820*/  LDC.64 R24, c[0x0][0xc88] ;  /* 0x00032200ff187b82 */ /* 0x001e240000000a00 */
[----:B0-----:R-:W-:-:S06]  /*1e830*/  IMAD.WIDE R24, R19, 0x4, R24 ;  /* 0x0000000413187825 */ /* 0x001fcc00078e0218 */
[----:B-1----:R-:W1:Y:S01]  /*1e840*/  LDG.E R24, desc[UR36][R24.64] ;  /* 0x0000002418187981 */ /* 0x002e62000c1e1900 */
[----:B------:R-:W-:Y:S05]  /*1e850*/  YIELD ;  /* 0x0000000000007946 */ /* 0x000fea0003800000 */
[----:B------:R-:W-:Y:S01]  /*1e860*/  ULDC.64 UR4, c[0x0][0xa28] ;  /* 0x00028a0000047ab9 */ /* 0x000fe20000000a00 */
[----:B------:R-:W-:Y:S01]  /*1e870*/  ULDC.64 UR8, c[0x0][0xa18] ;  /* 0x0002860000087ab9 */ /* 0x000fe20000000a00 */
[----:B------:R-:W-:Y:S01]  /*1e880*/  ISETP.NE.U32.AND P0, PT, RZ, UR4, PT ;  /* 0x00000004ff007c0c */ /* 0x000fe2000bf05070 */
[----:B------:R-:W-:Y:S01]  /*1e890*/  ULDC.64 UR6, c[0x0][0xa10] ;  /* 0x0002840000067ab9 */ /* 0x000fe20000000a00 */
[----:B------:R-:W-:-:S02]  /*1e8a0*/  MOV R9, RZ ;  /* 0x000000ff00097202 */ /* 0x000fc40000000f00 */
[----:B------:R-:W-:Y:S02]  /*1e8b0*/  ISETP.NE.AND.EX P0, PT, RZ, UR5, PT, P0 ;  /* 0x00000005ff007c0c */ /* 0x000fe4000bf05300 */
[----:B------:R-:W-:-:S04]  /*1e8c0*/  ISETP.NE.U32.AND P2, PT, RZ, UR8, PT ;  /* 0x00000008ff007c0c */ /* 0x000fc8000bf45070 */
[----:B------:R-:W-:Y:S01]  /*1e8d0*/  ISETP.NE.AND.EX P2, PT, RZ, UR9, PT, P2 ;  /* 0x00000009ff007c0c */ /* 0x000fe2000bf45320 */
[----:B------:R-:W-:Y:S01]  /*1e8e0*/  IMAD.MOV.U32 R29, RZ, RZ, RZ ;  /* 0x000000ffff1d7224 */ /* 0x000fe200078e00ff */
[----:B-12---:R-:W-:-:S05]  /*1e8f0*/  SHF.R.S32.HI R0, RZ, 0x1f, R24 ;  /* 0x0000001fff007819 */ /* 0x006fca0000011418 */
[C---:B------:R-:W-:Y:S01]  /*1e900*/  @P0 LEA R2, P1, R24.reuse, UR4, 0x2 ;  /* 0x0000000418020c11 */ /* 0x040fe2000f8210ff */
[C---:B------:R-:W-:Y:S01]  /*1e910*/  IMAD.SHL.U32 R25, R24.reuse, 0x4, RZ ;  /* 0x0000000418197824 */ /* 0x040fe200078e00ff */
[C-C-:B------:R-:W-:Y:S01]  /*1e920*/  SHF.L.U64.HI R26, R24.reuse, 0x2, R0.reuse ;  /* 0x00000002181a7819 */ /* 0x140fe20000010200 */
[----:B------:R0:W-:Y:S01]  /*1e930*/  STL [R1+0x1c], R0 ;  /* 0x00001c0001007387 */ /* 0x0001e20000100800 */
[----:B------:R-:W-:Y:S01]  /*1e940*/  @P0 LEA.HI.X R3, R24, UR5, R0, 0x2, P1 ;  /* 0x0000000518030c11 */ /* 0x000fe200088f1400 */
[----:B------:R-:W-:-:S04]  /*1e950*/  ULDC.64 UR4, c[0x0][0xa00] ;  /* 0x0002800000047ab9 */ /* 0x000fc80000000a00 */
[----:B------:R1:W2:Y:S01]  /*1e960*/  @P0 LDG.E R9, desc[UR36][R2.64] ;  /* 0x0000002402090981 */ /* 0x0002a2000c1e1900 */
[----:B------:R-:W-:Y:S02]  /*1e970*/  ISETP.NE.U32.AND P0, PT, RZ, UR4, PT ;  /* 0x00000004ff007c0c */ /* 0x000fe4000bf05070 */
[----:B------:R-:W-:Y:S02]  /*1e980*/  ISETP.NE.U32.AND P1, PT, RZ, UR6, PT ;  /* 0x00000006ff007c0c */ /* 0x000fe4000bf25070 */
[----:B------:R-:W-:Y:S02]  /*1e990*/  ISETP.NE.AND.EX P0, PT, RZ, UR5, PT, P0 ;  /* 0x00000005ff007c0c */ /* 0x000fe4000bf05300 */
[----:B------:R-:W-:Y:S02]  /*1e9a0*/  ISETP.NE.AND.EX P1, PT, RZ, UR7, PT, P1 ;  /* 0x00000007ff007c0c */ /* 0x000fe4000bf25310 */
[C---:B------:R-:W-:Y:S02]  /*1e9b0*/  IADD3 R4, P4, R25.reuse, UR6, RZ ;  /* 0x0000000619047c10 */ /* 0x040fe4000ff9e0ff */
[----:B-1----:R-:W-:Y:S01]  /*1e9c0*/  IADD3 R2, P3, R25, UR4, RZ ;  /* 0x0000000419027c10 */ /* 0x002fe2000ff7e0ff */
[----:B------:R-:W-:Y:S01]  /*1e9d0*/  ULDC UR4, c[0x0][0x288] ;  /* 0x0000a20000047ab9 */ /* 0x000fe20000000800 */
[----:B0-----:R-:W-:-:S02]  /*1e9e0*/  MOV R0, RZ ;  /* 0x000000ff00007202 */ /* 0x001fc40000000f00 */
[C---:B------:R-:W-:Y:S02]  /*1e9f0*/  IADD3.X R3, R26.reuse, UR5, RZ, P3, !PT ;  /* 0x000000051a037c10 */ /* 0x040fe40009ffe4ff */
[----:B------:R-:W-:Y:S01]  /*1ea00*/  @P2 IADD3 R6, P3, R25, UR8, RZ ;  /* 0x0000000819062c10 */ /* 0x000fe2000ff7e0ff */
[----:B------:R-:W-:Y:S01]  /*1ea10*/  IMAD.U32 R8, RZ, RZ, UR4 ;  /* 0x00000004ff087e24 */ /* 0x000fe2000f8e00ff */
[C---:B------:R-:W-:Y:S01]  /*1ea20*/  IADD3.X R5, R26.reuse, UR7, RZ, P4, !PT ;  /* 0x000000071a057c10 */ /* 0x040fe2000a7fe4ff */
[----:B------:R-:W5:Y:S01]  /*1ea30*/  @P0 LDG.E R29, desc[UR36][R2.64] ;  /* 0x00000024021d0981 */ /* 0x000f62000c1e1900 */
[----:B------:R-:W-:Y:S01]  /*1ea40*/  @P2 IADD3.X R7, R26, UR9, RZ, P3, !PT ;  /* 0x000000091a072c10 */ /* 0x000fe20009ffe4ff */
[----:B------:R-:W-:Y:S02]  /*1ea50*/  ULDC.64 UR4, c[0x0][0x418] ;  /* 0x0001060000047ab9 */ /* 0x000fe40000000a00 */
[----:B------:R-:W5:Y:S04]  /*1ea60*/  @P1 LDG.E R0, desc[UR36][R4.64] ;  /* 0x0000002404001981 */ /* 0x000f68000c1e1900 */
[----:B------:R0:W3:Y:S01]  /*1ea70*/  @P2 LDG.E R8, desc[UR36][R6.64] ;  /* 0x0000002406082981 */ /* 0x0000e2000c1e1900 */
[----:B------:R-:W-:-:S03]  /*1ea80*/  UISETP.NE.U32.AND UP0, UPT, UR4, URZ, UPT ;  /* 0x0000003f0400728c */ /* 0x000fc6000bf05070 */
[----:B------:R-:W-:Y:S01]  /*1ea90*/  ULDC UR4, c[0x0][0x424] ;  /* 0x0001090000047ab9 */ /* 0x000fe20000000800 */
[----:B------:R-:W-:-:S03]  /*1eaa0*/  UISETP.NE.AND.EX UP0, UPT, UR5, URZ, UPT, UP0 ;  /* 0x0000003f0500728c */ /* 0x000fc6000bf05300 */
[----:B------:R-:W-:Y:S01]  /*1eab0*/  ULDC UR5, c[0x0][0x2f0] ;  /* 0x0000bc0000057ab9 */ /* 0x000fe20000000800 */
[----:B------:R-:W-:-:S04]  /*1eac0*/  USEL UR4, UR4, 0x1, UP0 ;  /* 0x0000000104047887 */ /* 0x000fc80008000000 */
[----:B------:R-:W-:-:S03]  /*1ead0*/  UIMAD UR4, UR4, UR5, URZ ;  /* 0x00000005040472a4 */ /* 0x000fc6000f8e023f */
[----:B------:R-:W-:Y:S02]  /*1eae0*/  ULDC UR5, c[0x0][0x348] ;  /* 0x0000d20000057ab9 */ /* 0x000fe40000000800 */
[----:B0-----:R-:W-:Y:S01]  /*1eaf0*/  IMAD.U32 R6, RZ, RZ, UR5 ;  /* 0x00000005ff067e24 */ /* 0x001fe2000f8e00ff */
[----:B------:R-:W-:Y:S01]  /*1eb00*/  MOV R7, UR4 ;  /* 0x0000000400077c02 */ /* 0x000fe20008000f00 */
[----:B--2---:R0:W-:Y:S04]  /*1eb10*/  STL [R1], R9 ;  /* 0x0000000901007387 */ /* 0x0041e80000100800 */
[----:B---3--:R0:W-:Y:S01]  /*1eb20*/  STL [R1+0x28], R8 ;  /* 0x0000280801007387 */ /* 0x0081e20000100800 */
[----:B------:R-:W-:Y:S05]  /*1eb30*/  @P2 BRA `(.L_x_697) ;  /* 0x0000000000142947 */ /* 0x000fea0003800000 */
[----:B------:R-:W-:Y:S05]  /*1eb40*/  @!P0 BRA `(.L_x_697) ;  /* 0x0000000000108947 */ /* 0x000fea0003800000 */
[----:B0-----:R-:W2:Y:S04]  /*1eb50*/  LDG.E R8, desc[UR36][R2.64] ;  /* 0x0000002402087981 */ /* 0x001ea8000c1e1900 */
[----:B------:R-:W2:Y:S02]  /*1eb60*/  LDG.E R2, desc[UR36][R2.64+0x4] ;  /* 0x0000042402027981 */ /* 0x000ea4000c1e1900 */
[----:B--2---:R-:W-:-:S05]  /*1eb70*/  IMAD.IADD R2, R2, 0x1, -R8 ;  /* 0x0000000102027824 */ /* 0x004fca00078e0a08 */
[----:B------:R1:W-:Y:S02]  /*1eb80*/  STL [R1+0x28], R2 ;  /* 0x0000280201007387 */ /* 0x0003e40000100800 */
.L_x_697:
[----:B------:R-:W-:Y:S01]  /*1eb90*/  ULDC.64 UR4, c[0x0][0xa20] ;  /* 0x0002880000047ab9 */ /* 0x000fe20000000a00 */
[----:B------:R-:W-:Y:S01]  /*1eba0*/  IMAD.MOV.U32 R34, RZ, RZ, R24 ;  /* 0x000000ffff227224 */ /* 0x000fe200078e0018 */
[----:B------:R-:W-:-:S04]  /*1ebb0*/  ISETP.NE.U32.AND P0, PT, RZ, UR4, PT ;  /* 0x00000004ff007c0c */ /* 0x000fc8000bf05070 */
[----:B------:R-:W-:-:S13]  /*1ebc0*/  ISETP.NE.AND.EX P0, PT, RZ, UR5, PT, P0 ;  /* 0x00000005ff007c0c */ /* 0x000fda000bf05300 */
[----:B------:R-:W-:Y:S05]  /*1ebd0*/  @!P0 BRA `(.L_x_698) ;  /* 0x0000000000108947 */ /* 0x000fea0003800000 */
[----:B-1----:R-:W-:-:S04]  /*1ebe0*/  IADD3 R2, P0, R25, UR4, RZ ;  /* 0x0000000419027c10 */ /* 0x002fc8000ff1e0ff */
[----:B------:R-:W-:-:S05]  /*1ebf0*/  IADD3.X R3, R26, UR5, RZ, P0, !PT ;  /* 0x000000051a037c10 */ /* 0x000fca00087fe4ff */
[----:B------:R1:W5:Y:S01]  /*1ec00*/  LDG.E R7, desc[UR36][R2.64] ;  /* 0x0000002402077981 */ /* 0x000362000c1e1900 */
[----:B------:R-:W-:Y:S05]  /*1ec10*/  BRA `(.L_x_699) ;  /* 0x0000000000247947 */ /* 0x000fea0003800000 */
.L_x_698:
[----:B------:R-:W-:Y:S02]  /*1ec20*/  ULDC.64 UR4, c[0x0][0xa08] ;  /* 0x0002820000047ab9 */ /* 0x000fe40000000a00 */
[----:B------:R-:W-:-:S04]  /*1ec30*/  ISETP.NE.U32.AND P0, PT, RZ, UR4, PT ;  /* 0x00000004ff007c0c */ /* 0x000fc8000bf05070 */
[----:B------:R-:W-:-:S13]  /*1ec40*/  ISETP.NE.AND.EX P0, PT, RZ, UR5, PT, P0 ;  /* 0x00000005ff007c0c */ /* 0x000fda000bf05300 */
[----:B------:R-:W-:Y:S05]  /*1ec50*/  @!P0 BRA `(.L_x_699) ;  /* 0x0000000000148947 */ /* 0x000fea0003800000 */
[----:B-1----:R-:W1:Y:S02]  /*1ec60*/  LDC.64 R2, c[0x0][0xa08] ;  /* 0x00028200ff027b82 */ /* 0x002e640000000a00 */
[----:B-1----:R-:W-:-:S05]  /*1ec70*/  IMAD.WIDE R2, R34, 0x4, R2 ;  /* 0x0000000422027825 */ /* 0x002fca00078e0202 */
[----:B------:R-:W2:Y:S04]  /*1ec80*/  LDG.E R7, desc[UR36][R2.64] ;  /* 0x0000002402077981 */ /* 0x000ea8000c1e1900 */
[----:B------:R-:W2:Y:S02]  /*1ec90*/  LDG.E R2, desc[UR36][R2.64+0x4] ;  /* 0x0000042402027981 */ /* 0x000ea4000c1e1900 */
[----:B--2---:R-:W-:-:S07]  /*1eca0*/  IADD3 R7, -R7, R2, RZ ;  /* 0x0000000207077210 */ /* 0x004fce0007ffe1ff */
.L_x_699:
[----:B-1----:R-:W2:Y:S04]  /*1ecb0*/  @P1 LDG.E R2, desc[UR36][R4.64] ;  /* 0x0000002404021981 */ /* 0x002ea8000c1e1900 */
[----:B------:R-:W2:Y:S01]  /*1ecc0*/  @P1 LDG.E R4, desc[UR36][R4.64+0x4] ;  /* 0x0000042404041981 */ /* 0x000ea2000c1e1900 */
[----:B-----5:R-:W-:Y:S01]  /*1ecd0*/  IMAD.IADD R7, R7, 0x1, -R9 ;  /* 0x0000000107077824 */ /* 0x020fe200078e0a09 */
[----:B------:R-:W-:Y:S01]  /*1ece0*/  BSSY B0, `(.L_x_700) ;  /* 0x0000117000007945 */ /* 0x000fe20003800000 */
[----:B--2---:R-:W-:-:S05]  /*1ecf0*/  @P1 IMAD.IADD R6, R4, 0x1, -R2 ;  /* 0x0000000104061824 */ /* 0x004fca00078e0a02 */
[----:B------:R-:W-:-:S05]  /*1ed00*/  IADD3 R27, R7, R6, RZ ;  /* 0x00000006071b7210 */ /* 0x000fca0007ffe0ff */
[----:B------:R-:W-:-:S05]  /*1ed10*/  VIADD R2, R27, 0x7f ;  /* 0x0000007f1b027836 */ /* 0x000fca0000000000 */
[----:B------:R-:W-:-:S04]  /*1ed20*/  SHF.R.S32.HI R3, RZ, 0x1f, R2 ;  /* 0x0000001fff037819 */ /* 0x000fc80000011402 */
[----:B------:R-:W-:Y:S01]  /*1ed30*/  LEA.HI R4, R3, R2, RZ, 0x7 ;  /* 0x0000000203047211 */ /* 0x000fe200078f38ff */
[----:B------:R-:W-:-:S03]  /*1ed40*/  IMAD.MOV R2, RZ, RZ, -R7 ;  /* 0x000000ffff027224 */ /* 0x000fc600078e0a07 */
[----:B------:R-:W-:Y:S01]  /*1ed50*/  LOP3.LUT R35, R4, 0xffffff80, RZ, 0xc0, !PT ;  /* 0xffffff8004237812 */ /* 0x000fe200078ec0ff */
[----:B------:R1:W-:Y:S03]  /*1ed60*/  STL [R1+0x2c], R4 ;  /* 0x00002c0401007387 */ /* 0x0003e60000100800 */
[----:B------:R-:W-:Y:S02]  /*1ed70*/  VIADDMNMX R6, R35, -R7, R6, PT ;  /* 0x8000000723067246 */ /* 0x000fe40003800106 */
[----:B-1----:R-:W-:-:S04]  /*1ed80*/  VIMNMX R4, RZ, R2, !PT ;  /* 0x00000002ff047248 */ /* 0x002fc80007fe0100 */
[----:B------:R-:W-:Y:S02]  /*1ed90*/  ISETP.GT.AND P0, PT, R6, R4, PT ;  /* 0x000000040600720c */ /* 0x000fe40003f04270 */
[----:B------:R-:W-:-:S11]  /*1eda0*/  SHF.R.U32.HI R4, RZ, 0x7, R4 ;  /* 0x00000007ff047819 */ /* 0x000fd60000011604 */
[----:B------:R-:W-:-:S04]  /*1edb0*/  @P0 IADD3 R2, R6, 0x7f, RZ ;  /* 0x0000007f06020810 */ /* 0x000fc80007ffe0ff */
[----:B------:R-:W-:-:S04]  /*1edc0*/  @P0 SHF.R.S32.HI R3, RZ, 0x1f, R2 ;  /* 0x0000001fff030819 */ /* 0x000fc80000011402 */
[----:B------:R-:W-:Y:S01]  /*1edd0*/  @P0 LEA.HI R2, R3, R2, RZ, 0x7 ;  /* 0x0000000203020211 */ /* 0x000fe200078f38ff */
[----:B------:R-:W-:-:S03]  /*1ede0*/  IMAD.MOV.U32 R3, RZ, RZ, R4 ;  /* 0x000000ffff037224 */ /* 0x000fc600078e0004 */
[----:B------:R-:W-:Y:S02]  /*1edf0*/  @P0 SHF.R.S32.HI R3, RZ, 0x7, R2 ;  /* 0x00000007ff030819 */ /* 0x000fe40000011402 */
[----:B------:R-:W-:Y:S02]  /*1ee00*/  PLOP3.LUT P0, PT, PT, PT, PT, 0x80, 0x0 ;  /* 0x000000000000781c */ /* 0x000fe40003f0f070 */
[----:B------:R-:W-:-:S13]  /*1ee10*/  ISETP.GT.AND P2, PT, R3, R4, PT ;  /* 0x000000040300720c */ /* 0x000fda0003f44270 */
[----:B------:R-:W-:Y:S05]  /*1ee20*/  @!P2 BRA `(.L_x_701) ;  /* 0x000000100008a947 */ /* 0x000fea0003800000 */
[----:B------:R-:W-:Y:S01]  /*1ee30*/  UMOV UR4, 0xffffffff ;  /* 0xffffffff00047882 */ /* 0x000fe20000000000 */
[----:B------:R-:W-:Y:S02]  /*1ee40*/  SEL R2, R34, RZ, !P1 ;  /* 0x000000ff22027207 */ /* 0x000fe40004800000 */
[----:B------:R-:W-:Y:S05]  /*1ee50*/  BRA.DIV UR4, `(.L_x_702) ;  /* 0x000000a204487947 */ /* 0x000fea000b800000 */
[----:B------:R-:W1:Y:S02]  /*1ee60*/  S2R R5, SR_TID.X ;  /* 0x0000000000057919 */ /* 0x000e640000002100 */
[----:B-1----:R-:W-:-:S04]  /*1ee70*/  SHF.R.U32.HI R5, RZ, 0x5, R5 ;  /* 0x00000005ff057819 */ /* 0x002fc80000011605 */
[----:B------:R-:W-:-:S05]  /*1ee80*/  LOP3.LUT R5, R5, 0x3, RZ, 0xc0, !PT ;  /* 0x0000000305057812 */ /* 0x000fca00078ec0ff */
[----:B------:R1:W2:Y:S02]  /*1ee90*/  SHFL.IDX PT, R14, R5, RZ, 0x1f ;  /* 0x00001fff050e7589 */ /* 0x0002a400000e0000 */
.L_x_977:
[----:B--2---:R-:W-:Y:S02]  /*1eea0*/  ISETP.NE.AND P0, PT, R14, RZ, PT ;  /* 0x000000ff0e00720c */ /* 0x004fe40003f05270 */
[----:B------:R-:W-:-:S11]  /*1eeb0*/  PLOP3.LUT P6, PT, PT, PT, PT, 0x8, 0x0 ;  /* 0x000000000000781c */ /* 0x000fd60003fce170 */
[----:B------:R-:W-:Y:S05]  /*1eec0*/  @P0 BRA `(.L_x_703) ;  /* 0x00000000000c0947 */ /* 0x000fea0003800000 */
[----:B------:R-:W-:-:S03]  /*1eed0*/  UMOV UR4, 0xffffffff ;  /* 0xffffffff00047882 */ /* 0x000fc60000000000 */
[----:B------:R-:W-:Y:S05]  /*1eee0*/  BRA.DIV UR4, `(.L_x_704) ;  /* 0x000000a204587947 */ /* 0x000fea000b800000 */
[----:B------:R-:W-:-:S13]  /*1eef0*/  ELECT P6, URZ, PT ;  /* 0x00000000003f782f */ /* 0x000fda00038c0000 */
.L_x_703:
[----:B-1----:R-:W2:Y:S01]  /*1ef00*/  LDL R5, [R1+0x30] ;  /* 0x0000300001057983 */ /* 0x002ea20000100800 */
[----:B------:R-:W-:Y:S01]  /*1ef10*/  BSSY B1, `(.L_x_705) ;  /* 0x0000008000017945 */ /* 0x000fe20003800000 */
[----:B--2---:R-:W-:-:S05]  /*1ef20*/  VIADD R5, R5, 0x1 ;  /* 0x0000000105057836 */ /* 0x004fca0000000000 */
[----:B------:R-:W-:-:S04]  /*1ef30*/  LEA.HI R6, R5, R5, RZ, 0x1 ;  /* 0x0000000505067211 */ /* 0x000fc800078f08ff */
[----:B------:R-:W-:-:S04]  /*1ef40*/  LOP3.LUT R6, R6, 0xfffffffe, RZ, 0xc0, !PT ;  /* 0xfffffffe06067812 */ /* 0x000fc800078ec0ff */
[----:B------:R-:W-:-:S04]  /*1ef50*/  IADD3 R5, R5, -R6, RZ ;  /* 0x8000000605057210 */ /* 0x000fc80007ffe0ff */
[----:B------:R-:W-:-:S04]  /*1ef60*/  SHF.L.U32 R5, R5, 0x1f, RZ ;  /* 0x0000001f05057819 */ /* 0x000fc800000006ff */
[----:B------:R-:W1:Y:S02]  /*1ef70*/  SYNCS.PHASECHK.TRANS64.TRYWAIT P0, [R23+URZ+0x38820], R5 ;  /* 0x03882005170075a7 */ /* 0x000e64000800017f */
[----:B-1----:R-:W-:Y:S05]  /*1ef80*/  @!P0 BRA `(.L_x_706) ;  /* 0x000000a000508947 */ /* 0x002fea0003800000 */
.L_x_980:
[----:B------:R-:W-:Y:S05]  /*1ef90*/  BSYNC B1 ;  /* 0x0000000000017941 */ /* 0x000fea0003800000 */
.L_x_705:
[----:B------:R-:W-:Y:S04]  /*1efa0*/  BSSY B1, `(.L_x_707) ;  /* 0x000006c000017945 */ /* 0x000fe80003800000 */
[----:B------:R-:W-:Y:S05]  /*1efb0*/  @!P6 BRA `(.L_x_708) ;  /* 0x0000000400a8e947 */ /* 0x000fea0003800000 */
[----:B0-----:R-:W-:Y:S01]  /*1efc0*/  IMAD R9, R30, 0x8, R23 ;  /* 0x000000081e097824 */ /* 0x001fe200078e0217 */
[----:B------:R-:W-:Y:S01]  /*1efd0*/  SHF.L.U32 R8, R33, 0x1f, RZ ;  /* 0x0000001f21087819 */ /* 0x000fe200000006ff */
[----:B------:R-:W0:Y:S01]  /*1efe0*/  S2R R6, SR_TID.X ;  /* 0x0000000000067919 */ /* 0x000e220000002100 */
[----:B------:R-:W-:Y:S02]  /*1eff0*/  BSSY B2, `(.L_x_709) ;  /* 0x0000005000027945 */ /* 0x000fe40003800000 */
[----:B------:R-:W2:Y:S01]  /*1f000*/  SYNCS.PHASECHK.TRANS64.TRYWAIT P0, [R9+URZ+0x388a0], R8 ;  /* 0x0388a008090075a7 */ /* 0x000ea2000800017f */
[----:B0-----:R-:W-:-:S04]  /*1f010*/  LOP3.LUT R6, R6, 0x7f, RZ, 0xc0, !PT ;  /* 0x0000007f06067812 */ /* 0x001fc800078ec0ff */
[----:B------:R-:W-:Y:S01]  /*1f020*/  ISETP.NE.AND P1, PT, R6, RZ, PT ;  /* 0x000000ff0600720c */ /* 0x000fe20003f25270 */
[----:B--2---:R-:W-:-:S12]  /*1f030*/  @!P0 BRA `(.L_x_710) ;  /* 0x000000a000388947 */ /* 0x004fd80003800000 */
.L_x_981:
[----:B------:R-:W-:Y:S05]  /*1f040*/  BSYNC B2 ;  /* 0x0000000000027941 */ /* 0x000fea0003800000 */
.L_x_709:
[----:B------:R-:W-:Y:S04]  /*1f050*/  BSSY B2, `(.L_x_711) ;  /* 0x0000009000027945 */ /* 0x000fe80003800000 */
[----:B------:R-:W-:Y:S05]  /*1f060*/  @P1 BRA `(.L_x_712) ;  /* 0x00000000001c1947 */ /* 0x000fea0003800000 */
[----:B-1----:R-:W1:Y:S02]  /*1f070*/  S2R R5, SR_TID.X ;  /* 0x0000000000057919 */ /* 0x002e640000002100 */
[----:B-1----:R-:W-:Y:S01]  /*1f080*/  LOP3.LUT R6, R5, 0x1f, RZ, 0xc0, !PT ;  /* 0x0000001f05067812 */ /* 0x002fe200078ec0ff */
[----:B------:R-:W-:-:S03]  /*1f090*/  IMAD.MOV.U32 R5, RZ, RZ, 0x8000 ;  /* 0x00008000ff057424 */ /* 0x000fc600078e00ff */
[----:B------:R-:W-:Y:S01]  /*1f0a0*/  ISETP.NE.AND P0, PT, R6, RZ, PT ;  /* 0x000000ff0600720c */ /* 0x000fe20003f05270 */
[----:B------:R2:W-:-:S12]  /*1f0b0*/  SYNCS.ARRIVE.TRANS64 RZ, [R9+URZ+0x38890], R5 ;  /* 0x0388900509ff79a7 */ /* 0x0005d8000800003f */
[----:B--2---:R-:W-:Y:S05]  /*1f0c0*/  @!P0 BRA `(.L_x_712) ;  /* 0x0000000000048947 */ /* 0x004fea0003800000 */
[----:B------:R-:W-:Y:S01]  /*1f0d0*/  BPT.TRAP 0x1 ;  /* 0x000000040000795c */ /* 0x000fe20000300000 */
.L_x_712:
[----:B------:R-:W-:Y:S05]  /*1f0e0*/  BSYNC B2 ;  /* 0x0000000000027941 */ /* 0x000fea0003800000 */
.L_x_711:
[----:B------:R-:W-:Y:S01]  /*1f0f0*/  MOV R13, RZ ;  /* 0x000000ff000d7202 */ /* 0x000fe20000000f00 */
[----:B------:R-:W-:Y:S01]  /*1f100*/  IMAD R6, R3, 0x80, R0 ;  /* 0x0000008003067824 */ /* 0x000fe200078e0200 */
[----:B------:R-:W-:Y:S01]  /*1f110*/  UIADD3 UR4, UP0, UR40, 0x570, URZ ;  /* 0x0000057028047890 */ /* 0x000fe2000ff1e03f */
[----:B------:R-:W-:Y:S01]  /*1f120*/  IMAD R7, R30, 0x8000, R23 ;  /* 0x000080001e077824 */ /* 0x000fe200078e0217 */
[----:B------:R-:W-:Y:S01]  /*1f130*/  R2UR UR10, R13 ;  /* 0x000000000d0a72ca */ /* 0x000fe200000e0000 */
[----:B-1----:R-:W-:Y:S01]  /*1f140*/  VIADD R5, R9, 0x38890 ;  /* 0x0003889009057836 */ /* 0x002fe20000000000 */
[----:B------:R-:W-:Y:S01]  /*1f150*/  PLOP3.LUT P0, PT, PT, PT, PT, 0x80, 0x0 ;  /* 0x000000000000781c */ /* 0x000fe20003f0f070 */
[----:B------:R-:W-:Y:S01]  /*1f160*/  VIADD R10, R7, 0x28400 ;  /* 0x00028400070a7836 */ /* 0x000fe20000000000 */
[----:B------:R-:W-:Y:S01]  /*1f170*/  IADD3 R6, R6, -0x80, RZ ;  /* 0xffffff8006067810 */ /* 0x000fe20007ffe0ff */
[----:B------:R-:W-:Y:S01]  /*1f180*/  UIADD3.X UR5, URZ, UR41, URZ, UP0, !UPT ;  /* 0x000000293f057290 */ /* 0x000fe200087fe43f */
[----:B------:R-:W-:Y:S01]  /*1f190*/  UMOV UR6, 0x0 ;  /* 0x0000000000067882 */ /* 0x000fe20000000000 */
[----:B------:R-:W-:-:S10]  /*1f1a0*/  UMOV UR7, 0x12f00000 ;  /* 0x12f0000000077882 */ /* 0x000fd40000000000 */
.L_x_713:
[----:B------:R-:W-:-:S13]  /*1f1b0*/  @P0 ELECT P2, URZ, PT ;  /* 0x00000000003f082f */ /* 0x000fda0003840000 */
[----:B------:R-:W-:Y:S02]  /*1f1c0*/  @P2 R2UR UR13, R2 ;  /* 0x00000000020d22ca */ /* 0x000fe400000e0000 */
[----:B------:R-:W-:Y:S02]  /*1f1d0*/  @P2 R2UR UR12, R18 ;  /* 0x00000000120c22ca */ /* 0x000fe400000e0000 */
[----:B------:R-:W-:Y:S02]  /*1f1e0*/  @P2 R2UR UR11, R6 ;  /* 0x00000000060b22ca */ /* 0x000fe400000e0000 */
[----:B------:R-:W-:Y:S02]  /*1f1f0*/  @P2 R2UR UR9, R5 ;  /* 0x00000000050922ca */ /* 0x000fe400000e0000 */
[----:B------:R-:W-:Y:S02]  /*1f200*/  @P2 R2UR UR8, R10 ;  /* 0x000000000a0822ca */ /* 0x000fe400000e0000 */
[----:B------:R-:W-:-:S02]  /*1f210*/  @P2 PLOP3.LUT P0, PT, P2, PT, PT, 0x8, 0x0 ;  /* 0x000000000000281c */ /* 0x000fc4000170e170 */
[----:B------:R-:W-:-:S09]  /*1f220*/  PLOP3.LUT P2, PT, PT, PT, PT, 0x8, 0x0 ;  /* 0x000000000000781c */ /* 0x000fd20003f4e170 */
[----:B------:R1:W-:Y:S02]  /*1f230*/  UTMALDG.4D [UR8], [UR4], desc[UR6] ;  /* 0x00000608040075b4 */ /* 0x0003e40008019000 */
[----:B-1----:R-:W-:Y:S05]  /*1f240*/  @P0 BRA.U.ANY `(.L_x_713) ;  /* 0xfffffffd00d80947 */ /* 0x002fea000393ffff */
[----:B------:R-:W-:Y:S01]  /*1f250*/  MOV R12, 0x80 ;  /* 0x00000080000c7802 */ /* 0x000fe20000000f00 */
[----:B------:R-:W-:Y:S01]  /*1f260*/  VIADD R10, R7, 0x2c400 ;  /* 0x0002c400070a7836 */ /* 0x000fe20000000000 */
[----:B------:R-:W-:Y:S01]  /*1f270*/  PLOP3.LUT P0, PT, PT, PT, PT, 0x80, 0x0 ;  /* 0x000000000000781c */ /* 0x000fe20003f0f070 */
[----:B------:R-:W-:Y:S01]  /*1f280*/  UMOV UR6, 0x0 ;  /* 0x0000000000067882 */ /* 0x000fe20000000000 */
[----:B------:R-:W-:Y:S01]  /*1f290*/  R2UR UR10, R12 ;  /* 0x000000000c0a72ca */ /* 0x000fe200000e0000 */
[----:B------:R-:W-:-:S14]  /*1f2a0*/  UMOV UR7, 0x12f00000 ;  /* 0x12f0000000077882 */ /* 0x000fdc0000000000 */
.L_x_714:
        /* <DEDUP_REMOVED lines=10> */
[----:B------:R-:W1:Y:S01]  /*1f350*/  SYNCS.PHASECHK.TRANS64.TRYWAIT P0, [R9+URZ+0x388c0], R8 ;  /* 0x0388c008090075a7 */ /* 0x000e62000800017f */
[----:B------:R-:W-:Y:S04]  /*1f360*/  BSSY B2, `(.L_x_715) ;  /* 0x0000002000027945 */ /* 0x000fe80003800000 */
[----:B-1----:R-:W-:Y:S05]  /*1f370*/  @!P0 BRA `(.L_x_716) ;  /* 0x0000009c007c8947 */ /* 0x002fea0003800000 */
.L_x_982:
[----:B------:R-:W-:Y:S05]  /*1f380*/  BSYNC B2 ;  /* 0x0000000000027941 */ /* 0x000fea0003800000 */
.L_x_715:
[----:B------:R-:W-:Y:S01]  /*1f390*/  BSSY B2, `(.L_x_717) ;  /* 0x000000b000027945 */ /* 0x000fe20003800000 */
[----:B------:R-:W-:Y:S01]  /*1f3a0*/  IMAD.MOV.U32 R10, RZ, RZ, 0x0 ;  /* 0x00000000ff0a7424 */ /* 0x000fe200078e00ff */
[----:B------:R-:W-:Y:S02]  /*1f3b0*/  MOV R11, 0x12f00000 ;  /* 0x12f00000000b7802 */ /* 0x000fe40000000f00 */
[----:B------:R-:W-:Y:S05]  /*1f3c0*/  @P1 BRA `(.L_x_718) ;  /* 0x00000000001c1947 */ /* 0x000fea0003800000 */
[----:B------:R-:W2:Y:S02]  /*1f3d0*/  S2R R5, SR_TID.X ;  /* 0x0000000000057919 */ /* 0x000ea40000002100 */
[----:B--2---:R-:W-:Y:S01]  /*1f3e0*/  LOP3.LUT R14, R5, 0x1f, RZ, 0xc0, !PT ;  /* 0x0000001f050e7812 */ /* 0x004fe200078ec0ff */
[----:B------:R-:W-:-:S03]  /*1f3f0*/  IMAD.MOV.U32 R5, RZ, RZ, 0x8000 ;  /* 0x00008000ff057424 */ /* 0x000fc600078e00ff */
[----:B------:R-:W-:Y:S01]  /*1f400*/  ISETP.NE.AND P0, PT, R14, RZ, PT ;  /* 0x000000ff0e00720c */ /* 0x000fe20003f05270 */
[----:B------:R2:W-:-:S12]  /*1f410*/  SYNCS.ARRIVE.TRANS64 RZ, [R9+URZ+0x388b0], R5 ;  /* 0x0388b00509ff79a7 */ /* 0x0005d8000800003f */
[----:B--2---:R-:W-:Y:S05]  /*1f420*/  @!P0 BRA `(.L_x_718) ;  /* 0x0000000000048947 */ /* 0x004fea0003800000 */
[----:B------:R-:W-:Y:S01]  /*1f430*/  BPT.TRAP 0x1 ;  /* 0x000000040000795c */ /* 0x000fe20000300000 */
.L_x_718:
[----:B------:R-:W-:Y:S05]  /*1f440*/  BSYNC B2 ;  /* 0x0000000000027941 */ /* 0x000fea0003800000 */
.L_x_717:
[----:B------:R-:W-:Y:S01]  /*1f450*/  R2UR UR10, R13 ;  /* 0x000000000d0a72ca */ /* 0x000fe200000e0000 */
[----:B------:R-:W-:Y:S01]  /*1f460*/  UIADD3 UR4, UP0, UR40, 0x670, URZ ;  /* 0x0000067028047890 */ /* 0x000fe2000ff1e03f */
[----:B------:R-:W-:Y:S01]  /*1f470*/  R2UR UR6, R10 ;  /* 0x000000000a0672ca */ /* 0x000fe200000e0000 */
[----:B01----:R-:W-:Y:S01]  /*1f480*/  VIADD R9, R9, 0x388b0 ;  /* 0x000388b009097836 */ /* 0x003fe20000000000 */
[----:B------:R-:W-:Y:S01]  /*1f490*/  R2UR UR7, R11 ;  /* 0x000000000b0772ca */ /* 0x000fe200000e0000 */
[----:B------:R-:W-:Y:S01]  /*1f4a0*/  UIADD3.X UR5, URZ, UR41, URZ, UP0, !UPT ;  /* 0x000000293f057290 */ /* 0x000fe200087fe43f */
[----:B------:R-:W-:Y:S02]  /*1f4b0*/  PLOP3.LUT P0, PT, PT, PT, PT, 0x80, 0x0 ;  /* 0x000000000000781c */ /* 0x000fe40003f0f070 */
[----:B------:R-:W-:-:S11]  /*1f4c0*/  IADD3 R5, R7, 0x10400, RZ ;  /* 0x0001040007057810 */ /* 0x000fd60007ffe0ff */
.L_x_719:
        /* <DEDUP_REMOVED lines=9> */
[----:B0-----:R-:W-:Y:S05]  /*1f560*/  @P0 BRA.U.ANY `(.L_x_719) ;  /* 0xfffffffd00d80947 */ /* 0x001fea000393ffff */
[----:B------:R-:W-:Y:S01]  /*1f570*/  R2UR UR10, R12 ;  /* 0x000000000c0a72ca */ /* 0x000fe200000e0000 */
[----:B------:R-:W-:Y:S01]  /*1f580*/  VIADD R7, R7, 0x14400 ;  /* 0x0001440007077836 */ /* 0x000fe20000000000 */
[----:B------:R-:W-:Y:S02]  /*1f590*/  R2UR UR6, R10 ;  /* 0x000000000a0672ca */ /* 0x000fe400000e0000 */
[----:B------:R-:W-:Y:S02]  /*1f5a0*/  R2UR UR7, R11 ;  /* 0x000000000b0772ca */ /* 0x000fe400000e0000 */
[----:B------:R-:W-:-:S13]  /*1f5b0*/  PLOP3.LUT P0, PT, PT, PT, PT, 0x80, 0x0 ;  /* 0x000000000000781c */ /* 0x000fda0003f0f070 */
.L_x_720:
        /* <DEDUP_REMOVED lines=9> */
[----:B--2---:R-:W-:Y:S05]  /*1f650*/  @P0 BRA.U.ANY `(.L_x_720) ;  /* 0xfffffffd00d80947 */ /* 0x004fea000393ffff */
.L_x_708:
[----:B------:R-:W-:Y:S05]  /*1f660*/  BSYNC B1 ;  /* 0x0000000000017941 */ /* 0x000fea0003800000 */
.L_x_707:
[----:B0-----:R-:W-:Y:S01]  /*1f670*/  IADD3 R9, R3, -0x2, RZ ;  /* 0xfffffffe03097810 */ /* 0x001fe20007ffe0ff */
[----:B------:R-:W-:Y:S01]  /*1f680*/  VIADD R30, R30, 0x1 ;  /* 0x000000011e1e7836 */ /* 0x000fe20000000000 */
[----:B------:R-:W-:Y:S02]  /*1f690*/  PLOP3.LUT P0, PT, PT, PT, PT, 0x8, 0x0 ;  /* 0x000000000000781c */ /* 0x000fe40003f0e170 */
[----:B------:R-:W-:Y:S02]  /*1f6a0*/  ISETP.GE.AND P2, PT, R9, R4, PT ;  /* 0x000000040900720c */ /* 0x000fe40003f46270 */
[----:B------:R-:W-:-:S04]  /*1f6b0*/  ISETP.NE.AND P1, PT, R30, 0x2, PT ;  /* 0x000000021e00780c */ /* 0x000fc80003f25270 */
[----:B------:R-:W-:Y:S02]  /*1f6c0*/  SEL R3, RZ, 0x1, P1 ;  /* 0x00000001ff037807 */ /* 0x000fe40000800000 */
[----:B------:R-:W-:Y:S02]  /*1f6d0*/  SEL R30, R30, RZ, P1 ;  /* 0x000000ff1e1e7207 */ /* 0x000fe40000800000 */
[----:B------:R-:W-:-:S03]  /*1f6e0*/  LOP3.LUT R33, R33, R3, RZ, 0x3c, !PT ;  /* 0x0000000321217212 */ /* 0x000fc600078e3cff */
[----:B------:R-:W-:Y:S05]  /*1f6f0*/  @!P2 BRA `(.L_x_701) ;  /* 0x0000000400d4a947 */ /* 0x000fea0003800000 */
.L_x_735:
[----:B------:R-:W-:Y:S05]  /*1f700*/  YIELD ;  /* 0x0000000000007946 */ /* 0x000fea0003800000 */
[----:B------:R-:W-:Y:S04]  /*1f710*/  BSSY B1, `(.L_x_721) ;  /* 0x000006b000017945 */ /* 0x000fe80003800000 */
[----:B------:R-:W-:Y:S05]  /*1f720*/  @!P6 BRA `(.L_x_722) ;  /* 0x0000000400a4e947 */ /* 0x000fea0003800000 */
[----:B------:R-:W-:Y:S01]  /*1f730*/  IMAD R8, R30, 0x8, R23 ;  /* 0x000000081e087824 */ /* 0x000fe200078e0217 */
[----:B------:R-:W-:Y:S01]  /*1f740*/  SHF.L.U32 R7, R33, 0x1f, RZ ;  /* 0x0000001f21077819 */ /* 0x000fe200000006ff */
[----:B------:R-:W0:Y:S01]  /*1f750*/  S2R R3, SR_TID.X ;  /* 0x0000000000037919 */ /* 0x000e220000002100 */
[----:B------:R-:W-:Y:S02]  /*1f760*/  BSSY B2, `(.L_x_723) ;  /* 0x0000005000027945 */ /* 0x000fe40003800000 */
[----:B------:R-:W2:Y:S01]  /*1f770*/  SYNCS.PHASECHK.TRANS64.TRYWAIT P1, [R8+URZ+0x388a0], R7 ;  /* 0x0388a007080075a7 */ /* 0x000ea2000802017f */
[----:B0-----:R-:W-:-:S04]  /*1f780*/  LOP3.LUT R3, R3, 0x7f, RZ, 0xc0, !PT ;  /* 0x0000007f03037812 */ /* 0x001fc800078ec0ff */
[----:B------:R-:W-:Y:S01]  /*1f790*/  ISETP.NE.AND P2, PT, R3, RZ, PT ;  /* 0x000000ff0300720c */ /* 0x000fe20003f45270 */
[----:B--2---:R-:W-:-:S12]  /*1f7a0*/  @!P1 BRA `(.L_x_724) ;  /* 0x0000009800849947 */ /* 0x004fd80003800000 */
.L_x_983:
[----:B------:R-:W-:Y:S05]  /*1f7b0*/  BSYNC B2 ;  /* 0x0000000000027941 */ /* 0x000fea0003800000 */
.L_x_723:
[----:B------:R-:W-:Y:S04]  /*1f7c0*/  BSSY B2, `(.L_x_725) ;  /* 0x0000009000027945 */ /* 0x000fe80003800000 */
[----:B------:R-:W-:Y:S05]  /*1f7d0*/  @P2 BRA `(.L_x_726) ;  /* 0x00000000001c2947 */ /* 0x000fea0003800000 */
[----:B------:R-:W1:Y:S02]  /*1f7e0*/  S2R R3, SR_TID.X ;  /* 0x0000000000037919 */ /* 0x000e640000002100 */
[----:B-1----:R-:W-:Y:S01]  /*1f7f0*/  LOP3.LUT R5, R3, 0x1f, RZ, 0xc0, !PT ;  /* 0x0000001f03057812 */ /* 0x002fe200078ec0ff */
[----:B------:R-:W-:-:S03]  /*1f800*/  IMAD.MOV.U32 R3, RZ, RZ, 0x8000 ;  /* 0x00008000ff037424 */ /* 0x000fc600078e00ff */
[----:B------:R-:W-:Y:S01]  /*1f810*/  ISETP.NE.AND P1, PT, R5, RZ, PT ;  /* 0x000000ff0500720c */ /* 0x000fe20003f25270 */
[----:B------:R2:W-:-:S12]  /*1f820*/  SYNCS.ARRIVE.TRANS64 RZ, [R8+URZ+0x38890], R3 ;  /* 0x0388900308ff79a7 */ /* 0x0005d8000800003f */
[----:B--2---:R-:W-:Y:S05]  /*1f830*/  @!P1 BRA `(.L_x_726) ;  /* 0x0000000000049947 */ /* 0x004fea0003800000 */
[----:B------:R-:W-:Y:S01]  /*1f840*/  BPT.TRAP 0x1 ;  /* 0x000000040000795c */ /* 0x000fe20000300000 */
.L_x_726:
[----:B------:R-:W-:Y:S05]  /*1f850*/  BSYNC B2 ;  /* 0x0000000000027941 */ /* 0x000fea0003800000 */
.L_x_725:
[----:B------:R-:W-:Y:S01]  /*1f860*/  MOV R12, RZ ;  /* 0x000000ff000c7202 */ /* 0x000fe20000000f00 */
[----:B------:R-:W-:Y:S01]  /*1f870*/  IMAD R6, R30, 0x8000, R23 ;  /* 0x000080001e067824 */ /* 0x000fe200078e0217 */
[----:B------:R-:W-:Y:S01]  /*1f880*/  UIADD3 UR4, UP0, UR40, 0x570, URZ ;  /* 0x0000057028047890 */ /* 0x000fe2000ff1e03f */
[----:B------:R-:W-:Y:S01]  /*1f890*/  PLOP3.LUT P1, PT, PT, PT, PT, 0x80, 0x0 ;  /* 0x000000000000781c */ /* 0x000fe20003f2f070 */
[----:B-1----:R-:W-:Y:S01]  /*1f8a0*/  IMAD R5, R9, 0x80, R0 ;  /* 0x0000008009057824 */ /* 0x002fe200078e0200 */
[----:B------:R-:W-:Y:S01]  /*1f8b0*/  R2UR UR10, R12 ;  /* 0x000000000c0a72ca */ /* 0x000fe200000e0000 */
[----:B------:R-:W-:Y:S01]  /*1f8c0*/  VIADD R10, R6, 0x28400 ;  /* 0x00028400060a7836 */ /* 0x000fe20000000000 */
[----:B------:R-:W-:Y:S01]  /*1f8d0*/  IADD3 R3, R8, 0x38890, RZ ;  /* 0x0003889008037810 */ /* 0x000fe20007ffe0ff */
[----:B------:R-:W-:Y:S01]  /*1f8e0*/  UIADD3.X UR5, URZ, UR41, URZ, UP0, !UPT ;  /* 0x000000293f057290 */ /* 0x000fe200087fe43f */
[----:B------:R-:W-:Y:S01]  /*1f8f0*/  UMOV UR6, 0x0 ;  /* 0x0000000000067882 */ /* 0x000fe20000000000 */
[----:B------:R-:W-:-:S10]  /*1f900*/  UMOV UR7, 0x12f00000 ;  /* 0x12f0000000077882 */ /* 0x000fd40000000000 */
.L_x_727:
        /* <DEDUP_REMOVED lines=10> */
[----:B------:R-:W-:Y:S01]  /*1f9b0*/  IMAD.MOV.U32 R13, RZ, RZ, 0x80 ;  /* 0x00000080ff0d7424 */ /* 0x000fe200078e00ff */
[----:B------:R-:W-:Y:S01]  /*1f9c0*/  PLOP3.LUT P1, PT, PT, PT, PT, 0x80, 0x0 ;  /* 0x000000000000781c */ /* 0x000fe20003f2f070 */
[----:B------:R-:W-:Y:S01]  /*1f9d0*/  UMOV UR6, 0x0 ;  /* 0x0000000000067882 */ /* 0x000fe20000000000 */
[----:B------:R-:W-:Y:S01]  /*1f9e0*/  IADD3 R10, R6, 0x2c400, RZ ;  /* 0x0002c400060a7810 */ /* 0x000fe20007ffe0ff */
[----:B------:R-:W-:Y:S01]  /*1f9f0*/  UMOV UR7, 0x12f00000 ;  /* 0x12f0000000077882 */ /* 0x000fe20000000000 */
[----:B------:R-:W-:-:S15]  /*1fa00*/  R2UR UR10, R13 ;  /* 0x000000000d0a72ca */ /* 0x000fde00000e0000 */
.L_x_728:
        /* <DEDUP_REMOVED lines=13> */
.L_x_984:
[----:B------:R-:W-:Y:S05]  /*1fae0*/  BSYNC B2 ;  /* 0x0000000000027941 */ /* 0x000fea0003800000 */
.L_x_729:
[----:B------:R-:W-:Y:S01]  /*1faf0*/  BSSY B2, `(.L_x_731) ;  /* 0x000000b000027945 */ /* 0x000fe20003800000 */
[----:B------:R-:W-:Y:S02]  /*1fb00*/  IMAD.MOV.U32 R10, RZ, RZ, 0x0 ;  /* 0x00000000ff0a7424 */ /* 0x000fe400078e00ff */
[----:B------:R-:W-:Y:S01]  /*1fb10*/  IMAD.MOV.U32 R11, RZ, RZ, 0x12f00000 ;  /* 0x12f00000ff0b7424 */ /* 0x000fe200078e00ff */
[----:B------:R-:W-:Y:S06]  /*1fb20*/  @P2 BRA `(.L_x_732) ;  /* 0x00000000001c2947 */ /* 0x000fec0003800000 */
[----:B------:R-:W2:Y:S02]  /*1fb30*/  S2R R3, SR_TID.X ;  /* 0x0000000000037919 */ /* 0x000ea40000002100 */
[----:B--2---:R-:W-:Y:S02]  /*1fb40*/  LOP3.LUT R14, R3, 0x1f, RZ, 0xc0, !PT ;  /* 0x0000001f030e7812 */ /* 0x004fe400078ec0ff */
[----:B------:R-:W-:Y:S02]  /*1fb50*/  MOV R3, 0x8000 ;  /* 0x0000800000037802 */ /* 0x000fe40000000f00 */
[----:B------:R-:W-:Y:S02]  /*1fb60*/  ISETP.NE.AND P1, PT, R14, RZ, PT ;  /* 0x000000ff0e00720c */ /* 0x000fe40003f25270 */
[----:B------:R2:W-:Y:S11]  /*1fb70*/  SYNCS.ARRIVE.TRANS64 RZ, [R8+URZ+0x388b0], R3 ;  /* 0x0388b00308ff79a7 */ /* 0x0005f6000800003f */
[----:B--2---:R-:W-:Y:S05]  /*1fb80*/  @!P1 BRA `(.L_x_732) ;  /* 0x0000000000049947 */ /* 0x004fea0003800000 */
[----:B------:R-:W-:Y:S01]  /*1fb90*/  BPT.TRAP 0x1 ;  /* 0x000000040000795c */ /* 0x000fe20000300000 */
.L_x_732:
[----:B------:R-:W-:Y:S05]  /*1fba0*/  BSYNC B2 ;  /* 0x0000000000027941 */ /* 0x000fea0003800000 */
.L_x_731:
[----:B------:R-:W-:Y:S01]  /*1fbb0*/  R2UR UR10, R12 ;  /* 0x000000000c0a72ca */ /* 0x000fe200000e0000 */
[----:B------:R-:W-:Y:S01]  /*1fbc0*/  UIADD3 UR4, UP0, UR40, 0x670, URZ ;  /* 0x0000067028047890 */ /* 0x000fe2000ff1e03f */
[----:B------:R-:W-:Y:S01]  /*1fbd0*/  R2UR UR6, R10 ;  /* 0x000000000a0672ca */ /* 0x000fe200000e0000 */
[----:B01----:R-:W-:Y:S01]  /*1fbe0*/  VIADD R8, R8, 0x388b0 ;  /* 0x000388b008087836 */ /* 0x003fe20000000000 */
[----:B------:R-:W-:Y:S01]  /*1fbf0*/  R2UR UR7, R11 ;  /* 0x000000000b0772ca */ /* 0x000fe200000e0000 */
[----:B------:R-:W-:Y:S01]  /*1fc00*/  VIADD R3, R6, 0x10400 ;  /* 0x0001040006037836 */ /* 0x000fe20000000000 */
[----:B------:R-:W-:Y:S01]  /*1fc10*/  PLOP3.LUT P1, PT, PT, PT, PT, 0x80, 0x0 ;  /* 0x000000000000781c */ /* 0x000fe20003f2f070 */
[----:B------:R-:W-:-:S12]  /*1fc20*/  UIADD3.X UR5, URZ, UR41, URZ, UP0, !UPT ;  /* 0x000000293f057290 */ /* 0x000fd800087fe43f */
.L_x_733:
        /* <DEDUP_REMOVED lines=10> */
[----:B------:R-:W-:Y:S02]  /*1fcd0*/  R2UR UR10, R13 ;  /* 0x000000000d0a72ca */ /* 0x000fe400000e0000 */
[----:B------:R-:W-:Y:S02]  /*1fce0*/  R2UR UR6, R10 ;  /* 0x000000000a0672ca */ /* 0x000fe400000e0000 */
[----:B------:R-:W-:Y:S02]  /*1fcf0*/  R2UR UR7, R11 ;  /* 0x000000000b0772ca */ /* 0x000fe400000e0000 */
[----:B------:R-:W-:Y:S02]  /*1fd00*/  PLOP3.LUT P1, PT, PT, PT, PT, 0x80, 0x0 ;  /* 0x000000000000781c */ /* 0x000fe40003f2f070 */
[----:B------:R-:W-:-:S11]  /*1fd10*/  IADD3 R6, R6, 0x14400, RZ ;  /* 0x0001440006067810 */ /* 0x000fd60007ffe0ff */
.L_x_734:
        /* <DEDUP_REMOVED lines=10> */
.L_x_722:
[----:B------:R-:W-:Y:S05]  /*1fdc0*/  BSYNC B1 ;  /* 0x0000000000017941 */ /* 0x000fea0003800000 */
.L_x_721:
[C---:B------:R-:W-:Y:S01]  /*1fdd0*/  ISETP.GT.AND P2, PT, R9.reuse, R4, PT ;  /* 0x000000040900720c */ /* 0x040fe20003f44270 */
[----:B------:R-:W-:Y:S02]  /*1fde0*/  VIADD R30, R30, 0x1 ;  /* 0x000000011e1e7836 */ /* 0x000fe40000000000 */
[----:B------:R-:W-:-:S03]  /*1fdf0*/  VIADD R9, R9, 0xffffffff ;  /* 0xffffffff09097836 */ /* 0x000fc60000000000 */
[----:B------:R-:W-:-:S04]  /*1fe00*/  ISETP.NE.AND P1, PT, R30, 0x2, PT ;  /* 0x000000021e00780c */ /* 0x000fc80003f25270 */
[----:B------:R-:W-:Y:S02]  /*1fe10*/  SEL R3, RZ, 0x1, P1 ;  /* 0x00000001ff037807 */ /* 0x000fe40000800000 */
[----:B------:R-:W-:Y:S02]  /*1fe20*/  SEL R30, R30, RZ, P1 ;  /* 0x000000ff1e1e7207 */ /* 0x000fe40000800000 */
[----:B------:R-:W-:Y:S01]  /*1fe30*/  LOP3.LUT R33, R33, R3, RZ, 0x3c, !PT ;  /* 0x0000000321217212 */ /* 0x000fe200078e3cff */
[----:B------:R-:W-:Y:S06]  /*1fe40*/  @P2 BRA `(.L_x_735) ;  /* 0xfffffff8002c2947 */ /* 0x000fec000383ffff */
.L_x_701:
[----:B------:R-:W-:Y:S05]  /*1fe50*/  BSYNC B0 ;  /* 0x0000000000007941 */ /* 0x000fea0003800000 */
.L_x_700:
[----:B------:R-:W-:Y:S05]  /*1fe60*/  @!P0 WARPSYNC.ALL ;  /* 0x0000000000008948 */ /* 0x000fea0003800000 */
[----:B------:R-:W-:Y:S01]  /*1fe70*/  @!P0 BAR.SYNC.DEFER_BLOCKING 0xc, 0x180 ;  /* 0x0306000000008b1d */ /* 0x000fe20000010000 */
[----:B------:R-:W-:-:S13]  /*1fe80*/  ISETP.GT.AND P0, PT, R27, RZ, PT ;  /* 0x000000ff1b00720c */ /* 0x000fda0003f04270 */
[----:B------:R-:W-:Y:S05]  /*1fe90*/  @P0 BRA `(.L_x_736) ;  /* 0x0000000000440947 */ /* 0x000fea0003800000 */
[----:B------:R-:W2:Y:S02]  /*1fea0*/  S2R R3, SR_TID.X ;  /* 0x0000000000037919 */ /* 0x000ea40000002100 */
[----:B--2---:R-:W-:-:S04]  /*1feb0*/  LOP3.LUT R3, R3, 0x7f, RZ, 0xc0, !PT ;  /* 0x0000007f03037812 */ /* 0x004fc800078ec0ff */
[----:B------:R-:W-:-:S13]  /*1fec0*/  ISETP.NE.AND P0, PT, R3, RZ, PT ;  /* 0x000000ff0300720c */ /* 0x000fda0003f05270 */
[----:B------:R-:W-:Y:S05]  /*1fed0*/  @P0 BRA `(.L_x_737) ;  /* 0x00000048003c0947 */ /* 0x000fea0003800000 */
[----:B-1----:R-:W1:Y:S01]  /*1fee0*/  S2R R5, SR_LANEID ;  /* 0x0000000000057919 */ /* 0x002e620000000000 */
[----:B------:R-:W-:Y:S01]  /*1fef0*/  VOTEU.ANY UR4, UPT, PT ;  /* 0x0000000000047886 */ /* 0x000fe200038e0100 */
[----:B------:R-:W2:Y:S01]  /*1ff00*/  LDC.64 R2, c[0x0][0xc60] ;  /* 0x00031800ff027b82 */ /* 0x000ea20000000a00 */
[----:B------:R-:W1:Y:S02]  /*1ff10*/  FLO.U32 R0, UR4 ;  /* 0x0000000400007d00 */ /* 0x000e6400080e0000 */
[----:B-1----:R-:W-:-:S06]  /*1ff20*/  ISETP.EQ.U32.AND P0, PT, R0, R5, PT ;  /* 0x000000050000720c */ /* 0x002fcc0003f02070 */
[----:B------:R-:W2:Y:S07]  /*1ff30*/  POPC R5, UR4 ;  /* 0x0000000400057d09 */ /* 0x000eae0008000000 */
[----:B--2---:R-:W2:Y:S01]  /*1ff40*/  @P0 ATOMG.E.ADD.STRONG.GPU PT, R3, desc[UR36][R2.64], R5 ;  /* 0x00000005020309a8 */ /* 0x004ea200081ee1e4 */
[----:B------:R-:W1:Y:S02]  /*1ff50*/  S2R R4, SR_LTMASK ;  /* 0x0000000000047919 */ /* 0x000e640000003900 */
[----:B-1----:R-:W-:-:S04]  /*1ff60*/  LOP3.LUT R4, R4, UR4, RZ, 0xc0, !PT ;  /* 0x0000000404047c12 */ /* 0x002fc8000f8ec0ff */
[----:B------:R-:W1:Y:S01]  /*1ff70*/  POPC R7, R4 ;  /* 0x0000000400077309 */ /* 0x000e620000000000 */
[----:B--2---:R-:W1:Y:S02]  /*1ff80*/  SHFL.IDX PT, R0, R3, R0, 0x1f ;  /* 0x00001f0003007589 */ /* 0x004e6400000e0000 */
[----:B-1----:R-:W-:Y:S01]  /*1ff90*/  IADD3 R16, R0, UR39, R7 ;  /* 0x0000002700107c10 */ /* 0x002fe2000fffe007 */
[----:B------:R-:W-:Y:S06]  /*1ffa0*/  BRA `(.L_x_737) ;  /* 0x0000004800087947 */ /* 0x000fec0003800000 */
.L_x_736:
[----:B------:R-:W-:Y:S01]  /*1ffb0*/  IADD3 R0, R23, 0x28400, RZ ;  /* 0x0002840017007810 */ /* 0x000fe20007ffe0ff */
[----:B------:R-:W-:Y:S03]  /*1ffc0*/  BSSY B6, `(.L_x_738) ;  /* 0x0000013000067945 */ /* 0x000fe60003800000 */
[----:B------:R-:W-:-:S13]  /*1ffd0*/  LOP3.LUT P0, RZ, R0, 0x3ff, RZ, 0xc0, !PT ;  /* 0x000003ff00ff7812 */ /* 0x000fda000780c0ff */
[----:B------:R-:W-:Y:S05]  /*1ffe0*/  @!P0 BRA `(.L_x_739) ;  /* 0x0000000000408947 */ /* 0x000fea0003800000 */
[----:B------:R-:W-:Y:S01]  /*1fff0*/  MOV R2, 0x0 ;  /* 0x0000000000027802 */ /* 0x000fe20000000f00 */
[----:B------:R-:W-:Y:S01]  /*20000*/  ULDC.64 UR6, c[0x4][0xc0] ;  /* 0x0100300000067ab9 */ /* 0x000fe20000000a00 */
[----:B------:R-:W-:Y:S01]  /*20010*/  ULDC.64 UR8, c[0x4][0xc8] ;  /* 0x0100320000087ab9 */ /* 0x000fe20000000a00 */
[----:B------:R-:W-:Y:S01]  /*20020*/  ULDC.64 UR4, c[0x4][0x8] ;  /* 0x0100020000047ab9 */ /* 0x000fe20000000a00 */
[----:B------:R-:W-:Y:S01]  /*20030*/  IMAD.U32 R4, RZ, RZ, UR6 ;  /* 0x00000006ff047e24 */ /* 0x000fe2000f8e00ff */
[----:B------:R-:W-:Y:S01]  /*20040*/  MOV R6, UR8 ;  /* 0x0000000800067c02 */ /* 0x000fe20008000f00 */
[----:B------:R-:W2:Y:S01]  /*20050*/  LDC.64 R2, c[0x4][R2] ;  /* 0x0100000002027b82 */ /* 0x000ea20000000a00 */
[----:B-1----:R-:W-:Y:S01]  /*20060*/  IMAD.U32 R5, RZ, RZ, UR7 ;  /* 0x00000007ff057e24 */ /* 0x002fe2000f8e00ff */
[----:B------:R-:W-:Y:S01]  /*20070*/  MOV R11, UR5 ;  /* 0x00000005000b7c02 */ /* 0x000fe20008000f00 */
[----:B------:R-:W-:Y:S01]  /*20080*/  IMAD.U32 R7, RZ, RZ, UR9 ;  /* 0x00000009ff077e24 */ /* 0x000fe2000f8e00ff */
[----:B------:R-:W-:Y:S01]  /*20090*/  MOV R13, RZ ;  /* 0x000000ff000d7202 */ /* 0x000fe20000000f00 */
[----:B------:R-:W-:-:S02]  /*200a0*/  IMAD.U32 R10, RZ, RZ, UR4 ;  /* 0x00000004ff0a7e24 */ /* 0x000fc4000f8e00ff */
[----:B0-----:R-:W-:Y:S02]  /*200b0*/  IMAD.MOV.U32 R8, RZ, RZ, 0x70 ;  /* 0x00000070ff087424 */ /* 0x001fe400078e00ff */
[----:B------:R-:W-:-:S07]  /*200c0*/  IMAD.MOV.U32 R12, RZ, RZ, 0x1 ;  /* 0x00000001ff0c7424 */ /* 0x000fce00078e00ff */
[----:B------:R-:W-:-:S07]  /*200d0*/  LEPC R20, `(.L_x_739) ;  /* 0x000000001014794e */ /* 0x000fce0000000000 */
[----:B--2---:R-:W-:Y:S05]  /*200e0*/  CALL.ABS.NOINC R2 ;  /* 0x0000000002007343 */ /* 0x004fea0003c00000 */
.L_x_739:
[----:B------:R-:W-:Y:S05]  /*200f0*/  BSYNC B6 ;  /* 0x0000000000067941 */ /* 0x000fea0003800000 */
.L_x_738:
        /* <DEDUP_REMOVED lines=10> */
[----:B------:R-:W-:Y:S01]  /*201a0*/  IMAD.U32 R4, RZ, RZ, UR6 ;  /* 0x00000006ff047e24 */ /* 0x000fe2000f8e00ff */
[----:B-1----:R-:W-:Y:S01]  /*201b0*/  MOV R5, UR7 ;  /* 0x0000000700057c02 */ /* 0x002fe20008000f00 */
[----:B------:R-:W1:Y:S01]  /*201c0*/  LDC.64 R2, c[0x4][R2] ;  /* 0x0100000002027b82 */ /* 0x000e620000000a00 */
[----:B------:R-:W-:Y:S01]  /*201d0*/  IMAD.U32 R6, RZ, RZ, UR8 ;  /* 0x00000008ff067e24 */ /* 0x000fe2000f8e00ff */
[----:B------:R-:W-:Y:S01]  /*201e0*/  MOV R10, UR4 ;  /* 0x00000004000a7c02 */ /* 0x000fe20008000f00 */
[----:B------:R-:W-:Y:S01]  /*201f0*/  IMAD.U32 R7, RZ, RZ, UR9 ;  /* 0x00000009ff077e24 */ /* 0x000fe2000f8e00ff */
[----:B------:R-:W-:Y:S01]  /*20200*/  MOV R12, 0x1 ;  /* 0x00000001000c7802 */ /* 0x000fe20000000f00 */
[----:B------:R-:W-:-:S02]  /*20210*/  IMAD.U32 R11, RZ, RZ, UR5 ;  /* 0x00000005ff0b7e24 */ /* 0x000fc4000f8e00ff */
[----:B0-----:R-:W-:Y:S02]  /*20220*/  IMAD.MOV.U32 R8, RZ, RZ, 0x70 ;  /* 0x00000070ff087424 */ /* 0x001fe400078e00ff */
[----:B------:R-:W-:-:S07]  /*20230*/  IMAD.MOV.U32 R13, RZ, RZ, RZ ;  /* 0x000000ffff0d7224 */ /* 0x000fce00078e00ff */
[----:B------:R-:W-:-:S07]  /*20240*/  LEPC R20, `(.L_x_741) ;  /* 0x000000001014794e */ /* 0x000fce0000000000 */
[----:B-1----:R-:W-:Y:S05]  /*20250*/  CALL.ABS.NOINC R2 ;  /* 0x0000000002007343 */ /* 0x002fea0003c00000 */
.L_x_741:
[----:B------:R-:W-:Y:S05]  /*20260*/  BSYNC B6 ;  /* 0x0000000000067941 */ /* 0x000fea0003800000 */
.L_x_740:
        /* <DEDUP_REMOVED lines=8> */
[----:B------:R-:W-:Y:S01]  /*202f0*/  MOV R4, UR6 ;  /* 0x0000000600047c02 */ /* 0x000fe20008000f00 */
[----:B-1----:R-:W-:Y:S01]  /*20300*/  IMAD.U32 R5, RZ, RZ, UR7 ;  /* 0x00000007ff057e24 */ /* 0x002fe2000f8e00ff */
[----:B------:R-:W1:Y:S01]  /*20310*/  LDC.64 R2, c[0x4][R2] ;  /* 0x0100000002027b82 */ /* 0x000e620000000a00 */
[----:B------:R-:W-:Y:S01]  /*20320*/  IMAD.U32 R6, RZ, RZ, UR8 ;  /* 0x00000008ff067e24 */ /* 0x000fe2000f8e00ff */
[----:B------:R-:W-:Y:S01]  /*20330*/  MOV R7, UR9 ;  /* 0x0000000900077c02 */ /* 0x000fe20008000f00 */
[----:B------:R-:W-:Y:S01]  /*20340*/  IMAD.U32 R10, RZ, RZ, UR4 ;  /* 0x00000004ff0a7e24 */ /* 0x000fe2000f8e00ff */
[----:B0-----:R-:W-:Y:S01]  /*20350*/  MOV R8, 0x70 ;  /* 0x0000007000087802 */ /* 0x001fe20000000f00 */
[----:B------:R-:W-:-:S02]  /*20360*/  IMAD.U32 R11, RZ, RZ, UR5 ;  /* 0x00000005ff0b7e24 */ /* 0x000fc4000f8e00ff */
[----:B------:R-:W-:Y:S02]  /*20370*/  IMAD.MOV.U32 R12, RZ, RZ, 0x1 ;  /* 0x00000001ff0c7424 */ /* 0x000fe400078e00ff */
[----:B------:R-:W-:-:S07]  /*20380*/  IMAD.MOV.U32 R13, RZ, RZ, RZ ;  /* 0x000000ffff0d7224 */ /* 0x000fce00078e00ff */
[----:B------:R-:W-:-:S07]  /*20390*/  LEPC R20, `(.L_x_743) ;  /* 0x000000001014794e */ /* 0x000fce0000000000 */
[----:B-1----:R-:W-:Y:S05]  /*203a0*/  CALL.ABS.NOINC R2 ;  /* 0x0000000002007343 */ /* 0x002fea0003c00000 */
.L_x_743:
[----:B------:R-:W-:Y:S05]  /*203b0*/  BSYNC B6 ;  /* 0x0000000000067941 */ /* 0x000fea0003800000 */
.L_x_742:
[----:B------:R-:W-:Y:S01]  /*203c0*/  LOP3.LUT P6, RZ, R22, 0x1, RZ, 0xc0, !PT ;  /* 0x0000000116ff7812 */ /* 0x000fe200078cc0ff */
[----:B------:R-:W-:-:S12]  /*203d0*/  BSSY B6, `(.L_x_744) ;  /* 0x0000012000067945 */ /* 0x000fd80003800000 */
        /* <DEDUP_REMOVED lines=17> */
.L_x_745:
[----:B------:R-:W-:Y:S05]  /*204f0*/  BSYNC B6 ;  /* 0x0000000000067941 */ /* 0x000fea0003800000 */
.L_x_744:
[----:B------:R-:W2:Y:S01]  /*20500*/  LDL R20, [R1] ;  /* 0x0000000001147983 */ /* 0x000ea20000100800 */
[----:B------:R-:W-:Y:S02]  /*20510*/  ULDC.64 UR4, c[0x0][0x9f8] ;  /* 0x00027e0000047ab9 */ /* 0x000fe40000000a00 */
[----:B------:R-:W-:Y:S01]  /*20520*/  ISETP.NE.U32.AND P0, PT, RZ, UR4, PT ;  /* 0x00000004ff007c0c */ /* 0x000fe2000bf05070 */
[----:B------:R-:W3:Y:S03]  /*20530*/  S2R R21, SR_TID.X ;  /* 0x0000000000157919 */ /* 0x000ee60000002100 */
[----:B------:R-:W-:-:S13]  /*20540*/  ISETP.NE.AND.EX P0, PT, RZ, UR5, PT, P0 ;  /* 0x00000005ff007c0c */ /* 0x000fda000bf05300 */
[----:B------:R-:W-:-:S04]  /*20550*/  @P0 IADD3 R2, P1, R25, UR4, RZ ;  /* 0x0000000419020c10 */ /* 0x000fc8000ff3e0ff */
[----:B------:R-:W-:-:S05]  /*20560*/  @P0 IADD3.X R3, R26, UR5, RZ, P1, !PT ;  /* 0x000000051a030c10 */ /* 0x000fca0008ffe4ff */
[----:B------:R4:W2:Y:S01]  /*20570*/  @P0 LDG.E R34, desc[UR36][R2.64] ;  /* 0x0000002402220981 */ /* 0x0008a2000c1e1900 */
[C---:B---3--:R-:W-:Y:S01]  /*20580*/  LOP3.LUT R0, R21.reuse, 0x7f, RZ, 0xc0, !PT ;  /* 0x0000007f15007812 */ /* 0x048fe200078ec0ff */
[----:B----4-:R-:W3:Y:S03]  /*20590*/  LDC R2, c[0x0][0x430] ;  /* 0x00010c00ff027b82 */ /* 0x010ee60000000800 */
[----:B------:R-:W-:Y:S02]  /*205a0*/  SHF.R.U32.HI R0, RZ, 0x3, R0 ;  /* 0x00000003ff007819 */ /* 0x000fe40000011600 */
[----:B------:R-:W-:-:S04]  /*205b0*/  SHF.L.U32 R21, R21, 0x4, RZ ;  /* 0x0000000415157819 */ /* 0x000fc800000006ff */
[----:B------:R-:W-:Y:S02]  /*205c0*/  LOP3.LUT R21, R0, 0x70, R21, 0xf8, !PT ;  /* 0x0000007000157812 */ /* 0x000fe400078ef815 */
[----:B---3--:R-:W-:Y:S01]  /*205d0*/  ISETP.NE.AND P1, PT, R2, 0x1, PT ;  /* 0x000000010200780c */ /* 0x008fe20003f25270 */
[----:B0-----:R-:W-:-:S12]  /*205e0*/  VIADD R8, R35, 0xffffff80 ;  /* 0xffffff8023087836 */ /* 0x001fd80000000000 */
[----:B------:R-:W0:Y:S08]  /*205f0*/  @P1 LDC R3, c[0x0][0x434] ;  /* 0x00010d00ff031b82 */ /* 0x000e300000000800 */
[----:B------:R-:W3:Y:S01]  /*20600*/  @P1 LDC R0, c[0x0][0x438] ;  /* 0x00010e00ff001b82 */ /* 0x000ee20000000800 */
[----:B-1----:R-:W-:-:S05]  /*20610*/  IMAD.IADD R5, R21, 0x1, R8 ;  /* 0x0000000115057824 */ /* 0x002fca00078e0208 */
[C---:B------:R-:W-:Y:S02]  /*20620*/  ISETP.GE.AND P0, PT, R5.reuse, R27, PT ;  /* 0x0000001b0500720c */ /* 0x040fe40003f06270 */
[----:B------:R-:W-:Y:S01]  /*20630*/  LOP3.LUT R22, R22, 0xfffffffd, RZ, 0xc0, !PT ;  /* 0xfffffffd16167812 */ /* 0x000fe200078ec0ff */
[----:B------:R-:W-:Y:S01]  /*20640*/  UMOV UR4, 0xffffffff ;  /* 0xffffffff00047882 */ /* 0x000fe20000000000 */
[----:B--2---:R-:W-:-:S05]  /*20650*/  IADD3 R4, R5, R20, RZ ;  /* 0x0000001405047210 */ /* 0x004fca0007ffe0ff */
[----:B0-----:R-:W-:-:S04]  /*20660*/  @P1 IMAD.HI.U32 R3, R4, R3, RZ ;  /* 0x0000000304031227 */ /* 0x001fc800078e00ff */
[----:B------:R-:W-:Y:S01]  /*20670*/  IMAD.MOV.U32 R6, RZ, RZ, R4 ;  /* 0x000000ffff067224 */ /* 0x000fe200078e0004 */
[----:B---3--:R-:W-:-:S05]  /*20680*/  @P1 SHF.R.U32.HI R6, RZ, R0, R3 ;  /* 0x00000000ff061219 */ /* 0x008fca0000011603 */
[----:B------:R-:W-:-:S04]  /*20690*/  IMAD.MOV R0, RZ, RZ, -R6 ;  /* 0x000000ffff007224 */ /* 0x000fc800078e0a06 */
[----:B------:R-:W-:Y:S02]  /*206a0*/  IMAD R0, R2, R0, R4 ;  /* 0x0000000002007224 */ /* 0x000fe400078e0204 */
[----:B------:R-:W0:Y:S01]  /*206b0*/  @!P0 LDC.64 R2, c[0x0][0x428] ;  /* 0x00010a00ff028b82 */ /* 0x000e220000000a00 */
[----:B------:R-:W-:Y:S02]  /*206c0*/  @!P0 SHF.R.S32.HI R7, RZ, 0x1f, R6 ;  /* 0x0000001fff078819 */ /* 0x000fe40000011406 */
[----:B------:R-:W-:-:S05]  /*206d0*/  SHF.R.S32.HI R9, RZ, 0x1f, R34 ;  /* 0x0000001fff097819 */ /* 0x000fca0000011422 */
[----:B------:R-:W1:Y:S01]  /*206e0*/  @!P0 LDC.64 R4, c[0x0][0x418] ;  /* 0x00010600ff048b82 */ /* 0x000e620000000a00 */
[----:B------:R2:W-:Y:S01]  /*206f0*/  STL [R1+0x4], R9 ;  /* 0x0000040901007387 */ /* 0x0005e20000100800 */
[----:B0-----:R-:W-:-:S04]  /*20700*/  @!P0 IMAD.WIDE.U32 R6, R34, R2, R6 ;  /* 0x0000000222068225 */ /* 0x001fc800078e0006 */
[----:B------:R-:W-:Y:S02]  /*20710*/  @!P0 IMAD R2, R9, R2, RZ ;  /* 0x0000000209028224 */ /* 0x000fe400078e02ff */
[----:B--2---:R-:W0:Y:S02]  /*20720*/  LDC R9, c[0x0][0x2f4] ;  /* 0x0000bd00ff097b82 */ /* 0x004e240000000800 */
[----:B------:R-:W-:Y:S01]  /*20730*/  @!P0 IMAD R3, R34, R3, R2 ;  /* 0x0000000322038224 */ /* 0x000fe200078e0202 */
[----:B-1----:R-:W-:-:S04]  /*20740*/  @!P0 LEA R2, P1, R6, R4, 0x2 ;  /* 0x0000000406028211 */ /* 0x002fc800078210ff */
[----:B------:R-:W-:-:S04]  /*20750*/  @!P0 IADD3 R3, R7, R3, RZ ;  /* 0x0000000307038210 */ /* 0x000fc80007ffe0ff */
[----:B------:R-:W-:Y:S01]  /*20760*/  @!P0 LEA.HI.X R3, R6, R5, R3, 0x2, P1 ;  /* 0x0000000506038211 */ /* 0x000fe200008f1403 */
[----:B------:R-:W-:Y:S01]  /*20770*/  IMAD.MOV.U32 R4, RZ, RZ, RZ ;  /* 0x000000ffff047224 */ /* 0x000fe200078e00ff */
[----:B------:R-:W-:-:S05]  /*20780*/  LOP3.LUT R20, R31, 0x80, RZ, 0xfc, !PT ;  /* 0x000000801f147812 */ /* 0x000fca00078efcff */
[----:B------:R1:W5:Y:S01]  /*20790*/  @!P0 LDG.E R4, desc[UR36][R2.64] ;  /* 0x0000002402048981 */ /* 0x000362000c1e1900 */
[-C--:B0-----:R-:W-:Y:S02]  /*207a0*/  ISETP.GE.AND P1, PT, R31, R9.reuse, PT ;  /* 0x000000091f00720c */ /* 0x081fe40003f26270 */
[----:B------:R-:W-:Y:S01]  /*207b0*/  ISETP.GE.AND P0, PT, R20, R9, PT ;  /* 0x000000091400720c */ /* 0x000fe20003f06270 */
[----:B-1----:R-:W-:-:S05]  /*207c0*/  IMAD.U32 R2, RZ, RZ, UR42 ;  /* 0x0000002aff027e24 */ /* 0x002fca000f8e00ff */
[----:B------:R-:W-:-:S05]  /*207d0*/  ISETP.NE.AND P2, PT, R2, 0x3, PT ;  /* 0x000000030200780c */ /* 0x000fca0003f45270 */
[----:B------:R-:W-:-:S04]  /*207e0*/  @P1 LOP3.LUT R22, R22, 0x2, RZ, 0xfc, !PT ;  /* 0x0000000216161812 */ /* 0x000fc800078efcff */
[----:B------:R-:W-:-:S04]  /*207f0*/  LOP3.LUT R22, R22, 0xfffffffb, RZ, 0xc0, !PT ;  /* 0xfffffffb16167812 */ /* 0x000fc800078ec0ff */
[----:B------:R-:W-:-:S04]  /*20800*/  LOP3.LUT R22, R22, 0xfffffffe, RZ, 0xc0, !PT ;  /* 0xfffffffe16167812 */ /* 0x000fc800078ec0ff */
[----:B------:R-:W-:-:S04]  /*20810*/  @P0 LOP3.LUT R22, R22, 0x1, RZ, 0xfc, !PT ;  /* 0x0000000116160812 */ /* 0x000fc800078efcff */
[----:B------:R-:W-:Y:S01]  /*20820*/  @P2 LOP3.LUT R22, R22, 0x4, RZ, 0xfc, !PT ;  /* 0x0000000416162812 */ /* 0x000fe200078efcff */
[----:B------:R-:W-:Y:S06]  /*20830*/  BRA.DIV UR4, `(.L_x_746) ;  /* 0x0000008a04887947 */ /* 0x000fec000b800000 */
.L_x_987:
[----:B------:R-:W-:Y:S01]  /*20840*/  SHF.R.S32.HI R35, RZ, 0x1f, R18 ;  /* 0x0000001fff237819 */ /* 0x000fe20000011412 */
[----:B------:R-:W-:Y:S06]  /*20850*/  @!P2 BRA `(.L_x_747) ;  /* 0x000000000004a947 */ /* 0x000fec0003800000 */
[----:B------:R-:W-:Y:S01]  /*20860*/  BPT.TRAP 0x1 ;  /* 0x000000040000795c */ /* 0x000fe20000300000 */
.L_x_747:
[----:B------:R-:W-:Y:S01]  /*20870*/  LEA R6, R28, R23, 0x3 ;  /* 0x000000171c067211 */ /* 0x000fe200078e18ff */
[----:B------:R-:W-:Y:S01]  /*20880*/  BSSY B0, `(.L_x_748) ;  /* 0x0000005000007945 */ /* 0x000fe20003800000 */
[----:B------:R-:W-:Y:S02]  /*20890*/  SHF.L.U32 R25, R32, 0x1f, RZ ;  /* 0x0000001f20197819 */ /* 0x000fe400000006ff */
[----:B------:R-:W-:Y:S02]  /*208a0*/  SHF.R.S32.HI R20, RZ, 0x1f, R0 ;  /* 0x0000001fff147819 */ /* 0x000fe40000011400 */
[----:B------:R-:W0:Y:S02]  /*208b0*/  SYNCS.PHASECHK.TRANS64.TRYWAIT P0, [R6+URZ+0x38880], R25 ;  /* 0x03888019060075a7 */ /* 0x000e24000800017f */
[----:B0-----:R-:W-:Y:S05]  /*208c0*/  @!P0 BRA `(.L_x_749) ;  /* 0x0000008800988947 */ /* 0x001fea0003800000 */
.L_x_988:
[----:B------:R-:W-:Y:S05]  /*208d0*/  BSYNC B0 ;  /* 0x0000000000007941 */ /* 0x000fea0003800000 */
.L_x_748:
[----:B------:R-:W2:Y:S01]  /*208e0*/  LDL R9, [R1+0xc] ;  /* 0x00000c0001097983 */ /* 0x000ea20000100800 */
[----:B------:R-:W-:Y:S01]  /*208f0*/  ULDC.64 UR4, c[0x0][0x328] ;  /* 0x0000ca0000047ab9 */ /* 0x000fe20000000a00 */
[----:B-----5:R-:W-:Y:S01]  /*20900*/  SHF.R.S32.HI R21, RZ, 0x1f, R4 ;  /* 0x0000001fff157819 */ /* 0x020fe20000011404 */
[----:B------:R-:W-:Y:S01]  /*20910*/  IMAD R5, R20, UR4, RZ ;  /* 0x0000000414057c24 */ /* 0x000fe2000f8e02ff */
[----:B------:R-:W1:Y:S01]  /*20920*/  S2R R7, SR_TID.X ;  /* 0x0000000000077919 */ /* 0x000e620000002100 */
[----:B------:R-:W-:Y:S01]  /*20930*/  IMAD.WIDE.U32 R2, R0, UR4, RZ ;  /* 0x0000000400027c25 */ /* 0x000fe2000f8e00ff */
[----:B------:R-:W-:-:S03]  /*20940*/  LOP3.LUT R22, R22, 0xffffffdf, RZ, 0xc0, !PT ;  /* 0xffffffdf16167812 */ /* 0x000fc600078ec0ff */
        /* <DEDUP_REMOVED lines=9> */
[----:B------:R-:W-:-:S04]  /*209e0*/  IMAD.WIDE.U32 R2, R18, UR4, R2 ;  /* 0x0000000412027c25 */ /* 0x000fc8000f8e0002 */
[----:B------:R-:W-:Y:S01]  /*209f0*/  IMAD R5, R18, UR5, R5 ;  /* 0x0000000512057c24 */ /* 0x000fe2000f8e0205 */
[----:B------:R-:W-:Y:S01]  /*20a00*/  ULDC.64 UR4, c[0x0][0x318] ;  /* 0x0000c60000047ab9 */ /* 0x000fe20000000a00 */
[----:B-1----:R-:W-:Y:S02]  /*20a10*/  LOP3.LUT R7, R7, 0x7f, RZ, 0xc0, !PT ;  /* 0x0000007f07077812 */ /* 0x002fe400078ec0ff */
[----:B------:R-:W-:Y:S01]  /*20a20*/  IADD3 R2, P0, R2, UR4, RZ ;  /* 0x0000000402027c10 */ /* 0x000fe2000ff1e0ff */
[----:B------:R-:W-:Y:S01]  /*20a30*/  UMOV UR4, 0xffffffff ;  /* 0xffffffff00047882 */ /* 0x000fe20000000000 */
[----:B------:R-:W-:Y:S02]  /*20a40*/  SHF.R.U32.HI R7, RZ, 0x3, R7 ;  /* 0x00000003ff077819 */ /* 0x000fe40000011607 */
[----:B------:R-:W-:Y:S02]  /*20a50*/  IADD3.X R3, R3, UR5, R5, P0, !PT ;  /* 0x0000000503037c10 */ /* 0x000fe400087fe405 */
[----:B------:R-:W-:-:S04]  /*20a60*/  IADD3 R7, -R7, R27, -R8 ;  /* 0x0000001b07077210 */ /* 0x000fc80007ffe908 */
[----:B------:R-:W-:-:S13]  /*20a70*/  ISETP.GE.AND P1, PT, R7, 0x1, PT ;  /* 0x000000010700780c */ /* 0x000fda0003f26270 */
[----:B------:R-:W-:Y:S02]  /*20a80*/  @P1 LOP3.LUT R22, R22, 0x20, RZ, 0xfc, !PT ;  /* 0x0000002016161812 */ /* 0x000fe400078efcff */
[----:B--2---:R-:W-:Y:S01]  /*20a90*/  LEA R10, R28, R9, 0xf ;  /* 0x000000091c0a7211 */ /* 0x004fe200078e78ff */
        /* <DEDUP_REMOVED lines=25> */
[----:B-1----:R-:W-:-:S04]  /*20c30*/  IADD3 R8, P2, R31, R8, RZ ;  /* 0x000000081f087210 */ /* 0x002fc80007f5e0ff */
[----:B--2---:R-:W-:Y:S02]  /*20c40*/  IADD3.X R9, RZ, R9, RZ, P2, !PT ;  /* 0x00000009ff097210 */ /* 0x004fe400017fe4ff */
        /* <DEDUP_REMOVED lines=38> */
[----:B------:R-:W3:Y:S04]  /*20eb0*/  SHFL.IDX PT, R3, R3, 0x7, 0x181f ;  /* 0x00f81f0003037f89 */ /* 0x000ee800000e0000 */
[----:B------:R-:W4:Y:S01]  /*20ec0*/  SHFL.IDX PT, R2, R2, 0x7, 0x181f ;  /* 0x00f81f0002027f89 */ /* 0x000f2200000e0000 */
[----:B-1----:R-:W-:-:S05]  /*20ed0*/  IADD3 R8, P2, R31, R8, RZ ;  /* 0x000000081f087210 */ /* 0x002fca0007f5e0ff */
[----:B--2---:R-:W-:Y:S01]  /*20ee0*/  IMAD.X R9, RZ, RZ, R9, P2 ;  /* 0x000000ffff097224 */ /* 0x004fe200010e0609 */
[----:B------:R-:W-:-:S13]  /*20ef0*/  ISETP.LT.OR P2, PT, R7, 0x61, P1 ;  /* 0x000000610700780c */ /* 0x000fda0000f41670 */
[----:B------:R1:W-:Y:S01]  /*20f00*/  LDGSTS.E.BYPASS.LTC128B.128 [R5+0x13400], desc[UR36][R8.64], !P2 ;  /* 0x1340000008057fae */ /* 0x0003e2000d101d64 */
[----:B------:R-:W-:-:S13]  /*20f10*/  ISETP.LT.OR P2, PT, R7, 0x61, P0 ;  /* 0x000000610700780c */ /* 0x000fda0000741670 */
[----:B------:R1:W-:Y:S01]  /*20f20*/  LDGSTS.E.BYPASS.LTC128B.128 [R5+0x17400], desc[UR36][R8.64+0x80], !P2 ;  /* 0x1740008008057fae */ /* 0x0003e2000d101d64 */
[----:B------:R-:W-:-:S13]  /*20f30*/  ISETP.GE.AND P2, PT, R7, 0x21, PT ;  /* 0x000000210700780c */ /* 0x000fda0003f46270 */
[----:B------:R-:W-:Y:S02]  /*20f40*/  @P2 LOP3.LUT R22, R22, 0x8, RZ, 0xfc, !PT ;  /* 0x0000000816162812 */ /* 0x000fe400078efcff */
[----:B------:R-:W-:Y:S02]  /*20f50*/  ISETP.GE.AND P2, PT, R7, 0x61, PT ;  /* 0x000000610700780c */ /* 0x000fe40003f46270 */
[----:B------:R-:W-:-:S04]  /*20f60*/  LOP3.LUT R22, R22, 0xffffffbf, RZ, 0xc0, !PT ;  /* 0xffffffbf16167812 */ /* 0x000fc800078ec0ff */
[----:B-1-34-:R-:W-:-:S07]  /*20f70*/  @P6 LOP3.LUT R22, R22, 0x40, RZ, 0xfc, !PT ;  /* 0x0000004016166812 */ /* 0x01afce00078efcff */
.L_x_1006:
[C---:B------:R-:W-:Y:S02]  /*20f80*/  ISETP.LT.OR P1, PT, R7.reuse, 0x71, P1 ;  /* 0x000000710700780c */ /* 0x040fe40000f21670 */
[----:B------:R-:W-:Y:S02]  /*20f90*/  ISETP.LT.OR P0, PT, R7, 0x71, P0 ;  /* 0x000000710700780c */ /* 0x000fe40000701670 */
[----:B------:R-:W-:-:S04]  /*20fa0*/  IADD3 R2, P6, R31, R2, RZ ;  /* 0x000000021f027210 */ /* 0x000fc80007fde0ff */
[----:B------:R-:W-:-:S05]  /*20fb0*/  IADD3.X R3, RZ, R3, RZ, P6, !PT ;  /* 0x00000003ff037210 */ /* 0x000fca00037fe4ff */
[----:B------:R-:W-:Y:S01]  /*20fc0*/  @!PT LDS RZ, [RZ] ;  /* 0x00000000fffff984 */ /* 0x000fe20000000800 */
[----:B------:R-:W-:Y:S01]  /*20fd0*/  @!PT LDS RZ, [RZ] ;  /* 0x00000000fffff984 */ /* 0x000fe20000000800 */
[----:B------:R-:W-:Y:S01]  /*20fe0*/  @!PT LDS RZ, [RZ] ;  /* 0x00000000fffff984 */ /* 0x000fe20000000800 */
[----:B------:R1:W-:Y:S04]  /*20ff0*/  LDGSTS.E.BYPASS.LTC128B.128 [R5+0x13c00], desc[UR36][R2.64], !P1 ;  /* 0x13c0000002057fae */ /* 0x0003e8000c901d64 */
[----:B------:R1:W-:Y:S01]  /*21000*/  LDGSTS.E.BYPASS.LTC128B.128 [R5+0x17c00], desc[UR36][R2.64+0x80], !P0 ;  /* 0x17c0008002057fae */ /* 0x0003e2000c101d64 */
[----:B------:R-:W-:Y:S01]  /*21010*/  PLOP3.LUT P0, PT, PT, PT, PT, 0x80, 0x0 ;  /* 0x000000000000781c */ /* 0x000fe20003f0f070 */
[----:B------:R-:W-:-:S12]  /*21020*/  NOP ;  /* 0x0000000000007918 */ /* 0x000fd80000000000 */
.L_x_751:
[----:B------:R-:W-:Y:S02]  /*21030*/  PLOP3.LUT P1, PT, P1, P0, PT, 0xa2, 0x0 ;  /* 0x000000000000781c */ /* 0x000fe40000f21472 */
[----:B------:R-:W-:-:S08]  /*21040*/  @P0 R2UR P1, UR4, R6 ;  /* 0x00000000060402ca */ /* 0x000fd00000020000 */
[----:B------:R-:W-:-:S05]  /*21050*/  @P0 PLOP3.LUT P0, PT, P1, PT, PT, 0x80, 0x0 ;  /* 0x000000000000081c */ /* 0x000fca0000f0f070 */
[----:B------:R-:W-:Y:S01]  /*21060*/  @!P1 SYNCS.ARRIVE.TRANS64.RED.A0T1 RZ, [UR4+0x38870], RZ ;  /* 0x038870ffffff99a7 */ /* 0x000fe20008200404 */
[----:B------:R-:W-:Y:S07]  /*21070*/  @!P1 ARRIVES.LDGSTSBAR.64.TRANSCNT [UR4+0x38870] ;  /* 0x03887000ff0099b0 */ /* 0x000fee0008000a84 */
[----:B------:R-:W-:Y:S05]  /*21080*/  @P0 BRA.U.ANY `(.L_x_751) ;  /* 0xfffffffd00e80947 */ /* 0x000fea000393ffff */
[----:B------:R-:W-:Y:S01]  /*21090*/  NOP ;  /* 0x0000000000007918 */ /* 0x000fe20000000000 */
[----:B------:R-:W-:-:S13]  /*210a0*/  LOP3.LUT P6, RZ, R22, 0x4, RZ, 0xc0, !PT ;  /* 0x0000000416ff7812 */ /* 0x000fda00078cc0ff */
[----:B------:R-:W-:Y:S05]  /*210b0*/  @!P6 BRA `(.L_x_752) ;  /* 0x000000000004e947 */ /* 0x000fea0003800000 */
[----:B------:R-:W-:Y:S01]  /*210c0*/  BPT.TRAP 0x1 ;  /* 0x000000040000795c */ /* 0x000fe20000300000 */
.L_x_752:
[----:B------:R2:W-:Y:S01]  /*210d0*/  SYNCS.ARRIVE.TRANS64.A1T0 RZ, [R6+URZ+0x38870], RZ ;  /* 0x038870ff06ff79a7 */ /* 0x0005e2000810003f */
[----:B------:R-:W-:Y:S05]  /*210e0*/  @!P6 BRA `(.L_x_753) ;  /* 0x000000000004e947 */ /* 0x000fea0003800000 */
[----:B------:R-:W-:Y:S01]  /*210f0*/  BPT.TRAP 0x1 ;  /* 0x000000040000795c */ /* 0x000fe20000300000 */
.L_x_753:
[----:B------:R-:W3:Y:S01]  /*21100*/  SYNCS.PHASECHK.TRANS64.TRYWAIT P0, [R6+URZ+0x38840], R25 ;  /* 0x03884019060075a7 */ /* 0x000ee2000800017f */
[----:B------:R-:W-:Y:S04]  /*21110*/  BSSY B0, `(.L_x_754) ;  /* 0x0000002000007945 */ /* 0x000fe80003800000 */
[----:B---3--:R-:W-:Y:S05]  /*21120*/  @!P0 BRA `(.L_x_755) ;  /* 0x0000008c00688947 */ /* 0x008fea0003800000 */
.L_x_1007:
[----:B------:R-:W-:Y:S05]  /*21130*/  BSYNC B0 ;  /* 0x0000000000007941 */ /* 0x000fea0003800000 */
.L_x_754:
[----:B------:R-:W-:Y:S01]  /*21140*/  ULDC.64 UR4, c[0x0][0x300] ;  /* 0x0000c00000047ab9 */ /* 0x000fe20000000a00 */
[----:B------:R-:W4:Y:S01]  /*21150*/  LDC R8, c[0x0][0x2f4] ;  /* 0x0000bd00ff087b82 */ /* 0x000f220000000800 */
[----:B------:R-:W-:Y:S01]  /*21160*/  IMAD R7, R20, UR4, RZ ;  /* 0x0000000414077c24 */ /* 0x000fe2000f8e02ff */
[----:B------:R-:W-:Y:S01]  /*21170*/  ULDC.64 UR6, c[0x0][0x2e8] ;  /* 0x0000ba0000067ab9 */ /* 0x000fe20000000a00 */
[----:B-1----:R-:W-:Y:S01]  /*21180*/  IMAD.WIDE.U32 R2, R0, UR4, RZ ;  /* 0x0000000400027c25 */ /* 0x002fe2000f8e00ff */
        /* <DEDUP_REMOVED lines=10> */
[C---:B------:R-:W-:Y:S01]  /*21230*/  IMAD.WIDE.U32 R2, R18.reuse, UR4, R2 ;  /* 0x0000000412027c25 */ /* 0x040fe2000f8e0002 */
[----:B------:R-:W-:Y:S01]  /*21240*/  UMOV UR4, 0xffffffff ;  /* 0xffffffff00047882 */ /* 0x000fe20000000000 */
[----:B----4-:R-:W-:Y:S02]  /*21250*/  ISETP.GE.AND P1, PT, R9, R8, PT ;  /* 0x000000080900720c */ /* 0x010fe40003f26270 */
[----:B------:R-:W-:Y:S01]  /*21260*/  IMAD R0, R18, UR5, R0 ;  /* 0x0000000512007c24 */ /* 0x000fe2000f8e0200 */
[----:B------:R-:W-:-:S04]  /*21270*/  IADD3 R4, P0, R2, UR6, RZ ;  /* 0x0000000602047c10 */ /* 0x000fc8000ff1e0ff */
[----:B------:R-:W-:Y:S01]  /*21280*/  IADD3.X R0, R3, UR7, R0, P0, !PT ;  /* 0x0000000703007c10 */ /* 0x000fe200087fe400 */
[----:B------:R-:W-:Y:S08]  /*21290*/  BRA.DIV UR4, `(.L_x_756) ;  /* 0x0000008e04207947 */ /* 0x000ff0000b800000 */
[----:B------:R-:W1:Y:S01]  /*212a0*/  SHFL.IDX PT, R3, R4, RZ, 0x181f ;  /* 0x00181fff04037589 */ /* 0x000e6200000e0000 */
[----:B------:R-:W-:Y:S02]  /*212b0*/  LOP3.LUT R22, R22, 0xfffffbff, RZ, 0xc0, !PT ;  /* 0xfffffbff16167812 */ /* 0x000fe400078ec0ff */
[----:B------:R-:W-:Y:S01]  /*212c0*/  ISETP.GE.AND P6, PT, R31, R8, PT ;  /* 0x000000081f00720c */ /* 0x000fe20003fc6270 */
[----:B------:R-:W4:Y:S01]  /*212d0*/  SHFL.IDX PT, R2, R0, RZ, 0x181f ;  /* 0x00181fff00027589 */ /* 0x000f2200000e0000 */
[----:B------:R-:W-:-:S04]  /*212e0*/  @P4 LOP3.LUT R22, R22, 0x400, RZ, 0xfc, !PT ;  /* 0x0000040016164812 */ /* 0x000fc800078efcff */
[C---:B------:R-:W-:Y:S02]  /*212f0*/  LOP3.LUT P4, RZ, R22.reuse, 0x20, RZ, 0xc0, !PT ;  /* 0x0000002016ff7812 */ /* 0x040fe4000788c0ff */
[----:B------:R-:W-:-:S04]  /*21300*/  LOP3.LUT R22, R22, 0xfffffdff, RZ, 0xc0, !PT ;  /* 0xfffffdff16167812 */ /* 0x000fc800078ec0ff */
[----:B------:R-:W-:-:S04]  /*21310*/  @P3 LOP3.LUT R22, R22, 0x200, RZ, 0xfc, !PT ;  /* 0x0000020016163812 */ /* 0x000fc800078efcff */
[C---:B------:R-:W-:Y:S02]  /*21320*/  LOP3.LUT P3, RZ, R22.reuse, 0x10, RZ, 0xc0, !PT ;  /* 0x0000001016ff7812 */ /* 0x040fe4000786c0ff */
[----:B------:R-:W-:Y:S02]  /*21330*/  LOP3.LUT R22, R22, 0xfffffeff, RZ, 0xc0, !PT ;  /* 0xfffffeff16167812 */ /* 0x000fe400078ec0ff */
[----:B-1----:R-:W-:Y:S02]  /*21340*/  @P4 IADD3 R3, P0, R31, R3, RZ ;  /* 0x000000031f034210 */ /* 0x002fe40007f1e0ff */
[----:B------:R-:W-:Y:S02]  /*21350*/  @P2 LOP3.LUT R22, R22, 0x100, RZ, 0xfc, !PT ;  /* 0x0000010016162812 */ /* 0x000fe400078efcff */
[----:B----4-:R-:W-:Y:S02]  /*21360*/  @P4 IADD3.X R2, RZ, R2, RZ, P0, !PT ;  /* 0x00000002ff024210 */ /* 0x010fe400007fe4ff */
[----:B------:R-:W-:-:S02]  /*21370*/  LOP3.LUT P2, RZ, R22, 0x8, RZ, 0xc0, !PT ;  /* 0x0000000816ff7812 */ /* 0x000fc4000784c0ff */
[----:B------:R-:W-:-:S04]  /*21380*/  @P4 LOP3.LUT R3, R3, R2, RZ, 0x3c, !PT ;  /* 0x0000000203034212 */ /* 0x000fc800078e3cff */
[----:B------:R-:W-:-:S04]  /*21390*/  @P4 LOP3.LUT R2, R3, R2, RZ, 0x3c, !PT ;  /* 0x0000000203024212 */ /* 0x000fc800078e3cff */
[----:B------:R-:W-:-:S05]  /*213a0*/  @P4 LOP3.LUT R3, R3, R2, RZ, 0x3c, !PT ;  /* 0x0000000203034212 */ /* 0x000fca00078e3cff */
[----:B------:R-:W-:Y:S01]  /*213b0*/  @!PT LDS RZ, [RZ] ;  /* 0x00000000fffff984 */ /* 0x000fe20000000800 */
[----:B------:R-:W-:Y:S04]  /*213c0*/  @P4 LDGSTS.E.BYPASS.LTC128B.128 [R5+0x28400], desc[UR36][R2.64], !P6 ;  /* 0x2840000002054fae */ /* 0x000fe8000f101d64 */
[----:B------:R1:W-:Y:S01]  /*213d0*/  @P4 LDGSTS.E.BYPASS.LTC128B.128 [R5+0x2c400], desc[UR36][R2.64+0x80], !P1 ;  /* 0x2c40008002054fae */ /* 0x0003e2000c901d64 */
[----:B------:R-:W-:-:S03]  /*213e0*/  LOP3.LUT P4, RZ, R22, 0x400, RZ, 0xc0, !PT ;  /* 0x0000040016ff7812 */ /* 0x000fc6000788c0ff */
[----:B-1----:R-:W1:Y:S04]  /*213f0*/  SHFL.IDX PT, R3, R4, 0x1, 0x181f ;  /* 0x00381f0004037f89 */ /* 0x002e6800000e0000 */
[----:B------:R-:W4:Y:S01]  /*21400*/  SHFL.IDX PT, R2, R0, 0x1, 0x181f ;  /* 0x00381f0000027f89 */ /* 0x000f2200000e0000 */
[----:B-1----:R-:W-:-:S05]  /*21410*/  @P3 IADD3 R3, P0, R31, R3, RZ ;  /* 0x000000031f033210 */ /* 0x002fca0007f1e0ff */
[----:B----4-:R-:W-:-:S05]  /*21420*/  @P3 IMAD.X R2, RZ, RZ, R2, P0 ;  /* 0x000000ffff023224 */ /* 0x010fca00000e0602 */
[----:B------:R-:W-:-:S04]  /*21430*/  @P3 LOP3.LUT R3, R3, R2, RZ, 0x3c, !PT ;  /* 0x0000000203033212 */ /* 0x000fc800078e3cff */
[----:B------:R-:W-:-:S04]  /*21440*/  @P3 LOP3.LUT R2, R3, R2, RZ, 0x3c, !PT ;  /* 0x0000000203023212 */ /* 0x000fc800078e3cff */
[----:B------:R-:W-:-:S05]  /*21450*/  @P3 LOP3.LUT R3, R3, R2, RZ, 0x3c, !PT ;  /* 0x0000000203033212 */ /* 0x000fca00078e3cff */
        /* <DEDUP_REMOVED lines=15> */
[----:B-1----:R-:W-:-:S04]  /*21550*/  @P5 IADD3 R3, P0, R31, R3, RZ ;  /* 0x000000031f035210 */ /* 0x002fc80007f1e0ff */
[----:B----4-:R-:W-:-:S04]  /*21560*/  @P5 IADD3.X R2, RZ, R2, RZ, P0, !PT ;  /* 0x00000002ff025210 */ /* 0x010fc800007fe4ff */
[----:B------:R-:W-:-:S04]  /*21570*/  @P5 LOP3.LUT R3, R3, R2, RZ, 0x3c, !PT ;  /* 0x0000000203035212 */ /* 0x000fc800078e3cff */
[----:B------:R-:W-:-:S04]  /*21580*/  @P5 LOP3.LUT R2, R3, R2, RZ, 0x3c, !PT ;  /* 0x0000000203025212 */ /* 0x000fc800078e3cff */
[----:B------:R-:W-:-:S05]  /*21590*/  @P5 LOP3.LUT R3, R3, R2, RZ, 0x3c, !PT ;  /* 0x0000000203035212 */ /* 0x000fca00078e3cff */
[----:B------:R-:W-:Y:S04]  /*215a0*/  @P5 LDGSTS.E.BYPASS.LTC128B.128 [R5+0x29c00], desc[UR36][R2.64], !P6 ;  /* 0x29c0000002055fae */ /* 0x000fe8000f101d64 */
[----:B------:R1:W-:Y:S04]  /*215b0*/  @P5 LDGSTS.E.BYPASS.LTC128B.128 [R5+0x2dc00], desc[UR36][R2.64+0x80], !P1 ;  /* 0x2dc0008002055fae */ /* 0x0003e8000c901d64 */
        /* <DEDUP_REMOVED lines=19> */
[----:B------:R-:W4:Y:S04]  /*216f0*/  SHFL.IDX PT, R2, R0, 0x6, 0x181f ;  /* 0x00d81f0000027f89 */ /* 0x000f2800000e0000 */
[----:B------:R-:W0:Y:S04]  /*21700*/  SHFL.IDX PT, R4, R4, 0x7, 0x181f ;  /* 0x00f81f0004047f89 */ /* 0x000e2800000e0000 */
[----:B------:R-:W0:Y:S01]  /*21710*/  SHFL.IDX PT, R0, R0, 0x7, 0x181f ;  /* 0x00f81f0000007f89 */ /* 0x000e2200000e0000 */
[----:B-1----:R-:W-:-:S04]  /*21720*/  @P2 IADD3 R3, P0, R31, R3, RZ ;  /* 0x000000031f032210 */ /* 0x002fc80007f1e0ff */
[----:B----4-:R-:W-:-:S04]  /*21730*/  @P2 IADD3.X R2, RZ, R2, RZ, P0, !PT ;  /* 0x00000002ff022210 */ /* 0x010fc800007fe4ff */
[----:B------:R-:W-:-:S04]  /*21740*/  @P2 LOP3.LUT R3, R3, R2, RZ, 0x3c, !PT ;  /* 0x0000000203032212 */ /* 0x000fc800078e3cff */
[----:B------:R-:W-:-:S04]  /*21750*/  @P2 LOP3.LUT R2, R3, R2, RZ, 0x3c, !PT ;  /* 0x0000000203022212 */ /* 0x000fc800078e3cff */
[----:B------:R-:W-:-:S05]  /*21760*/  @P2 LOP3.LUT R3, R3, R2, RZ, 0x3c, !PT ;  /* 0x0000000203032212 */ /* 0x000fca00078e3cff */
[----:B------:R1:W-:Y:S04]  /*21770*/  @P2 LDGSTS.E.BYPASS.LTC128B.128 [R5+0x2b400], desc[UR36][R2.64], !P6 ;  /* 0x2b40000002052fae */ /* 0x0003e8000f101d64 */
[----:B0-----:R1:W-:Y:S02]  /*21780*/  @P2 LDGSTS.E.BYPASS.LTC128B.128 [R5+0x2f400], desc[UR36][R2.64+0x80], !P1 ;  /* 0x2f40008002052fae */ /* 0x0013e4000c901d64 */
.L_x_1025:
[----:B------:R-:W-:Y:S02]  /*21790*/  LOP3.LUT P2, RZ, R22, 0x40, RZ, 0xc0, !PT ;  /* 0x0000004016ff7812 */ /* 0x000fe4000784c0ff */
[----:B------:R-:W-:-:S11]  /*217a0*/  ISETP.GE.AND P3, PT, R31, R8, PT ;  /* 0x000000081f00720c */ /* 0x000fd60003f66270 */
[----:B01----:R-:W-:-:S05]  /*217b0*/  @P2 IADD3 R2, P0, R31, R4, RZ ;  /* 0x000000041f022210 */ /* 0x003fca0007f1e0ff */
[----:B------:R-:W-:Y:S01]  /*217c0*/  @P2 IMAD.X R0, RZ, RZ, R0, P0 ;  /* 0x000000ffff002224 */ /* 0x000fe200000e0600 */
[----:B------:R-:W-:-:S03]  /*217d0*/  PLOP3.LUT P0, PT, PT, PT, PT, 0x80, 0x0 ;  /* 0x000000000000781c */ /* 0x000fc60003f0f070 */
[----:B------:R-:W-:-:S05]  /*217e0*/  @P2 IMAD.MOV.U32 R3, RZ, RZ, R0 ;  /* 0x000000ffff032224 */ /* 0x000fca00078e0000 */
[----:B------:R-:W-:Y:S01]  /*217f0*/  @!PT LDS RZ, [RZ] ;  /* 0x00000000fffff984 */ /* 0x000fe20000000800 */
[----:B------:R-:W-:Y:S01]  /*21800*/  @!PT LDS RZ, [RZ] ;  /* 0x00000000fffff984 */ /* 0x000fe20000000800 */
[----:B------:R-:W-:Y:S01]  /*21810*/  @!PT LDS RZ, [RZ] ;  /* 0x00000000fffff984 */ /* 0x000fe20000000800 */
[----:B------:R0:W-:Y:S04]  /*21820*/  @P2 LDGSTS.E.BYPASS.LTC128B.128 [R5+0x2bc00], desc[UR36][R2.64], !P3 ;  /* 0x2bc0000002052fae */ /* 0x0001e8000d901d64 */
[----:B------:R0:W-:Y:S01]  /*21830*/  @P2 LDGSTS.E.BYPASS.LTC128B.128 [R5+0x2fc00], desc[UR36][R2.64+0x80], !P1 ;  /* 0x2fc0008002052fae */ /* 0x0001e2000c901d64 */
[----:B------:R-:W-:Y:S01]  /*21840*/  NOP ;  /* 0x0000000000007918 */ /* 0x000fe20000000000 */
.L_x_757:
        /* <DEDUP_REMOVED lines=10> */
.L_x_758:
[----:B0-----:R0:W5:Y:S01]  /*218f0*/  LDL.LU R3, [R1+0x1c] ;  /* 0x00001c0001037983 */ /* 0x0011620000300800 */
[----:B------:R0:W-:Y:S02]  /*21900*/  SYNCS.ARRIVE.TRANS64.A1T0 RZ, [R6+URZ+0x38830], RZ ;  /* 0x038830ff06ff79a7 */ /* 0x0001e4000810003f */
[----:B------:R-:W-:Y:S05]  /*21910*/  WARPSYNC.ALL ;  /* 0x0000000000007948 */ /* 0x000fea0003800000 */
[----:B------:R-:W-:Y:S01]  /*21920*/  ULDC.64 UR4, c[0x0][0x298] ;  /* 0x0000a60000047ab9 */ /* 0x000fe20000000a00 */
[----:B------:R-:W-:Y:S01]  /*21930*/  IADD3 R0, R23, 0x20400, RZ ;  /* 0x0002040017007810 */ /* 0x000fe20007ffe0ff */
[----:B------:R-:W-:Y:S01]  /*21940*/  IMAD.WIDE.U32 R4, R29, UR4, RZ ;  /* 0x000000041d047c25 */ /* 0x000fe2000f8e00ff */
[----:B------:R-:W-:Y:S01]  /*21950*/  SHF.R.S32.HI R2, RZ, 0x1f, R29 ;  /* 0x0000001fff027819 */ /* 0x000fe2000001141d */
[----:B------:R-:W-:Y:S01]  /*21960*/  ULDC.64 UR6, c[0x0][0xa00] ;  /* 0x0002800000067ab9 */ /* 0x000fe20000000a00 */
[----:B------:R-:W-:Y:S01]  /*21970*/  BAR.SYNC.DEFER_BLOCKING 0x8, 0x180 ;  /* 0x0206000000007b1d */ /* 0x000fe20000010000 */
[----:B------:R-:W-:-:S02]  /*21980*/  LOP3.LUT P1, RZ, R0, 0x3ff, RZ, 0xc0, !PT ;  /* 0x000003ff00ff7812 */ /* 0x000fc4000782c0ff */
[----:B------:R-:W-:Y:S01]  /*21990*/  ISETP.NE.U32.AND P0, PT, RZ, UR6, PT ;  /* 0x00000006ff007c0c */ /* 0x000fe2000bf05070 */
[----:B------:R-:W-:Y:S02]  /*219a0*/  IMAD R2, R2, UR4, RZ ;  /* 0x0000000402027c24 */ /* 0x000fe4000f8e02ff */
[----:B------:R-:W-:Y:S01]  /*219b0*/  BSSY B6, `(.L_x_759) ;  /* 0x0000018000067945 */ /* 0x000fe20003800000 */
[----:B------:R-:W-:Y:S01]  /*219c0*/  ISETP.NE.AND.EX P0, PT, RZ, UR7, PT, P0 ;  /* 0x00000007ff007c0c */ /* 0x000fe2000bf05300 */
[----:B------:R1:W-:Y:S01]  /*219d0*/  STL.64 [R1+0x20], R4 ;  /* 0x0000200401007387 */ /* 0x0003e20000100a00 */
[----:B---3--:R-:W-:Y:S02]  /*219e0*/  IMAD R25, R29, UR5, R2 ;  /* 0x000000051d197c24 */ /* 0x008fe4000f8e0202 */
[----:B------:R-:W-:Y:S02]  /*219f0*/  SEL R24, R24, RZ, !P0 ;  /* 0x000000ff18187207 */ /* 0x000fe40004000000 */
[----:B------:R-:W-:Y:S01]  /*21a00*/  IMAD.IADD R25, R5, 0x1, R25 ;  /* 0x0000000105197824 */ /* 0x000fe200078e0219 */
[----:B-----5:R-:W-:Y:S01]  /*21a10*/  SEL R26, R3, RZ, !P0 ;  /* 0x000000ff031a7207 */ /* 0x020fe20004000000 */
[----:B------:R-:W-:Y:S06]  /*21a20*/  @!P1 BRA `(.L_x_760) ;  /* 0x0000000000409947 */ /* 0x000fec0003800000 */
[----:B------:R-:W-:Y:S01]  /*21a30*/  MOV R2, 0x0 ;  /* 0x0000000000027802 */ /* 0x000fe20000000f00 */
[----:B------:R-:W-:Y:S01]  /*21a40*/  ULDC.64 UR4, c[0x4][0xc0] ;  /* 0x0100300000047ab9 */ /* 0x000fe20000000a00 */
[----:B------:R-:W-:Y:S01]  /*21a50*/  ULDC.64 UR6, c[0x4][0xc8] ;  /* 0x0100320000067ab9 */ /* 0x000fe20000000a00 */
[----:B------:R-:W-:Y:S01]  /*21a60*/  ULDC.64 UR8, c[0x4][0x28] ;  /* 0x01000a0000087ab9 */ /* 0x000fe20000000a00 */
[----:B-1----:R-:W-:Y:S01]  /*21a70*/  IMAD.U32 R4, RZ, RZ, UR4 ;  /* 0x00000004ff047e24 */ /* 0x002fe2000f8e00ff */
[----:B------:R-:W-:Y:S01]  /*21a80*/  MOV R5, UR5 ;  /* 0x0000000500057c02 */ /* 0x000fe20008000f00 */
[----:B------:R-:W1:Y:S01]  /*21a90*/  LDC.64 R2, c[0x4][R2] ;  /* 0x0100000002027b82 */ /* 0x000e620000000a00 */
[----:B0-2---:R-:W-:Y:S01]  /*21aa0*/  IMAD.U32 R6, RZ, RZ, UR6 ;  /* 0x00000006ff067e24 */ /* 0x005fe2000f8e00ff */
[----:B------:R-:W-:Y:S01]  /*21ab0*/  MOV R10, UR8 ;  /* 0x00000008000a7c02 */ /* 0x000fe20008000f00 */
[----:B------:R-:W-:Y:S01]  /*21ac0*/  IMAD.U32 R7, RZ, RZ, UR7 ;  /* 0x00000007ff077e24 */ /* 0x000fe2000f8e00ff */
[----:B------:R-:W-:Y:S01]  /*21ad0*/  MOV R12, 0x1 ;  /* 0x00000001000c7802 */ /* 0x000fe20000000f00 */
[----:B------:R-:W-:-:S02]  /*21ae0*/  IMAD.U32 R11, RZ, RZ, UR9 ;  /* 0x00000009ff0b7e24 */ /* 0x000fc4000f8e00ff */
[----:B------:R-:W-:Y:S02]  /*21af0*/  IMAD.MOV.U32 R8, RZ, RZ, 0x70 ;  /* 0x00000070ff087424 */ /* 0x000fe400078e00ff */
[----:B------:R-:W-:-:S07]  /*21b00*/  IMAD.MOV.U32 R13, RZ, RZ, RZ ;  /* 0x000000ffff0d7224 */ /* 0x000fce00078e00ff */
[----:B------:R-:W-:-:S07]  /*21b10*/  LEPC R20, `(.L_x_760) ;  /* 0x000000001014794e */ /* 0x000fce0000000000 */
[----:B-1----:R-:W-:Y:S05]  /*21b20*/  CALL.ABS.NOINC R2 ;  /* 0x0000000002007343 */ /* 0x002fea0003c00000 */
.L_x_760:
[----:B------:R-:W-:Y:S05]  /*21b30*/  BSYNC B6 ;  /* 0x0000000000067941 */ /* 0x000fea0003800000 */
.L_x_759:
[----:B------:R-:W3:Y:S01]  /*21b40*/  LDL.LU.64 R20, [R1+0x20] ;  /* 0x0000200001147983 */ /* 0x000ee20000300a00 */
[----:B------:R-:W4:Y:S01]  /*21b50*/  LDC R8, c[0x0][0x448] ;  /* 0x00011200ff087b82 */ /* 0x000f220000000800 */
[----:B------:R-:W-:Y:S01]  /*21b60*/  ULDC.64 UR4, c[0x0][0x2d8] ;  /* 0x0000b60000047ab9 */ /* 0x000fe20000000a00 */
[----:B------:R-:W-:Y:S01]  /*21b70*/  MOV R3, R25 ;  /* 0x0000001900037202 */ /* 0x000fe20000000f00 */
[----:B------:R0:W5:Y:S01]  /*21b80*/  LDL R9, [R1+0x18] ;  /* 0x0000180001097983 */ /* 0x0001620000100800 */
[----:B------:R-:W-:Y:S02]  /*21b90*/  IMAD R0, R35, UR4, RZ ;  /* 0x0000000423007c24 */ /* 0x000fe4000f8e02ff */
[----:B-1----:R-:W-:Y:S01]  /*21ba0*/  IMAD.SHL.U32 R4, R17, 0x80, RZ ;  /* 0x0000008011047824 */ /* 0x002fe200078e00ff */
[----:B------:R-:W-:Y:S01]  /*21bb0*/  LOP3.LUT R10, R31, 0x80, RZ, 0xfc, !PT ;  /* 0x000000801f0a7812 */ /* 0x000fe200078efcff */
[----:B------:R-:W-:Y:S01]  /*21bc0*/  IMAD R0, R18, UR5, R0 ;  /* 0x0000000512007c24 */ /* 0x000fe2000f8e0200 */
[----:B------:R-:W-:Y:S01]  /*21bd0*/  ULDC.64 UR6, c[0x0][0x280] ;  /* 0x0000a00000067ab9 */ /* 0x000fe20000000a00 */
[----:B----4-:R-:W-:-:S13]  /*21be0*/  ISETP.NE.AND P0, PT, R8, 0x1, PT ;  /* 0x000000010800780c */ /* 0x010fda0003f05270 */
[----:B------:R-:W1:Y:S01]  /*21bf0*/  @P0 LDC R5, c[0x0][0x44c] ;  /* 0x00011300ff050b82 */ /* 0x000e620000000800 */
[----:B---3--:R-:W-:Y:S02]  /*21c00*/  IMAD.MOV.U32 R2, RZ, RZ, R20 ;  /* 0x000000ffff027224 */ /* 0x008fe400078e0014 */
[----:B------:R3:W5:Y:S02]  /*21c10*/  LDL R20, [R1+0x28] ;  /* 0x0000280001147983 */ /* 0x0007640000100800 */
[----:B------:R-:W-:Y:S01]  /*21c20*/  IMAD.WIDE.U32 R2, R18, UR4, R2 ;  /* 0x0000000412027c25 */ /* 0x000fe2000f8e0002 */
[----:B------:R-:W-:Y:S01]  /*21c30*/  ULDC.64 UR4, c[0x0][0x2e0] ;  /* 0x0000b80000047ab9 */ /* 0x000fe20000000a00 */
[----:B------:R-:W4:Y:S02]  /*21c40*/  S2R R21, SR_TID.X ;  /* 0x0000000000157919 */ /* 0x000f240000002100 */
[----:B------:R-:W-:Y:S02]  /*21c50*/  IMAD.IADD R3, R3, 0x1, R0 ;  /* 0x0000000103037824 */ /* 0x000fe400078e0200 */
[----:B------:R-:W-:-:S02]  /*21c60*/  IMAD R0, R26, UR4, RZ ;  /* 0x000000041a007c24 */ /* 0x000fc4000f8e02ff */
[----:B------:R-:W-:-:S04]  /*21c70*/  IMAD.WIDE.U32 R2, R24, UR4, R2 ;  /* 0x0000000418027c25 */ /* 0x000fc8000f8e0002 */
[----:B------:R-:W-:Y:S01]  /*21c80*/  IMAD R0, R24, UR5, R0 ;  /* 0x0000000518007c24 */ /* 0x000fe2000f8e0200 */
[----:B------:R-:W-:-:S03]  /*21c90*/  ULDC.64 UR4, c[0x0][0x2d0] ;  /* 0x0000b40000047ab9 */ /* 0x000fc60000000a00 */
[----:B------:R-:W-:Y:S02]  /*21ca0*/  IMAD.IADD R3, R3, 0x1, R0 ;  /* 0x0000000103037824 */ /* 0x000fe400078e0200 */
[----:B------:R-:W3:Y:S01]  /*21cb0*/  @P0 LDC R0, c[0x0][0x450] ;  /* 0x00011400ff000b82 */ /* 0x000ee20000000800 */
[C---:B----4-:R-:W-:Y:S02]  /*21cc0*/  LOP3.LUT R29, R21.reuse, 0x7f, RZ, 0xc0, !PT ;  /* 0x0000007f151d7812 */ /* 0x050fe400078ec0ff */
[----:B------:R-:W-:Y:S02]  /*21cd0*/  SHF.L.U32 R21, R21, 0x4, RZ ;  /* 0x0000000415157819 */ /* 0x000fe400000006ff */
[----:B------:R-:W-:-:S04]  /*21ce0*/  SHF.R.U32.HI R29, RZ, 0x3, R29 ;  /* 0x00000003ff1d7819 */ /* 0x000fc8000001161d */
[----:B------:R-:W-:-:S04]  /*21cf0*/  LOP3.LUT R21, R29, 0x70, R21, 0xf8, !PT ;  /* 0x000000701d157812 */ /* 0x000fc800078ef815 */
[----:B0-2---:R-:W-:-:S05]  /*21d00*/  LOP3.LUT R6, R21, R4, RZ, 0xfc, !PT ;  /* 0x0000000415067212 */ /* 0x005fca00078efcff */
[----:B-1----:R-:W-:-:S04]  /*21d10*/  @P0 IMAD.HI.U32 R7, R6, R5, RZ ;  /* 0x0000000506070227 */ /* 0x002fc800078e00ff */
[----:B------:R-:W-:Y:S01]  /*21d20*/  IMAD.MOV.U32 R5, RZ, RZ, R6 ;  /* 0x000000ffff057224 */ /* 0x000fe200078e0006 */
[----:B---3--:R-:W-:Y:S01]  /*21d30*/  @P0 SHF.R.U32.HI R5, RZ, R0, R7 ;  /* 0x00000000ff050219 */ /* 0x008fe20000011607 */
[----:B------:R-:W0:Y:S03]  /*21d40*/  S2R R21, SR_TID.X ;  /* 0x0000000000157919 */ /* 0x000e260000002100 */
[----:B------:R-:W-:-:S05]  /*21d50*/  IADD3 R0, -R5, RZ, RZ ;  /* 0x000000ff05007210 */ /* 0x000fca0007ffe1ff */
[----:B------:R-:W-:Y:S01]  /*21d60*/  IMAD R0, R8, R0, R6 ;  /* 0x0000000008007224 */ /* 0x000fe200078e0206 */
[----:B------:R-:W-:Y:S01]  /*21d70*/  SHF.R.S32.HI R6, RZ, 0x1f, R5 ;  /* 0x0000001fff067819 */ /* 0x000fe20000011405 */
[----:B------:R-:W-:-:S04]  /*21d80*/  IMAD.WIDE.U32 R2, R5, UR4, R2 ;  /* 0x0000000405027c25 */ /* 0x000fc8000f8e0002 */
[----:B------:R-:W-:-:S04]  /*21d90*/  IMAD R6, R6, UR4, RZ ;  /* 0x0000000406067c24 */ /* 0x000fc8000f8e02ff */
[----:B------:R-:W-:Y:S01]  /*21da0*/  IMAD R6, R5, UR5, R6 ;  /* 0x0000000505067c24 */ /* 0x000fe2000f8e0206 */
[----:B------:R-:W-:Y:S01]  /*21db0*/  SHF.R.S32.HI R5, RZ, 0x1f, R0 ;  /* 0x0000001fff057819 */ /* 0x000fe20000011400 */
[----:B------:R-:W-:Y:S02]  /*21dc0*/  ULDC.64 UR4, c[0x0][0x2c8] ;  /* 0x0000b20000047ab9 */ /* 0x000fe40000000a00 */
[----:B------:R-:W-:Y:S02]  /*21dd0*/  IMAD.IADD R3, R3, 0x1, R6 ;  /* 0x0000000103037824 */ /* 0x000fe400078e0206 */
[----:B------:R-:W-:Y:S02]  /*21de0*/  IMAD R5, R5, UR4, RZ ;  /* 0x0000000405057c24 */ /* 0x000fe4000f8e02ff */
[----:B------:R-:W-:Y:S01]  /*21df0*/  IMAD.WIDE.U32 R2, R0, UR4, R2 ;  /* 0x0000000400027c25 */ /* 0x000fe2000f8e0002 */
[----:B------:R-:W-:-:S03]  /*21e00*/  ULDC UR4, c[0x0][0x2b8] ;  /* 0x0000ae0000047ab9 */ /* 0x000fc60000000800 */
[----:B------:R-:W-:Y:S01]  /*21e10*/  IMAD R5, R0, UR5, R5 ;  /* 0x0000000500057c24 */ /* 0x000fe2000f8e0205 */
[----:B------:R-:W-:Y:S02]  /*21e20*/  IADD3 R0, P2, R2, UR6, RZ ;  /* 0x0000000602007c10 */ /* 0x000fe4000ff5e0ff */
[----:B------:R-:W-:Y:S02]  /*21e30*/  ISETP.GE.AND P0, PT, R31, UR4, PT ;  /* 0x000000041f007c0c */ /* 0x000fe4000bf06270 */
[----:B------:R-:W-:Y:S01]  /*21e40*/  ISETP.GE.AND P1, PT, R10, UR4, PT ;  /* 0x000000040a007c0c */ /* 0x000fe2000bf26270 */
[----:B------:R-:W-:Y:S01]  /*21e50*/  UMOV UR4, 0xffffffff ;  /* 0xffffffff00047882 */ /* 0x000fe20000000000 */
[----:B0-----:R-:W-:Y:S02]  /*21e60*/  LOP3.LUT R21, R21, 0x7f, RZ, 0xc0, !PT ;  /* 0x0000007f15157812 */ /* 0x001fe400078ec0ff */
[----:B------:R-:W-:Y:S02]  /*21e70*/  IADD3.X R5, R3, UR7, R5, P2, !PT ;  /* 0x0000000703057c10 */ /* 0x000fe400097fe405 */
[----:B------:R-:W-:Y:S01]  /*21e80*/  SHF.R.U32.HI R10, RZ, 0x3, R21 ;  /* 0x00000003ff0a7819 */ /* 0x000fe20000011615 */
[----:B------:R-:W-:Y:S06]  /*21e90*/  BRA.DIV UR4, `(.L_x_761) ;  /* 0x0000008a04f07947 */ /* 0x000fec000b800000 */
[----:B------:R-:W0:Y:S01]  /*21ea0*/  SHFL.IDX PT, R3, R0, RZ, 0x181f ;  /* 0x00181fff00037589 */ /* 0x000e2200000e0000 */
[----:B-----5:R-:W-:Y:S02]  /*21eb0*/  IMAD R6, R20, R8, RZ ;  /* 0x0000000814067224 */ /* 0x020fe400078e02ff */
[----:B------:R-:W-:Y:S01]  /*21ec0*/  IMAD.IADD R4, R10, 0x1, R4 ;  /* 0x000000010a047824 */ /* 0x000fe200078e0204 */
[----:B------:R-:W1:Y:S03]  /*21ed0*/  SHFL.IDX PT, R2, R5, RZ, 0x181f ;  /* 0x00181fff05027589 */ /* 0x000e6600000e0000 */
[C---:B------:R-:W-:Y:S01]  /*21ee0*/  VIADD R7, R4.reuse, 0x10 ;  /* 0x0000001004077836 */ /* 0x040fe20000000000 */
[----:B------:R-:W-:Y:S01]  /*21ef0*/  ISETP.GE.AND P3, PT, R4, R6, PT ;  /* 0x000000060400720c */ /* 0x000fe20003f66270 */
[----:B------:R-:W-:-:S12]  /*21f00*/  SHFL.IDX PT, R14, R0, 0x7, 0x181f ;  /* 0x00f81f00000e7f89 */ /* 0x000fd800000e0000 */
[----:B0-----:R-:W-:-:S04]  /*21f10*/  @!P3 IADD3 R3, P2, R31, R3, RZ ;  /* 0x000000031f03b210 */ /* 0x001fc80007f5e0ff */
[----:B-1----:R-:W-:-:S04]  /*21f20*/  @!P3 IADD3.X R2, RZ, R2, RZ, P2, !PT ;  /* 0x00000002ff02b210 */ /* 0x002fc800017fe4ff */
[----:B------:R-:W-:-:S04]  /*21f30*/  @!P3 LOP3.LUT R3, R3, R2, RZ, 0x3c, !PT ;  /* 0x000000020303b212 */ /* 0x000fc800078e3cff */
[----:B------:R-:W-:-:S04]  /*21f40*/  @!P3 LOP3.LUT R2, R3, R2, RZ, 0x3c, !PT ;  /* 0x000000020302b212 */ /* 0x000fc800078e3cff */
[----:B------:R-:W-:-:S05]  /*21f50*/  @!P3 LOP3.LUT R3, R3, R2, RZ, 0x3c, !PT ;  /* 0x000000020303b212 */ /* 0x000fca00078e3cff */
[----:B------:R-:W-:Y:S04]  /*21f60*/  @!P3 LDGSTS.E.BYPASS.LTC128B.128 [R9+0x20400], desc[UR36][R2.64], !P0 ;  /* 0x204000000209bfae */ /* 0x000fe8000c101d64 */
[----:B------:R0:W-:Y:S01]  /*21f70*/  @!P3 LDGSTS.E.BYPASS.LTC128B.128 [R9+0x24400], desc[UR36][R2.64+0x80], !P1 ;  /* 0x244000800209bfae */ /* 0x0001e2000c901d64 */
[----:B------:R-:W-:Y:S02]  /*21f80*/  ISETP.GE.AND P3, PT, R7, R6, PT ;  /* 0x000000060700720c */ /* 0x000fe40003f66270 */
[----:B------:R-:W-:Y:S01]  /*21f90*/  IADD3 R7, R4, 0x20, RZ ;  /* 0x0000002004077810 */ /* 0x000fe20007ffe0ff */
[----:B0-----:R-:W0:Y:S04]  /*21fa0*/  SHFL.IDX PT, R3, R0, 0x1, 0x181f ;  /* 0x00381f0000037f89 */ /* 0x001e2800000e0000 */
[----:B------:R-:W1:Y:S06]  /*21fb0*/  SHFL.IDX PT, R2, R5, 0x1, 0x181f ;  /* 0x00381f0005027f89 */ /* 0x000e6c00000e0000 */
[----:B0-----:R-:W-:-:S05]  /*21fc0*/  @!P3 IADD3 R3, P2, R31, R3, RZ ;  /* 0x000000031f03b210 */ /* 0x001fca0007f5e0ff */
[----:B-1----:R-:W-:-:S05]  /*21fd0*/  @!P3 IMAD.X R2, RZ, RZ, R2, P2 ;  /* 0x000000ffff02b224 */ /* 0x002fca00010e0602 */
[----:B------:R-:W-:-:S04]  /*21fe0*/  @!P3 LOP3.LUT R3, R3, R2, RZ, 0x3c, !PT ;  /* 0x000000020303b212 */ /* 0x000fc800078e3cff */
[----:B------:R-:W-:-:S04]  /*21ff0*/  @!P3 LOP3.LUT R2, R3, R2, RZ, 0x3c, !PT ;  /* 0x000000020302b212 */ /* 0x000fc800078e3cff */
[----:B------:R-:W-:-:S05]  /*22000*/  @!P3 LOP3.LUT R3, R3, R2, RZ, 0x3c, !PT ;  /* 0x000000020303b212 */ /* 0x000fca00078e3cff */
[----:B------:R-:W-:Y:S04]  /*22010*/  @!P3 LDGSTS.E.BYPASS.LTC128B.128 [R9+0x20c00], desc[UR36][R2.64], !P0 ;  /* 0x20c000000209bfae */ /* 0x000fe8000c101d64 */
[----:B------:R0:W-:Y:S01]  /*22020*/  @!P3 LDGSTS.E.BYPASS.LTC128B.128 [R9+0x24c00], desc[UR36][R2.64+0x80], !P1 ;  /* 0x24c000800209bfae */ /* 0x0001e2000c901d64 */
[----:B------:R-:W-:Y:S01]  /*22030*/  ISETP.GE.AND P3, PT, R7, R6, PT ;  /* 0x000000060700720c */ /* 0x000fe20003f66270 */
[----:B------:R-:W-:Y:S02]  /*22040*/  VIADD R7, R4, 0x30 ;  /* 0x0000003004077836 */ /* 0x000fe40000000000 */
        /* <DEDUP_REMOVED lines=42> */
[----:B------:R-:W-:-:S03]  /*222f0*/  ISETP.GE.AND P3, PT, R7, R6, PT ;  /* 0x000000060700720c */ /* 0x000fc60003f66270 */
[----:B0-----:R-:W0:Y:S04]  /*22300*/  SHFL.IDX PT, R3, R0, 0x6, 0x181f ;  /* 0x00d81f0000037f89 */ /* 0x001e2800000e0000 */
[----:B------:R-:W1:Y:S04]  /*22310*/  SHFL.IDX PT, R2, R5, 0x6, 0x181f ;  /* 0x00d81f0005027f89 */ /* 0x000e6800000e0000 */
[----:B------:R-:W2:Y:S02]  /*22320*/  SHFL.IDX PT, R5, R5, 0x7, 0x181f ;  /* 0x00f81f0005057f89 */ /* 0x000ea400000e0000 */
[----:B0-----:R-:W-:-:S04]  /*22330*/  @!P3 IADD3 R3, P2, R31, R3, RZ ;  /* 0x000000031f03b210 */ /* 0x001fc80007f5e0ff */
[----:B-1----:R-:W-:-:S04]  /*22340*/  @!P3 IADD3.X R2, RZ, R2, RZ, P2, !PT ;  /* 0x00000002ff02b210 */ /* 0x002fc800017fe4ff */
[----:B------:R-:W-:-:S04]  /*22350*/  @!P3 LOP3.LUT R3, R3, R2, RZ, 0x3c, !PT ;  /* 0x000000020303b212 */ /* 0x000fc800078e3cff */
[----:B------:R-:W-:-:S04]  /*22360*/  @!P3 LOP3.LUT R2, R3, R2, RZ, 0x3c, !PT ;  /* 0x000000020302b212 */ /* 0x000fc800078e3cff */
[----:B------:R-:W-:-:S05]  /*22370*/  @!P3 LOP3.LUT R3, R3, R2, RZ, 0x3c, !PT ;  /* 0x000000020303b212 */ /* 0x000fca00078e3cff */
[----:B------:R0:W-:Y:S04]  /*22380*/  @!P3 LDGSTS.E.BYPASS.LTC128B.128 [R9+0x23400], desc[UR36][R2.64], !P0 ;  /* 0x234000000209bfae */ /* 0x0001e8000c101d64 */
[----:B--2---:R0:W-:Y:S02]  /*22390*/  @!P3 LDGSTS.E.BYPASS.LTC128B.128 [R9+0x27400], desc[UR36][R2.64+0x80], !P1 ;  /* 0x274000800209bfae */ /* 0x0041e4000c901d64 */
.L_x_1042:
[----:B0-----:R-:W-:Y:S01]  /*223a0*/  VIADD R3, R4, 0x70 ;  /* 0x0000007004037836 */ /* 0x001fe20000000000 */
[----:B------:R-:W-:Y:S04]  /*223b0*/  BSSY B0, `(.L_x_762) ;  /* 0x000000a000007945 */ /* 0x000fe80003800000 */
[----:B------:R-:W-:-:S13]  /*223c0*/  ISETP.GE.AND P2, PT, R3, R6, PT ;  /* 0x000000060300720c */ /* 0x000fda0003f46270 */
[----:B------:R-:W-:Y:S05]  /*223d0*/  @P2 BRA `(.L_x_763) ;  /* 0x00000000001c2947 */ /* 0x000fea0003800000 */
[----:B------:R-:W-:-:S05]  /*223e0*/  IADD3 R2, P2, R31, R14, RZ ;  /* 0x0000000e1f027210 */ /* 0x000fca0007f5e0ff */
[----:B------:R-:W-:-:S05]  /*223f0*/  IMAD.X R3, RZ, RZ, R5, P2 ;  /* 0x000000ffff037224 */ /* 0x000fca00010e0605 */
[----:B------:R-:W-:Y:S01]  /*22400*/  @!PT LDS RZ, [RZ] ;  /* 0x00000000fffff984 */ /* 0x000fe20000000800 */
[----:B------:R-:W-:Y:S01]  /*22410*/  @!PT LDS RZ, [RZ] ;  /* 0x00000000fffff984 */ /* 0x000fe20000000800 */
[----:B------:R-:W-:Y:S01]  /*22420*/  @!PT LDS RZ, [RZ] ;  /* 0x00000000fffff984 */ /* 0x000fe20000000800 */
[----:B------:R0:W-:Y:S04]  /*22430*/  LDGSTS.E.BYPASS.LTC128B.128 [R9+0x23c00], desc[UR36][R2.64], !P0 ;  /* 0x23c0000002097fae */ /* 0x0001e8000c101d64 */
[----:B------:R0:W-:Y:S02]  /*22440*/  LDGSTS.E.BYPASS.LTC128B.128 [R9+0x27c00], desc[UR36][R2.64+0x80], !P1 ;  /* 0x27c0008002097fae */ /* 0x0001e4000c901d64 */
.L_x_763:
[----:B------:R-:W-:Y:S05]  /*22450*/  BSYNC B0 ;  /* 0x0000000000007941 */ /* 0x000fea0003800000 */
.L_x_762:
[----:B------:R-:W-:Y:S01]  /*22460*/  NOP ;  /* 0x0000000000007918 */ /* 0x000fe20000000000 */
[----:B------:R-:W-:-:S13]  /*22470*/  PLOP3.LUT P0, PT, PT, PT, PT, 0x80, 0x0 ;  /* 0x000000000000781c */ /* 0x000fda0003f0f070 */
.L_x_764:
[----:B------:R-:W-:Y:S02]  /*22480*/  PLOP3.LUT P1, PT, P1, P0, PT, 0xa2, 0x0 ;  /* 0x000000000000781c */ /* 0x000fe40000f21472 */
[----:B------:R-:W-:-:S08]  /*22490*/  @P0 R2UR P1, UR4, R23 ;  /* 0x00000000170402ca */ /* 0x000fd00000020000 */
[----:B------:R-:W-:-:S05]  /*224a0*/  @P0 PLOP3.LUT P0, PT, P1, PT, PT, 0x80, 0x0 ;  /* 0x000000000000081c */ /* 0x000fca0000f0f070 */
[----:B------:R-:W-:Y:S01]  /*224b0*/  @!P1 SYNCS.ARRIVE.TRANS64.RED.A0T1 RZ, [UR4+0x38800], RZ ;  /* 0x038800ffffff99a7 */ /* 0x000fe20008200404 */
[----:B------:R-:W-:Y:S07]  /*224c0*/  @!P1 ARRIVES.LDGSTSBAR.64.TRANSCNT [UR4+0x38800] ;  /* 0x03880000ff0099b0 */ /* 0x000fee0008000a84 */
[----:B------:R-:W-:Y:S05]  /*224d0*/  @P0 BRA.U.ANY `(.L_x_764) ;  /* 0xfffffffd00e80947 */ /* 0x000fea000393ffff */
[----:B0-----:R-:W2:Y:S02]  /*224e0*/  LDL.LU R2, [R1+0x30] ;  /* 0x0000300001027983 */ /* 0x001ea40000300800 */
[----:B--2---:R-:W-:-:S04]  /*224f0*/  IADD3 R2, R2, 0x1, RZ ;  /* 0x0000000102027810 */ /* 0x004fc80007ffe0ff */
[----:B------:R-:W-:Y:S01]  /*22500*/  LEA.HI R0, R2, R2, RZ, 0x1 ;  /* 0x0000000202007211 */ /* 0x000fe200078f08ff */
[----:B------:R0:W-:Y:S03]  /*22510*/  STL [R1+0x30], R2 ;  /* 0x0000300201007387 */ /* 0x0001e60000100800 */
[----:B------:R-:W-:-:S05]  /*22520*/  LOP3.LUT R0, R0, 0xfffffffe, RZ, 0xc0, !PT ;  /* 0xfffffffe00007812 */ /* 0x000fca00078ec0ff */
[----:B------:R-:W-:-:S05]  /*22530*/  IMAD.IADD R0, R2, 0x1, -R0 ;  /* 0x0000000102007824 */ /* 0x000fca00078e0a00 */
[----:B------:R-:W-:Y:S01]  /*22540*/  SHF.L.U32 R0, R0, 0x1f, RZ ;  /* 0x0000001f00007819 */ /* 0x000fe200000006ff */
[----:B------:R-:W-:Y:S01]  /*22550*/  NOP ;  /* 0x0000000000007918 */ /* 0x000fe20000000000 */
[----:B------:R0:W-:Y:S01]  /*22560*/  SYNCS.ARRIVE.TRANS64.A1T0 RZ, [R23+URZ+0x38800], RZ ;  /* 0x038800ff17ff79a7 */ /* 0x0001e2000810003f */
[----:B------:R-:W-:Y:S01]  /*22570*/  BSSY B0, `(.L_x_765) ;  /* 0x0000004000007945 */ /* 0x000fe20003800000 */
[----:B------:R-:W-:Y:S01]  /*22580*/  ISETP.GE.AND P1, PT, R27, 0x81, PT ;  /* 0x000000811b00780c */ /* 0x000fe20003f26270 */
[----:B------:R-:W1:Y:S02]  /*22590*/  SYNCS.PHASECHK.TRANS64.TRYWAIT P0, [R23+URZ+0x38820], R0 ;  /* 0x03882000170075a7 */ /* 0x000e64000800017f */
[----:B01----:R-:W-:Y:S10]  /*225a0*/  @!P0 BRA `(.L_x_766) ;  /* 0x0000008c00e88947 */ /* 0x003ff40003800000 */
.L_x_1043:
[----:B------:R-:W-:Y:S05]  /*225b0*/  BSYNC B0 ;  /* 0x0000000000007941 */ /* 0x000fea0003800000 */
.L_x_765:
[----:B------:R-:W-:Y:S05]  /*225c0*/  @!P1 BRA `(.L_x_767) ;  /* 0x0000001400ec9947 */ /* 0x000fea0003800000 */
[----:B------:R-:W2:Y:S01]  /*225d0*/  LDL.LU R2, [R1+0x2c] ;  /* 0x00002c0001027983 */ /* 0x000ea20000300800 */
[----:B------:R-:W-:Y:S01]  /*225e0*/  IMAD.MOV.U32 R9, RZ, RZ, R28 ;  /* 0x000000ffff097224 */ /* 0x000fe200078e001c */
[----:B------:R-:W-:Y:S02]  /*225f0*/  MOV R10, R32 ;  /* 0x00000020000a7202 */ /* 0x000fe40000000f00 */
[----:B--2---:R-:W-:-:S07]  /*22600*/  LEA.HI.SX32 R29, R2, 0xfffffffe, 0x19 ;  /* 0xfffffffe021d7811 */ /* 0x004fce00078fcaff */
.L_x_787:
[----:B------:R-:W2:Y:S01]  /*22610*/  LDL R2, [R1] ;  /* 0x0000000001027983 */ /* 0x000ea20000100800 */
[----:B-1----:R-:W1:Y:S03]  /*22620*/  LDC R5, c[0x0][0x430] ;  /* 0x00010c00ff057b82 */ /* 0x002e660000000800 */
[----:B------:R-:W3:Y:S01]  /*22630*/  LDL R6, [R1+0x4] ;  /* 0x0000040001067983 */ /* 0x000ee20000100800 */
[----:B0-----:R-:W0:Y:S01]  /*22640*/  S2R R0, SR_TID.X ;  /* 0x0000000000007919 */ /* 0x001e220000002100 */
[----:B-1----:R-:W-:-:S13]  /*22650*/  ISETP.NE.AND P0, PT, R5, 0x1, PT ;  /* 0x000000010500780c */ /* 0x002fda0003f05270 */
[----:B------:R-:W1:Y:S01]  /*22660*/  @P0 LDC R3, c[0x0][0x434] ;  /* 0x00010d00ff030b82 */ /* 0x000e620000000800 */
[----:B0-----:R-:W-:-:S04]  /*22670*/  LOP3.LUT R0, R0, 0x7f, RZ, 0xc0, !PT ;  /* 0x0000007f00007812 */ /* 0x001fc800078ec0ff */
[----:B------:R-:W-:-:S03]  /*22680*/  SHF.R.U32.HI R4, RZ, 0x3, R0 ;  /* 0x00000003ff047819 */ /* 0x000fc60000011600 */
[----:B------:R-:W0:Y:S02]  /*22690*/  @P0 LDC R0, c[0x0][0x438] ;  /* 0x00010e00ff000b82 */ /* 0x000e240000000800 */
[----:B------:R-:W-:Y:S01]  /*226a0*/  IMAD R4, R29, 0x80, R4 ;  /* 0x000000801d047824 */ /* 0x000fe200078e0204 */
[----:B------:R-:W-:Y:S05]  /*226b0*/  YIELD ;  /* 0x0000000000007946 */ /* 0x000fea0003800000 */
[----:B------:R-:W-:Y:S01]  /*226c0*/  ULDC.64 UR4, c[0x0][0x428] ;  /* 0x00010a0000047ab9 */ /* 0x000fe20000000a00 */
[----:B--2---:R-:W-:-:S05]  /*226d0*/  IADD3 R4, R31, R4, R2 ;  /* 0x000000041f047210 */ /* 0x004fca0007ffe002 */
[----:B-1----:R-:W-:-:S04]  /*226e0*/  @P0 IMAD.HI.U32 R3, R4, R3, RZ ;  /* 0x0000000304030227 */ /* 0x002fc800078e00ff */
[----:B------:R-:W-:Y:S01]  /*226f0*/  IMAD.MOV.U32 R2, RZ, RZ, R4 ;  /* 0x000000ffff027224 */ /* 0x000fe200078e0004 */
[----:B0-----:R-:W-:Y:S01]  /*22700*/  @P0 SHF.R.U32.HI R2, RZ, R0, R3 ;  /* 0x00000000ff020219 */ /* 0x001fe20000011603 */
[----:B---3--:R-:W-:-:S03]  /*22710*/  IMAD R7, R6, UR4, RZ ;  /* 0x0000000406077c24 */ /* 0x008fc6000f8e02ff */
[--C-:B------:R-:W-:Y:S01]  /*22720*/  SHF.R.S32.HI R3, RZ, 0x1f, R2.reuse ;  /* 0x0000001fff037819 */ /* 0x100fe20000011402 */
[----:B------:R-:W-:Y:S01]  /*22730*/  IMAD R7, R34, UR5, R7 ;  /* 0x0000000522077c24 */ /* 0x000fe2000f8e0207 */
[----:B------:R-:W-:Y:S01]  /*22740*/  IADD3 R0, -R2, RZ, RZ ;  /* 0x000000ff02007210 */ /* 0x000fe20007ffe1ff */
[----:B------:R-:W-:Y:S01]  /*22750*/  IMAD.WIDE.U32 R2, R34, UR4, R2 ;  /* 0x0000000422027c25 */ /* 0x000fe2000f8e0002 */
[----:B------:R-:W-:-:S03]  /*22760*/  ULDC.64 UR4, c[0x0][0x418] ;  /* 0x0001060000047ab9 */ /* 0x000fc60000000a00 */
[----:B------:R-:W-:Y:S01]  /*22770*/  IMAD.IADD R7, R7, 0x1, R3 ;  /* 0x0000000107077824 */ /* 0x000fe200078e0203 */
[----:B------:R-:W-:-:S04]  /*22780*/  LEA R6, P0, R2, UR4, 0x2 ;  /* 0x0000000402067c11 */ /* 0x000fc8000f8010ff */
[----:B------:R-:W-:-:S05]  /*22790*/  LEA.HI.X R7, R2, UR5, R7, 0x2, P0 ;  /* 0x0000000502077c11 */ /* 0x000fca00080f1407 */
[----:B------:R-:W2:Y:S01]  /*227a0*/  LDG.E R6, desc[UR36][R6.64] ;  /* 0x0000002406067981 */ /* 0x000ea2000c1e1900 */
[----:B------:R-:W-:Y:S01]  /*227b0*/  LOP3.LUT P2, RZ, R22, 0x4, RZ, 0xc0, !PT ;  /* 0x0000000416ff7812 */ /* 0x000fe2000784c0ff */
[----:B------:R-:W-:-:S05]  /*227c0*/  VIADD R28, R9, 0x1 ;  /* 0x00000001091c7836 */ /* 0x000fca0000000000 */
[----:B------:R-:W-:-:S04]  /*227d0*/  ISETP.NE.AND P0, PT, R28, 0x2, PT ;  /* 0x000000021c00780c */ /* 0x000fc80003f05270 */
[----:B------:R-:W-:Y:S01]  /*227e0*/  SEL R3, RZ, 0x1, P0 ;  /* 0x00000001ff037807 */ /* 0x000fe20000000000 */
[----:B------:R-:W-:Y:S01]  /*227f0*/  IMAD R5, R5, R0, R4 ;  /* 0x0000000005057224 */ /* 0x000fe200078e0204 */
[C---:B------:R-:W-:Y:S02]  /*22800*/  ISETP.GT.AND P1, PT, R29.reuse, RZ, PT ;  /* 0x000000ff1d00720c */ /* 0x040fe40003f24270 */
[----:B------:R-:W-:Y:S02]  /*22810*/  IADD3 R29, R29, -0x1, RZ ;  /* 0xffffffff1d1d7810 */ /* 0x000fe40007ffe0ff */
[----:B------:R-:W-:Y:S02]  /*22820*/  SEL R28, R28, RZ, P0 ;  /* 0x000000ff1c1c7207 */ /* 0x000fe40000000000 */
[----:B------:R-:W-:Y:S02]  /*22830*/  LOP3.LUT R32, R10, R3, RZ, 0x3c, !PT ;  /* 0x000000030a207212 */ /* 0x000fe400078e3cff */
[----:B--2---:R-:W-:Y:S01]  /*22840*/  SHF.R.S32.HI R20, RZ, 0x1f, R6 ;  /* 0x0000001fff147819 */ /* 0x004fe20000011406 */
[----:B------:R-:W-:Y:S06]  /*22850*/  @!P2 BRA `(.L_x_768) ;  /* 0x000000000004a947 */ /* 0x000fec0003800000 */
[----:B------:R-:W-:Y:S01]  /*22860*/  BPT.TRAP 0x1 ;  /* 0x000000040000795c */ /* 0x000fe20000300000 */
.L_x_768:
[----:B------:R-:W-:Y:S01]  /*22870*/  IMAD R0, R28, 0x8, R23 ;  /* 0x000000081c007824 */ /* 0x000fe200078e0217 */
[----:B------:R-:W-:Y:S01]  /*22880*/  SHF.L.U32 R21, R32, 0x1f, RZ ;  /* 0x0000001f20157819 */ /* 0x000fe200000006ff */
[----:B------:R-:W-:Y:S01]  /*22890*/  BSSY B0, `(.L_x_769) ;  /* 0x0000004000007945 */ /* 0x000fe20003800000 */
[----:B------:R-:W-:Y:S02]  /*228a0*/  SHF.R.S32.HI R17, RZ, 0x1f, R5 ;  /* 0x0000001fff117819 */ /* 0x000fe40000011405 */
[----:B------:R-:W0:Y:S02]  /*228b0*/  SYNCS.PHASECHK.TRANS64.TRYWAIT P0, [R0+URZ+0x38880], R21 ;  /* 0x03888015000075a7 */ /* 0x000e24000800017f */
[----:B0-----:R-:W-:Y:S05]  /*228c0*/  @!P0 BRA `(.L_x_770) ;  /* 0x0000008c00348947 */ /* 0x001fea0003800000 */
.L_x_1044:
[----:B------:R-:W-:Y:S05]  /*228d0*/  BSYNC B0 ;  /* 0x0000000000007941 */ /* 0x000fea0003800000 */
.L_x_769:
[----:B------:R-:W2:Y:S01]  /*228e0*/  LDL R13, [R1+0xc] ;  /* 0x00000c00010d7983 */ /* 0x000ea20000100800 */
[----:B------:R-:W-:Y:S01]  /*228f0*/  ULDC.64 UR4, c[0x0][0x328] ;  /* 0x0000ca0000047ab9 */ /* 0x000fe20000000a00 */
[----:B------:R-:W1:Y:S01]  /*22900*/  LDC R11, c[0x0][0x2f4] ;  /* 0x0000bd00ff0b7b82 */ /* 0x000e620000000800 */
[----:B------:R-:W-:Y:S01]  /*22910*/  IMAD R4, R17, UR4, RZ ;  /* 0x0000000411047c24 */ /* 0x000fe2000f8e02ff */
[----:B------:R-:W-:Y:S01]  /*22920*/  ULDC.64 UR6, c[0x0][0x318] ;  /* 0x0000c60000067ab9 */ /* 0x000fe20000000a00 */
        /* <DEDUP_REMOVED lines=8> */
[----:B------:R-:W-:Y:S02]  /*229b0*/  ULDC.64 UR4, c[0x0][0x330] ;  /* 0x0000cc0000047ab9 */ /* 0x000fe40000000a00 */
[----:B------:R-:W-:Y:S02]  /*229c0*/  IMAD R7, R35, UR4, RZ ;  /* 0x0000000423077c24 */ /* 0x000fe4000f8e02ff */
[----:B------:R-:W-:Y:S02]  /*229d0*/  IADD3 R3, R3, R4, RZ ;  /* 0x0000000403037210 */ /* 0x000fe40007ffe0ff */
[----:B------:R-:W-:Y:S01]  /*229e0*/  IMAD R7, R18, UR5, R7 ;  /* 0x0000000512077c24 */ /* 0x000fe2000f8e0207 */
[-C--:B-1----:R-:W-:Y:S01]  /*229f0*/  ISETP.GE.AND P2, PT, R12, R11.reuse, PT ;  /* 0x0000000b0c00720c */ /* 0x082fe20003f46270 */
[----:B------:R-:W-:Y:S01]  /*22a00*/  IMAD.WIDE.U32 R2, R18, UR4, R2 ;  /* 0x0000000412027c25 */ /* 0x000fe2000f8e0002 */
[----:B------:R-:W-:Y:S01]  /*22a10*/  UMOV UR4, 0xffffffff ;  /* 0xffffffff00047882 */ /* 0x000fe20000000000 */
[----:B------:R-:W-:-:S02]  /*22a20*/  ISETP.GE.AND P3, PT, R31, R11, PT ;  /* 0x0000000b1f00720c */ /* 0x000fc40003f66270 */
[----:B------:R-:W-:-:S04]  /*22a30*/  IADD3 R8, P0, R2, UR6, RZ ;  /* 0x0000000602087c10 */ /* 0x000fc8000ff1e0ff */
[----:B------:R-:W-:Y:S01]  /*22a40*/  IADD3.X R7, R7, UR7, R3, P0, !PT ;  /* 0x0000000707077c10 */ /* 0x000fe200087fe403 */
[----:B--2---:R-:W-:Y:S01]  /*22a50*/  IMAD R4, R28, 0x8000, R13 ;  /* 0x000080001c047824 */ /* 0x004fe200078e020d */
[----:B------:R-:W-:Y:S07]  /*22a60*/  BRA.DIV UR4, `(.L_x_771) ;  /* 0x0000008a04e07947 */ /* 0x000fee000b800000 */
[----:B------:R-:W1:Y:S01]  /*22a70*/  SHFL.IDX PT, R2, R8, RZ, 0x181f ;  /* 0x00181fff08027589 */ /* 0x000e6200000e0000 */
[----:B------:R-:W-:-:S03]  /*22a80*/  IADD3 R4, R23, R4, RZ ;  /* 0x0000000417047210 */ /* 0x000fc60007ffe0ff */
[----:B------:R-:W2:Y:S01]  /*22a90*/  SHFL.IDX PT, R3, R7, RZ, 0x181f ;  /* 0x00181fff07037589 */ /* 0x000ea200000e0000 */
[----:B-1----:R-:W-:-:S05]  /*22aa0*/  IADD3 R2, P0, R31, R2, RZ ;  /* 0x000000021f027210 */ /* 0x002fca0007f1e0ff */
[----:B--2---:R-:W-:-:S05]  /*22ab0*/  IMAD.X R3, RZ, RZ, R3, P0 ;  /* 0x000000ffff037224 */ /* 0x004fca00000e0603 */
[----:B------:R-:W-:Y:S01]  /*22ac0*/  @!PT LDS RZ, [RZ] ;  /* 0x00000000fffff984 */ /* 0x000fe20000000800 */
[----:B------:R-:W-:Y:S04]  /*22ad0*/  LDGSTS.E.BYPASS.LTC128B.128 [R4+0x10400], desc[UR36][R2.64], !P3 ;  /* 0x1040000002047fae */ /* 0x000fe8000d901d64 */
[----:B------:R1:W-:Y:S04]  /*22ae0*/  LDGSTS.E.BYPASS.LTC128B.128 [R4+0x14400], desc[UR36][R2.64+0x80], !P2 ;  /* 0x1440008002047fae */ /* 0x0003e8000d101d64 */
[----:B-1----:R-:W1:Y:S04]  /*22af0*/  SHFL.IDX PT, R2, R8, 0x1, 0x181f ;  /* 0x00381f0008027f89 */ /* 0x002e6800000e0000 */
[----:B------:R-:W2:Y:S01]  /*22b00*/  SHFL.IDX PT, R3, R7, 0x1, 0x181f ;  /* 0x00381f0007037f89 */ /* 0x000ea200000e0000 */
[----:B-1----:R-:W-:-:S05]  /*22b10*/  IADD3 R2, P0, R31, R2, RZ ;  /* 0x000000021f027210 */ /* 0x002fca0007f1e0ff */
[----:B--2---:R-:W-:-:S05]  /*22b20*/  IMAD.X R3, RZ, RZ, R3, P0 ;  /* 0x000000ffff037224 */ /* 0x004fca00000e0603 */
        /* <DEDUP_REMOVED lines=10> */
[----:B-1----:R-:W-:-:S04]  /*22bd0*/  IADD3 R2, P0, R31, R2, RZ ;  /* 0x000000021f027210 */ /* 0x002fc80007f1e0ff */
[----:B--2---:R-:W-:-:S05]  /*22be0*/  IADD3.X R3, RZ, R3, RZ, P0, !PT ;  /* 0x00000003ff037210 */ /* 0x004fca00007fe4ff */
        /* <DEDUP_REMOVED lines=15> */
[----:B------:R-:W2:Y:S04]  /*22ce0*/  SHFL.IDX PT, R3, R7, 0x6, 0x181f ;  /* 0x00d81f0007037f89 */ /* 0x000ea800000e0000 */
[----:B------:R-:W3:Y:S01]  /*22cf0*/  SHFL.IDX PT, R7, R7, 0x7, 0x181f ;  /* 0x00f81f0007077f89 */ /* 0x000ee200000e0000 */
[----:B-1----:R-:W-:-:S04]  /*22d00*/  IADD3 R2, P0, R31, R2, RZ ;  /* 0x000000021f027210 */ /* 0x002fc80007f1e0ff */
[----:B--2---:R-:W-:-:S05]  /*22d10*/  IADD3.X R3, RZ, R3, RZ, P0, !PT ;  /* 0x00000003ff037210 */ /* 0x004fca00007fe4ff */
[----:B------:R-:W-:Y:S04]  /*22d20*/  LDGSTS.E.BYPASS.LTC128B.128 [R4+0x13400], desc[UR36][R2.64], !P3 ;  /* 0x1340000002047fae */ /* 0x000fe8000d901d64 */
[----:B------:R1:W-:Y:S04]  /*22d30*/  LDGSTS.E.BYPASS.LTC128B.128 [R4+0x17400], desc[UR36][R2.64+0x80], !P2 ;  /* 0x1740008002047fae */ /* 0x0003e8000d101d64 */
[----:B-1-3--:R1:W2:Y:S02]  /*22d40*/  SHFL.IDX PT, R2, R8, 0x7, 0x181f ;  /* 0x00f81f0008027f89 */ /* 0x00a2a400000e0000 */
.L_x_1062:
        /* <DEDUP_REMOVED lines=9> */
.L_x_772:
        /* <DEDUP_REMOVED lines=10> */
.L_x_773:
[----:B------:R3:W-:Y:S01]  /*22e80*/  SYNCS.ARRIVE.TRANS64.A1T0 RZ, [R0+URZ+0x38870], RZ ;  /* 0x038870ff00ff79a7 */ /* 0x0007e2000810003f */
[----:B------:R-:W-:Y:S05]  /*22e90*/  @!P3 BRA `(.L_x_774) ;  /* 0x000000000004b947 */ /* 0x000fea0003800000 */
[----:B------:R-:W-:Y:S01]  /*22ea0*/  BPT.TRAP 0x1 ;  /* 0x000000040000795c */ /* 0x000fe20000300000 */
.L_x_774:
[----:B------:R-:W4:Y:S01]  /*22eb0*/  SYNCS.PHASECHK.TRANS64.TRYWAIT P0, [R0+URZ+0x38840], R21 ;  /* 0x03884015000075a7 */ /* 0x000f22000800017f */
[----:B------:R-:W-:Y:S04]  /*22ec0*/  BSSY B0, `(.L_x_775) ;  /* 0x0000002000007945 */ /* 0x000fe80003800000 */
[----:B----4-:R-:W-:Y:S05]  /*22ed0*/  @!P0 BRA `(.L_x_776) ;  /* 0x00000090000c8947 */ /* 0x010fea0003800000 */
.L_x_1063:
[----:B------:R-:W-:Y:S05]  /*22ee0*/  BSYNC B0 ;  /* 0x0000000000007941 */ /* 0x000fea0003800000 */
.L_x_775:
[----:B------:R-:W-:Y:S01]  /*22ef0*/  ULDC.64 UR4, c[0x0][0x300] ;  /* 0x0000c00000047ab9 */ /* 0x000fe20000000a00 */
[----:B-1----:R-:W1:Y:S01]  /*22f00*/  LDC R8, c[0x0][0x2f4] ;  /* 0x0000bd00ff087b82 */ /* 0x002e620000000800 */
[----:B------:R-:W-:Y:S01]  /*22f10*/  IMAD R7, R17, UR4, RZ ;  /* 0x0000000411077c24 */ /* 0x000fe2000f8e02ff */
[----:B------:R-:W-:Y:S01]  /*22f20*/  ULDC.64 UR6, c[0x0][0x2e8] ;  /* 0x0000ba0000067ab9 */ /* 0x000fe20000000a00 */
[----:B--2---:R-:W-:Y:S01]  /*22f30*/  IMAD.WIDE.U32 R2, R5, UR4, RZ ;  /* 0x0000000405027c25 */ /* 0x004fe2000f8e00ff */
        /* <DEDUP_REMOVED lines=8> */
[----:B------:R-:W-:Y:S01]  /*22fc0*/  IMAD R5, R35, UR4, RZ ;  /* 0x0000000423057c24 */ /* 0x000fe2000f8e02ff */
[----:B------:R-:W-:-:S03]  /*22fd0*/  IADD3 R3, R3, R20, RZ ;  /* 0x0000001403037210 */ /* 0x000fc60007ffe0ff */
[C---:B------:R-:W-:Y:S01]  /*22fe0*/  IMAD R5, R18.reuse, UR5, R5 ;  /* 0x0000000512057c24 */ /* 0x040fe2000f8e0205 */
[-C--:B-1----:R-:W-:Y:S01]  /*22ff0*/  ISETP.GE.AND P2, PT, R11, R8.reuse, PT ;  /* 0x000000080b00720c */ /* 0x082fe20003f46270 */
[----:B------:R-:W-:Y:S01]  /*23000*/  IMAD.WIDE.U32 R2, R18, UR4, R2 ;  /* 0x0000000412027c25 */ /* 0x000fe2000f8e0002 */
[----:B------:R-:W-:Y:S01]  /*23010*/  UMOV UR4, 0xffffffff ;  /* 0xffffffff00047882 */ /* 0x000fe20000000000 */
[----:B------:R-:W-:Y:S02]  /*23020*/  ISETP.GE.AND P3, PT, R31, R8, PT ;  /* 0x000000081f00720c */ /* 0x000fe40003f66270 */
[----:B------:R-:W-:-:S04]  /*23030*/  IADD3 R6, P0, R2, UR6, RZ ;  /* 0x0000000602067c10 */ /* 0x000fc8000ff1e0ff */
[----:B------:R-:W-:Y:S01]  /*23040*/  IADD3.X R5, R5, UR7, R3, P0, !PT ;  /* 0x0000000705057c10 */ /* 0x000fe200087fe403 */
[----:B------:R-:W-:Y:S08]  /*23050*/  BRA.DIV UR4, `(.L_x_777) ;  /* 0x0000008e04c07947 */ /* 0x000ff0000b800000 */
[----:B------:R-:W1:Y:S04]  /*23060*/  SHFL.IDX PT, R2, R6, RZ, 0x181f ;  /* 0x00181fff06027589 */ /* 0x000e6800000e0000 */
        /* <DEDUP_REMOVED lines=37> */
[----:B------:R-:W2:Y:S04]  /*232c0*/  SHFL.IDX PT, R3, R5, 0x6, 0x181f ;  /* 0x00d81f0005037f89 */ /* 0x000ea800000e0000 */
[----:B------:R-:W0:Y:S01]  /*232d0*/  SHFL.IDX PT, R5, R5, 0x7, 0x181f ;  /* 0x00f81f0005057f89 */ /* 0x000e2200000e0000 */
[----:B-1----:R-:W-:-:S05]  /*232e0*/  IADD3 R2, P0, R31, R2, RZ ;  /* 0x000000021f027210 */ /* 0x002fca0007f1e0ff */
[----:B--2---:R-:W-:-:S05]  /*232f0*/  IMAD.X R3, RZ, RZ, R3, P0 ;  /* 0x000000ffff037224 */ /* 0x004fca00000e0603 */
[----:B------:R-:W-:Y:S04]  /*23300*/  LDGSTS.E.BYPASS.LTC128B.128 [R4+0x2b400], desc[UR36][R2.64], !P3 ;  /* 0x2b40000002047fae */ /* 0x000fe8000d901d64 */
[----:B------:R1:W-:Y:S04]  /*23310*/  LDGSTS.E.BYPASS.LTC128B.128 [R4+0x2f400], desc[UR36][R2.64+0x80], !P2 ;  /* 0x2f40008002047fae */ /* 0x0003e8000d101d64 */
[----:B01----:R1:W2:Y:S02]  /*23320*/  SHFL.IDX PT, R2, R6, 0x7, 0x181f ;  /* 0x00f81f0006027f89 */ /* 0x0032a400000e0000 */
.L_x_1081:
        /* <DEDUP_REMOVED lines=9> */
.L_x_778:
        /* <DEDUP_REMOVED lines=10> */
.L_x_779:
[----:B------:R3:W-:Y:S02]  /*23460*/  SYNCS.ARRIVE.TRANS64.A1T0 RZ, [R0+URZ+0x38830], RZ ;  /* 0x038830ff00ff79a7 */ /* 0x0007e4000810003f */
[----:B---34-:R-:W-:-:S04]  /*23470*/  MOV R0, UR38 ;  /* 0x0000002600007c02 */ /* 0x018fc80008000f00 */
[----:B------:R-:W-:-:S13]  /*23480*/  ISETP.NE.AND P0, PT, R0, 0x3, PT ;  /* 0x000000030000780c */ /* 0x000fda0003f05270 */
[----:B------:R-:W-:Y:S05]  /*23490*/  @!P0 BRA `(.L_x_780) ;  /* 0x0000000000048947 */ /* 0x000fea0003800000 */
[----:B------:R-:W-:Y:S01]  /*234a0*/  BPT.TRAP 0x1 ;  /* 0x000000040000795c */ /* 0x000fe20000300000 */
.L_x_780:
[----:B------:R-:W-:Y:S01]  /*234b0*/  LOP3.LUT R0, R10, 0x1, RZ, 0x3c, !PT ;  /* 0x000000010a007812 */ /* 0x000fe200078e3cff */
[----:B------:R-:W-:Y:S01]  /*234c0*/  IMAD R17, R9, 0x8, R23 ;  /* 0x0000000809117824 */ /* 0x000fe200078e0217 */
[----:B------:R-:W-:Y:S02]  /*234d0*/  BSSY B0, `(.L_x_781) ;  /* 0x0000004000007945 */ /* 0x000fe40003800000 */
[----:B------:R-:W-:-:S04]  /*234e0*/  SHF.L.U32 R0, R0, 0x1f, RZ ;  /* 0x0000001f00007819 */ /* 0x000fc800000006ff */
[----:B------:R-:W2:Y:S02]  /*234f0*/  SYNCS.PHASECHK.TRANS64.TRYWAIT P2, [R17+URZ+0x38870], R0 ;  /* 0x03887000110075a7 */ /* 0x000ea4000804017f */
[----:B--2---:R-:W-:Y:S05]  /*23500*/  @!P2 BRA `(.L_x_782) ;  /* 0x0000009000d8a947 */ /* 0x004fea0003800000 */
.L_x_1082:
[----:B------:R-:W-:Y:S05]  /*23510*/  BSYNC B0 ;  /* 0x0000000000007941 */ /* 0x000fea0003800000 */
.L_x_781:
[----:B------:R-:W-:-:S13]  /*23520*/  LOP3.LUT P2, RZ, R22, 0x4, RZ, 0xc0, !PT ;  /* 0x0000000416ff7812 */ /* 0x000fda000784c0ff */
[----:B------:R-:W-:Y:S05]  /*23530*/  @!P2 BRA `(.L_x_783) ;  /* 0x000000000004a947 */ /* 0x000fea0003800000 */
[----:B------:R-:W-:Y:S01]  /*23540*/  BPT.TRAP 0x1 ;  /* 0x000000040000795c */ /* 0x000fe20000300000 */
.L_x_783:
[----:B--2---:R-:W-:Y:S01]  /*23550*/  SHF.L.U32 R0, R10, 0x1f, RZ ;  /* 0x0000001f0a007819 */ /* 0x004fe200000006ff */
[----:B0-----:R-:W-:-:S03]  /*23560*/  IMAD.SHL.U32 R3, R9, 0x8000, RZ ;  /* 0x0000800009037824 */ /* 0x001fc600078e00ff */
[----:B------:R-:W0:Y:S02]  /*23570*/  SYNCS.PHASECHK.TRANS64.TRYWAIT P2, [R17+URZ+0x38860], R0 ;  /* 0x03886000110075a7 */ /* 0x000e24000804017f */
[----:B0-----:R-:W-:Y:S05]  /*23580*/  @!P2 BRA `(.L_x_784) ;  /* 0x0000009000cca947 */ /* 0x001fea0003800000 */
.L_x_1083:
[----:B------:R-:W2:Y:S04]  /*23590*/  LDL R2, [R1+0x14] ;  /* 0x0000140001027983 */ /* 0x000ea80000100800 */
[----:B------:R-:W3:Y:S01]  /*235a0*/  LDL R12, [R1+0x10] ;  /* 0x00001000010c7983 */ /* 0x000ee20000100800 */
[----:B------:R-:W-:Y:S05]  /*235b0*/  WARPSYNC.ALL ;  /* 0x0000000000007948 */ /* 0x000fea0003800000 */
[----:B------:R-:W-:-:S02]  /*235c0*/  LOP3.LUT P2, RZ, R22, 0x4, RZ, 0xc0, !PT ;  /* 0x0000000416ff7812 */ /* 0x000fc4000784c0ff */
[----:B--2---:R-:W-:-:S04]  /*235d0*/  LOP3.LUT R2, R3, R2, RZ, 0xfc, !PT ;  /* 0x0000000203027212 */ /* 0x004fc800078efcff */
[----:B------:R-:W-:Y:S02]  /*235e0*/  IADD3 R2, R23, R2, RZ ;  /* 0x0000000217027210 */ /* 0x000fe40007ffe0ff */
[----:B---3--:R-:W-:-:S03]  /*235f0*/  LOP3.LUT R20, R3, R12, RZ, 0xfc, !PT ;  /* 0x0000000c03147212 */ /* 0x008fc600078efcff */
[----:B-1----:R-:W1:Y:S01]  /*23600*/  LDSM.16.MT88.4 R4, [R2+0x10400] ;  /* 0x010400000204783b */ /* 0x002e620000004200 */
[----:B0-----:R-:W-:Y:S02]  /*23610*/  IMAD.IADD R0, R37, 0x1, R2 ;  /* 0x0000000125007824 */ /* 0x001fe400078e0202 */
[----:B------:R-:W-:-:S05]  /*23620*/  IMAD.IADD R20, R23, 0x1, R20 ;  /* 0x0000000117147824 */ /* 0x000fca00078e0214 */
[----:B------:R-:W-:Y:S02]  /*23630*/  IADD3 R3, R36, 0x400, R20 ;  /* 0x0000040024037810 */ /* 0x000fe40007ffe014 */
[C-C-:B-1----:R-:W-:Y:S02]  /*23640*/  PRMT R8, R4.reuse, 0x6420, R5.reuse ;  /* 0x0000642004087816 */ /* 0x142fe40000000005 */
        /* <DEDUP_REMOVED lines=73> */
[----:B0-----:R-:W-:Y:S02]  /*23ae0*/  IADD3 R3, R36, R3, RZ ;  /* 0x0000000324037210 */ /* 0x001fe40007ffe0ff */
        /* <DEDUP_REMOVED lines=30> */
.L_x_785:
[----:B0-----:R0:W-:Y:S01]  /*23cd0*/  SYNCS.ARRIVE.TRANS64.A1T0 RZ, [R17+URZ+0x38850], RZ ;  /* 0x038850ff11ff79a7 */ /* 0x0011e2000810003f */
[----:B------:R-:W-:Y:S06]  /*23ce0*/  BAR.SYNC.DEFER_BLOCKING 0x2, 0x80 ;  /* 0x0082000000007b1d */ /* 0x000fec0000010000 */
[----:B------:R-:W-:Y:S05]  /*23cf0*/  @!P0 BRA `(.L_x_786) ;  /* 0x0000000000048947 */ /* 0x000fea0003800000 */
[----:B------:R-:W-:Y:S01]  /*23d00*/  BPT.TRAP 0x1 ;  /* 0x000000040000795c */ /* 0x000fe20000300000 */
.L_x_786:
[----:B------:R-:W2:Y:S01]  /*23d10*/  LDL R0, [R1+0x8] ;  /* 0x0000080001007983 */ /* 0x000ea20000100800 */
[----:B0-----:R-:W-:Y:S01]  /*23d20*/  VIADD R17, R17, 0x38880 ;  /* 0x0003888011117836 */ /* 0x001fe20000000000 */
[----:B-1----:R-:W-:Y:S01]  /*23d30*/  MOV R10, R32 ;  /* 0x00000020000a7202 */ /* 0x002fe20000000f00 */
[----:B------:R-:W-:-:S03]  /*23d40*/  IMAD.MOV.U32 R9, RZ, RZ, R28 ;  /* 0x000000ffff097224 */ /* 0x000fc600078e001c */
[----:B--2---:R-:W-:-:S04]  /*23d50*/  PRMT R17, R0, 0x654, R17 ;  /* 0x0000065400117816 */ /* 0x004fc80000000011 */
[----:B------:R1:W-:Y:S01]  /*23d60*/  SYNCS.ARRIVE.TRANS64.RED.A1T0 RZ, [R17+URZ], RZ ;  /* 0x000000ff11ff79a7 */ /* 0x0003e2000810043f */
[----:B------:R-:W-:Y:S05]  /*23d70*/  @P1 BRA `(.L_x_787) ;  /* 0xffffffe800241947 */ /* 0x000fea000383ffff */
.L_x_767:
[----:B0-----:R-:W0:Y:S01]  /*23d80*/  S2R R0, SR_TID.X ;  /* 0x0000000000007919 */ /* 0x001e220000002100 */
[----:B------:R-:W-:Y:S01]  /*23d90*/  BSSY B0, `(.L_x_788) ;  /* 0x0000012000007945 */ /* 0x000fe20003800000 */
[----:B0-----:R-:W-:Y:S01]  /*23da0*/  LOP3.LUT R2, R0, 0x7f, RZ, 0xc0, !PT ;  /* 0x0000007f00027812 */ /* 0x001fe200078ec0ff */
[----:B------:R-:W-:-:S03]  /*23db0*/  IMAD.U32 R0, RZ, RZ, UR38 ;  /* 0x00000026ff007e24 */ /* 0x000fc6000f8e00ff */
[----:B------:R-:W-:Y:S02]  /*23dc0*/  ISETP.NE.AND P1, PT, R2, RZ, PT ;  /* 0x000000ff0200720c */ /* 0x000fe40003f25270 */
[----:B------:R-:W-:-:S11]  /*23dd0*/  ISETP.NE.AND P0, PT, R0, 0x3, PT ;  /* 0x000000030000780c */ /* 0x000fd60003f05270 */
[----:B------:R-:W-:Y:S05]  /*23de0*/  @P1 BRA `(.L_x_789) ;  /* 0x0000000000301947 */ /* 0x000fea0003800000 */
[----:B------:R-:W0:Y:S01]  /*23df0*/  S2R R5, SR_LANEID ;  /* 0x0000000000057919 */ /* 0x000e220000000000 */
[----:B------:R-:W-:Y:S01]  /*23e00*/  VOTEU.ANY UR4, UPT, PT ;  /* 0x0000000000047886 */ /* 0x000fe200038e0100 */
[----:B------:R-:W2:Y:S01]  /*23e10*/  LDC.64 R2, c[0x0][0xc60] ;  /* 0x00031800ff027b82 */ /* 0x000ea20000000a00 */
[----:B------:R-:W0:Y:S02]  /*23e20*/  FLO.U32 R0, UR4 ;  /* 0x0000000400007d00 */ /* 0x000e2400080e0000 */
[----:B0-----:R-:W-:-:S06]  /*23e30*/  ISETP.EQ.U32.AND P1, PT, R0, R5, PT ;  /* 0x000000050000720c */ /* 0x001fcc0003f22070 */
[----:B------:R-:W2:Y:S07]  /*23e40*/  POPC R5, UR4 ;  /* 0x0000000400057d09 */ /* 0x000eae0008000000 */
[----:B--2---:R-:W2:Y:S01]  /*23e50*/  @P1 ATOMG.E.ADD.STRONG.GPU PT, R3, desc[UR36][R2.64], R5 ;  /* 0x00000005020319a8 */ /* 0x004ea200081ee1e4 */
[----:B------:R-:W0:Y:S02]  /*23e60*/  S2R R4, SR_LTMASK ;  /* 0x0000000000047919 */ /* 0x000e240000003900 */
[----:B0-----:R-:W-:-:S04]  /*23e70*/  LOP3.LUT R4, R4, UR4, RZ, 0xc0, !PT ;  /* 0x0000000404047c12 */ /* 0x001fc8000f8ec0ff */
[----:B------:R-:W0:Y:S01]  /*23e80*/  POPC R7, R4 ;  /* 0x0000000400077309 */ /* 0x000e220000000000 */
[----:B--2---:R-:W0:Y:S02]  /*23e90*/  SHFL.IDX PT, R0, R3, R0, 0x1f ;  /* 0x00001f0003007589 */ /* 0x004e2400000e0000 */
[----:B0-----:R-:W-:-:S07]  /*23ea0*/  IADD3 R16, R0, UR39, R7 ;  /* 0x0000002700107c10 */ /* 0x001fce000fffe007 */
.L_x_789:
[----:B------:R-:W-:Y:S05]  /*23eb0*/  BSYNC B0 ;  /* 0x0000000000007941 */ /* 0x000fea0003800000 */
.L_x_788:
[----:B------:R-:W-:Y:S05]  /*23ec0*/  @!P0 BRA `(.L_x_790) ;  /* 0x0000000000048947 */ /* 0x000fea0003800000 */
[----:B------:R-:W-:Y:S01]  /*23ed0*/  BPT.TRAP 0x1 ;  /* 0x000000040000795c */ /* 0x000fe20000300000 */
.L_x_790:
[----:B------:R-:W-:Y:S01]  /*23ee0*/  LOP3.LUT R3, R32, 0x1, RZ, 0x3c, !PT ;  /* 0x0000000120037812 */ /* 0x000fe200078e3cff */
[----:B------:R-:W-:Y:S01]  /*23ef0*/  IMAD R18, R28, 0x8, R23 ;  /* 0x000000081c127824 */ /* 0x000fe200078e0217 */
[----:B------:R-:W-:Y:S02]  /*23f00*/  BSSY B0, `(.L_x_791) ;  /* 0x0000004000007945 */ /* 0x000fe40003800000 */
[----:B------:R-:W-:-:S04]  /*23f10*/  SHF.L.U32 R3, R3, 0x1f, RZ ;  /* 0x0000001f03037819 */ /* 0x000fc800000006ff */
[----:B------:R-:W0:Y:S02]  /*23f20*/  SYNCS.PHASECHK.TRANS64.TRYWAIT P1, [R18+URZ+0x38870], R3 ;  /* 0x03887003120075a7 */ /* 0x000e24000802017f */
[----:B0-----:R-:W-:Y:S05]  /*23f30*/  @!P1 BRA `(.L_x_792) ;  /* 0x0000008800749947 */ /* 0x001fea0003800000 */
.L_x_1084:
[----:B------:R-:W-:Y:S05]  /*23f40*/  BSYNC B0 ;  /* 0x0000000000007941 */ /* 0x000fea0003800000 */
.L_x_791:
[----:B------:R-:W-:-:S13]  /*23f50*/  LOP3.LUT P1, RZ, R22, 0x4, RZ, 0xc0, !PT ;  /* 0x0000000416ff7812 */ /* 0x000fda000782c0ff */
[----:B------:R-:W-:Y:S05]  /*23f60*/  @!P1 BRA `(.L_x_793) ;  /* 0x0000000000049947 */ /* 0x000fea0003800000 */
[----:B------:R-:W-:Y:S01]  /*23f70*/  BPT.TRAP 0x1 ;  /* 0x000000040000795c */ /* 0x000fe20000300000 */
.L_x_793:
[----:B0-----:R-:W-:-:S04]  /*23f80*/  SHF.L.U32 R3, R32, 0x1f, RZ ;  /* 0x0000001f20037819 */ /* 0x001fc800000006ff */
[----:B------:R-:W0:Y:S02]  /*23f90*/  SYNCS.PHASECHK.TRANS64.TRYWAIT P1, [R18+URZ+0x38860], R3 ;  /* 0x03886003120075a7 */ /* 0x000e24000802017f */
[----:B0-----:R-:W-:Y:S05]  /*23fa0*/  @!P1 BRA `(.L_x_794) ;  /* 0x00000088006c9947 */ /* 0x001fea0003800000 */
.L_x_1085:
[----:B------:R-:W2:Y:S04]  /*23fb0*/  LDL R0, [R1+0x14] ;  /* 0x0000140001007983 */ /* 0x000ea80000100800 */
[----:B------:R-:W3:Y:S01]  /*23fc0*/  LDL R12, [R1+0x10] ;  /* 0x00001000010c7983 */ /* 0x000ee20000100800 */
[----:B0-----:R-:W-:Y:S01]  /*23fd0*/  SHF.L.U32 R3, R28, 0xf, RZ ;  /* 0x0000000f1c037819 */ /* 0x001fe200000006ff */
[----:B------:R-:W-:Y:S05]  /*23fe0*/  WARPSYNC.ALL ;  /* 0x0000000000007948 */ /* 0x000fea0003800000 */
[----:B------:R-:W-:-:S02]  /*23ff0*/  LOP3.LUT P1, RZ, R22, 0x4, RZ, 0xc0, !PT ;  /* 0x0000000416ff7812 */ /* 0x000fc4000782c0ff */
[C---:B--2---:R-:W-:Y:S02]  /*24000*/  LOP3.LUT R0, R3.reuse, R0, RZ, 0xfc, !PT ;  /* 0x0000000003007212 */ /* 0x044fe400078efcff */
[----:B---3--:R-:W-:-:S03]  /*24010*/  LOP3.LUT R12, R3, R12, RZ, 0xfc, !PT ;  /* 0x0000000c030c7212 */ /* 0x008fc600078efcff */
[C---:B------:R-:W-:Y:S01]  /*24020*/  IMAD.IADD R0, R23.reuse, 0x1, R0 ;  /* 0x0000000117007824 */ /* 0x040fe200078e0200 */
[----:B------:R-:W-:-:S03]  /*24030*/  IADD3 R3, R23, R12, RZ ;  /* 0x0000000c17037210 */ /* 0x000fc60007ffe0ff */
[----:B------:R-:W-:Y:S01]  /*24040*/  IMAD.IADD R2, R37, 0x1, R0 ;  /* 0x0000000125027824 */ /* 0x000fe200078e0200 */
[----:B------:R-:W0:Y:S01]  /*24050*/  LDSM.16.MT88.4 R4, [R0+0x10400] ;  /* 0x010400000004783b */ /* 0x000e220000004200 */
[----:B-1----:R-:W-:Y:S02]  /*24060*/  IADD3 R17, R36, 0x400, R3 ;  /* 0x0000040024117810 */ /* 0x002fe40007ffe003 */
[C-C-:B0-----:R-:W-:Y:S02]  /*24070*/  PRMT R8, R4.reuse, 0x6420, R5.reuse ;  /* 0x0000642004087816 */ /* 0x141fe40000000005 */
[----:B------:R-:W-:Y:S02]  /*24080*/  PRMT R9, R4, 0x7531, R5 ;  /* 0x0000753104097816 */ /* 0x000fe40000000005 */
[C-C-:B------:R-:W-:Y:S02]  /*24090*/  PRMT R10, R6.reuse, 0x6420, R7.reuse ;  /* 0x00006420060a7816 */ /* 0x140fe40000000007 */
[----:B------:R-:W-:-:S02]  /*240a0*/  PRMT R11, R6, 0x7531, R7 ;  /* 0x00007531060b7816 */ /* 0x000fc40000000007 */
[----:B------:R-:W0:Y:S04]  /*240b0*/  LDSM.16.MT88.4 R4, [R2+0x10400] ;  /* 0x010400000204783b */ /* 0x000e280000004200 */
[----:B------:R0:W-:Y:S02]  /*240c0*/  STSM.16.M88.4 [R3+0x400], R8 ;  /* 0x0004000803007844 */ /* 0x0001e40000000200 */
        /* <DEDUP_REMOVED lines=67> */
[----:B0-----:R-:W-:Y:S01]  /*24500*/  IMAD.IADD R3, R36, 0x1, R3 ;  /* 0x0000000124037824 */ /* 0x001fe200078e0203 */
        /* <DEDUP_REMOVED lines=31> */
.L_x_795:
[----:B-1----:R1:W-:Y:S01]  /*24700*/  SYNCS.ARRIVE.TRANS64.A1T0 RZ, [R18+URZ+0x38850], RZ ;  /* 0x038850ff12ff79a7 */ /* 0x0023e2000810003f */
[----:B------:R-:W-:Y:S06]  /*24710*/  BAR.SYNC.DEFER_BLOCKING 0x2, 0x80 ;  /* 0x0082000000007b1d */ /* 0x000fec0000010000 */
[----:B------:R-:W-:Y:S05]  /*24720*/  @!P0 BRA `(.L_x_796) ;  /* 0x0000000000048947 */ /* 0x000fea0003800000 */
[----:B------:R-:W-:Y:S01]  /*24730*/  BPT.TRAP 0x1 ;  /* 0x000000040000795c */ /* 0x000fe20000300000 */
.L_x_796:
[----:B------:R-:W2:Y:S01]  /*24740*/  LDL R0, [R1+0x8] ;  /* 0x0000080001007983 */ /* 0x000ea20000100800 */
[----:B-1----:R-:W-:Y:S01]  /*24750*/  VIADD R18, R18, 0x38880 ;  /* 0x0003888012127836 */ /* 0x002fe20000000000 */
[----:B------:R-:W-:-:S04]  /*24760*/  IADD3 R28, R28, 0x1, RZ ;  /* 0x000000011c1c7810 */ /* 0x000fc80007ffe0ff */
[----:B------:R-:W-:-:S04]  /*24770*/  ISETP.NE.AND P0, PT, R28, 0x2, PT ;  /* 0x000000021c00780c */ /* 0x000fc80003f05270 */
[----:B0-----:R-:W-:Y:S02]  /*24780*/  SEL R3, RZ, 0x1, P0 ;  /* 0x00000001ff037807 */ /* 0x001fe40000000000 */
[----:B------:R-:W-:Y:S02]  /*24790*/  SEL R28, R28, RZ, P0 ;  /* 0x000000ff1c1c7207 */ /* 0x000fe40000000000 */
[----:B------:R-:W-:Y:S02]  /*247a0*/  LOP3.LUT R32, R32, R3, RZ, 0x3c, !PT ;  /* 0x0000000320207212 */ /* 0x000fe400078e3cff */
[----:B--2---:R-:W-:-:S04]  /*247b0*/  PRMT R18, R0, 0x654, R18 ;  /* 0x0000065400127816 */ /* 0x004fc80000000012 */
[----:B------:R0:W-:Y:S03]  /*247c0*/  SYNCS.ARRIVE.TRANS64.RED.A1T0 RZ, [R18+URZ], RZ ;  /* 0x000000ff12ff79a7 */ /* 0x0001e6000810043f */
.L_x_737:
[----:B------:R-:W-:-:S13]  /*247d0*/  LOP3.LUT P0, RZ, R22, 0x80, RZ, 0xc0, !PT ;  /* 0x0000008016ff7812 */ /* 0x000fda000780c0ff */
[----:B------:R-:W-:Y:S05]  /*247e0*/  @!P0 BRA `(.L_x_797) ;  /* 0x0000000000288947 */ /* 0x000fea0003800000 */
[----:B------:R-:W-:Y:S05]  /*247f0*/  WARPSYNC.ALL ;  /* 0x0000000000007948 */ /* 0x000fea0003800000 */
[----:B------:R-:W2:Y:S08]  /*24800*/  S2UR UR4, SR_CgaCtaId ;  /* 0x00000000000479c3 */ /* 0x000eb00000008800 */
[----:B------:R-:W-:Y:S01]  /*24810*/  BAR.SYNC.DEFER_BLOCKING 0x5, 0x180 ;  /* 0x0146000000007b1d */ /* 0x000fe20000010000 */
[----:B-1----:R-:W-:Y:S01]  /*24820*/  MOV R23, 0x400 ;  /* 0x0000040000177802 */ /* 0x002fe20000000f00 */
[----:B--2---:R-:W-:-:S05]  /*24830*/  IMAD.U32 R0, RZ, RZ, UR4 ;  /* 0x00000004ff007e24 */ /* 0x004fca000f8e00ff */
[----:B------:R-:W-:Y:S01]  /*24840*/  LEA R23, R0, R23, 0x18 ;  /* 0x0000001700177211 */ /* 0x000fe200078ec0ff */
[----:B------:R2:W-:Y:S04]  /*24850*/  STL [R1+0x8], R0 ;  /* 0x0000080001007387 */ /* 0x0005e80000100800 */
[----:B0-----:R2:W3:Y:S01]  /*24860*/  LDS.128 R16, [R23+0x388d0] ;  /* 0x0388d00017107984 */ /* 0x0014e20000000c00 */
[----:B------:R-:W-:Y:S06]  /*24870*/  BAR.ARV 0x4, 0x180 ;  /* 0x0106000000007b1d */ /* 0x000fec0000002000 */
[----:B------:R-:W-:Y:S05]  /*24880*/  BRA `(.L_x_798) ;  /* 0x0000000800487947 */ /* 0x000fea0003800000 */
.L_x_797:
[----:B------:R-:W0:Y:S01]  /*24890*/  S2R R0, SR_TID.X ;  /* 0x0000000000007919 */ /* 0x000e220000002100 */
[----:B------:R-:W-:Y:S01]  /*248a0*/  UMOV UR4, 0xffffffff ;  /* 0xffffffff00047882 */ /* 0x000fe20000000000 */
[----:B0-----:R-:W-:-:S04]  /*248b0*/  LOP3.LUT R8, R0, 0x1f, RZ, 0xc0, !PT ;  /* 0x0000001f00087812 */ /* 0x001fc800078ec0ff */
[----:B------:R-:W-:Y:S01]  /*248c0*/  ISETP.NE.AND P0, PT, R8, 0x1f, PT ;  /* 0x0000001f0800780c */ /* 0x000fe20003f05270 */
[----:B------:R-:W-:-:S12]  /*248d0*/  BRA.DIV UR4, `(.L_x_799) ;  /* 0x0000008204347947 */ /* 0x000fd8000b800000 */
[----:B-1----:R-:W-:Y:S01]  /*248e0*/  IMAD.IADD R5, R19, 0x1, R8 ;  /* 0x0000000113057824 */ /* 0x002fe200078e0208 */
[----:B------:R-:W-:-:S04]  /*248f0*/  ULDC UR4, c[0x0][0xc3c] ;  /* 0x00030f0000047ab9 */ /* 0x000fc80000000800 */
[----:B------:R-:W-:-:S13]  /*24900*/  ISETP.GE.OR P1, PT, R5, UR4, !P0 ;  /* 0x0000000405007c0c */ /* 0x000fda000c726670 */
[----:B------:R-:W0:Y:S02]  /*24910*/  @!P1 LDC.64 R2, c[0x0][0xc80] ;  /* 0x00032000ff029b82 */ /* 0x000e240000000a00 */
[----:B0-----:R-:W-:-:S06]  /*24920*/  @!P1 IMAD.WIDE R2, R5, 0x4, R2 ;  /* 0x0000000405029825 */ /* 0x001fcc00078e0202 */
[----:B------:R-:W2:Y:S01]  /*24930*/  @!P1 LDG.E R2, desc[UR36][R2.64] ;  /* 0x0000002402029981 */ /* 0x000ea2000c1e1900 */
[----:B------:R-:W-:Y:S02]  /*24940*/  MOV R5, RZ ;  /* 0x000000ff00057202 */ /* 0x000fe40000000f00 */
[C---:B------:R-:W-:Y:S01]  /*24950*/  ISETP.GE.U32.AND P2, PT, R8.reuse, 0x2, PT ;  /* 0x000000020800780c */ /* 0x040fe20003f46070 */
[----:B------:R-:W-:Y:S01]  /*24960*/  SHFL.IDX PT, R0, R16, RZ, 0x1f ;  /* 0x00001fff10007589 */ /* 0x000fe200000e0000 */
[C---:B------:R-:W-:Y:S02]  /*24970*/  ISETP.GE.U32.AND P3, PT, R8.reuse, 0x4, PT ;  /* 0x000000040800780c */ /* 0x040fe40003f66070 */
[C---:B------:R-:W-:Y:S01]  /*24980*/  ISETP.GE.U32.AND P4, PT, R8.reuse, 0x8, PT ;  /* 0x000000080800780c */ /* 0x040fe20003f86070 */
[----:B------:R-:W-:Y:S01]  /*24990*/  SHFL.IDX PT, R4, R16, 0x1, 0x1f ;  /* 0x00201f0010047f89 */ /* 0x000fe200000e0000 */
[C---:B------:R-:W-:Y:S01]  /*249a0*/  ISETP.GE.U32.AND P5, PT, R8.reuse, 0x10, PT ;  /* 0x000000100800780c */ /* 0x040fe20003fa6070 */
[----:B--2---:R-:W-:Y:S01]  /*249b0*/  @!P1 IMAD.MOV.U32 R5, RZ, RZ, R2 ;  /* 0x000000ffff059224 */ /* 0x004fe200078e0002 */
[----:B------:R-:W-:-:S04]  /*249c0*/  ISETP.NE.AND P1, PT, R8, RZ, PT ;  /* 0x000000ff0800720c */ /* 0x000fc80003f25270 */
        /* <DEDUP_REMOVED lines=15> */
[----:B------:R0:W1:Y:S02]  /*24ac0*/  SHFL.IDX PT, R14, R2, 0x1f, 0x1f ;  /* 0x03e01f00020e7f89 */ /* 0x00006400000e0000 */
.L_x_1095:
[----:B------:R-:W-:Y:S02]  /*24ad0*/  ULDC UR4, c[0x0][0xc38] ;  /* 0x00030e0000047ab9 */ /* 0x000fe40000000800 */
[----:B------:R-:W-:-:S04]  /*24ae0*/  IMAD.U32 R7, RZ, RZ, UR4 ;  /* 0x00000004ff077e24 */ /* 0x000fc8000f8e00ff */
[----:B-1----:R-:W-:-:S04]  /*24af0*/  IMAD R14, R14, R7, RZ ;  /* 0x000000070e0e7224 */ /* 0x002fc800078e02ff */
[----:B------:R-:W-:-:S05]  /*24b00*/  IMAD.IADD R9, R4, 0x1, R14 ;  /* 0x0000000104097824 */ /* 0x000fca00078e020e */
[----:B------:R-:W-:-:S13]  /*24b10*/  ISETP.GT.AND P6, PT, R9, R0, PT ;  /* 0x000000000900720c */ /* 0x000fda0003fc4270 */
[----:B------:R-:W-:Y:S05]  /*24b20*/  @P6 BRA `(.L_x_800) ;  /* 0x00000000009c6947 */ /* 0x000fea0003800000 */
.L_x_805:
[----:B0-----:R-:W0:Y:S01]  /*24b30*/  LDC R2, c[0x0][0xc3c] ;  /* 0x00030f00ff027b82 */ /* 0x001e220000000800 */
[----:B------:R-:W-:-:S04]  /*24b40*/  IADD3 R19, R19, 0x1f, RZ ;  /* 0x0000001f13137810 */ /* 0x000fc80007ffe0ff */
[----:B0-----:R-:W-:-:S13]  /*24b50*/  ISETP.GE.AND P6, PT, R19, R2, PT ;  /* 0x000000021300720c */ /* 0x001fda0003fc6270 */
[----:B------:R-:W-:Y:S05]  /*24b60*/  @P6 BRA `(.L_x_801) ;  /* 0x0000000400446947 */ /* 0x000fea0003800000 */
[----:B------:R-:W0:Y:S01]  /*24b70*/  S2R R3, SR_TID.X ;  /* 0x0000000000037919 */ /* 0x000e220000002100 */
[----:B------:R-:W-:Y:S01]  /*24b80*/  BSSY B0, `(.L_x_802) ;  /* 0x0000009000007945 */ /* 0x000fe20003800000 */
[----:B------:R-:W-:Y:S01]  /*24b90*/  IMAD.MOV.U32 R5, RZ, RZ, RZ ;  /* 0x000000ffff057224 */ /* 0x000fe200078e00ff */
[----:B0-----:R-:W-:-:S05]  /*24ba0*/  LOP3.LUT R3, R3, 0x1f, RZ, 0xc0, !PT ;  /* 0x0000001f03037812 */ /* 0x001fca00078ec0ff */
[----:B------:R-:W-:-:S05]  /*24bb0*/  IMAD.IADD R7, R19, 0x1, R3 ;  /* 0x0000000113077824 */ /* 0x000fca00078e0203 */
[----:B------:R-:W-:-:S13]  /*24bc0*/  ISETP.GE.OR P6, PT, R7, R2, !P0 ;  /* 0x000000020700720c */ /* 0x000fda00047c6670 */
[----:B------:R-:W-:Y:S05]  /*24bd0*/  @P6 BRA `(.L_x_803) ;  /* 0x00000000000c6947 */ /* 0x000fea0003800000 */
[----:B------:R-:W0:Y:S02]  /*24be0*/  LDC.64 R2, c[0x0][0xc80] ;  /* 0x00032000ff027b82 */ /* 0x000e240000000a00 */
[----:B0-----:R-:W-:-:S05]  /*24bf0*/  IMAD.WIDE R2, R7, 0x4, R2 ;  /* 0x0000000407027825 */ /* 0x001fca00078e0202 */
[----:B------:R0:W5:Y:S02]  /*24c00*/  LDG.E R5, desc[UR36][R2.64] ;  /* 0x0000002402057981 */ /* 0x000164000c1e1900 */
.L_x_803:
[----:B------:R-:W-:Y:S05]  /*24c10*/  BSYNC B0 ;  /* 0x0000000000007941 */ /* 0x000fea0003800000 */
.L_x_802:
[----:B------:R-:W-:-:S03]  /*24c20*/  UMOV UR4, 0xffffffff ;  /* 0xffffffff00047882 */ /* 0x000fc60000000000 */
[----:B------:R-:W-:Y:S05]  /*24c30*/  BRA.DIV UR4, `(.L_x_804) ;  /* 0x0000008204807947 */ /* 0x000fea000b800000 */
[----:B-----5:R-:W1:Y:S02]  /*24c40*/  SHFL.UP PT, R14, R5, 0x1, RZ ;  /* 0x04200000050e7989 */ /* 0x020e6400000e00ff */
[----:B-1----:R-:W-:-:S04]  /*24c50*/  SEL R14, R14, RZ, P1 ;  /* 0x000000ff0e0e7207 */ /* 0x002fc80000800000 */
        /* <DEDUP_REMOVED lines=13> */
[----:B------:R0:W1:Y:S02]  /*24d30*/  SHFL.IDX PT, R14, R2, 0x1f, 0x1f ;  /* 0x03e01f00020e7f89 */ /* 0x00006400000e0000 */
.L_x_1103:
[----:B------:R-:W-:Y:S02]  /*24d40*/  ULDC UR4, c[0x0][0xc38] ;  /* 0x00030e0000047ab9 */ /* 0x000fe40000000800 */
[----:B------:R-:W-:-:S04]  /*24d50*/  IMAD.U32 R7, RZ, RZ, UR4 ;  /* 0x00000004ff077e24 */ /* 0x000fc8000f8e00ff */
[----:B-1----:R-:W-:-:S05]  /*24d60*/  IMAD R14, R14, R7, RZ ;  /* 0x000000070e0e7224 */ /* 0x002fca00078e02ff */
[----:B------:R-:W-:-:S04]  /*24d70*/  IADD3 R9, R14, R9, RZ ;  /* 0x000000090e097210 */ /* 0x000fc80007ffe0ff */
[----:B------:R-:W-:-:S13]  /*24d80*/  ISETP.GT.AND P6, PT, R9, R0, PT ;  /* 0x000000000900720c */ /* 0x000fda0003fc4270 */
[----:B------:R-:W-:Y:S05]  /*24d90*/  @!P6 BRA `(.L_x_805) ;  /* 0xfffffffc0064e947 */ /* 0x000fea000383ffff */
.L_x_800:
[----:B------:R-:W-:Y:S01]  /*24da0*/  IMAD.IADD R16, R9, 0x1, -R14 ;  /* 0x0000000109107824 */ /* 0x000fe200078e0a0e */
[----:B------:R-:W-:-:S03]  /*24db0*/  UMOV UR4, 0xffffffff ;  /* 0xffffffff00047882 */ /* 0x000fc60000000000 */
[----:B------:R-:W-:-:S05]  /*24dc0*/  IMAD R3, R2, R7, R16 ;  /* 0x0000000702037224 */ /* 0x000fca00078e0210 */
[----:B------:R-:W-:Y:S01]  /*24dd0*/  ISETP.GT.AND P6, PT, R3, R0, PT ;  /* 0x000000000300720c */ /* 0x000fe20003fc4270 */
[----:B------:R-:W-:-:S12]  /*24de0*/  BRA.DIV UR4, `(.L_x_806) ;  /* 0x0000008204d07947 */ /* 0x000fd8000b800000 */
[----:B------:R-:W-:-:S04]  /*24df0*/  VOTE.ANY R3, PT, !P6 ;  /* 0x0000000000037806 */ /* 0x000fc800070e0100 */
[----:B------:R-:W1:Y:S02]  /*24e00*/  POPC R4, R3 ;  /* 0x0000000300047309 */ /* 0x000e640000000000 */
[----:B-1----:R1:W2:Y:S02]  /*24e10*/  SHFL.IDX PT, R5, R5, R4, 0x1f ;  /* 0x00001f0405057589 */ /* 0x0022a400000e0000 */
.L_x_1107:
[----:B------:R-:W-:Y:S01]  /*24e20*/  ISETP.NE.AND P0, PT, R3, RZ, PT ;  /* 0x000000ff0300720c */ /* 0x000fe20003f05270 */
[----:B------:R-:W-:-:S12]  /*24e30*/  IMAD.MOV.U32 R14, RZ, RZ, RZ ;  /* 0x000000ffff0e7224 */ /* 0x000fd800078e00ff */
[----:B------:R-:W-:Y:S05]  /*24e40*/  @!P0 BRA `(.L_x_807) ;  /* 0x0000000000108947 */ /* 0x000fea0003800000 */
[----:B------:R-:W-:Y:S01]  /*24e50*/  UMOV UR4, 0xffffffff ;  /* 0xffffffff00047882 */ /* 0x000fe20000000000 */
[----:B------:R-:W-:Y:S02]  /*24e60*/  IADD3 R12, R4, -0x1, RZ ;  /* 0xffffffff040c7810 */ /* 0x000fe40007ffe0ff */
[----:B------:R-:W-:Y:S05]  /*24e70*/  BRA.DIV UR4, `(.L_x_808) ;  /* 0x0000008204f47947 */ /* 0x000fea000b800000 */
[----:B------:R3:W4:Y:S02]  /*24e80*/  SHFL.IDX PT, R14, R2, R12, 0x1f ;  /* 0x00001f0c020e7589 */ /* 0x00072400000e0000 */
.L_x_807:
[----:B--2---:R-:W-:Y:S01]  /*24e90*/  IABS R6, R5 ;  /* 0x0000000500067213 */ /* 0x004fe20000000000 */
[----:B----4-:R-:W-:Y:S02]  /*24ea0*/  IMAD R16, R14, R7, R16 ;  /* 0x000000070e107224 */ /* 0x010fe400078e0210 */
[----:B------:R-:W-:Y:S01]  /*24eb0*/  IMAD.IADD R19, R4, 0x1, R19 ;  /* 0x0000000104137824 */ /* 0x000fe200078e0213 */
[----:B------:R-:W2:Y:S01]  /*24ec0*/  I2F.RP R8, R6 ;  /* 0x0000000600087306 */ /* 0x000ea20000209400 */
[----:B------:R-:W-:-:S07]  /*24ed0*/  IMAD.IADD R0, R0, 0x1, -R16 ;  /* 0x0000000100007824 */ /* 0x000fce00078e0a10 */
[----:B--2---:R-:W0:Y:S02]  /*24ee0*/  MUFU.RCP R8, R8 ;  /* 0x0000000800087308 */ /* 0x004e240000001000 */
[----:B0--3--:R-:W-:-:S06]  /*24ef0*/  VIADD R2, R8, 0xffffffe ;  /* 0x0ffffffe08027836 */ /* 0x009fcc0000000000 */
[----:B------:R0:W2:Y:S02]  /*24f00*/  F2I.FTZ.U32.TRUNC.NTZ R3, R2 ;  /* 0x0000000200037305 */ /* 0x0000a4000021f000 */
[----:B0-----:R-:W-:Y:S01]  /*24f10*/  MOV R2, RZ ;  /* 0x000000ff00027202 */ /* 0x001fe20000000f00 */
[----:B--2---:R-:W-:-:S04]  /*24f20*/  IMAD.MOV R7, RZ, RZ, -R3 ;  /* 0x000000ffff077224 */ /* 0x004fc800078e0a03 */
[----:B------:R-:W-:-:S04]  /*24f30*/  IMAD R7, R7, R6, RZ ;  /* 0x0000000607077224 */ /* 0x000fc800078e02ff */
        /* <DEDUP_REMOVED lines=9> */
[-C--:B------:R-:W-:Y:S01]  /*24fd0*/  @!P1 IADD3 R7, R7, -R6.reuse, RZ ;  /* 0x8000000607079210 */ /* 0x080fe20007ffe0ff */
[----:B------:R-:W-:Y:S01]  /*24fe0*/  @!P1 VIADD R3, R3, 0x1 ;  /* 0x0000000103039836 */ /* 0x000fe20000000000 */
[----:B------:R-:W-:Y:S02]  /*24ff0*/  ISETP.NE.AND P1, PT, R5, RZ, PT ;  /* 0x000000ff0500720c */ /* 0x000fe40003f25270 */
[----:B------:R-:W-:-:S13]  /*25000*/  ISETP.GE.U32.AND P0, PT, R7, R6, PT ;  /* 0x000000060700720c */ /* 0x000fda0003f06070 */
[----:B------:R-:W-:-:S05]  /*25010*/  @P0 VIADD R3, R3, 0x1 ;  /* 0x0000000103030836 */ /* 0x000fca0000000000 */
[----:B------:R-:W-:Y:S02]  /*25020*/  @!P2 IADD3 R3, -R3, RZ, RZ ;  /* 0x000000ff0303a210 */ /* 0x000fe40007ffe1ff */
[----:B------:R-:W-:-:S04]  /*25030*/  @!P1 LOP3.LUT R3, RZ, R5, RZ, 0x33, !PT ;  /* 0x00000005ff039212 */ /* 0x000fc800078e33ff */
[----:B------:R-:W-:Y:S01]  /*25040*/  MOV R18, R3 ;  /* 0x0000000300127202 */ /* 0x000fe20000000f00 */
[----:B------:R-:W-:-:S04]  /*25050*/  IMAD.MOV R17, RZ, RZ, -R3 ;  /* 0x000000ffff117224 */ /* 0x000fc800078e0a03 */
[----:B------:R-:W-:Y:S01]  /*25060*/  IMAD R17, R5, R17, R0 ;  /* 0x0000001105117224 */ /* 0x000fe200078e0200 */
[----:B------:R-:W-:Y:S06]  /*25070*/  BRA `(.L_x_809) ;  /* 0x00000000001c7947 */ /* 0x000fec0003800000 */
.L_x_801:
[----:B------:R-:W-:Y:S01]  /*25080*/  UMOV UR4, URZ ;  /* 0x0000003f00047c82 */ /* 0x000fe20008000000 */
[----:B------:R-:W-:Y:S01]  /*25090*/  UMOV UR5, URZ ;  /* 0x0000003f00057c82 */ /* 0x000fe20008000000 */
[----:B------:R-:W-:Y:S01]  /*250a0*/  ULDC UR6, c[0x0][0xc3c] ;  /* 0x00030f0000067ab9 */ /* 0x000fe20000000800 */
[----:B------:R-:W-:Y:S01]  /*250b0*/  IMAD.MOV.U32 R16, RZ, RZ, R0 ;  /* 0x000000ffff107224 */ /* 0x000fe200078e0000 */
[----:B------:R-:W-:Y:S01]  /*250c0*/  MOV R18, UR5 ;  /* 0x0000000500127c02 */ /* 0x000fe20008000f00 */
[----:B------:R-:W-:Y:S02]  /*250d0*/  IMAD.U32 R17, RZ, RZ, UR4 ;  /* 0x00000004ff117e24 */ /* 0x000fe4000f8e00ff */
[----:B------:R-:W-:-:S07]  /*250e0*/  IMAD.U32 R19, RZ, RZ, UR6 ;  /* 0x00000006ff137e24 */ /* 0x000fce000f8e00ff */
.L_x_809:
[----:B------:R0:W2:Y:S01]  /*250f0*/  LDL R2, [R1+0x8] ;  /* 0x0000080001027983 */ /* 0x0000a20000100800 */
[----:B------:R-:W3:Y:S01]  /*25100*/  S2R R0, SR_TID.X ;  /* 0x0000000000007919 */ /* 0x000ee20000002100 */
[----:B------:R-:W-:Y:S05]  /*25110*/  WARPSYNC.ALL ;  /* 0x0000000000007948 */ /* 0x000fea0003800000 */
[----:B---3--:R-:W-:Y:S01]  /*25120*/  LOP3.LUT R0, R0, 0x1f, RZ, 0xc0, !PT ;  /* 0x0000001f00007812 */ /* 0x008fe200078ec0ff */
[----:B------:R-:W-:Y:S03]  /*25130*/  BAR.SYNC.DEFER_BLOCKING 0x4, 0x180 ;  /* 0x0106000000007b1d */ /* 0x000fe60000010000 */
[----:B------:R-:W-:-:S13]  /*25140*/  ISETP.NE.AND P0, PT, R0, RZ, PT ;  /* 0x000000ff0000720c */ /* 0x000fda0003f05270 */
[----:B------:R-:W-:Y:S01]  /*25150*/  @!P0 MOV R0, 0x400 ;  /* 0x0000040000008802 */ /* 0x000fe20000000f00 */
[----:B--2---:R-:W2:Y:S03]  /*25160*/  @!P0 S2R R2, SR_CgaCtaId ;  /* 0x0000000000028919 */ /* 0x004ea60000008800 */
[----:B--2---:R-:W-:Y:S01]  /*25170*/  @!P0 LEA R23, R2, R0, 0x18 ;  /* 0x0000000002178211 */ /* 0x004fe200078ec0ff */
[----:B------:R0:W-:Y:S04]  /*25180*/  @!P0 STL [R1+0x8], R2 ;  /* 0x0000080201008387 */ /* 0x0001e80000100800 */
[----:B------:R0:W-:Y:S01]  /*25190*/  @!P0 STS.128 [R23+0x388d0], R16 ;  /* 0x0388d01017008388 */ /* 0x0001e20000000c00 */
[----:B------:R-:W-:Y:S06]  /*251a0*/  BAR.ARV 0x5, 0x180 ;  /* 0x0146000000007b1d */ /* 0x000fec0000002000 */
.L_x_798:
[----:B------:R-:W-:Y:S02]  /*251b0*/  ULDC UR4, c[0x0][0xc3c] ;  /* 0x00030f0000047ab9 */ /* 0x000fe40000000800 */
[----:B---3--:R-:W-:-:S13]  /*251c0*/  ISETP.GE.AND P0, PT, R19, UR4, PT ;  /* 0x0000000413007c0c */ /* 0x008fda000bf06270 */
[----:B------:R-:W-:Y:S05]  /*251d0*/  @!P0 BRA `(.L_x_810) ;  /* 0xffffff9400908947 */ /* 0x000fea000383ffff */
[----:B------:R-:W-:Y:S05]  /*251e0*/  BSYNC B7 ;  /* 0x0000000000077941 */ /* 0x000fea0003800000 */
.L_x_696:
[----:B--2---:R-:W2:Y:S01]  /*251f0*/  LDL.LU R0, [R1+0x30] ;  /* 0x0000300001007983 */ /* 0x004ea20000300800 */
[----:B------:R-:W-:Y:S01]  /*25200*/  BSSY B0, `(.L_x_811) ;  /* 0x000000b000007945 */ /* 0x000fe20003800000 */
[----:B------:R-:W3:Y:S01]  /*25210*/  S2R R5, SR_CgaCtaId ;  /* 0x0000000000057919 */ /* 0x000ee20000008800 */
[----:B--2---:R-:W-:-:S05]  /*25220*/  VIADD R0, R0, 0x1 ;  /* 0x0000000100007836 */ /* 0x004fca0000000000 */
[----:B0-----:R-:W-:-:S04]  /*25230*/  LEA.HI R2, R0, R0, RZ, 0x1 ;  /* 0x0000000000027211 */ /* 0x001fc800078f08ff */
[----:B------:R-:W-:Y:S02]  /*25240*/  LOP3.LUT R3, R2, 0xfffffffe, RZ, 0xc0, !PT ;  /* 0xfffffffe02037812 */ /* 0x000fe400078ec0ff */
[----:B------:R-:W-:Y:S02]  /*25250*/  MOV R2, 0x400 ;  /* 0x0000040000027802 */ /* 0x000fe40000000f00 */
[----:B------:R-:W-:Y:S02]  /*25260*/  IADD3 R0, R0, -R3, RZ ;  /* 0x8000000300007210 */ /* 0x000fe40007ffe0ff */
[----:B---3--:R-:W-:Y:S02]  /*25270*/  LEA R7, R5, R2, 0x18 ;  /* 0x0000000205077211 */ /* 0x008fe400078ec0ff */
[----:B------:R-:W-:-:S04]  /*25280*/  SHF.L.U32 R0, R0, 0x1f, RZ ;  /* 0x0000001f00007819 */ /* 0x000fc800000006ff */
[----:B------:R-:W0:Y:S02]  /*25290*/  SYNCS.PHASECHK.TRANS64.TRYWAIT P0, [R7+URZ+0x38820], R0 ;  /* 0x03882000070075a7 */ /* 0x000e24000800017f */
[----:B0-----:R-:W-:Y:S05]  /*252a0*/  @!P0 BRA `(.L_x_812) ;  /* 0x00000080000c8947 */ /* 0x001fea0003800000 */
.L_x_1110:
[----:B------:R-:W-:Y:S05]  /*252b0*/  BSYNC B0 ;  /* 0x0000000000007941 */ /* 0x000fea0003800000 */
.L_x_811:
[----:B------:R-:W-:-:S03]  /*252c0*/  UMOV UR4, 0xffffffff ;  /* 0xffffffff00047882 */ /* 0x000fc60000000000 */
[----:B------:R-:W-:Y:S05]  /*252d0*/  BRA.DIV UR4, `(.L_x_813) ;  /* 0x0000008204147947 */ /* 0x000fea000b800000 */
[----:B0-----:R-:W0:Y:S02]  /*252e0*/  S2R R0, SR_TID.X ;  /* 0x0000000000007919 */ /* 0x001e240000002100 */
[----:B0-----:R-:W-:-:S04]  /*252f0*/  SHF.R.U32.HI R0, RZ, 0x5, R0 ;  /* 0x00000005ff007819 */ /* 0x001fc80000011600 */
[----:B------:R-:W-:-:S05]  /*25300*/  LOP3.LUT R0, R0, 0x3, RZ, 0xc0, !PT ;  /* 0x0000000300007812 */ /* 0x000fca00078ec0ff */
[----:B------:R0:W2:Y:S02]  /*25310*/  SHFL.IDX PT, R14, R0, RZ, 0x1f ;  /* 0x00001fff000e7589 */ /* 0x0000a400000e0000 */
.L_x_1113:
[----:B--2---:R-:W-:-:S13]  /*25320*/  ISETP.NE.AND P0, PT, R14, RZ, PT ;  /* 0x000000ff0e00720c */ /* 0x004fda0003f05270 */
[----:B------:R-:W-:Y:S05]  /*25330*/  @P0 BRA `(.L_x_491) ;  /* 0x0000000000b00947 */ /* 0x000fea0003800000 */
[----:B------:R-:W-:-:S03]  /*25340*/  UMOV UR4, 0xffffffff ;  /* 0xffffffff00047882 */ /* 0x000fc60000000000 */
[----:B------:R-:W-:Y:S05]  /*25350*/  BRA.DIV UR4, `(.L_x_814) ;  /* 0x0000008204287947 */ /* 0x000fea000b800000 */
[----:B------:R-:W-:-:S13]  /*25360*/  ELECT P6, URZ, PT ;  /* 0x00000000003f782f */ /* 0x000fda00038c0000 */
.L_x_1116:
[----:B------:R-:W-:Y:S05]  /*25370*/  @!P6 BRA `(.L_x_491) ;  /* 0x0000000000a0e947 */ /* 0x000fea0003800000 */
[----:B0-----:R-:W2:Y:S02]  /*25380*/  LDL R0, [R1+0x54] ;  /* 0x0000540001007983 */ /* 0x001ea40000100800 */
[----:B--2---:R-:W-:-:S13]  /*25390*/  R2UR UR4, R0 ;  /* 0x00000000000472ca */ /* 0x004fda00000e0000 */
[----:B------:R-:W-:-:S06]  /*253a0*/  ULOP3.LUT UR4, UR4, 0x2, URZ, 0xfc, !UPT ;  /* 0x0000000204047892 */ /* 0x000fcc000f8efc3f */
[----:B------:R-:W-:-:S05]  /*253b0*/  IMAD.U32 R0, RZ, RZ, UR4 ;  /* 0x00000004ff007e24 */ /* 0x000fca000f8e00ff */
[----:B------:R-:W-:-:S13]  /*253c0*/  ISETP.NE.AND P0, PT, R0, 0x3, PT ;  /* 0x000000030000780c */ /* 0x000fda0003f05270 */
[----:B------:R-:W-:Y:S05]  /*253d0*/  @!P0 BRA `(.L_x_815) ;  /* 0x0000000000048947 */ /* 0x000fea0003800000 */
[----:B------:R-:W-:Y:S01]  /*253e0*/  BPT.TRAP 0x1 ;  /* 0x000000040000795c */ /* 0x000fe20000300000 */
.L_x_815:
[----:B------:R-:W-:Y:S01]  /*253f0*/  IMAD R5, R28, 0x8, R7 ;  /* 0x000000081c057824 */ /* 0x000fe200078e0207 */
[----:B------:R-:W-:Y:S02]  /*25400*/  SHF.L.U32 R0, R32, 0x1f, RZ ;  /* 0x0000001f20007819 */ /* 0x000fe400000006ff */
[----:B------:R-:W-:Y:S02]  /*25410*/  IADD3 R28, R28, 0x1, RZ ;  /* 0x000000011c1c7810 */ /* 0x000fe40007ffe0ff */
[----:B------:R-:W0:Y:S02]  /*25420*/  SYNCS.PHASECHK.TRANS64.TRYWAIT P1, [R5+URZ+0x38840], R0 ;  /* 0x03884000050075a7 */ /* 0x000e24000802017f */
[----:B------:R-:W-:-:S04]  /*25430*/  ISETP.NE.AND P2, PT, R28, 0x2, PT ;  /* 0x000000021c00780c */ /* 0x000fc80003f45270 */
[----:B------:R-:W-:Y:S01]  /*25440*/  SEL R3, RZ, 0x1, P2 ;  /* 0x00000001ff037807 */ /* 0x000fe20001000000 */
[----:B0-----:R-:W-:Y:S08]  /*25450*/  @!P1 BRA `(.L_x_816) ;  /* 0x0000008000089947 */ /* 0x001ff00003800000 */
.L_x_1117:
[----:B------:R-:W-:Y:S02]  /*25460*/  SEL R28, R28, RZ, P2 ;  /* 0x000000ff1c1c7207 */ /* 0x000fe40001000000 */
[----:B------:R-:W-:Y:S01]  /*25470*/  LOP3.LUT R2, R32, R3, RZ, 0x3c, !PT ;  /* 0x0000000320027212 */ /* 0x000fe200078e3cff */
[----:B------:R-:W-:Y:S06]  /*25480*/  @!P0 BRA `(.L_x_817) ;  /* 0x0000000000048947 */ /* 0x000fec0003800000 */
[----:B------:R-:W-:Y:S01]  /*25490*/  BPT.TRAP 0x1 ;  /* 0x000000040000795c */ /* 0x000fe20000300000 */
.L_x_817:
[----:B------:R-:W-:Y:S01]  /*254a0*/  IMAD R3, R28, 0x8, R7 ;  /* 0x000000081c037824 */ /* 0x000fe200078e0207 */
[----:B------:R-:W-:-:S04]  /*254b0*/  SHF.L.U32 R2, R2, 0x1f, RZ ;  /* 0x0000001f02027819 */ /* 0x000fc800000006ff */
[----:B------:R-:W2:Y:S02]  /*254c0*/  SYNCS.PHASECHK.TRANS64.TRYWAIT P1, [R3+URZ+0x38840], R2 ;  /* 0x03884002030075a7 */ /* 0x000ea4000802017f */
[----:B--2---:R-:W-:Y:S05]  /*254d0*/  @!P1 BRA `(.L_x_818) ;  /* 0x0000007c00fc9947 */ /* 0x004fea0003800000 */
.L_x_1118:
[----:B------:R-:W-:Y:S05]  /*254e0*/  @!P0 BRA `(.L_x_819) ;  /* 0x0000000000048947 */ /* 0x000fea0003800000 */
[----:B------:R-:W-:Y:S01]  /*254f0*/  BPT.TRAP 0x1 ;  /* 0x000000040000795c */ /* 0x000fe20000300000 */
.L_x_819:
[----:B------:R-:W3:Y:S02]  /*25500*/  SYNCS.PHASECHK.TRANS64.TRYWAIT P1, [R5+URZ+0x38860], R0 ;  /* 0x03886000050075a7 */ /* 0x000ee4000802017f */
[----:B---3--:R-:W-:Y:S05]  /*25510*/  @!P1 BRA `(.L_x_820) ;  /* 0x0000008000009947 */ /* 0x008fea0003800000 */
.L_x_1119:
[----:B------:R-:W-:Y:S05]  /*25520*/  @!P0 BRA `(.L_x_821) ;  /* 0x0000000000048947 */ /* 0x000fea0003800000 */
[----:B------:R-:W-:Y:S01]  /*25530*/  BPT.TRAP 0x1 ;  /* 0x000000040000795c */ /* 0x000fe20000300000 */
.L_x_821:
[----:B------:R-:W4:Y:S02]  /*25540*/  SYNCS.PHASECHK.TRANS64.TRYWAIT P1, [R3+URZ+0x38860], R2 ;  /* 0x03886002030075a7 */ /* 0x000f24000802017f */
[----:B----4-:R-:W-:Y:S05]  /*25550*/  @!P1 BRA `(.L_x_822) ;  /* 0x0000008000049947 */ /* 0x010fea0003800000 */
.L_x_1120:
[----:B------:R-:W-:Y:S05]  /*25560*/  @!P0 BRA `(.L_x_823) ;  /* 0x0000000000048947 */ /* 0x000fea0003800000 */
[----:B------:R-:W-:Y:S01]  /*25570*/  BPT.TRAP 0x1 ;  /* 0x000000040000795c */ /* 0x000fe20000300000 */
.L_x_823:
[----:B------:R-:W5:Y:S02]  /*25580*/  SYNCS.PHASECHK.TRANS64.TRYWAIT P1, [R5+URZ+0x38880], R0 ;  /* 0x03888000050075a7 */ /* 0x000f64000802017f */
[----:B-----5:R-:W-:Y:S05]  /*25590*/  @!P1 BRA `(.L_x_824) ;  /* 0x0000008000089947 */ /* 0x020fea0003800000 */
.L_x_1121:
[----:B------:R-:W-:Y:S05]  /*255a0*/  @!P0 BRA `(.L_x_825) ;  /* 0x0000000000048947 */ /* 0x000fea0003800000 */
[----:B------:R-:W-:Y:S01]  /*255b0*/  BPT.TRAP 0x1 ;  /* 0x000000040000795c */ /* 0x000fe20000300000 */
.L_x_825:
[----:B------:R0:W0:Y:S02]  /*255c0*/  SYNCS.PHASECHK.TRANS64.TRYWAIT P0, [R3+URZ+0x38880], R2 ;  /* 0x03888002030075a7 */ /* 0x000024000800017f */
[----:B0-----:R-:W-:Y:S05]  /*255d0*/  @!P0 NANOSLEEP.SYNCS 0x989680 ;  /* 0x009896800000895d */ /* 0x001fea0003900000 */
[----:B------:R-:W0:Y:S02]  /*255e0*/  @!P0 SYNCS.PHASECHK.TRANS64 P0, [R3+URZ+0x38880], R2 ;  /* 0x03888002030085a7 */ /* 0x000e24000800007f */
[----:B0-----:R-:W-:Y:S05]  /*255f0*/  @!P0 BRA `(.L_x_825) ;  /* 0xfffffffc00f08947 */ /* 0x001fea000383ffff */
.L_x_491:
[----:B------:R-:W-:Y:S05]  /*25600*/  BSYNC B8 ;  /* 0x0000000000087941 */ /* 0x000fea0003800000 */
.L_x_488:
[----:B------:R-:W-:Y:S05]  /*25610*/  EXIT ;  /* 0x000000000000794d */ /* 0x000fea0003800000 */
.L_x_513:
[----:B---3--:R3:W4:Y:S02]  /*25620*/  SYNCS.PHASECHK.TRANS64.TRYWAIT P6, [R4+URZ+0x38890], R107 ;  /* 0x0388906b040075a7 */ /* 0x00872400080c017f */
[----:B----4-:R-:W-:Y:S05]  /*25630*/  @!P6 NANOSLEEP.SYNCS 0x989680 ;  /* 0x009896800000e95d */ /* 0x010fea0003900000 */
[----:B------:R-:W4:Y:S02]  /*25640*/  @!P6 SYNCS.PHASECHK.TRANS64 P6, [R4+URZ+0x38890], R107 ;  /* 0x0388906b0400e5a7 */ /* 0x000f2400080c007f */
[----:B----4-:R-:W-:Y:S05]  /*25650*/  @!P6 BRA `(.L_x_513) ;  /* 0xfffffffc00f0e947 */ /* 0x010fea000383ffff */
[----:B------:R-:W-:Y:S05]  /*25660*/  BRA `(.L_x_826) ;  /* 0xfffffdd400b87947 */ /* 0x000fea000383ffff */
.L_x_514:
[----:B------:R-:W-:Y:S01]  /*25670*/  BSSY B1, `(.L_x_827) ;  /* 0x0000008000017945 */ /* 0x000fe20003800000 */
[----:B--2---:R-:W-:Y:S01]  /*25680*/  IMAD.MOV.U32 R13, RZ, RZ, R111 ;  /* 0x000000ffff0d7224 */ /* 0x004fe200078e006f */
[----:B------:R-:W-:Y:S01]  /*25690*/  MOV R12, RZ ;  /* 0x000000ff000c7202 */ /* 0x000fe20000000f00 */
[----:B------:R-:W-:Y:S02]  /*256a0*/  IMAD.MOV.U32 R11, RZ, RZ, 0x181f ;  /* 0x0000181fff0b7424 */ /* 0x000fe400078e00ff */
[----:B------:R-:W-:-:S07]  /*256b0*/  IMAD.MOV.U32 R15, RZ, RZ, -0x1 ;  /* 0xffffffffff0f7424 */ /* 0x000fce00078e00ff */
[----:B01-3--:R-:W-:Y:S05]  /*256c0*/  WARPSYNC.COLLECTIVE R15, `(.L_x_828) ;  /* 0x000000000f087348 */ /* 0x00bfea0003c00000 */
[----:B------:R2:W4:Y:S02]  /*256d0*/  SHFL.IDX P6, R14, R13, R12, R11 ;  /* 0x0000000c0d0e7389 */ /* 0x00052400000c000b */
[----:B01234-:R-:W-:Y:S01]  /*256e0*/  ENDCOLLECTIVE ;  /* 0x000000000000791b */ /* 0x01ffe20003800000 */
.L_x_828:
[----:B------:R-:W-:Y:S05]  /*256f0*/  BSYNC B1 ;  /* 0x0000000000017941 */ /* 0x000fea0003800000 */
.L_x_827:
[----:B------:R-:W-:Y:S01]  /*25700*/  IMAD.MOV.U32 R13, RZ, RZ, R110 ;  /* 0x000000ffff0d7224 */ /* 0x000fe200078e006e */
[----:B------:R-:W-:Y:S01]  /*25710*/  MOV R11, 0x181f ;  /* 0x0000181f000b7802 */ /* 0x000fe20000000f00 */
[----:B------:R-:W-:Y:S01]  /*25720*/  IMAD.MOV.U32 R12, RZ, RZ, RZ ;  /* 0x000000ffff0c7224 */ /* 0x000fe200078e00ff */
[----:B------:R-:W-:Y:S01]  /*25730*/  MOV R78, R14 ;  /* 0x0000000e004e7202 */ /* 0x000fe20000000f00 */
[----:B------:R-:W-:-:S07]  /*25740*/  IMAD.MOV.U32 R15, RZ, RZ, -0x1 ;  /* 0xffffffffff0f7424 */ /* 0x000fce00078e00ff */
[----:B------:R-:W-:Y:S05]  /*25750*/  WARPSYNC.COLLECTIVE R15, `(.L_x_829) ;  /* 0x000000000f087348 */ /* 0x000fea0003c00000 */
[----:B------:R0:W1:Y:S02]  /*25760*/  SHFL.IDX P6, R14, R13, R12, R11 ;  /* 0x0000000c0d0e7389 */ /* 0x00006400000c000b */
[----:B01----:R-:W-:Y:S01]  /*25770*/  ENDCOLLECTIVE ;  /* 0x000000000000791b */ /* 0x003fe20003800000 */
.L_x_829:
[----:B------:R-:W-:Y:S01]  /*25780*/  IMAD.MOV.U32 R79, RZ, RZ, R14 ;  /* 0x000000ffff4f7224 */ /* 0x000fe200078e000e */
[----:B------:R-:W-:Y:S06]  /*25790*/  BRA `(.L_x_830) ;  /* 0xfffffdd400807947 */ /* 0x000fec000383ffff */
.L_x_523:
[----:B------:R-:W-:Y:S01]  /*257a0*/  BSSY B1, `(.L_x_831) ;  /* 0x0000008000017945 */ /* 0x000fe20003800000 */
[----:B0-2---:R-:W-:Y:S01]  /*257b0*/  MOV R13, R111 ;  /* 0x0000006f000d7202 */ /* 0x005fe20000000f00 */
[----:B------:R-:W-:Y:S01]  /*257c0*/  IMAD.MOV.U32 R12, RZ, RZ, 0x1 ;  /* 0x00000001ff0c7424 */ /* 0x000fe200078e00ff */
[----:B------:R-:W-:Y:S01]  /*257d0*/  MOV R15, 0xffffffff ;  /* 0xffffffff000f7802 */ /* 0x000fe20000000f00 */
[----:B------:R-:W-:-:S07]  /*257e0*/  IMAD.MOV.U32 R11, RZ, RZ, 0x181f ;  /* 0x0000181fff0b7424 */ /* 0x000fce00078e00ff */
[----:B-1-34-:R-:W-:Y:S05]  /*257f0*/  WARPSYNC.COLLECTIVE R15, `(.L_x_832) ;  /* 0x000000000f087348 */ /* 0x01afea0003c00000 */
[----:B------:R0:W2:Y:S02]  /*25800*/  SHFL.IDX P6, R14, R13, R12, R11 ;  /* 0x0000000c0d0e7389 */ /* 0x0000a400000c000b */
[----:B01234-:R-:W-:Y:S01]  /*25810*/  ENDCOLLECTIVE ;  /* 0x000000000000791b */ /* 0x01ffe20003800000 */
.L_x_832:
[----:B------:R-:W-:Y:S05]  /*25820*/  BSYNC B1 ;  /* 0x0000000000017941 */ /* 0x000fea0003800000 */
.L_x_831:
[----:B------:R-:W-:Y:S01]  /*25830*/  IMAD.MOV.U32 R13, RZ, RZ, R110 ;  /* 0x000000ffff0d7224 */ /* 0x000fe200078e006e */
[----:B------:R-:W-:Y:S01]  /*25840*/  MOV R12, 0x1 ;  /* 0x00000001000c7802 */ /* 0x000fe20000000f00 */
[----:B------:R-:W-:Y:S02]  /*25850*/  IMAD.MOV.U32 R11, RZ, RZ, 0x181f ;  /* 0x0000181fff0b7424 */ /* 0x000fe400078e00ff */
[----:B------:R-:W-:Y:S02]  /*25860*/  IMAD.MOV.U32 R15, RZ, RZ, -0x1 ;  /* 0xffffffffff0f7424 */ /* 0x000fe400078e00ff */
[----:B------:R-:W-:-:S07]  /*25870*/  IMAD.MOV.U32 R70, RZ, RZ, R14 ;  /* 0x000000ffff467224 */ /* 0x000fce00078e000e */
[----:B------:R-:W-:Y:S05]  /*25880*/  WARPSYNC.COLLECTIVE R15, `(.L_x_833) ;  /* 0x000000000f087348 */ /* 0x000fea0003c00000 */
[----:B------:R0:W1:Y:S02]  /*25890*/  SHFL.IDX P6, R14, R13, R12, R11 ;  /* 0x0000000c0d0e7389 */ /* 0x00006400000c000b */
[----:B01----:R-:W-:Y:S01]  /*258a0*/  ENDCOLLECTIVE ;  /* 0x000000000000791b */ /* 0x003fe20003800000 */
.L_x_833:
[----:B------:R-:W-:Y:S01]  /*258b0*/  MOV R71, R14 ;  /* 0x0000000e00477202 */ /* 0x000fe20000000f00 */
[----:B------:R-:W-:Y:S06]  /*258c0*/  BRA `(.L_x_834) ;  /* 0xfffffde000dc7947 */ /* 0x000fec000383ffff */
.L_x_532:
[----:B------:R-:W-:Y:S01]  /*258d0*/  BSSY B1, `(.L_x_835) ;  /* 0x0000008000017945 */ /* 0x000fe20003800000 */
[----:B0-2---:R-:W-:Y:S01]  /*258e0*/  IMAD.MOV.U32 R13, RZ, RZ, R111 ;  /* 0x000000ffff0d7224 */ /* 0x005fe200078e006f */
[----:B------:R-:W-:Y:S01]  /*258f0*/  MOV R11, 0x181f ;  /* 0x0000181f000b7802 */ /* 0x000fe20000000f00 */
[----:B------:R-:W-:Y:S02]  /*25900*/  IMAD.MOV.U32 R12, RZ, RZ, 0x2 ;  /* 0x00000002ff0c7424 */ /* 0x000fe400078e00ff */
[----:B------:R-:W-:-:S07]  /*25910*/  IMAD.MOV.U32 R15, RZ, RZ, -0x1 ;  /* 0xffffffffff0f7424 */ /* 0x000fce00078e00ff */
[----:B-1-34-:R-:W-:Y:S05]  /*25920*/  WARPSYNC.COLLECTIVE R15, `(.L_x_836) ;  /* 0x000000000f087348 */ /* 0x01afea0003c00000 */
[----:B------:R0:W2:Y:S02]  /*25930*/  SHFL.IDX P6, R14, R13, R12, R11 ;  /* 0x0000000c0d0e7389 */ /* 0x0000a400000c000b */
[----:B01234-:R-:W-:Y:S01]  /*25940*/  ENDCOLLECTIVE ;  /* 0x000000000000791b */ /* 0x01ffe20003800000 */
.L_x_836:
[----:B------:R-:W-:Y:S05]  /*25950*/  BSYNC B1 ;  /* 0x0000000000017941 */ /* 0x000fea0003800000 */
.L_x_835:
[----:B------:R-:W-:Y:S01]  /*25960*/  MOV R13, R110 ;  /* 0x0000006e000d7202 */ /* 0x000fe20000000f00 */
[----:B------:R-:W-:Y:S01]  /*25970*/  IMAD.MOV.U32 R12, RZ, RZ, 0x2 ;  /* 0x00000002ff0c7424 */ /* 0x000fe200078e00ff */
[----:B------:R-:W-:Y:S01]  /*25980*/  MOV R15, 0xffffffff ;  /* 0xffffffff000f7802 */ /* 0x000fe20000000f00 */
[----:B------:R-:W-:Y:S02]  /*25990*/  IMAD.MOV.U32 R11, RZ, RZ, 0x181f ;  /* 0x0000181fff0b7424 */ /* 0x000fe400078e00ff */
[----:B------:R-:W-:-:S07]  /*259a0*/  IMAD.MOV.U32 R60, RZ, RZ, R14 ;  /* 0x000000ffff3c7224 */ /* 0x000fce00078e000e */
[----:B------:R-:W-:Y:S05]  /*259b0*/  WARPSYNC.COLLECTIVE R15, `(.L_x_837) ;  /* 0x000000000f087348 */ /* 0x000fea0003c00000 */
[----:B------:R0:W1:Y:S02]  /*259c0*/  SHFL.IDX P6, R14, R13, R12, R11 ;  /* 0x0000000c0d0e7389 */ /* 0x00006400000c000b */
[----:B01----:R-:W-:Y:S01]  /*259d0*/  ENDCOLLECTIVE ;  /* 0x000000000000791b */ /* 0x003fe20003800000 */
.L_x_837:
[----:B------:R-:W-:Y:S01]  /*259e0*/  IMAD.MOV.U32 R61, RZ, RZ, R14 ;  /* 0x000000ffff3d7224 */ /* 0x000fe200078e000e */
[----:B------:R-:W-:Y:S06]  /*259f0*/  BRA `(.L_x_838) ;  /* 0xfffffdf000407947 */ /* 0x000fec000383ffff */
.L_x_541:
        /* <DEDUP_REMOVED lines=8> */
.L_x_840:
[----:B------:R-:W-:Y:S05]  /*25a80*/  BSYNC B1 ;  /* 0x0000000000017941 */ /* 0x000fea0003800000 */
.L_x_839:
[----:B------:R-:W-:Y:S01]  /*25a90*/  IMAD.MOV.U32 R13, RZ, RZ, R110 ;  /* 0x000000ffff0d7224 */ /* 0x000fe200078e006e */
[----:B------:R-:W-:Y:S01]  /*25aa0*/  MOV R11, 0x181f ;  /* 0x0000181f000b7802 */ /* 0x000fe20000000f00 */
[----:B------:R-:W-:Y:S01]  /*25ab0*/  IMAD.MOV.U32 R12, RZ, RZ, 0x3 ;  /* 0x00000003ff0c7424 */ /* 0x000fe200078e00ff */
[----:B------:R-:W-:Y:S01]  /*25ac0*/  MOV R111, R14 ;  /* 0x0000000e006f7202 */ /* 0x000fe20000000f00 */
[----:B------:R-:W-:-:S07]  /*25ad0*/  IMAD.MOV.U32 R15, RZ, RZ, -0x1 ;  /* 0xffffffffff0f7424 */ /* 0x000fce00078e00ff */
[----:B------:R-:W-:Y:S05]  /*25ae0*/  WARPSYNC.COLLECTIVE R15, `(.L_x_841) ;  /* 0x000000000f087348 */ /* 0x000fea0003c00000 */
[----:B------:R0:W1:Y:S02]  /*25af0*/  SHFL.IDX P6, R14, R13, R12, R11 ;  /* 0x0000000c0d0e7389 */ /* 0x00006400000c000b */
[----:B01----:R-:W-:Y:S01]  /*25b00*/  ENDCOLLECTIVE ;  /* 0x000000000000791b */ /* 0x003fe20003800000 */
.L_x_841:
[----:B------:R-:W-:Y:S01]  /*25b10*/  IMAD.MOV.U32 R53, RZ, RZ, R14 ;  /* 0x000000ffff357224 */ /* 0x000fe200078e000e */
[----:B------:R-:W-:Y:S06]  /*25b20*/  BRA `(.L_x_842) ;  /* 0xfffffdfc00ac7947 */ /* 0x000fec000383ffff */
.L_x_551:
[----:B-1----:R1:W2:Y:S02]  /*25b30*/  SYNCS.PHASECHK.TRANS64.TRYWAIT P3, [R4+URZ+0x38890], R107 ;  /* 0x0388906b040075a7 */ /* 0x0022a4000806017f */
[----:B--2---:R-:W-:Y:S05]  /*25b40*/  @!P3 NANOSLEEP.SYNCS 0x989680 ;  /* 0x009896800000b95d */ /* 0x004fea0003900000 */
[----:B------:R-:W2:Y:S02]  /*25b50*/  @!P3 SYNCS.PHASECHK.TRANS64 P3, [R4+URZ+0x38890], R107 ;  /* 0x0388906b0400b5a7 */ /* 0x000ea4000806007f */
[----:B--2---:R-:W-:Y:S05]  /*25b60*/  @!P3 BRA `(.L_x_551) ;  /* 0xfffffffc00f0b947 */ /* 0x004fea000383ffff */
[----:B------:R-:W-:Y:S05]  /*25b70*/  BRA `(.L_x_843) ;  /* 0xfffffe1000e47947 */ /* 0x000fea000383ffff */
.L_x_552:
[----:B------:R-:W-:Y:S01]  /*25b80*/  BSSY B1, `(.L_x_844) ;  /* 0x0000008000017945 */ /* 0x000fe20003800000 */
[----:B------:R-:W-:Y:S01]  /*25b90*/  MOV R13, R111 ;  /* 0x0000006f000d7202 */ /* 0x000fe20000000f00 */
[----:B------:R-:W-:Y:S01]  /*25ba0*/  IMAD.MOV.U32 R12, RZ, RZ, RZ ;  /* 0x000000ffff0c7224 */ /* 0x000fe200078e00ff */
[----:B------:R-:W-:Y:S01]  /*25bb0*/  MOV R15, 0xffffffff ;  /* 0xffffffff000f7802 */ /* 0x000fe20000000f00 */
[----:B------:R-:W-:-:S07]  /*25bc0*/  IMAD.MOV.U32 R11, RZ, RZ, 0x181f ;  /* 0x0000181fff0b7424 */ /* 0x000fce00078e00ff */
[----:B-1----:R-:W-:Y:S05]  /*25bd0*/  WARPSYNC.COLLECTIVE R15, `(.L_x_845) ;  /* 0x000000000f087348 */ /* 0x002fea0003c00000 */
[----:B------:R0:W2:Y:S02]  /*25be0*/  SHFL.IDX P6, R14, R13, R12, R11 ;  /* 0x0000000c0d0e7389 */ /* 0x0000a400000c000b */
[----:B012---:R-:W-:Y:S01]  /*25bf0*/  ENDCOLLECTIVE ;  /* 0x000000000000791b */ /* 0x007fe20003800000 */
.L_x_845:
[----:B------:R-:W-:Y:S05]  /*25c00*/  BSYNC B1 ;  /* 0x0000000000017941 */ /* 0x000fea0003800000 */
.L_x_844:
[----:B------:R-:W-:Y:S01]  /*25c10*/  IMAD.MOV.U32 R13, RZ, RZ, R110 ;  /* 0x000000ffff0d7224 */ /* 0x000fe200078e006e */
[----:B------:R-:W-:Y:S01]  /*25c20*/  MOV R12, RZ ;  /* 0x000000ff000c7202 */ /* 0x000fe20000000f00 */
[----:B------:R-:W-:Y:S02]  /*25c30*/  IMAD.MOV.U32 R11, RZ, RZ, 0x181f ;  /* 0x0000181fff0b7424 */ /* 0x000fe400078e00ff */
[----:B------:R-:W-:Y:S02]  /*25c40*/  IMAD.MOV.U32 R15, RZ, RZ, -0x1 ;  /* 0xffffffffff0f7424 */ /* 0x000fe400078e00ff */
[----:B------:R-:W-:-:S07]  /*25c50*/  IMAD.MOV.U32 R112, RZ, RZ, R14 ;  /* 0x000000ffff707224 */ /* 0x000fce00078e000e */
[----:B------:R-:W-:Y:S05]  /*25c60*/  WARPSYNC.COLLECTIVE R15, `(.L_x_846) ;  /* 0x000000000f087348 */ /* 0x000fea0003c00000 */
[----:B------:R0:W1:Y:S02]  /*25c70*/  SHFL.IDX P6, R14, R13, R12, R11 ;  /* 0x0000000c0d0e7389 */ /* 0x00006400000c000b */
[----:B01----:R-:W-:Y:S01]  /*25c80*/  ENDCOLLECTIVE ;  /* 0x000000000000791b */ /* 0x003fe20003800000 */
.L_x_846:
[----:B------:R-:W-:Y:S01]  /*25c90*/  MOV R114, R14 ;  /* 0x0000000e00727202 */ /* 0x000fe20000000f00 */
[----:B------:R-:W-:Y:S06]  /*25ca0*/  BRA `(.L_x_847) ;  /* 0xfffffe1000b07947 */ /* 0x000fec000383ffff */
.L_x_557:
[----:B------:R-:W-:Y:S01]  /*25cb0*/  BSSY B1, `(.L_x_848) ;  /* 0x0000008000017945 */ /* 0x000fe20003800000 */
[----:B----4-:R-:W-:Y:S01]  /*25cc0*/  IMAD.MOV.U32 R13, RZ, RZ, R111 ;  /* 0x000000ffff0d7224 */ /* 0x010fe200078e006f */
[----:B------:R-:W-:Y:S01]  /*25cd0*/  MOV R11, 0x181f ;  /* 0x0000181f000b7802 */ /* 0x000fe20000000f00 */
[----:B------:R-:W-:Y:S02]  /*25ce0*/  IMAD.MOV.U32 R12, RZ, RZ, 0x1 ;  /* 0x00000001ff0c7424 */ /* 0x000fe400078e00ff */
[----:B------:R-:W-:-:S07]  /*25cf0*/  IMAD.MOV.U32 R15, RZ, RZ, -0x1 ;  /* 0xffffffffff0f7424 */ /* 0x000fce00078e00ff */
[----:B0123--:R-:W-:Y:S05]  /*25d00*/  WARPSYNC.COLLECTIVE R15, `(.L_x_849) ;  /* 0x000000000f087348 */ /* 0x00ffea0003c00000 */
[----:B------:R4:W0:Y:S02]  /*25d10*/  SHFL.IDX P6, R14, R13, R12, R11 ;  /* 0x0000000c0d0e7389 */ /* 0x00082400000c000b */
[----:B01234-:R-:W-:Y:S01]  /*25d20*/  ENDCOLLECTIVE ;  /* 0x000000000000791b */ /* 0x01ffe20003800000 */
.L_x_849:
[----:B------:R-:W-:Y:S05]  /*25d30*/  BSYNC B1 ;  /* 0x0000000000017941 */ /* 0x000fea0003800000 */
.L_x_848:
        /* <DEDUP_REMOVED lines=8> */
.L_x_850:
[----:B------:R-:W-:Y:S01]  /*25dc0*/  IMAD.MOV.U32 R50, RZ, RZ, R14 ;  /* 0x000000ffff327224 */ /* 0x000fe200078e000e */
[----:B------:R-:W-:Y:S06]  /*25dd0*/  BRA `(.L_x_851) ;  /* 0xfffffe2000387947 */ /* 0x000fec000383ffff */
.L_x_562:
[----:B------:R-:W-:Y:S01]  /*25de0*/  BSSY B1, `(.L_x_852) ;  /* 0x0000008000017945 */ /* 0x000fe20003800000 */
[----:B0-----:R-:W-:Y:S01]  /*25df0*/  IMAD.MOV.U32 R13, RZ, RZ, R111 ;  /* 0x000000ffff0d7224 */ /* 0x001fe200078e006f */
[----:B------:R-:W-:Y:S01]  /*25e00*/  MOV R12, 0x2 ;  /* 0x00000002000c7802 */ /* 0x000fe20000000f00 */
[----:B------:R-:W-:Y:S02]  /*25e10*/  IMAD.MOV.U32 R11, RZ, RZ, 0x181f ;  /* 0x0000181fff0b7424 */ /* 0x000fe400078e00ff */
[----:B------:R-:W-:-:S07]  /*25e20*/  IMAD.MOV.U32 R15, RZ, RZ, -0x1 ;  /* 0xffffffffff0f7424 */ /* 0x000fce00078e00ff */
[----:B-1234-:R-:W-:Y:S05]  /*25e30*/  WARPSYNC.COLLECTIVE R15, `(.L_x_853) ;  /* 0x000000000f087348 */ /* 0x01efea0003c00000 */
[----:B------:R0:W0:Y:S02]  /*25e40*/  SHFL.IDX P6, R14, R13, R12, R11 ;  /* 0x0000000c0d0e7389 */ /* 0x00002400000c000b */
[----:B01234-:R-:W-:Y:S01]  /*25e50*/  ENDCOLLECTIVE ;  /* 0x000000000000791b */ /* 0x01ffe20003800000 */
.L_x_853:
[----:B------:R-:W-:Y:S05]  /*25e60*/  BSYNC B1 ;  /* 0x0000000000017941 */ /* 0x000fea0003800000 */
.L_x_852:
        /* <DEDUP_REMOVED lines=8> */
.L_x_854:
[----:B------:R-:W-:Y:S01]  /*25ef0*/  IMAD.MOV.U32 R52, RZ, RZ, R14 ;  /* 0x000000ffff347224 */ /* 0x000fe200078e000e */
[----:B------:R-:W-:Y:S06]  /*25f00*/  BRA `(.L_x_855) ;  /* 0xfffffe2c00d87947 */ /* 0x000fec000383ffff */
.L_x_567:
[----:B------:R-:W-:Y:S01]  /*25f10*/  BSSY B1, `(.L_x_856) ;  /* 0x0000008000017945 */ /* 0x000fe20003800000 */
[----:B0-----:R-:W-:Y:S01]  /*25f20*/  MOV R13, R111 ;  /* 0x0000006f000d7202 */ /* 0x001fe20000000f00 */
[----:B------:R-:W-:Y:S01]  /*25f30*/  IMAD.MOV.U32 R12, RZ, RZ, 0x3 ;  /* 0x00000003ff0c7424 */ /* 0x000fe200078e00ff */
[----:B------:R-:W-:Y:S01]  /*25f40*/  MOV R15, 0xffffffff ;  /* 0xffffffff000f7802 */ /* 0x000fe20000000f00 */
[----:B------:R-:W-:-:S07]  /*25f50*/  IMAD.MOV.U32 R11, RZ, RZ, 0x181f ;  /* 0x0000181fff0b7424 */ /* 0x000fce00078e00ff */
[----:B-1234-:R-:W-:Y:S05]  /*25f60*/  WARPSYNC.COLLECTIVE R15, `(.L_x_857) ;  /* 0x000000000f087348 */ /* 0x01efea0003c00000 */
[----:B------:R0:W0:Y:S02]  /*25f70*/  SHFL.IDX P6, R14, R13, R12, R11 ;  /* 0x0000000c0d0e7389 */ /* 0x00002400000c000b */
[----:B01234-:R-:W-:Y:S01]  /*25f80*/  ENDCOLLECTIVE ;  /* 0x000000000000791b */ /* 0x01ffe20003800000 */
.L_x_857:
[----:B------:R-:W-:Y:S05]  /*25f90*/  BSYNC B1 ;  /* 0x0000000000017941 */ /* 0x000fea0003800000 */
.L_x_856:
        /* <DEDUP_REMOVED lines=8> */
.L_x_858:
[----:B------:R-:W-:Y:S01]  /*26020*/  MOV R110, R14 ;  /* 0x0000000e006e7202 */ /* 0x000fe20000000f00 */
[----:B------:R-:W-:Y:S06]  /*26030*/  BRA `(.L_x_859) ;  /* 0xfffffe3c00747947 */ /* 0x000fec000383ffff */
.L_x_572:
[----:B0-----:R0:W1:Y:S02]  /*26040*/  SYNCS.PHASECHK.TRANS64.TRYWAIT P2, [R4+URZ+0x38890], R107 ;  /* 0x0388906b040075a7 */ /* 0x001064000804017f */
[----:B-1----:R-:W-:Y:S05]  /*26050*/  @!P2 NANOSLEEP.SYNCS 0x989680 ;  /* 0x009896800000a95d */ /* 0x002fea0003900000 */
[----:B------:R-:W1:Y:S02]  /*26060*/  @!P2 SYNCS.PHASECHK.TRANS64 P2, [R4+URZ+0x38890], R107 ;  /* 0x0388906b0400a5a7 */ /* 0x000e64000804007f */
[----:B-1----:R-:W-:Y:S05]  /*26070*/  @!P2 BRA `(.L_x_572) ;  /* 0xfffffffc00f0a947 */ /* 0x002fea000383ffff */
[----:B------:R-:W-:Y:S05]  /*26080*/  BRA `(.L_x_860) ;  /* 0xfffffe4c006c7947 */ /* 0x000fea000383ffff */
.L_x_573:
[----:B------:R-:W-:Y:S01]  /*26090*/  BSSY B1, `(.L_x_861) ;  /* 0x0000008000017945 */ /* 0x000fe20003800000 */
[----:B------:R-:W-:Y:S01]  /*260a0*/  IMAD.MOV.U32 R13, RZ, RZ, R46 ;  /* 0x000000ffff0d7224 */ /* 0x000fe200078e002e */
[----:B------:R-:W-:Y:S01]  /*260b0*/  MOV R11, 0x181f ;  /* 0x0000181f000b7802 */ /* 0x000fe20000000f00 */
[----:B------:R-:W-:Y:S02]  /*260c0*/  IMAD.MOV.U32 R12, RZ, RZ, RZ ;  /* 0x000000ffff0c7224 */ /* 0x000fe400078e00ff */
[----:B------:R-:W-:-:S07]  /*260d0*/  IMAD.MOV.U32 R15, RZ, RZ, -0x1 ;  /* 0xffffffffff0f7424 */ /* 0x000fce00078e00ff */
[----:B0-----:R-:W-:Y:S05]  /*260e0*/  WARPSYNC.COLLECTIVE R15, `(.L_x_862) ;  /* 0x000000000f087348 */ /* 0x001fea0003c00000 */
[----:B------:R1:W2:Y:S02]  /*260f0*/  SHFL.IDX P6, R14, R13, R12, R11 ;  /* 0x0000000c0d0e7389 */ /* 0x0002a400000c000b */
[----:B012---:R-:W-:Y:S01]  /*26100*/  ENDCOLLECTIVE ;  /* 0x000000000000791b */ /* 0x007fe20003800000 */
.L_x_862:
[----:B------:R-:W-:Y:S05]  /*26110*/  BSYNC B1 ;  /* 0x0000000000017941 */ /* 0x000fea0003800000 */
.L_x_861:
[----:B------:R-:W-:Y:S01]  /*26120*/  MOV R13, R45 ;  /* 0x0000002d000d7202 */ /* 0x000fe20000000f00 */
[----:B------:R-:W-:Y:S01]  /*26130*/  IMAD.MOV.U32 R12, RZ, RZ, RZ ;  /* 0x000000ffff0c7224 */ /* 0x000fe200078e00ff */
[----:B------:R-:W-:Y:S01]  /*26140*/  MOV R15, 0xffffffff ;  /* 0xffffffff000f7802 */ /* 0x000fe20000000f00 */
[----:B------:R-:W-:Y:S02]  /*26150*/  IMAD.MOV.U32 R11, RZ, RZ, 0x181f ;  /* 0x0000181fff0b7424 */ /* 0x000fe400078e00ff */
[----:B------:R-:W-:-:S07]  /*26160*/  IMAD.MOV.U32 R44, RZ, RZ, R14 ;  /* 0x000000ffff2c7224 */ /* 0x000fce00078e000e */
[----:B------:R-:W-:Y:S05]  /*26170*/  WARPSYNC.COLLECTIVE R15, `(.L_x_863) ;  /* 0x000000000f087348 */ /* 0x000fea0003c00000 */
[----:B------:R0:W1:Y:S02]  /*26180*/  SHFL.IDX P6, R14, R13, R12, R11 ;  /* 0x0000000c0d0e7389 */ /* 0x00006400000c000b */
[----:B01----:R-:W-:Y:S01]  /*26190*/  ENDCOLLECTIVE ;  /* 0x000000000000791b */ /* 0x003fe20003800000 */
.L_x_863:
[----:B------:R-:W-:Y:S05]  /*261a0*/  BRA `(.L_x_864) ;  /* 0xfffffe4c00907947 */ /* 0x000fea000383ffff */
.L_x_576:
[----:B------:R-:W-:Y:S01]  /*261b0*/  BSSY B1, `(.L_x_865) ;  /* 0x0000008000017945 */ /* 0x000fe20003800000 */
[----:B----4-:R-:W-:Y:S01]  /*261c0*/  IMAD.MOV.U32 R13, RZ, RZ, R46 ;  /* 0x000000ffff0d7224 */ /* 0x010fe200078e002e */
[----:B------:R-:W-:Y:S01]  /*261d0*/  MOV R11, 0x181f ;  /* 0x0000181f000b7802 */ /* 0x000fe20000000f00 */
[----:B------:R-:W-:Y:S02]  /*261e0*/  IMAD.MOV.U32 R12, RZ, RZ, 0x1 ;  /* 0x00000001ff0c7424 */ /* 0x000fe400078e00ff */
[----:B------:R-:W-:-:S07]  /*261f0*/  IMAD.MOV.U32 R15, RZ, RZ, -0x1 ;  /* 0xffffffffff0f7424 */ /* 0x000fce00078e00ff */
[----:B0123--:R-:W-:Y:S05]  /*26200*/  WARPSYNC.COLLECTIVE R15, `(.L_x_866) ;  /* 0x000000000f087348 */ /* 0x00ffea0003c00000 */
[----:B---3--:R3:W4:Y:S02]  /*26210*/  SHFL.IDX P6, R14, R13, R12, R11 ;  /* 0x0000000c0d0e7389 */ /* 0x00872400000c000b */
[----:B01234-:R-:W-:Y:S01]  /*26220*/  ENDCOLLECTIVE ;  /* 0x000000000000791b */ /* 0x01ffe20003800000 */
.L_x_866:
[----:B------:R-:W-:Y:S05]  /*26230*/  BSYNC B1 ;  /* 0x0000000000017941 */ /* 0x000fea0003800000 */
.L_x_865:
        /* <DEDUP_REMOVED lines=8> */
.L_x_867:
[----:B------:R-:W-:Y:S05]  /*262c0*/  BRA `(.L_x_868) ;  /* 0xfffffe4c00907947 */ /* 0x000fea000383ffff */
.L_x_579:
        /* <DEDUP_REMOVED lines=8> */
.L_x_870:
[----:B------:R-:W-:Y:S05]  /*26350*/  BSYNC B1 ;  /* 0x0000000000017941 */ /* 0x000fea0003800000 */
.L_x_869:
        /* <DEDUP_REMOVED lines=8> */
.L_x_871:
[----:B------:R-:W-:Y:S05]  /*263e0*/  BRA `(.L_x_872) ;  /* 0xfffffe4c00947947 */ /* 0x000fea000383ffff */
.L_x_582:
[----:B------:R-:W-:Y:S01]  /*263f0*/  BSSY B1, `(.L_x_873) ;  /* 0x0000008000017945 */ /* 0x000fe20003800000 */
[----:B0-----:R-:W-:Y:S01]  /*26400*/  IMAD.MOV.U32 R13, RZ, RZ, R46 ;  /* 0x000000ffff0d7224 */ /* 0x001fe200078e002e */
[----:B------:R-:W-:Y:S01]  /*26410*/  MOV R11, 0x181f ;  /* 0x0000181f000b7802 */ /* 0x000fe20000000f00 */
[----:B------:R-:W-:Y:S02]  /*26420*/  IMAD.MOV.U32 R12, RZ, RZ, 0x3 ;  /* 0x00000003ff0c7424 */ /* 0x000fe400078e00ff */
[----:B------:R-:W-:-:S07]  /*26430*/  IMAD.MOV.U32 R15, RZ, RZ, -0x1 ;  /* 0xffffffffff0f7424 */ /* 0x000fce00078e00ff */
[----:B-1234-:R-:W-:Y:S05]  /*26440*/  WARPSYNC.COLLECTIVE R15, `(.L_x_874) ;  /* 0x000000000f087348 */ /* 0x01efea0003c00000 */
[----:B----4-:R0:W4:Y:S02]  /*26450*/  SHFL.IDX P6, R14, R13, R12, R11 ;  /* 0x0000000c0d0e7389 */ /* 0x01012400000c000b */
[----:B01234-:R-:W-:Y:S01]  /*26460*/  ENDCOLLECTIVE ;  /* 0x000000000000791b */ /* 0x01ffe20003800000 */
.L_x_874:
[----:B------:R-:W-:Y:S05]  /*26470*/  BSYNC B1 ;  /* 0x0000000000017941 */ /* 0x000fea0003800000 */
.L_x_873:
        /* <DEDUP_REMOVED lines=8> */
.L_x_875:
[----:B------:R-:W-:Y:S05]  /*26500*/  BRA `(.L_x_876) ;  /* 0xfffffe4c00987947 */ /* 0x000fea000383ffff */
.L_x_586:
[----:B------:R0:W0:Y:S02]  /*26510*/  SYNCS.PHASECHK.TRANS64.TRYWAIT P3, [R4+URZ+0x388b0], R107 ;  /* 0x0388b06b040075a7 */ /* 0x000024000806017f */
[----:B0-----:R-:W-:Y:S05]  /*26520*/  @!P3 NANOSLEEP.SYNCS 0x989680 ;  /* 0x009896800000b95d */ /* 0x001fea0003900000 */
[----:B------:R-:W0:Y:S02]  /*26530*/  @!P3 SYNCS.PHASECHK.TRANS64 P3, [R4+URZ+0x388b0], R107 ;  /* 0x0388b06b0400b5a7 */ /* 0x000e24000806007f */
[----:B0-----:R-:W-:Y:S05]  /*26540*/  @!P3 BRA `(.L_x_586) ;  /* 0xfffffffc00f0b947 */ /* 0x001fea000383ffff */
[----:B------:R-:W-:Y:S05]  /*26550*/  BRA `(.L_x_877) ;  /* 0xfffffe5000107947 */ /* 0x000fea000383ffff */
.L_x_598:
[----:B------:R-:W-:Y:S01]  /*26560*/  BSSY B0, `(.L_x_878) ;  /* 0x0000007000007945 */ /* 0x000fe20003800000 */
[----:B------:R-:W-:Y:S01]  /*26570*/  IMAD.MOV.U32 R12, RZ, RZ, RZ ;  /* 0x000000ffff0c7224 */ /* 0x000fe200078e00ff */
[----:B------:R-:W-:Y:S01]  /*26580*/  MOV R15, 0xffffffff ;  /* 0xffffffff000f7802 */ /* 0x000fe20000000f00 */
[----:B------:R-:W-:-:S07]  /*26590*/  IMAD.MOV.U32 R11, RZ, RZ, 0x1f ;  /* 0x0000001fff0b7424 */ /* 0x000fce00078e00ff */
[----:B-----5:R-:W-:Y:S05]  /*265a0*/  WARPSYNC.COLLECTIVE R15, `(.L_x_879) ;  /* 0x000000000f087348 */ /* 0x020fea0003c00000 */
[----:B------:R0:W1:Y:S02]  /*265b0*/  SHFL.IDX P6, R14, R13, R12, R11 ;  /* 0x0000000c0d0e7389 */ /* 0x00006400000c000b */
[----:B01---5:R-:W-:Y:S01]  /*265c0*/  ENDCOLLECTIVE ;  /* 0x000000000000791b */ /* 0x023fe20003800000 */
.L_x_879:
[----:B------:R-:W-:Y:S05]  /*265d0*/  BSYNC B0 ;  /* 0x0000000000007941 */ /* 0x000fea0003800000 */
.L_x_878:
[----:B------:R-:W-:Y:S05]  /*265e0*/  BRA `(.L_x_880) ;  /* 0xfffffe5800f07947 */ /* 0x000fea000383ffff */
.L_x_608:
[----:B------:R-:W-:Y:S01]  /*265f0*/  BSSY B1, `(.L_x_881) ;  /* 0x0000008000017945 */ /* 0x000fe20003800000 */
[----:B------:R-:W-:Y:S01]  /*26600*/  IMAD.MOV.U32 R13, RZ, RZ, R26 ;  /* 0x000000ffff0d7224 */ /* 0x000fe200078e001a */
[----:B------:R-:W-:Y:S01]  /*26610*/  MOV R11, 0x181f ;  /* 0x0000181f000b7802 */ /* 0x000fe20000000f00 */
[----:B------:R-:W-:Y:S02]  /*26620*/  IMAD.MOV.U32 R12, RZ, RZ, RZ ;  /* 0x000000ffff0c7224 */ /* 0x000fe400078e00ff */
[----:B------:R-:W-:-:S07]  /*26630*/  IMAD.MOV.U32 R15, RZ, RZ, -0x1 ;  /* 0xffffffffff0f7424 */ /* 0x000fce00078e00ff */
[----:B------:R-:W-:Y:S05]  /*26640*/  WARPSYNC.COLLECTIVE R15, `(.L_x_882) ;  /* 0x000000000f087348 */ /* 0x000fea0003c00000 */
[----:B------:R0:W1:Y:S02]  /*26650*/  SHFL.IDX P6, R14, R13, R12, R11 ;  /* 0x0000000c0d0e7389 */ /* 0x00006400000c000b */
[----:B01----:R-:W-:Y:S01]  /*26660*/  ENDCOLLECTIVE ;  /* 0x000000000000791b */ /* 0x003fe20003800000 */
.L_x_882:
[----:B------:R-:W-:Y:S05]  /*26670*/  BSYNC B1 ;  /* 0x0000000000017941 */ /* 0x000fea0003800000 */
.L_x_881:
        /* <DEDUP_REMOVED lines=8> */
.L_x_883:
[----:B------:R-:W-:Y:S02]  /*26700*/  IMAD.MOV.U32 R13, RZ, RZ, R27 ;  /* 0x000000ffff0d7224 */ /* 0x000fe400078e001b */
[----:B------:R-:W-:-:S07]  /*26710*/  IMAD.MOV.U32 R3, RZ, RZ, R14 ;  /* 0x000000ffff037224 */ /* 0x000fce00078e000e */
[----:B------:R-:W-:Y:S05]  /*26720*/  WARPSYNC.COLLECTIVE R15, `(.L_x_884) ;  /* 0x000000000f087348 */ /* 0x000fea0003c00000 */
[----:B------:R0:W1:Y:S02]  /*26730*/  SHFL.IDX P6, R14, R13, R12, R11 ;  /* 0x0000000c0d0e7389 */ /* 0x00006400000c000b */
[----:B01----:R-:W-:Y:S01]  /*26740*/  ENDCOLLECTIVE ;  /* 0x000000000000791b */ /* 0x003fe20003800000 */
.L_x_884:
[----:B------:R-:W-:Y:S01]  /*26750*/  IMAD.MOV.U32 R13, RZ, RZ, R94 ;  /* 0x000000ffff0d7224 */ /* 0x000fe200078e005e */
[----:B------:R-:W-:-:S07]  /*26760*/  MOV R4, R14 ;  /* 0x0000000e00047202 */ /* 0x000fce0000000f00 */
[----:B------:R-:W-:Y:S05]  /*26770*/  WARPSYNC.COLLECTIVE R15, `(.L_x_885) ;  /* 0x000000000f087348 */ /* 0x000fea0003c00000 */
[----:B------:R0:W1:Y:S02]  /*26780*/  SHFL.IDX P6, R14, R13, R12, R11 ;  /* 0x0000000c0d0e7389 */ /* 0x00006400000c000b */
[----:B01----:R-:W-:Y:S01]  /*26790*/  ENDCOLLECTIVE ;  /* 0x000000000000791b */ /* 0x003fe20003800000 */
.L_x_885:
[----:B------:R-:W-:Y:S05]  /*267a0*/  BRA `(.L_x_886) ;  /* 0xfffffe6000887947 */ /* 0x000fea000383ffff */
.L_x_612:
[----:B0-----:R0:W1:Y:S02]  /*267b0*/  SYNCS.PHASECHK.TRANS64.TRYWAIT P0, [R23+URZ+0x38800], R32 ;  /* 0x03880020170075a7 */ /* 0x001064000800017f */
[----:B-1----:R-:W-:Y:S05]  /*267c0*/  @!P0 NANOSLEEP.SYNCS 0x989680 ;  /* 0x009896800000895d */ /* 0x002fea0003900000 */
[----:B------:R-:W1:Y:S02]  /*267d0*/  @!P0 SYNCS.PHASECHK.TRANS64 P0, [R23+URZ+0x38800], R32 ;  /* 0x03880020170085a7 */ /* 0x000e64000800007f */
[----:B-1----:R-:W-:Y:S05]  /*267e0*/  @!P0 BRA `(.L_x_612) ;  /* 0xfffffffc00f08947 */ /* 0x002fea000383ffff */
[----:B------:R-:W-:Y:S05]  /*267f0*/  BRA `(.L_x_887) ;  /* 0xfffffe6400c07947 */ /* 0x000fea000383ffff */
.L_x_628:
[----:B------:R-:W-:Y:S01]  /*26800*/  BSSY B1, `(.L_x_888) ;  /* 0x0000008000017945 */ /* 0x000fe20003800000 */
[----:B------:R-:W-:Y:S01]  /*26810*/  IMAD.MOV.U32 R13, RZ, RZ, R26 ;  /* 0x000000ffff0d7224 */ /* 0x000fe200078e001a */
[----:B------:R-:W-:Y:S01]  /*26820*/  MOV R12, RZ ;  /* 0x000000ff000c7202 */ /* 0x000fe20000000f00 */
[----:B------:R-:W-:Y:S02]  /*26830*/  IMAD.MOV.U32 R11, RZ, RZ, 0x181f ;  /* 0x0000181fff0b7424 */ /* 0x000fe400078e00ff */
[----:B------:R-:W-:-:S07]  /*26840*/  IMAD.MOV.U32 R15, RZ, RZ, -0x1 ;  /* 0xffffffffff0f7424 */ /* 0x000fce00078e00ff */
[----:B------:R-:W-:Y:S05]  /*26850*/  WARPSYNC.COLLECTIVE R15, `(.L_x_889) ;  /* 0x000000000f087348 */ /* 0x000fea0003c00000 */
[----:B------:R0:W1:Y:S02]  /*26860*/  SHFL.IDX P6, R14, R13, R12, R11 ;  /* 0x0000000c0d0e7389 */ /* 0x00006400000c000b */
[----:B01----:R-:W-:Y:S01]  /*26870*/  ENDCOLLECTIVE ;  /* 0x000000000000791b */ /* 0x003fe20003800000 */
.L_x_889:
[----:B------:R-:W-:Y:S05]  /*26880*/  BSYNC B1 ;  /* 0x0000000000017941 */ /* 0x000fea0003800000 */
.L_x_888:
        /* <DEDUP_REMOVED lines=8> */
.L_x_890:
[----:B------:R-:W-:Y:S01]  /*26910*/  MOV R13, R27 ;  /* 0x0000001b000d7202 */ /* 0x000fe20000000f00 */
[----:B------:R-:W-:-:S07]  /*26920*/  IMAD.MOV.U32 R5, RZ, RZ, R14 ;  /* 0x000000ffff057224 */ /* 0x000fce00078e000e */
[----:B------:R-:W-:Y:S05]  /*26930*/  WARPSYNC.COLLECTIVE R15, `(.L_x_891) ;  /* 0x000000000f087348 */ /* 0x000fea0003c00000 */
[----:B------:R0:W1:Y:S02]  /*26940*/  SHFL.IDX P6, R14, R13, R12, R11 ;  /* 0x0000000c0d0e7389 */ /* 0x00006400000c000b */
[----:B01----:R-:W-:Y:S01]  /*26950*/  ENDCOLLECTIVE ;  /* 0x000000000000791b */ /* 0x003fe20003800000 */
.L_x_891:
[----:B------:R-:W-:Y:S02]  /*26960*/  IMAD.MOV.U32 R13, RZ, RZ, R94 ;  /* 0x000000ffff0d7224 */ /* 0x000fe400078e005e */
[----:B------:R-:W-:-:S07]  /*26970*/  IMAD.MOV.U32 R7, RZ, RZ, R14 ;  /* 0x000000ffff077224 */ /* 0x000fce00078e000e */
[----:B------:R-:W-:Y:S05]  /*26980*/  WARPSYNC.COLLECTIVE R15, `(.L_x_892) ;  /* 0x000000000f087348 */ /* 0x000fea0003c00000 */
[----:B------:R0:W1:Y:S02]  /*26990*/  SHFL.IDX P6, R14, R13, R12, R11 ;  /* 0x0000000c0d0e7389 */ /* 0x00006400000c000b */
[----:B01----:R-:W-:Y:S01]  /*269a0*/  ENDCOLLECTIVE ;  /* 0x000000000000791b */ /* 0x003fe20003800000 */
.L_x_892:
[----:B------:R-:W-:Y:S05]  /*269b0*/  BRA `(.L_x_893) ;  /* 0xfffffe9400a47947 */ /* 0x000fea000383ffff */
.L_x_632:
[----:B0-----:R0:W1:Y:S02]  /*269c0*/  SYNCS.PHASECHK.TRANS64.TRYWAIT P1, [R23+URZ+0x38800], R34 ;  /* 0x03880022170075a7 */ /* 0x001064000802017f */
[----:B-1----:R-:W-:Y:S05]  /*269d0*/  @!P1 NANOSLEEP.SYNCS 0x989680 ;  /* 0x009896800000995d */ /* 0x002fea0003900000 */
[----:B------:R-:W1:Y:S02]  /*269e0*/  @!P1 SYNCS.PHASECHK.TRANS64 P1, [R23+URZ+0x38800], R34 ;  /* 0x03880022170095a7 */ /* 0x000e64000802007f */
[----:B-1----:R-:W-:Y:S05]  /*269f0*/  @!P1 BRA `(.L_x_632) ;  /* 0xfffffffc00f09947 */ /* 0x002fea000383ffff */
[----:B------:R-:W-:Y:S05]  /*26a00*/  BRA `(.L_x_894) ;  /* 0xfffffe9800c47947 */ /* 0x000fea000383ffff */
.L_x_642:
[----:B-1----:R1:W2:Y:S02]  /*26a10*/  SYNCS.PHASECHK.TRANS64.TRYWAIT P1, [R3+URZ+0x38830], R6 ;  /* 0x03883006030075a7 */ /* 0x0022a4000802017f */
[----:B--2---:R-:W-:Y:S05]  /*26a20*/  @!P1 NANOSLEEP.SYNCS 0x989680 ;  /* 0x009896800000995d */ /* 0x004fea0003900000 */
[----:B------:R-:W2:Y:S02]  /*26a30*/  @!P1 SYNCS.PHASECHK.TRANS64 P1, [R3+URZ+0x38830], R6 ;  /* 0x03883006030095a7 */ /* 0x000ea4000802007f */
[----:B--2---:R-:W-:Y:S05]  /*26a40*/  @!P1 BRA `(.L_x_642) ;  /* 0xfffffffc00f09947 */ /* 0x004fea000383ffff */
[----:B------:R-:W-:Y:S05]  /*26a50*/  BRA `(.L_x_641) ;  /* 0xfffffecc00d47947 */ /* 0x000fea000383ffff */
.L_x_648:
[----:B-1----:R1:W2:Y:S02]  /*26a60*/  SYNCS.PHASECHK.TRANS64.TRYWAIT P1, [R3+URZ+0x38850], R6 ;  /* 0x03885006030075a7 */ /* 0x0022a4000802017f */
[----:B--2---:R-:W-:Y:S05]  /*26a70*/  @!P1 NANOSLEEP.SYNCS 0x989680 ;  /* 0x009896800000995d */ /* 0x004fea0003900000 */
[----:B------:R-:W2:Y:S02]  /*26a80*/  @!P1 SYNCS.PHASECHK.TRANS64 P1, [R3+URZ+0x38850], R6 ;  /* 0x03885006030095a7 */ /* 0x000ea4000802007f */
[----:B--2---:R-:W-:Y:S05]  /*26a90*/  @!P1 BRA `(.L_x_648) ;  /* 0xfffffffc00f09947 */ /* 0x004fea000383ffff */
[----:B------:R-:W-:Y:S05]  /*26aa0*/  BRA `(.L_x_647) ;  /* 0xfffffef400dc7947 */ /* 0x000fea000383ffff */
.L_x_654:
[----:B-1----:R1:W2:Y:S02]  /*26ab0*/  SYNCS.PHASECHK.TRANS64.TRYWAIT P2, [R6+URZ+0x38830], R7 ;  /* 0x03883007060075a7 */ /* 0x0022a4000804017f */
[----:B--2---:R-:W-:Y:S05]  /*26ac0*/  @!P2 NANOSLEEP.SYNCS 0x989680 ;  /* 0x009896800000a95d */ /* 0x004fea0003900000 */
[----:B------:R-:W2:Y:S02]  /*26ad0*/  @!P2 SYNCS.PHASECHK.TRANS64 P2, [R6+URZ+0x38830], R7 ;  /* 0x038830070600a5a7 */ /* 0x000ea4000804007f */
[----:B--2---:R-:W-:Y:S05]  /*26ae0*/  @!P2 BRA `(.L_x_654) ;  /* 0xfffffffc00f0a947 */ /* 0x004fea000383ffff */
[----:B------:R-:W-:Y:S05]  /*26af0*/  BRA `(.L_x_653) ;  /* 0xfffffef800f87947 */ /* 0x000fea000383ffff */
.L_x_660:
[----:B-1----:R1:W2:Y:S02]  /*26b00*/  SYNCS.PHASECHK.TRANS64.TRYWAIT P2, [R6+URZ+0x38850], R7 ;  /* 0x03885007060075a7 */ /* 0x0022a4000804017f */
[----:B--2---:R-:W-:Y:S05]  /*26b10*/  @!P2 NANOSLEEP.SYNCS 0x989680 ;  /* 0x009896800000a95d */ /* 0x004fea0003900000 */
[----:B------:R-:W2:Y:S02]  /*26b20*/  @!P2 SYNCS.PHASECHK.TRANS64 P2, [R6+URZ+0x38850], R7 ;  /* 0x038850070600a5a7 */ /* 0x000ea4000804007f */
[----:B--2---:R-:W-:Y:S05]  /*26b30*/  @!P2 BRA `(.L_x_660) ;  /* 0xfffffffc00f0a947 */ /* 0x004fea000383ffff */
[----:B------:R-:W-:Y:S05]  /*26b40*/  BRA `(.L_x_659) ;  /* 0xffffff2400187947 */ /* 0x000fea000383ffff */
.L_x_665:
[----:B------:R-:W-:Y:S02]  /*26b50*/  SEL R34, R11, R26, P0 ;  /* 0x0000001a0b227207 */ /* 0x000fe40000000000 */
[----:B------:R-:W-:Y:S01]  /*26b60*/  SEL R20, R26, R11, P0 ;  /* 0x0000000b1a147207 */ /* 0x000fe20000000000 */
[----:B------:R-:W-:Y:S01]  /*26b70*/  IMAD.MOV.U32 R11, RZ, RZ, 0x1c1f ;  /* 0x00001c1fff0b7424 */ /* 0x000fe200078e00ff */
[----:B------:R-:W-:Y:S02]  /*26b80*/  SEL R38, R15, R14, P0 ;  /* 0x0000000e0f267207 */ /* 0x000fe40000000000 */
[----:B------:R-:W-:Y:S01]  /*26b90*/  SEL R26, R14, R15, P0 ;  /* 0x0000000f0e1a7207 */ /* 0x000fe20000000000 */
[----:B------:R-:W-:Y:S01]  /*26ba0*/  IMAD.MOV.U32 R15, RZ, RZ, -0x1 ;  /* 0xffffffffff0f7424 */ /* 0x000fe200078e00ff */
[----:B------:R-:W-:Y:S02]  /*26bb0*/  SEL R98, R55, R12, P0 ;  /* 0x0000000c37627207 */ /* 0x000fe40000000000 */
[----:B------:R-:W-:-:S02]  /*26bc0*/  SEL R100, R12, R55, P0 ;  /* 0x000000370c647207 */ /* 0x000fc40000000000 */
[----:B------:R-:W-:Y:S02]  /*26bd0*/  MOV R12, R3 ;  /* 0x00000003000c7202 */ /* 0x000fe40000000f00 */
[----:B------:R-:W-:Y:S02]  /*26be0*/  SEL R30, R7, R10, P0 ;  /* 0x0000000a071e7207 */ /* 0x000fe40000000000 */
[----:B------:R-:W-:-:S07]  /*26bf0*/  SEL R8, R10, R7, P0 ;  /* 0x000000070a087207 */ /* 0x000fce0000000000 */
[----:B-1----:R-:W-:Y:S05]  /*26c00*/  WARPSYNC.COLLECTIVE R15, `(.L_x_895) ;  /* 0x000000000f087348 */ /* 0x002fea0003c00000 */
[----:B------:R0:W2:Y:S02]  /*26c10*/  SHFL.IDX P6, R14, R13, R12, R11 ;  /* 0x0000000c0d0e7389 */ /* 0x0000a400000c000b */
[----:B012---:R-:W-:Y:S01]  /*26c20*/  ENDCOLLECTIVE ;  /* 0x000000000000791b */ /* 0x007fe20003800000 */
.L_x_895:
[----:B------:R-:W-:Y:S02]  /*26c30*/  LOP3.LUT R7, R3, 0x2, RZ, 0x3c, !PT ;  /* 0x0000000203077812 */ /* 0x000fe400078e3cff */
[----:B------:R-:W-:Y:S02]  /*26c40*/  SEL R32, R9, R24, P0 ;  /* 0x0000001809207207 */ /* 0x000fe40000000000 */
[----:B------:R-:W-:Y:S02]  /*26c50*/  SEL R10, R24, R9, P0 ;  /* 0x00000009180a7207 */ /* 0x000fe40000000000 */
[----:B------:R-:W-:Y:S02]  /*26c60*/  SEL R36, R56, R57, P0 ;  /* 0x0000003938247207 */ /* 0x000fe40000000000 */
[----:B------:R-:W-:Y:S02]  /*26c70*/  SEL R24, R57, R56, P0 ;  /* 0x0000003839187207 */ /* 0x000fe40000000000 */
[----:B------:R-:W-:-:S02]  /*26c80*/  SEL R56, R28, R135, P0 ;  /* 0x000000871c387207 */ /* 0x000fc40000000000 */
[----:B------:R-:W-:Y:S01]  /*26c90*/  SEL R58, R135, R28, P0 ;  /* 0x0000001c873a7207 */ /* 0x000fe20000000000 */
[----:B------:R-:W-:Y:S01]  /*26ca0*/  IMAD.MOV.U32 R13, RZ, RZ, R4 ;  /* 0x000000ffff0d7224 */ /* 0x000fe200078e0004 */
[----:B------:R-:W-:Y:S01]  /*26cb0*/  SEL R64, R120, R121, P0 ;  /* 0x0000007978407207 */ /* 0x000fe20000000000 */
[----:B------:R-:W-:Y:S01]  /*26cc0*/  IMAD.MOV.U32 R12, RZ, RZ, R7 ;  /* 0x000000ffff0c7224 */ /* 0x000fe200078e0007 */
[----:B------:R-:W-:Y:S02]  /*26cd0*/  SEL R66, R121, R120, P0 ;  /* 0x0000007879427207 */ /* 0x000fe40000000000 */
[----:B------:R-:W-:Y:S02]  /*26ce0*/  SEL R120, R132, R21, P0 ;  /* 0x0000001584787207 */ /* 0x000fe40000000000 */
[----:B------:R-:W-:Y:S02]  /*26cf0*/  SEL R122, R21, R132, P0 ;  /* 0x00000084157a7207 */ /* 0x000fe40000000000 */
[----:B------:R-:W-:-:S02]  /*26d00*/  SEL R108, R63, R116, P0 ;  /* 0x000000743f6c7207 */ /* 0x000fc40000000000 */
[----:B------:R-:W-:-:S07]  /*26d10*/  MOV R9, R14 ;  /* 0x0000000e00097202 */ /* 0x000fce0000000f00 */
[----:B------:R-:W-:Y:S05]  /*26d20*/  WARPSYNC.COLLECTIVE R15, `(.L_x_896) ;  /* 0x000000000f087348 */ /* 0x000fea0003c00000 */
[----:B------:R0:W1:Y:S02]  /*26d30*/  SHFL.IDX P6, R14, R13, R12, R11 ;  /* 0x0000000c0d0e7389 */ /* 0x00006400000c000b */
[----:B01----:R-:W-:Y:S01]  /*26d40*/  ENDCOLLECTIVE ;  /* 0x000000000000791b */ /* 0x003fe20003800000 */
.L_x_896:
[----:B------:R-:W-:Y:S02]  /*26d50*/  SEL R110, R116, R63, P0 ;  /* 0x0000003f746e7207 */ /* 0x000fe40000000000 */
        /* <DEDUP_REMOVED lines=17> */
.L_x_897:
        /* <DEDUP_REMOVED lines=18> */
.L_x_898:
        /* <DEDUP_REMOVED lines=18> */
.L_x_899:
        /* <DEDUP_REMOVED lines=12> */
[----:B------:R-:W-:-:S07]  /*27170*/  MOV R32, R14 ;  /* 0x0000000e00207202 */ /* 0x000fce0000000f00 */
[----:B------:R-:W-:Y:S05]  /*27180*/  WARPSYNC.COLLECTIVE R15, `(.L_x_900) ;  /* 0x000000000f087348 */ /* 0x000fea0003c00000 */
[----:B------:R0:W1:Y:S02]  /*27190*/  SHFL.IDX P6, R14, R13, R12, R11 ;  /* 0x0000000c0d0e7389 */ /* 0x00006400000c000b */
[----:B01----:R-:W-:Y:S01]  /*271a0*/  ENDCOLLECTIVE ;  /* 0x000000000000791b */ /* 0x003fe20003800000 */
.L_x_900:
[----:B------:R-:W-:Y:S02]  /*271b0*/  IMAD.MOV.U32 R13, RZ, RZ, R34 ;  /* 0x000000ffff0d7224 */ /* 0x000fe400078e0022 */
[----:B------:R-:W-:Y:S01]  /*271c0*/  IMAD.MOV.U32 R12, RZ, RZ, R3 ;  /* 0x000000ffff0c7224 */ /* 0x000fe200078e0003 */
[----:B------:R-:W-:-:S07]  /*271d0*/  MOV R25, R14 ;  /* 0x0000000e00197202 */ /* 0x000fce0000000f00 */
[----:B------:R-:W-:Y:S05]  /*271e0*/  WARPSYNC.COLLECTIVE R15, `(.L_x_901) ;  /* 0x000000000f087348 */ /* 0x000fea0003c00000 */
[----:B------:R0:W1:Y:S02]  /*271f0*/  SHFL.IDX P6, R14, R13, R12, R11 ;  /* 0x0000000c0d0e7389 */ /* 0x00006400000c000b */
[----:B01----:R-:W-:Y:S01]  /*27200*/  ENDCOLLECTIVE ;  /* 0x000000000000791b */ /* 0x003fe20003800000 */
.L_x_901:
[----:B------:R-:W-:Y:S02]  /*27210*/  IMAD.MOV.U32 R13, RZ, RZ, R20 ;  /* 0x000000ffff0d7224 */ /* 0x000fe400078e0014 */
[----:B------:R-:W-:Y:S01]  /*27220*/  IMAD.MOV.U32 R12, RZ, RZ, R7 ;  /* 0x000000ffff0c7224 */ /* 0x000fe200078e0007 */
[----:B------:R-:W-:-:S07]  /*27230*/  MOV R34, R14 ;  /* 0x0000000e00227202 */ /* 0x000fce0000000f00 */
[----:B------:R-:W-:Y:S05]  /*27240*/  WARPSYNC.COLLECTIVE R15, `(.L_x_902) ;  /* 0x000000000f087348 */ /* 0x000fea0003c00000 */
[----:B------:R0:W1:Y:S02]  /*27250*/  SHFL.IDX P6, R14, R13, R12, R11 ;  /* 0x0000000c0d0e7389 */ /* 0x00006400000c000b */
[----:B01----:R-:W-:Y:S01]  /*27260*/  ENDCOLLECTIVE ;  /* 0x000000000000791b */ /* 0x003fe20003800000 */
.L_x_902:
[----:B------:R-:W-:Y:S02]  /*27270*/  IMAD.MOV.U32 R13, RZ, RZ, R36 ;  /* 0x000000ffff0d7224 */ /* 0x000fe400078e0024 */
[----:B------:R-:W-:Y:S01]  /*27280*/  IMAD.MOV.U32 R12, RZ, RZ, R3 ;  /* 0x000000ffff0c7224 */ /* 0x000fe200078e0003 */
[----:B------:R-:W-:-:S07]  /*27290*/  MOV R27, R14 ;  /* 0x0000000e001b7202 */ /* 0x000fce0000000f00 */
[----:B------:R-:W-:Y:S05]  /*272a0*/  WARPSYNC.COLLECTIVE R15, `(.L_x_903) ;  /* 0x000000000f087348 */ /* 0x000fea0003c00000 */
[----:B------:R0:W1:Y:S02]  /*272b0*/  SHFL.IDX P6, R14, R13, R12, R11 ;  /* 0x0000000c0d0e7389 */ /* 0x00006400000c000b */
[----:B01----:R-:W-:Y:S01]  /*272c0*/  ENDCOLLECTIVE ;  /* 0x000000000000791b */ /* 0x003fe20003800000 */
.L_x_903:
[----:B------:R-:W-:Y:S01]  /*272d0*/  IMAD.MOV.U32 R13, RZ, RZ, R24 ;  /* 0x000000ffff0d7224 */ /* 0x000fe200078e0018 */
[----:B------:R-:W-:Y:S01]  /*272e0*/  SEL R24, R34, R27, P0 ;  /* 0x0000001b22187207 */ /* 0x000fe20000000000 */
[----:B------:R-:W-:Y:S01]  /*272f0*/  IMAD.MOV.U32 R12, RZ, RZ, R7 ;  /* 0x000000ffff0c7224 */ /* 0x000fe200078e0007 */
[----:B------:R-:W-:-:S07]  /*27300*/  MOV R36, R14 ;  /* 0x0000000e00247202 */ /* 0x000fce0000000f00 */
[----:B------:R-:W-:Y:S05]  /*27310*/  WARPSYNC.COLLECTIVE R15, `(.L_x_904) ;  /* 0x000000000f087348 */ /* 0x000fea0003c00000 */
[----:B------:R0:W1:Y:S02]  /*27320*/  SHFL.IDX P6, R14, R13, R12, R11 ;  /* 0x0000000c0d0e7389 */ /* 0x00006400000c000b */
[----:B01----:R-:W-:Y:S01]  /*27330*/  ENDCOLLECTIVE ;  /* 0x000000000000791b */ /* 0x003fe20003800000 */
.L_x_904:
[----:B------:R-:W-:Y:S02]  /*27340*/  IMAD.MOV.U32 R13, RZ, RZ, R38 ;  /* 0x000000ffff0d7224 */ /* 0x000fe400078e0026 */
[----:B------:R-:W-:Y:S01]  /*27350*/  IMAD.MOV.U32 R12, RZ, RZ, R3 ;  /* 0x000000ffff0c7224 */ /* 0x000fe200078e0003 */
[----:B------:R-:W-:-:S07]  /*27360*/  MOV R29, R14 ;  /* 0x0000000e001d7202 */ /* 0x000fce0000000f00 */
[----:B------:R-:W-:Y:S05]  /*27370*/  WARPSYNC.COLLECTIVE R15, `(.L_x_905) ;  /* 0x000000000f087348 */ /* 0x000fea0003c00000 */
[----:B------:R0:W1:Y:S02]  /*27380*/  SHFL.IDX P6, R14, R13, R12, R11 ;  /* 0x0000000c0d0e7389 */ /* 0x00006400000c000b */
[----:B01----:R-:W-:Y:S01]  /*27390*/  ENDCOLLECTIVE ;  /* 0x000000000000791b */ /* 0x003fe20003800000 */
.L_x_905:
[----:B------:R-:W-:Y:S01]  /*273a0*/  SEL R30, R29, R36, P0 ;  /* 0x000000241d1e7207 */ /* 0x000fe20000000000 */
[----:B------:R-:W-:Y:S01]  /*273b0*/  IMAD.MOV.U32 R13, RZ, RZ, R26 ;  /* 0x000000ffff0d7224 */ /* 0x000fe200078e001a */
[----:B------:R-:W-:Y:S01]  /*273c0*/  SEL R26, R27, R34, P0 ;  /* 0x000000221b1a7207 */ /* 0x000fe20000000000 */
[----:B------:R-:W-:Y:S01]  /*273d0*/  IMAD.MOV.U32 R12, RZ, RZ, R7 ;  /* 0x000000ffff0c7224 */ /* 0x000fe200078e0007 */
[----:B------:R-:W-:-:S07]  /*273e0*/  MOV R38, R14 ;  /* 0x0000000e00267202 */ /* 0x000fce0000000f00 */
[----:B------:R-:W-:Y:S05]  /*273f0*/  WARPSYNC.COLLECTIVE R15, `(.L_x_906) ;  /* 0x000000000f087348 */ /* 0x000fea0003c00000 */
[----:B------:R0:W1:Y:S02]  /*27400*/  SHFL.IDX P6, R14, R13, R12, R11 ;  /* 0x0000000c0d0e7389 */ /* 0x00006400000c000b */
[----:B01----:R-:W-:Y:S01]  /*27410*/  ENDCOLLECTIVE ;  /* 0x000000000000791b */ /* 0x003fe20003800000 */
.L_x_906:
[----:B------:R-:W-:Y:S02]  /*27420*/  IMAD.MOV.U32 R13, RZ, RZ, R40 ;  /* 0x000000ffff0d7224 */ /* 0x000fe400078e0028 */
[----:B------:R-:W-:Y:S01]  /*27430*/  IMAD.MOV.U32 R12, RZ, RZ, R3 ;  /* 0x000000ffff0c7224 */ /* 0x000fe200078e0003 */
[----:B------:R-:W-:-:S07]  /*27440*/  MOV R31, R14 ;  /* 0x0000000e001f7202 */ /* 0x000fce0000000f00 */
[----:B------:R-:W-:Y:S05]  /*27450*/  WARPSYNC.COLLECTIVE R15, `(.L_x_907) ;  /* 0x000000000f087348 */ /* 0x000fea0003c00000 */
[----:B------:R0:W1:Y:S02]  /*27460*/  SHFL.IDX P6, R14, R13, R12, R11 ;  /* 0x0000000c0d0e7389 */ /* 0x00006400000c000b */
[----:B01----:R-:W-:Y:S01]  /*27470*/  ENDCOLLECTIVE ;  /* 0x000000000000791b */ /* 0x003fe20003800000 */
.L_x_907:
[----:B------:R-:W-:Y:S01]  /*27480*/  SEL R34, R31, R38, P0 ;  /* 0x000000261f227207 */ /* 0x000fe20000000000 */
[----:B------:R-:W-:Y:S02]  /*27490*/  IMAD.MOV.U32 R13, RZ, RZ, R42 ;  /* 0x000000ffff0d7224 */ /* 0x000fe400078e002a */
[----:B------:R-:W-:Y:S01]  /*274a0*/  IMAD.MOV.U32 R12, RZ, RZ, R7 ;  /* 0x000000ffff0c7224 */ /* 0x000fe200078e0007 */
[----:B------:R-:W-:-:S07]  /*274b0*/  MOV R40, R14 ;  /* 0x0000000e00287202 */ /* 0x000fce0000000f00 */
[----:B------:R-:W-:Y:S05]  /*274c0*/  WARPSYNC.COLLECTIVE R15, `(.L_x_908) ;  /* 0x000000000f087348 */ /* 0x000fea0003c00000 */
[----:B------:R0:W1:Y:S02]  /*274d0*/  SHFL.IDX P6, R14, R13, R12, R11 ;  /* 0x0000000c0d0e7389 */ /* 0x00006400000c000b */
[----:B01----:R-:W-:Y:S01]  /*274e0*/  ENDCOLLECTIVE ;  /* 0x000000000000791b */ /* 0x003fe20003800000 */
.L_x_908:
[----:B------:R-:W-:Y:S02]  /*274f0*/  IMAD.MOV.U32 R13, RZ, RZ, R44 ;  /* 0x000000ffff0d7224 */ /* 0x000fe400078e002c */
[----:B------:R-:W-:Y:S01]  /*27500*/  IMAD.MOV.U32 R12, RZ, RZ, R3 ;  /* 0x000000ffff0c7224 */ /* 0x000fe200078e0003 */
[----:B------:R-:W-:-:S07]  /*27510*/  MOV R33, R14 ;  /* 0x0000000e00217202 */ /* 0x000fce0000000f00 */
[----:B------:R-:W-:Y:S05]  /*27520*/  WARPSYNC.COLLECTIVE R15, `(.L_x_909) ;  /* 0x000000000f087348 */ /* 0x000fea0003c00000 */
[----:B------:R0:W1:Y:S02]  /*27530*/  SHFL.IDX P6, R14, R13, R12, R11 ;  /* 0x0000000c0d0e7389 */ /* 0x00006400000c000b */
[----:B01----:R-:W-:Y:S01]  /*27540*/  ENDCOLLECTIVE ;  /* 0x000000000000791b */ /* 0x003fe20003800000 */
.L_x_909:
[----:B------:R-:W-:Y:S02]  /*27550*/  IMAD.MOV.U32 R13, RZ, RZ, R46 ;  /* 0x000000ffff0d7224 */ /* 0x000fe400078e002e */
[----:B------:R-:W-:Y:S01]  /*27560*/  IMAD.MOV.U32 R12, RZ, RZ, R7 ;  /* 0x000000ffff0c7224 */ /* 0x000fe200078e0007 */
[----:B------:R-:W-:-:S07]  /*27570*/  MOV R44, R14 ;  /* 0x0000000e002c7202 */ /* 0x000fce0000000f00 */
[----:B------:R-:W-:Y:S05]  /*27580*/  WARPSYNC.COLLECTIVE R15, `(.L_x_910) ;  /* 0x000000000f087348 */ /* 0x000fea0003c00000 */
[----:B------:R0:W1:Y:S02]  /*27590*/  SHFL.IDX P6, R14, R13, R12, R11 ;  /* 0x0000000c0d0e7389 */ /* 0x00006400000c000b */
[----:B01----:R-:W-:Y:S01]  /*275a0*/  ENDCOLLECTIVE ;  /* 0x000000000000791b */ /* 0x003fe20003800000 */
.L_x_910:
[----:B------:R-:W-:Y:S02]  /*275b0*/  IMAD.MOV.U32 R13, RZ, RZ, R48 ;  /* 0x000000ffff0d7224 */ /* 0x000fe400078e0030 */
[----:B------:R-:W-:Y:S01]  /*275c0*/  IMAD.MOV.U32 R12, RZ, RZ, R3 ;  /* 0x000000ffff0c7224 */ /* 0x000fe200078e0003 */
[----:B------:R-:W-:-:S07]  /*275d0*/  MOV R35, R14 ;  /* 0x0000000e00237202 */ /* 0x000fce0000000f00 */
[----:B------:R-:W-:Y:S05]  /*275e0*/  WARPSYNC.COLLECTIVE R15, `(.L_x_911) ;  /* 0x000000000f087348 */ /* 0x000fea0003c00000 */
[----:B------:R0:W1:Y:S02]  /*275f0*/  SHFL.IDX P6, R14, R13, R12, R11 ;  /* 0x0000000c0d0e7389 */ /* 0x00006400000c000b */
[----:B01----:R-:W-:Y:S01]  /*27600*/  ENDCOLLECTIVE ;  /* 0x000000000000791b */ /* 0x003fe20003800000 */
.L_x_911:
[----:B------:R-:W-:Y:S01]  /*27610*/  SEL R42, R35, R44, P0 ;  /* 0x0000002c232a7207 */ /* 0x000fe20000000000 */
[----:B------:R-:W-:Y:S02]  /*27620*/  IMAD.MOV.U32 R13, RZ, RZ, R50 ;  /* 0x000000ffff0d7224 */ /* 0x000fe400078e0032 */
[----:B------:R-:W-:Y:S01]  /*27630*/  IMAD.MOV.U32 R12, RZ, RZ, R7 ;  /* 0x000000ffff0c7224 */ /* 0x000fe200078e0007 */
[----:B------:R-:W-:-:S07]  /*27640*/  MOV R48, R14 ;  /* 0x0000000e00307202 */ /* 0x000fce0000000f00 */
[----:B------:R-:W-:Y:S05]  /*27650*/  WARPSYNC.COLLECTIVE R15, `(.L_x_912) ;  /* 0x000000000f087348 */ /* 0x000fea0003c00000 */
[----:B------:R0:W1:Y:S02]  /*27660*/  SHFL.IDX P6, R14, R13, R12, R11 ;  /* 0x0000000c0d0e7389 */ /* 0x00006400000c000b */
[----:B01----:R-:W-:Y:S01]  /*27670*/  ENDCOLLECTIVE ;  /* 0x000000000000791b */ /* 0x003fe20003800000 */
.L_x_912:
[----:B------:R-:W-:Y:S02]  /*27680*/  IMAD.MOV.U32 R13, RZ, RZ, R52 ;  /* 0x000000ffff0d7224 */ /* 0x000fe400078e0034 */
[----:B------:R-:W-:Y:S01]  /*27690*/  IMAD.MOV.U32 R12, RZ, RZ, R3 ;  /* 0x000000ffff0c7224 */ /* 0x000fe200078e0003 */
[----:B------:R-:W-:-:S07]  /*276a0*/  MOV R37, R14 ;  /* 0x0000000e00257202 */ /* 0x000fce0000000f00 */
[----:B------:R-:W-:Y:S05]  /*276b0*/  WARPSYNC.COLLECTIVE R15, `(.L_x_913) ;  /* 0x000000000f087348 */ /* 0x000fea0003c00000 */
[----:B------:R0:W1:Y:S02]  /*276c0*/  SHFL.IDX P6, R14, R13, R12, R11 ;  /* 0x0000000c0d0e7389 */ /* 0x00006400000c000b */
[----:B01----:R-:W-:Y:S01]  /*276d0*/  ENDCOLLECTIVE ;  /* 0x000000000000791b */ /* 0x003fe20003800000 */
.L_x_913:
[----:B------:R-:W-:Y:S01]  /*276e0*/  SEL R46, R37, R48, P0 ;  /* 0x00000030252e7207 */ /* 0x000fe20000000000 */
[----:B------:R-:W-:Y:S02]  /*276f0*/  IMAD.MOV.U32 R13, RZ, RZ, R54 ;  /* 0x000000ffff0d7224 */ /* 0x000fe400078e0036 */
[----:B------:R-:W-:Y:S01]  /*27700*/  IMAD.MOV.U32 R12, RZ, RZ, R7 ;  /* 0x000000ffff0c7224 */ /* 0x000fe200078e0007 */
[----:B------:R-:W-:-:S07]  /*27710*/  MOV R52, R14 ;  /* 0x0000000e00347202 */ /* 0x000fce0000000f00 */
[----:B------:R-:W-:Y:S05]  /*27720*/  WARPSYNC.COLLECTIVE R15, `(.L_x_914) ;  /* 0x000000000f087348 */ /* 0x000fea0003c00000 */
[----:B------:R0:W1:Y:S02]  /*27730*/  SHFL.IDX P6, R14, R13, R12, R11 ;  /* 0x0000000c0d0e7389 */ /* 0x00006400000c000b */
[----:B01----:R-:W-:Y:S01]  /*27740*/  ENDCOLLECTIVE ;  /* 0x000000000000791b */ /* 0x003fe20003800000 */
.L_x_914:
[----:B------:R-:W-:Y:S02]  /*27750*/  IMAD.MOV.U32 R13, RZ, RZ, R56 ;  /* 0x000000ffff0d7224 */ /* 0x000fe400078e0038 */
[----:B------:R-:W-:Y:S01]  /*27760*/  IMAD.MOV.U32 R12, RZ, RZ, R3 ;  /* 0x000000ffff0c7224 */ /* 0x000fe200078e0003 */
[----:B------:R-:W-:-:S07]  /*27770*/  MOV R39, R14 ;  /* 0x0000000e00277202 */ /* 0x000fce0000000f00 */
[----:B------:R-:W-:Y:S05]  /*27780*/  WARPSYNC.COLLECTIVE R15, `(.L_x_915) ;  /* 0x000000000f087348 */ /* 0x000fea0003c00000 */
[----:B------:R0:W1:Y:S02]  /*27790*/  SHFL.IDX P6, R14, R13, R12, R11 ;  /* 0x0000000c0d0e7389 */ /* 0x00006400000c000b */
[----:B01----:R-:W-:Y:S01]  /*277a0*/  ENDCOLLECTIVE ;  /* 0x000000000000791b */ /* 0x003fe20003800000 */
.L_x_915:
[----:B------:R-:W-:Y:S01]  /*277b0*/  SEL R50, R39, R52, P0 ;  /* 0x0000003427327207 */ /* 0x000fe20000000000 */
[----:B------:R-:W-:Y:S02]  /*277c0*/  IMAD.MOV.U32 R13, RZ, RZ, R58 ;  /* 0x000000ffff0d7224 */ /* 0x000fe400078e003a */
[----:B------:R-:W-:Y:S01]  /*277d0*/  IMAD.MOV.U32 R12, RZ, RZ, R7 ;  /* 0x000000ffff0c7224 */ /* 0x000fe200078e0007 */
[----:B------:R-:W-:-:S07]  /*277e0*/  MOV R56, R14 ;  /* 0x0000000e00387202 */ /* 0x000fce0000000f00 */
[----:B------:R-:W-:Y:S05]  /*277f0*/  WARPSYNC.COLLECTIVE R15, `(.L_x_916) ;  /* 0x000000000f087348 */ /* 0x000fea0003c00000 */
[----:B------:R0:W1:Y:S02]  /*27800*/  SHFL.IDX P6, R14, R13, R12, R11 ;  /* 0x0000000c0d0e7389 */ /* 0x00006400000c000b */
[----:B01----:R-:W-:Y:S01]  /*27810*/  ENDCOLLECTIVE ;  /* 0x000000000000791b */ /* 0x003fe20003800000 */
.L_x_916:
[----:B------:R-:W-:Y:S02]  /*27820*/  IMAD.MOV.U32 R13, RZ, RZ, R60 ;  /* 0x000000ffff0d7224 */ /* 0x000fe400078e003c */
[----:B------:R-:W-:Y:S01]  /*27830*/  IMAD.MOV.U32 R12, RZ, RZ, R3 ;  /* 0x000000ffff0c7224 */ /* 0x000fe200078e0003 */
[----:B------:R-:W-:-:S07]  /*27840*/  MOV R41, R14 ;  /* 0x0000000e00297202 */ /* 0x000fce0000000f00 */
[----:B------:R-:W-:Y:S05]  /*27850*/  WARPSYNC.COLLECTIVE R15, `(.L_x_917) ;  /* 0x000000000f087348 */ /* 0x000fea0003c00000 */
[----:B------:R0:W1:Y:S02]  /*27860*/  SHFL.IDX P6, R14, R13, R12, R11 ;  /* 0x0000000c0d0e7389 */ /* 0x00006400000c000b */
[----:B01----:R-:W-:Y:S01]  /*27870*/  ENDCOLLECTIVE ;  /* 0x000000000000791b */ /* 0x003fe20003800000 */
.L_x_917:
[----:B------:R-:W-:Y:S01]  /*27880*/  SEL R54, R41, R56, P0 ;  /* 0x0000003829367207 */ /* 0x000fe20000000000 */
[----:B------:R-:W-:Y:S02]  /*27890*/  IMAD.MOV.U32 R13, RZ, RZ, R62 ;  /* 0x000000ffff0d7224 */ /* 0x000fe400078e003e */
[----:B------:R-:W-:Y:S01]  /*278a0*/  IMAD.MOV.U32 R12, RZ, RZ, R7 ;  /* 0x000000ffff0c7224 */ /* 0x000fe200078e0007 */
[----:B------:R-:W-:-:S07]  /*278b0*/  MOV R60, R14 ;  /* 0x0000000e003c7202 */ /* 0x000fce0000000f00 */
[----:B------:R-:W-:Y:S05]  /*278c0*/  WARPSYNC.COLLECTIVE R15, `(.L_x_918) ;  /* 0x000000000f087348 */ /* 0x000fea0003c00000 */
[----:B------:R0:W1:Y:S02]  /*278d0*/  SHFL.IDX P6, R14, R13, R12, R11 ;  /* 0x0000000c0d0e7389 */ /* 0x00006400000c000b */
[----:B01----:R-:W-:Y:S01]  /*278e0*/  ENDCOLLECTIVE ;  /* 0x000000000000791b */ /* 0x003fe20003800000 */
.L_x_918:
[----:B------:R-:W-:Y:S02]  /*278f0*/  IMAD.MOV.U32 R13, RZ, RZ, R64 ;  /* 0x000000ffff0d7224 */ /* 0x000fe400078e0040 */
[----:B------:R-:W-:Y:S01]  /*27900*/  IMAD.MOV.U32 R12, RZ, RZ, R3 ;  /* 0x000000ffff0c7224 */ /* 0x000fe200078e0003 */
[----:B------:R-:W-:-:S07]  /*27910*/  MOV R43, R14 ;  /* 0x0000000e002b7202 */ /* 0x000fce0000000f00 */
[----:B------:R-:W-:Y:S05]  /*27920*/  WARPSYNC.COLLECTIVE R15, `(.L_x_919) ;  /* 0x000000000f087348 */ /* 0x000fea0003c00000 */
[----:B------:R0:W1:Y:S02]  /*27930*/  SHFL.IDX P6, R14, R13, R12, R11 ;  /* 0x0000000c0d0e7389 */ /* 0x00006400000c000b */
[----:B01----:R-:W-:Y:S01]  /*27940*/  ENDCOLLECTIVE ;  /* 0x000000000000791b */ /* 0x003fe20003800000 */
.L_x_919:
[----:B------:R-:W-:Y:S01]  /*27950*/  SEL R58, R43, R60, P0 ;  /* 0x0000003c2b3a7207 */ /* 0x000fe20000000000 */
[----:B------:R-:W-:Y:S02]  /*27960*/  IMAD.MOV.U32 R13, RZ, RZ, R66 ;  /* 0x000000ffff0d7224 */ /* 0x000fe400078e0042 */
[----:B------:R-:W-:Y:S01]  /*27970*/  IMAD.MOV.U32 R12, RZ, RZ, R7 ;  /* 0x000000ffff0c7224 */ /* 0x000fe200078e0007 */
[----:B------:R-:W-:-:S07]  /*27980*/  MOV R64, R14 ;  /* 0x0000000e00407202 */ /* 0x000fce0000000f00 */
[----:B------:R-:W-:Y:S05]  /*27990*/  WARPSYNC.COLLECTIVE R15, `(.L_x_920) ;  /* 0x000000000f087348 */ /* 0x000fea0003c00000 */
[----:B------:R0:W1:Y:S02]  /*279a0*/  SHFL.IDX P6, R14, R13, R12, R11 ;  /* 0x0000000c0d0e7389 */ /* 0x00006400000c000b */
[----:B01----:R-:W-:Y:S01]  /*279b0*/  ENDCOLLECTIVE ;  /* 0x000000000000791b */ /* 0x003fe20003800000 */
.L_x_920:
[----:B------:R-:W-:Y:S02]  /*279c0*/  IMAD.MOV.U32 R13, RZ, RZ, R68 ;  /* 0x000000ffff0d7224 */ /* 0x000fe400078e0044 */
[----:B------:R-:W-:Y:S01]  /*279d0*/  IMAD.MOV.U32 R12, RZ, RZ, R3 ;  /* 0x000000ffff0c7224 */ /* 0x000fe200078e0003 */
[----:B------:R-:W-:-:S07]  /*279e0*/  MOV R45, R14 ;  /* 0x0000000e002d7202 */ /* 0x000fce0000000f00 */
[----:B------:R-:W-:Y:S05]  /*279f0*/  WARPSYNC.COLLECTIVE R15, `(.L_x_921) ;  /* 0x000000000f087348 */ /* 0x000fea0003c00000 */
[----:B------:R0:W1:Y:S02]  /*27a00*/  SHFL.IDX P6, R14, R13, R12, R11 ;  /* 0x0000000c0d0e7389 */ /* 0x00006400000c000b */
[----:B01----:R-:W-:Y:S01]  /*27a10*/  ENDCOLLECTIVE ;  /* 0x000000000000791b */ /* 0x003fe20003800000 */
.L_x_921:
[----:B------:R-:W-:Y:S01]  /*27a20*/  SEL R62, R45, R64, P0 ;  /* 0x000000402d3e7207 */ /* 0x000fe20000000000 */
[----:B------:R-:W-:Y:S02]  /*27a30*/  IMAD.MOV.U32 R13, RZ, RZ, R70 ;  /* 0x000000ffff0d7224 */ /* 0x000fe400078e0046 */
[----:B------:R-:W-:Y:S01]  /*27a40*/  IMAD.MOV.U32 R12, RZ, RZ, R7 ;  /* 0x000000ffff0c7224 */ /* 0x000fe200078e0007 */
[----:B------:R-:W-:-:S07]  /*27a50*/  MOV R68, R14 ;  /* 0x0000000e00447202 */ /* 0x000fce0000000f00 */
[----:B------:R-:W-:Y:S05]  /*27a60*/  WARPSYNC.COLLECTIVE R15, `(.L_x_922) ;  /* 0x000000000f087348 */ /* 0x000fea0003c00000 */
[----:B------:R0:W1:Y:S02]  /*27a70*/  SHFL.IDX P6, R14, R13, R12, R11 ;  /* 0x0000000c0d0e7389 */ /* 0x00006400000c000b */
[----:B01----:R-:W-:Y:S01]  /*27a80*/  ENDCOLLECTIVE ;  /* 0x000000000000791b */ /* 0x003fe20003800000 */
.L_x_922:
[----:B------:R-:W-:Y:S02]  /*27a90*/  IMAD.MOV.U32 R13, RZ, RZ, R72 ;  /* 0x000000ffff0d7224 */ /* 0x000fe400078e0048 */
[----:B------:R-:W-:Y:S01]  /*27aa0*/  IMAD.MOV.U32 R12, RZ, RZ, R3 ;  /* 0x000000ffff0c7224 */ /* 0x000fe200078e0003 */
[----:B------:R-:W-:-:S07]  /*27ab0*/  MOV R47, R14 ;  /* 0x0000000e002f7202 */ /* 0x000fce0000000f00 */
[----:B------:R-:W-:Y:S05]  /*27ac0*/  WARPSYNC.COLLECTIVE R15, `(.L_x_923) ;  /* 0x000000000f087348 */ /* 0x000fea0003c00000 */
[----:B------:R0:W1:Y:S02]  /*27ad0*/  SHFL.IDX P6, R14, R13, R12, R11 ;  /* 0x0000000c0d0e7389 */ /* 0x00006400000c000b */
[----:B01----:R-:W-:Y:S01]  /*27ae0*/  ENDCOLLECTIVE ;  /* 0x000000000000791b */ /* 0x003fe20003800000 */
.L_x_923:
[----:B------:R-:W-:Y:S01]  /*27af0*/  SEL R66, R47, R68, P0 ;  /* 0x000000442f427207 */ /* 0x000fe20000000000 */
[----:B------:R-:W-:Y:S02]  /*27b00*/  IMAD.MOV.U32 R13, RZ, RZ, R74 ;  /* 0x000000ffff0d7224 */ /* 0x000fe400078e004a */
[----:B------:R-:W-:Y:S01]  /*27b10*/  IMAD.MOV.U32 R12, RZ, RZ, R7 ;  /* 0x000000ffff0c7224 */ /* 0x000fe200078e0007 */
[----:B------:R-:W-:-:S07]  /*27b20*/  MOV R72, R14 ;  /* 0x0000000e00487202 */ /* 0x000fce0000000f00 */
[----:B------:R-:W-:Y:S05]  /*27b30*/  WARPSYNC.COLLECTIVE R15, `(.L_x_924) ;  /* 0x000000000f087348 */ /* 0x000fea0003c00000 */
[----:B------:R0:W1:Y:S02]  /*27b40*/  SHFL.IDX P6, R14, R13, R12, R11 ;  /* 0x0000000c0d0e7389 */ /* 0x00006400000c000b */
[----:B01----:R-:W-:Y:S01]  /*27b50*/  ENDCOLLECTIVE ;  /* 0x000000000000791b */ /* 0x003fe20003800000 */
.L_x_924:
[----:B------:R-:W-:Y:S02]  /*27b60*/  IMAD.MOV.U32 R13, RZ, RZ, R78 ;  /* 0x000000ffff0d7224 */ /* 0x000fe400078e004e */
[----:B------:R-:W-:Y:S01]  /*27b70*/  IMAD.MOV.U32 R12, RZ, RZ, R3 ;  /* 0x000000ffff0c7224 */ /* 0x000fe200078e0003 */
[----:B------:R-:W-:-:S07]  /*27b80*/  MOV R49, R14 ;  /* 0x0000000e00317202 */ /* 0x000fce0000000f00 */
[----:B------:R-:W-:Y:S05]  /*27b90*/  WARPSYNC.COLLECTIVE R15, `(.L_x_925) ;  /* 0x000000000f087348 */ /* 0x000fea0003c00000 */
[----:B------:R0:W1:Y:S02]  /*27ba0*/  SHFL.IDX P6, R14, R13, R12, R11 ;  /* 0x0000000c0d0e7389 */ /* 0x00006400000c000b */
[----:B01----:R-:W-:Y:S01]  /*27bb0*/  ENDCOLLECTIVE ;  /* 0x000000000000791b */ /* 0x003fe20003800000 */
.L_x_925:
[----:B------:R-:W-:Y:S01]  /*27bc0*/  SEL R70, R49, R72, P0 ;  /* 0x0000004831467207 */ /* 0x000fe20000000000 */
[----:B------:R-:W-:Y:S02]  /*27bd0*/  IMAD.MOV.U32 R13, RZ, RZ, R80 ;  /* 0x000000ffff0d7224 */ /* 0x000fe400078e0050 */
[----:B------:R-:W-:Y:S01]  /*27be0*/  IMAD.MOV.U32 R12, RZ, RZ, R7 ;  /* 0x000000ffff0c7224 */ /* 0x000fe200078e0007 */
[----:B------:R-:W-:-:S07]  /*27bf0*/  MOV R78, R14 ;  /* 0x0000000e004e7202 */ /* 0x000fce0000000f00 */
[----:B------:R-:W-:Y:S05]  /*27c00*/  WARPSYNC.COLLECTIVE R15, `(.L_x_926) ;  /* 0x000000000f087348 */ /* 0x000fea0003c00000 */
[----:B------:R0:W1:Y:S02]  /*27c10*/  SHFL.IDX P6, R14, R13, R12, R11 ;  /* 0x0000000c0d0e7389 */ /* 0x00006400000c000b */
[----:B01----:R-:W-:Y:S01]  /*27c20*/  ENDCOLLECTIVE ;  /* 0x000000000000791b */ /* 0x003fe20003800000 */
.L_x_926:
[----:B------:R-:W-:Y:S02]  /*27c30*/  IMAD.MOV.U32 R13, RZ, RZ, R82 ;  /* 0x000000ffff0d7224 */ /* 0x000fe400078e0052 */
[----:B------:R-:W-:Y:S01]  /*27c40*/  IMAD.MOV.U32 R12, RZ, RZ, R3 ;  /* 0x000000ffff0c7224 */ /* 0x000fe200078e0003 */
[----:B------:R-:W-:-:S07]  /*27c50*/  MOV R51, R14 ;  /* 0x0000000e00337202 */ /* 0x000fce0000000f00 */
[----:B------:R-:W-:Y:S05]  /*27c60*/  WARPSYNC.COLLECTIVE R15, `(.L_x_927) ;  /* 0x000000000f087348 */ /* 0x000fea0003c00000 */
[----:B------:R0:W1:Y:S02]  /*27c70*/  SHFL.IDX P6, R14, R13, R12, R11 ;  /* 0x0000000c0d0e7389 */ /* 0x00006400000c000b */
[----:B01----:R-:W-:Y:S01]  /*27c80*/  ENDCOLLECTIVE ;  /* 0x000000000000791b */ /* 0x003fe20003800000 */
.L_x_927:
[----:B------:R-:W-:Y:S01]  /*27c90*/  SEL R74, R51, R78, P0 ;  /* 0x0000004e334a7207 */ /* 0x000fe20000000000 */
[----:B------:R-:W-:Y:S02]  /*27ca0*/  IMAD.MOV.U32 R13, RZ, RZ, R84 ;  /* 0x000000ffff0d7224 */ /* 0x000fe400078e0054 */
[----:B------:R-:W-:Y:S01]  /*27cb0*/  IMAD.MOV.U32 R12, RZ, RZ, R7 ;  /* 0x000000ffff0c7224 */ /* 0x000fe200078e0007 */
[----:B------:R-:W-:-:S07]  /*27cc0*/  MOV R82, R14 ;  /* 0x0000000e00527202 */ /* 0x000fce0000000f00 */
[----:B------:R-:W-:Y:S05]  /*27cd0*/  WARPSYNC.COLLECTIVE R15, `(.L_x_928) ;  /* 0x000000000f087348 */ /* 0x000fea0003c00000 */
[----:B------:R0:W1:Y:S02]  /*27ce0*/  SHFL.IDX P6, R14, R13, R12, R11 ;  /* 0x0000000c0d0e7389 */ /* 0x00006400000c000b */
[----:B01----:R-:W-:Y:S01]  /*27cf0*/  ENDCOLLECTIVE ;  /* 0x000000000000791b */ /* 0x003fe20003800000 */
.L_x_928:
[----:B------:R-:W-:Y:S02]  /*27d00*/  IMAD.MOV.U32 R13, RZ, RZ, R86 ;  /* 0x000000ffff0d7224 */ /* 0x000fe400078e0056 */
[----:B------:R-:W-:Y:S01]  /*27d10*/  IMAD.MOV.U32 R12, RZ, RZ, R3 ;  /* 0x000000ffff0c7224 */ /* 0x000fe200078e0003 */
[----:B------:R-:W-:-:S07]  /*27d20*/  MOV R53, R14 ;  /* 0x0000000e00357202 */ /* 0x000fce0000000f00 */
[----:B------:R-:W-:Y:S05]  /*27d30*/  WARPSYNC.COLLECTIVE R15, `(.L_x_929) ;  /* 0x000000000f087348 */ /* 0x000fea0003c00000 */
[----:B------:R0:W1:Y:S02]  /*27d40*/  SHFL.IDX P6, R14, R13, R12, R11 ;  /* 0x0000000c0d0e7389 */ /* 0x00006400000c000b */
[----:B01----:R-:W-:Y:S01]  /*27d50*/  ENDCOLLECTIVE ;  /* 0x000000000000791b */ /* 0x003fe20003800000 */
.L_x_929:
[----:B------:R-:W-:Y:S02]  /*27d60*/  IMAD.MOV.U32 R13, RZ, RZ, R88 ;  /* 0x000000ffff0d7224 */ /* 0x000fe400078e0058 */
[----:B------:R-:W-:Y:S01]  /*27d70*/  IMAD.MOV.U32 R12, RZ, RZ, R7 ;  /* 0x000000ffff0c7224 */ /* 0x000fe200078e0007 */
[----:B------:R-:W-:-:S07]  /*27d80*/  MOV R86, R14 ;  /* 0x0000000e00567202 */ /* 0x000fce0000000f00 */
[----:B------:R-:W-:Y:S05]  /*27d90*/  WARPSYNC.COLLECTIVE R15, `(.L_x_930) ;  /* 0x000000000f087348 */ /* 0x000fea0003c00000 */
[----:B------:R0:W1:Y:S02]  /*27da0*/  SHFL.IDX P6, R14, R13, R12, R11 ;  /* 0x0000000c0d0e7389 */ /* 0x00006400000c000b */
[----:B01----:R-:W-:Y:S01]  /*27db0*/  ENDCOLLECTIVE ;  /* 0x000000000000791b */ /* 0x003fe20003800000 */
.L_x_930:
[----:B------:R-:W-:Y:S02]  /*27dc0*/  IMAD.MOV.U32 R13, RZ, RZ, R90 ;  /* 0x000000ffff0d7224 */ /* 0x000fe400078e005a */
[----:B------:R-:W-:Y:S01]  /*27dd0*/  IMAD.MOV.U32 R12, RZ, RZ, R3 ;  /* 0x000000ffff0c7224 */ /* 0x000fe200078e0003 */
[----:B------:R-:W-:-:S07]  /*27de0*/  MOV R57, R14 ;  /* 0x0000000e00397202 */ /* 0x000fce0000000f00 */
[----:B------:R-:W-:Y:S05]  /*27df0*/  WARPSYNC.COLLECTIVE R15, `(.L_x_931) ;  /* 0x000000000f087348 */ /* 0x000fea0003c00000 */
[----:B------:R0:W1:Y:S02]  /*27e00*/  SHFL.IDX P6, R14, R13, R12, R11 ;  /* 0x0000000c0d0e7389 */ /* 0x00006400000c000b */
[----:B01----:R-:W-:Y:S01]  /*27e10*/  ENDCOLLECTIVE ;  /* 0x000000000000791b */ /* 0x003fe20003800000 */
.L_x_931:
[----:B------:R-:W-:Y:S02]  /*27e20*/  IMAD.MOV.U32 R13, RZ, RZ, R92 ;  /* 0x000000ffff0d7224 */ /* 0x000fe400078e005c */
[----:B------:R-:W-:Y:S01]  /*27e30*/  IMAD.MOV.U32 R12, RZ, RZ, R7 ;  /* 0x000000ffff0c7224 */ /* 0x000fe200078e0007 */
[----:B------:R-:W-:-:S07]  /*27e40*/  MOV R90, R14 ;  /* 0x0000000e005a7202 */ /* 0x000fce0000000f00 */
[----:B------:R-:W-:Y:S05]  /*27e50*/  WARPSYNC.COLLECTIVE R15, `(.L_x_932) ;  /* 0x000000000f087348 */ /* 0x000fea0003c00000 */
[----:B------:R0:W1:Y:S02]  /*27e60*/  SHFL.IDX P6, R14, R13, R12, R11 ;  /* 0x0000000c0d0e7389 */ /* 0x00006400000c000b */
[----:B01----:R-:W-:Y:S01]  /*27e70*/  ENDCOLLECTIVE ;  /* 0x000000000000791b */ /* 0x003fe20003800000 */
.L_x_932:
[----:B------:R-:W-:Y:S02]  /*27e80*/  IMAD.MOV.U32 R13, RZ, RZ, R94 ;  /* 0x000000ffff0d7224 */ /* 0x000fe400078e005e */
[----:B------:R-:W-:Y:S01]  /*27e90*/  IMAD.MOV.U32 R12, RZ, RZ, R3 ;  /* 0x000000ffff0c7224 */ /* 0x000fe200078e0003 */
[----:B------:R-:W-:-:S07]  /*27ea0*/  MOV R61, R14 ;  /* 0x0000000e003d7202 */ /* 0x000fce0000000f00 */
[----:B------:R-:W-:Y:S05]  /*27eb0*/  WARPSYNC.COLLECTIVE R15, `(.L_x_933) ;  /* 0x000000000f087348 */ /* 0x000fea0003c00000 */
[----:B------:R0:W1:Y:S02]  /*27ec0*/  SHFL.IDX P6, R14, R13, R12, R11 ;  /* 0x0000000c0d0e7389 */ /* 0x00006400000c000b */
[----:B01----:R-:W-:Y:S01]  /*27ed0*/  ENDCOLLECTIVE ;  /* 0x000000000000791b */ /* 0x003fe20003800000 */
.L_x_933:
[----:B------:R-:W-:Y:S02]  /*27ee0*/  IMAD.MOV.U32 R13, RZ, RZ, R96 ;  /* 0x000000ffff0d7224 */ /* 0x000fe400078e0060 */
[----:B------:R-:W-:Y:S01]  /*27ef0*/  IMAD.MOV.U32 R12, RZ, RZ, R7 ;  /* 0x000000ffff0c7224 */ /* 0x000fe200078e0007 */
[----:B------:R-:W-:-:S07]  /*27f00*/  MOV R94, R14 ;  /* 0x0000000e005e7202 */ /* 0x000fce0000000f00 */
[----:B------:R-:W-:Y:S05]  /*27f10*/  WARPSYNC.COLLECTIVE R15, `(.L_x_934) ;  /* 0x000000000f087348 */ /* 0x000fea0003c00000 */
[----:B------:R0:W1:Y:S02]  /*27f20*/  SHFL.IDX P6, R14, R13, R12, R11 ;  /* 0x0000000c0d0e7389 */ /* 0x00006400000c000b */
[----:B01----:R-:W-:Y:S01]  /*27f30*/  ENDCOLLECTIVE ;  /* 0x000000000000791b */ /* 0x003fe20003800000 */
.L_x_934:
[----:B------:R-:W-:Y:S02]  /*27f40*/  IMAD.MOV.U32 R13, RZ, RZ, R98 ;  /* 0x000000ffff0d7224 */ /* 0x000fe400078e0062 */
[----:B------:R-:W-:Y:S01]  /*27f50*/  IMAD.MOV.U32 R12, RZ, RZ, R3 ;  /* 0x000000ffff0c7224 */ /* 0x000fe200078e0003 */
[----:B------:R-:W-:-:S07]  /*27f60*/  MOV R65, R14 ;  /* 0x0000000e00417202 */ /* 0x000fce0000000f00 */
[----:B------:R-:W-:Y:S05]  /*27f70*/  WARPSYNC.COLLECTIVE R15, `(.L_x_935) ;  /* 0x000000000f087348 */ /* 0x000fea0003c00000 */
[----:B------:R0:W1:Y:S02]  /*27f80*/  SHFL.IDX P6, R14, R13, R12, R11 ;  /* 0x0000000c0d0e7389 */ /* 0x00006400000c000b */
[----:B01----:R-:W-:Y:S01]  /*27f90*/  ENDCOLLECTIVE ;  /* 0x000000000000791b */ /* 0x003fe20003800000 */
.L_x_935:
[----:B------:R-:W-:Y:S01]  /*27fa0*/  SEL R27, R65, R94, P0 ;  /* 0x0000005e411b7207 */ /* 0x000fe20000000000 */
[----:B------:R-:W-:Y:S02]  /*27fb0*/  IMAD.MOV.U32 R13, RZ, RZ, R100 ;  /* 0x000000ffff0d7224 */ /* 0x000fe400078e0064 */
[----:B------:R-:W-:Y:S01]  /*27fc0*/  IMAD.MOV.U32 R12, RZ, RZ, R7 ;  /* 0x000000ffff0c7224 */ /* 0x000fe200078e0007 */
[----:B------:R-:W-:-:S07]  /*27fd0*/  MOV R98, R14 ;  /* 0x0000000e00627202 */ /* 0x000fce0000000f00 */
[----:B------:R-:W-:Y:S05]  /*27fe0*/  WARPSYNC.COLLECTIVE R15, `(.L_x_936) ;  /* 0x000000000f087348 */ /* 0x000fea0003c00000 */
[----:B------:R0:W1:Y:S02]  /*27ff0*/  SHFL.IDX P6, R14, R13, R12, R11 ;  /* 0x0000000c0d0e7389 */ /* 0x00006400000c000b */
[----:B01----:R-:W-:Y:S01]  /*28000*/  ENDCOLLECTIVE ;  /* 0x000000000000791b */ /* 0x003fe20003800000 */
.L_x_936:
[----:B------:R-:W-:Y:S02]  /*28010*/  IMAD.MOV.U32 R13, RZ, RZ, R108 ;  /* 0x000000ffff0d7224 */ /* 0x000fe400078e006c */
[----:B------:R-:W-:Y:S01]  /*28020*/  IMAD.MOV.U32 R12, RZ, RZ, R3 ;  /* 0x000000ffff0c7224 */ /* 0x000fe200078e0003 */
[----:B------:R-:W-:-:S07]  /*28030*/  MOV R69, R14 ;  /* 0x0000000e00457202 */ /* 0x000fce0000000f00 */
[----:B------:R-:W-:Y:S05]  /*28040*/  WARPSYNC.COLLECTIVE R15, `(.L_x_937) ;  /* 0x000000000f087348 */ /* 0x000fea0003c00000 */
[----:B------:R0:W1:Y:S02]  /*28050*/  SHFL.IDX P6, R14, R13, R12, R11 ;  /* 0x0000000c0d0e7389 */ /* 0x00006400000c000b */
[----:B01----:R-:W-:Y:S01]  /*28060*/  ENDCOLLECTIVE ;  /* 0x000000000000791b */ /* 0x003fe20003800000 */
.L_x_937:
[----:B------:R-:W-:Y:S02]  /*28070*/  IMAD.MOV.U32 R13, RZ, RZ, R110 ;  /* 0x000000ffff0d7224 */ /* 0x000fe400078e006e */
[----:B------:R-:W-:Y:S01]  /*28080*/  IMAD.MOV.U32 R12, RZ, RZ, R7 ;  /* 0x000000ffff0c7224 */ /* 0x000fe200078e0007 */
[----:B------:R-:W-:-:S07]  /*28090*/  MOV R108, R14 ;  /* 0x0000000e006c7202 */ /* 0x000fce0000000f00 */
[----:B------:R-:W-:Y:S05]  /*280a0*/  WARPSYNC.COLLECTIVE R15, `(.L_x_938) ;  /* 0x000000000f087348 */ /* 0x000fea0003c00000 */
[----:B------:R0:W1:Y:S02]  /*280b0*/  SHFL.IDX P6, R14, R13, R12, R11 ;  /* 0x0000000c0d0e7389 */ /* 0x00006400000c000b */
[----:B01----:R-:W-:Y:S01]  /*280c0*/  ENDCOLLECTIVE ;  /* 0x000000000000791b */ /* 0x003fe20003800000 */
.L_x_938:
[----:B------:R-:W-:Y:S02]  /*280d0*/  IMAD.MOV.U32 R13, RZ, RZ, R112 ;  /* 0x000000ffff0d7224 */ /* 0x000fe400078e0070 */
[----:B------:R-:W-:Y:S01]  /*280e0*/  IMAD.MOV.U32 R12, RZ, RZ, R3 ;  /* 0x000000ffff0c7224 */ /* 0x000fe200078e0003 */
[----:B------:R-:W-:-:S07]  /*280f0*/  MOV R107, R14 ;  /* 0x0000000e006b7202 */ /* 0x000fce0000000f00 */
[----:B------:R-:W-:Y:S05]  /*28100*/  WARPSYNC.COLLECTIVE R15, `(.L_x_939) ;  /* 0x000000000f087348 */ /* 0x000fea0003c00000 */
[----:B------:R0:W1:Y:S02]  /*28110*/  SHFL.IDX P6, R14, R13, R12, R11 ;  /* 0x0000000c0d0e7389 */ /* 0x00006400000c000b */
[----:B01----:R-:W-:Y:S01]  /*28120*/  ENDCOLLECTIVE ;  /* 0x000000000000791b */ /* 0x003fe20003800000 */
.L_x_939:
[----:B------:R-:W-:Y:S02]  /*28130*/  IMAD.MOV.U32 R13, RZ, RZ, R114 ;  /* 0x000000ffff0d7224 */ /* 0x000fe400078e0072 */
[----:B------:R-:W-:Y:S01]  /*28140*/  IMAD.MOV.U32 R12, RZ, RZ, R7 ;  /* 0x000000ffff0c7224 */ /* 0x000fe200078e0007 */
[----:B------:R-:W-:-:S07]  /*28150*/  MOV R112, R14 ;  /* 0x0000000e00707202 */ /* 0x000fce0000000f00 */
[----:B------:R-:W-:Y:S05]  /*28160*/  WARPSYNC.COLLECTIVE R15, `(.L_x_940) ;  /* 0x000000000f087348 */ /* 0x000fea0003c00000 */
[----:B------:R0:W1:Y:S02]  /*28170*/  SHFL.IDX P6, R14, R13, R12, R11 ;  /* 0x0000000c0d0e7389 */ /* 0x00006400000c000b */
[----:B01----:R-:W-:Y:S01]  /*28180*/  ENDCOLLECTIVE ;  /* 0x000000000000791b */ /* 0x003fe20003800000 */
.L_x_940:
[----:B------:R-:W-:Y:S02]  /*28190*/  IMAD.MOV.U32 R13, RZ, RZ, R116 ;  /* 0x000000ffff0d7224 */ /* 0x000fe400078e0074 */
[----:B------:R-:W-:Y:S01]  /*281a0*/  IMAD.MOV.U32 R12, RZ, RZ, R3 ;  /* 0x000000ffff0c7224 */ /* 0x000fe200078e0003 */
[----:B------:R-:W-:-:S07]  /*281b0*/  MOV R109, R14 ;  /* 0x0000000e006d7202 */ /* 0x000fce0000000f00 */
[----:B------:R-:W-:Y:S05]  /*281c0*/  WARPSYNC.COLLECTIVE R15, `(.L_x_941) ;  /* 0x000000000f087348 */ /* 0x000fea0003c00000 */
[----:B------:R0:W1:Y:S02]  /*281d0*/  SHFL.IDX P6, R14, R13, R12, R11 ;  /* 0x0000000c0d0e7389 */ /* 0x00006400000c000b */
[----:B01----:R-:W-:Y:S01]  /*281e0*/  ENDCOLLECTIVE ;  /* 0x000000000000791b */ /* 0x003fe20003800000 */
.L_x_941:
[----:B------:R-:W-:Y:S02]  /*281f0*/  IMAD.MOV.U32 R13, RZ, RZ, R118 ;  /* 0x000000ffff0d7224 */ /* 0x000fe400078e0076 */
[----:B------:R-:W-:Y:S01]  /*28200*/  IMAD.MOV.U32 R12, RZ, RZ, R7 ;  /* 0x000000ffff0c7224 */ /* 0x000fe200078e0007 */
[----:B------:R-:W-:-:S07]  /*28210*/  MOV R116, R14 ;  /* 0x0000000e00747202 */ /* 0x000fce0000000f00 */
[----:B------:R-:W-:Y:S05]  /*28220*/  WARPSYNC.COLLECTIVE R15, `(.L_x_942) ;  /* 0x000000000f087348 */ /* 0x000fea0003c00000 */
[----:B------:R0:W1:Y:S02]  /*28230*/  SHFL.IDX P6, R14, R13, R12, R11 ;  /* 0x0000000c0d0e7389 */ /* 0x00006400000c000b */
[----:B01----:R-:W-:Y:S01]  /*28240*/  ENDCOLLECTIVE ;  /* 0x000000000000791b */ /* 0x003fe20003800000 */
.L_x_942:
[----:B------:R-:W-:Y:S02]  /*28250*/  IMAD.MOV.U32 R13, RZ, RZ, R120 ;  /* 0x000000ffff0d7224 */ /* 0x000fe400078e0078 */
[----:B------:R-:W-:Y:S01]  /*28260*/  IMAD.MOV.U32 R12, RZ, RZ, R3 ;  /* 0x000000ffff0c7224 */ /* 0x000fe200078e0003 */
[----:B------:R-:W-:-:S07]  /*28270*/  MOV R111, R14 ;  /* 0x0000000e006f7202 */ /* 0x000fce0000000f00 */
[----:B------:R-:W-:Y:S05]  /*28280*/  WARPSYNC.COLLECTIVE R15, `(.L_x_943) ;  /* 0x000000000f087348 */ /* 0x000fea0003c00000 */
[----:B------:R0:W1:Y:S02]  /*28290*/  SHFL.IDX P6, R14, R13, R12, R11 ;  /* 0x0000000c0d0e7389 */ /* 0x00006400000c000b */
[----:B01----:R-:W-:Y:S01]  /*282a0*/  ENDCOLLECTIVE ;  /* 0x000000000000791b */ /* 0x003fe20003800000 */
.L_x_943:
[----:B------:R-:W-:Y:S02]  /*282b0*/  IMAD.MOV.U32 R13, RZ, RZ, R122 ;  /* 0x000000ffff0d7224 */ /* 0x000fe400078e007a */
[----:B------:R-:W-:Y:S01]  /*282c0*/  IMAD.MOV.U32 R12, RZ, RZ, R7 ;  /* 0x000000ffff0c7224 */ /* 0x000fe200078e0007 */
[----:B------:R-:W-:-:S07]  /*282d0*/  MOV R120, R14 ;  /* 0x0000000e00787202 */ /* 0x000fce0000000f00 */
[----:B------:R-:W-:Y:S05]  /*282e0*/  WARPSYNC.COLLECTIVE R15, `(.L_x_944) ;  /* 0x000000000f087348 */ /* 0x000fea0003c00000 */
[----:B------:R0:W1:Y:S02]  /*282f0*/  SHFL.IDX P6, R14, R13, R12, R11 ;  /* 0x0000000c0d0e7389 */ /* 0x00006400000c000b */
[----:B01----:R-:W-:Y:S01]  /*28300*/  ENDCOLLECTIVE ;  /* 0x000000000000791b */ /* 0x003fe20003800000 */
.L_x_944:
[----:B------:R-:W-:Y:S02]  /*28310*/  IMAD.MOV.U32 R13, RZ, RZ, R124 ;  /* 0x000000ffff0d7224 */ /* 0x000fe400078e007c */
[----:B------:R-:W-:Y:S01]  /*28320*/  IMAD.MOV.U32 R12, RZ, RZ, R3 ;  /* 0x000000ffff0c7224 */ /* 0x000fe200078e0003 */
[----:B------:R-:W-:-:S07]  /*28330*/  MOV R113, R14 ;  /* 0x0000000e00717202 */ /* 0x000fce0000000f00 */
[----:B------:R-:W-:Y:S05]  /*28340*/  WARPSYNC.COLLECTIVE R15, `(.L_x_945) ;  /* 0x000000000f087348 */ /* 0x000fea0003c00000 */
[----:B------:R0:W1:Y:S02]  /*28350*/  SHFL.IDX P6, R14, R13, R12, R11 ;  /* 0x0000000c0d0e7389 */ /* 0x00006400000c000b */
[----:B01----:R-:W-:Y:S01]  /*28360*/  ENDCOLLECTIVE ;  /* 0x000000000000791b */ /* 0x003fe20003800000 */
.L_x_945:
[----:B------:R-:W-:Y:S02]  /*28370*/  IMAD.MOV.U32 R13, RZ, RZ, R126 ;  /* 0x000000ffff0d7224 */ /* 0x000fe400078e007e */
[----:B------:R-:W-:Y:S01]  /*28380*/  IMAD.MOV.U32 R12, RZ, RZ, R7 ;  /* 0x000000ffff0c7224 */ /* 0x000fe200078e0007 */
[----:B------:R-:W-:-:S07]  /*28390*/  MOV R124, R14 ;  /* 0x0000000e007c7202 */ /* 0x000fce0000000f00 */
[----:B------:R-:W-:Y:S05]  /*283a0*/  WARPSYNC.COLLECTIVE R15, `(.L_x_946) ;  /* 0x000000000f087348 */ /* 0x000fea0003c00000 */
[----:B------:R0:W1:Y:S02]  /*283b0*/  SHFL.IDX P6, R14, R13, R12, R11 ;  /* 0x0000000c0d0e7389 */ /* 0x00006400000c000b */
[----:B01----:R-:W-:Y:S01]  /*283c0*/  ENDCOLLECTIVE ;  /* 0x000000000000791b */ /* 0x003fe20003800000 */
.L_x_946:
[----:B------:R-:W-:Y:S02]  /*283d0*/  IMAD.MOV.U32 R13, RZ, RZ, R128 ;  /* 0x000000ffff0d7224 */ /* 0x000fe400078e0080 */
[----:B------:R-:W-:Y:S01]  /*283e0*/  IMAD.MOV.U32 R12, RZ, RZ, R3 ;  /* 0x000000ffff0c7224 */ /* 0x000fe200078e0003 */
[----:B------:R-:W-:-:S07]  /*283f0*/  MOV R115, R14 ;  /* 0x0000000e00737202 */ /* 0x000fce0000000f00 */
[----:B------:R-:W-:Y:S05]  /*28400*/  WARPSYNC.COLLECTIVE R15, `(.L_x_947) ;  /* 0x000000000f087348 */ /* 0x000fea0003c00000 */
[----:B------:R0:W1:Y:S02]  /*28410*/  SHFL.IDX P6, R14, R13, R12, R11 ;  /* 0x0000000c0d0e7389 */ /* 0x00006400000c000b */
[----:B01----:R-:W-:Y:S01]  /*28420*/  ENDCOLLECTIVE ;  /* 0x000000000000791b */ /* 0x003fe20003800000 */
.L_x_947:
[----:B------:R-:W-:Y:S02]  /*28430*/  IMAD.MOV.U32 R13, RZ, RZ, R130 ;  /* 0x000000ffff0d7224 */ /* 0x000fe400078e0082 */
[----:B------:R-:W-:Y:S01]  /*28440*/  IMAD.MOV.U32 R12, RZ, RZ, R7 ;  /* 0x000000ffff0c7224 */ /* 0x000fe200078e0007 */
[----:B------:R-:W-:-:S07]  /*28450*/  MOV R55, R14 ;  /* 0x0000000e00377202 */ /* 0x000fce0000000f00 */
[----:B------:R-:W-:Y:S05]  /*28460*/  WARPSYNC.COLLECTIVE R15, `(.L_x_948) ;  /* 0x000000000f087348 */ /* 0x000fea0003c00000 */
[----:B------:R0:W1:Y:S02]  /*28470*/  SHFL.IDX P6, R14, R13, R12, R11 ;  /* 0x0000000c0d0e7389 */ /* 0x00006400000c000b */
[----:B01----:R-:W-:Y:S01]  /*28480*/  ENDCOLLECTIVE ;  /* 0x000000000000791b */ /* 0x003fe20003800000 */
.L_x_948:
[----:B------:R-:W-:Y:S02]  /*28490*/  IMAD.MOV.U32 R13, RZ, RZ, R132 ;  /* 0x000000ffff0d7224 */ /* 0x000fe400078e0084 */
[----:B------:R-:W-:Y:S01]  /*284a0*/  IMAD.MOV.U32 R12, RZ, RZ, R3 ;  /* 0x000000ffff0c7224 */ /* 0x000fe200078e0003 */
[----:B------:R-:W-:-:S07]  /*284b0*/  MOV R130, R14 ;  /* 0x0000000e00827202 */ /* 0x000fce0000000f00 */
[----:B------:R-:W-:Y:S05]  /*284c0*/  WARPSYNC.COLLECTIVE R15, `(.L_x_949) ;  /* 0x000000000f087348 */ /* 0x000fea0003c00000 */
[----:B------:R0:W1:Y:S02]  /*284d0*/  SHFL.IDX P6, R14, R13, R12, R11 ;  /* 0x0000000c0d0e7389 */ /* 0x00006400000c000b */
[----:B01----:R-:W-:Y:S01]  /*284e0*/  ENDCOLLECTIVE ;  /* 0x000000000000791b */ /* 0x003fe20003800000 */
.L_x_949:
[----:B------:R-:W-:Y:S02]  /*284f0*/  IMAD.MOV.U32 R13, RZ, RZ, R134 ;  /* 0x000000ffff0d7224 */ /* 0x000fe400078e0086 */
[----:B------:R-:W-:Y:S01]  /*28500*/  IMAD.MOV.U32 R12, RZ, RZ, R7 ;  /* 0x000000ffff0c7224 */ /* 0x000fe200078e0007 */
[----:B------:R-:W-:-:S07]  /*28510*/  MOV R59, R14 ;  /* 0x0000000e003b7202 */ /* 0x000fce0000000f00 */
[----:B------:R-:W-:Y:S05]  /*28520*/  WARPSYNC.COLLECTIVE R15, `(.L_x_950) ;  /* 0x000000000f087348 */ /* 0x000fea0003c00000 */
[----:B------:R0:W1:Y:S02]  /*28530*/  SHFL.IDX P6, R14, R13, R12, R11 ;  /* 0x0000000c0d0e7389 */ /* 0x00006400000c000b */
[----:B01----:R-:W-:Y:S01]  /*28540*/  ENDCOLLECTIVE ;  /* 0x000000000000791b */ /* 0x003fe20003800000 */
.L_x_950:
[----:B------:R-:W-:Y:S02]  /*28550*/  IMAD.MOV.U32 R13, RZ, RZ, R136 ;  /* 0x000000ffff0d7224 */ /* 0x000fe400078e0088 */
[----:B------:R-:W-:Y:S01]  /*28560*/  IMAD.MOV.U32 R12, RZ, RZ, R3 ;  /* 0x000000ffff0c7224 */ /* 0x000fe200078e0003 */
[----:B------:R-:W-:-:S07]  /*28570*/  MOV R134, R14 ;  /* 0x0000000e00867202 */ /* 0x000fce0000000f00 */
[----:B------:R-:W-:Y:S05]  /*28580*/  WARPSYNC.COLLECTIVE R15, `(.L_x_951) ;  /* 0x000000000f087348 */ /* 0x000fea0003c00000 */
[----:B------:R0:W1:Y:S02]  /*28590*/  SHFL.IDX P6, R14, R13, R12, R11 ;  /* 0x0000000c0d0e7389 */ /* 0x00006400000c000b */
[----:B01----:R-:W-:Y:S01]  /*285a0*/  ENDCOLLECTIVE ;  /* 0x000000000000791b */ /* 0x003fe20003800000 */
.L_x_951:
[----:B------:R-:W-:Y:S02]  /*285b0*/  IMAD.MOV.U32 R13, RZ, RZ, R138 ;  /* 0x000000ffff0d7224 */ /* 0x000fe400078e008a */
[----:B------:R-:W-:Y:S01]  /*285c0*/  IMAD.MOV.U32 R12, RZ, RZ, R7 ;  /* 0x000000ffff0c7224 */ /* 0x000fe200078e0007 */
[----:B------:R-:W-:-:S07]  /*285d0*/  MOV R63, R14 ;  /* 0x0000000e003f7202 */ /* 0x000fce0000000f00 */
[----:B------:R-:W-:Y:S05]  /*285e0*/  WARPSYNC.COLLECTIVE R15, `(.L_x_952) ;  /* 0x000000000f087348 */ /* 0x000fea0003c00000 */
[----:B------:R0:W1:Y:S02]  /*285f0*/  SHFL.IDX P6, R14, R13, R12, R11 ;  /* 0x0000000c0d0e7389 */ /* 0x00006400000c000b */
[----:B01----:R-:W-:Y:S01]  /*28600*/  ENDCOLLECTIVE ;  /* 0x000000000000791b */ /* 0x003fe20003800000 */
.L_x_952:
[----:B------:R-:W-:Y:S02]  /*28610*/  IMAD.MOV.U32 R13, RZ, RZ, R140 ;  /* 0x000000ffff0d7224 */ /* 0x000fe400078e008c */
[----:B------:R-:W-:Y:S01]  /*28620*/  IMAD.MOV.U32 R12, RZ, RZ, R3 ;  /* 0x000000ffff0c7224 */ /* 0x000fe200078e0003 */
[----:B------:R-:W-:-:S07]  /*28630*/  MOV R138, R14 ;  /* 0x0000000e008a7202 */ /* 0x000fce0000000f00 */
[----:B------:R-:W-:Y:S05]  /*28640*/  WARPSYNC.COLLECTIVE R15, `(.L_x_953) ;  /* 0x000000000f087348 */ /* 0x000fea0003c00000 */
[----:B------:R0:W1:Y:S02]  /*28650*/  SHFL.IDX P6, R14, R13, R12, R11 ;  /* 0x0000000c0d0e7389 */ /* 0x00006400000c000b */
[----:B01----:R-:W-:Y:S01]  /*28660*/  ENDCOLLECTIVE ;  /* 0x000000000000791b */ /* 0x003fe20003800000 */
.L_x_953:
[----:B------:R-:W-:Y:S02]  /*28670*/  IMAD.MOV.U32 R13, RZ, RZ, R142 ;  /* 0x000000ffff0d7224 */ /* 0x000fe400078e008e */
[----:B------:R-:W-:Y:S01]  /*28680*/  IMAD.MOV.U32 R12, RZ, RZ, R7 ;  /* 0x000000ffff0c7224 */ /* 0x000fe200078e0007 */
[----:B------:R-:W-:-:S07]  /*28690*/  MOV R67, R14 ;  /* 0x0000000e00437202 */ /* 0x000fce0000000f00 */
[----:B------:R-:W-:Y:S05]  /*286a0*/  WARPSYNC.COLLECTIVE R15, `(.L_x_954) ;  /* 0x000000000f087348 */ /* 0x000fea0003c00000 */
[----:B------:R0:W1:Y:S02]  /*286b0*/  SHFL.IDX P6, R14, R13, R12, R11 ;  /* 0x0000000c0d0e7389 */ /* 0x00006400000c000b */
[----:B01----:R-:W-:Y:S01]  /*286c0*/  ENDCOLLECTIVE ;  /* 0x000000000000791b */ /* 0x003fe20003800000 */
.L_x_954:
[----:B------:R-:W-:Y:S02]  /*286d0*/  IMAD.MOV.U32 R13, RZ, RZ, R144 ;  /* 0x000000ffff0d7224 */ /* 0x000fe400078e0090 */
[----:B------:R-:W-:Y:S01]  /*286e0*/  IMAD.MOV.U32 R12, RZ, RZ, R3 ;  /* 0x000000ffff0c7224 */ /* 0x000fe200078e0003 */
[----:B------:R-:W-:-:S07]  /*286f0*/  MOV R142, R14 ;  /* 0x0000000e008e7202 */ /* 0x000fce0000000f00 */
[----:B------:R-:W-:Y:S05]  /*28700*/  WARPSYNC.COLLECTIVE R15, `(.L_x_955) ;  /* 0x000000000f087348 */ /* 0x000fea0003c00000 */
[----:B------:R0:W1:Y:S02]  /*28710*/  SHFL.IDX P6, R14, R13, R12, R11 ;  /* 0x0000000c0d0e7389 */ /* 0x00006400000c000b */
[----:B01----:R-:W-:Y:S01]  /*28720*/  ENDCOLLECTIVE ;  /* 0x000000000000791b */ /* 0x003fe20003800000 */
.L_x_955:
[----:B------:R-:W-:Y:S02]  /*28730*/  IMAD.MOV.U32 R13, RZ, RZ, R146 ;  /* 0x000000ffff0d7224 */ /* 0x000fe400078e0092 */
[----:B------:R-:W-:Y:S01]  /*28740*/  IMAD.MOV.U32 R12, RZ, RZ, R7 ;  /* 0x000000ffff0c7224 */ /* 0x000fe200078e0007 */
[----:B------:R-:W-:-:S07]  /*28750*/  MOV R71, R14 ;  /* 0x0000000e00477202 */ /* 0x000fce0000000f00 */
[----:B------:R-:W-:Y:S05]  /*28760*/  WARPSYNC.COLLECTIVE R15, `(.L_x_956) ;  /* 0x000000000f087348 */ /* 0x000fea0003c00000 */
[----:B------:R0:W1:Y:S02]  /*28770*/  SHFL.IDX P6, R14, R13, R12, R11 ;  /* 0x0000000c0d0e7389 */ /* 0x00006400000c000b */
[----:B01----:R-:W-:Y:S01]  /*28780*/  ENDCOLLECTIVE ;  /* 0x000000000000791b */ /* 0x003fe20003800000 */
.L_x_956:
[----:B------:R-:W-:Y:S01]  /*28790*/  IMAD.MOV.U32 R13, RZ, RZ, R6 ;  /* 0x000000ffff0d7224 */ /* 0x000fe200078e0006 */
[----:B------:R-:W-:Y:S01]  /*287a0*/  SEL R6, R28, R9, P0 ;  /* 0x000000091c067207 */ /* 0x000fe20000000000 */
[----:B------:R-:W-:Y:S01]  /*287b0*/  IMAD.MOV.U32 R12, RZ, RZ, R3 ;  /* 0x000000ffff0c7224 */ /* 0x000fe200078e0003 */
[----:B------:R-:W-:Y:S02]  /*287c0*/  SEL R28, R36, R29, P0 ;  /* 0x0000001d241c7207 */ /* 0x000fe40000000000 */
[----:B------:R-:W-:Y:S02]  /*287d0*/  SEL R36, R40, R33, P0 ;  /* 0x0000002128247207 */ /* 0x000fe40000000000 */
[----:B------:R-:W-:Y:S02]  /*287e0*/  SEL R9, R86, R57, P0 ;  /* 0x0000003956097207 */ /* 0x000fe40000000000 */
[----:B------:R-:W-:Y:S02]  /*287f0*/  SEL R29, R98, R69, P0 ;  /* 0x00000045621d7207 */ /* 0x000fe40000000000 */
[----:B------:R-:W-:-:S07]  /*28800*/  MOV R146, R14 ;  /* 0x0000000e00927202 */ /* 0x000fce0000000f00 */
[----:B------:R-:W-:Y:S05]  /*28810*/  WARPSYNC.COLLECTIVE R15, `(.L_x_957) ;  /* 0x000000000f087348 */ /* 0x000fea0003c00000 */
[----:B------:R0:W1:Y:S02]  /*28820*/  SHFL.IDX P6, R14, R13, R12, R11 ;  /* 0x0000000c0d0e7389 */ /* 0x00006400000c000b */
[----:B01----:R-:W-:Y:S01]  /*28830*/  ENDCOLLECTIVE ;  /* 0x000000000000791b */ /* 0x003fe20003800000 */
.L_x_957:
[----:B------:R-:W-:Y:S01]  /*28840*/  IMAD.MOV.U32 R13, RZ, RZ, R5 ;  /* 0x000000ffff0d7224 */ /* 0x000fe200078e0005 */
[----:B------:R-:W-:Y:S01]  /*28850*/  SEL R5, R82, R53, P0 ;  /* 0x0000003552057207 */ /* 0x000fe20000000000 */
[----:B------:R-:W-:Y:S01]  /*28860*/  IMAD.MOV.U32 R12, RZ, RZ, R7 ;  /* 0x000000ffff0c7224 */ /* 0x000fe200078e0007 */
[----:B------:R-:W-:Y:S02]  /*28870*/  SEL R7, R53, R82, P0 ;  /* 0x0000005235077207 */ /* 0x000fe40000000000 */
[----:B------:R-:W-:Y:S02]  /*28880*/  SEL R53, R55, R130, P0 ;  /* 0x0000008237357207 */ /* 0x000fe40000000000 */
[----:B------:R-:W-:Y:S02]  /*28890*/  SEL R55, R130, R55, P0 ;  /* 0x0000003782377207 */ /* 0x000fe40000000000 */
[----:B------:R-:W-:-:S07]  /*288a0*/  MOV R75, R14 ;  /* 0x0000000e004b7202 */ /* 0x000fce0000000f00 */
[----:B------:R-:W-:Y:S05]  /*288b0*/  WARPSYNC.COLLECTIVE R15, `(.L_x_958) ;  /* 0x000000000f087348 */ /* 0x000fea0003c00000 */
[----:B------:R0:W1:Y:S02]  /*288c0*/  SHFL.IDX P6, R14, R13, R12, R11 ;  /* 0x0000000c0d0e7389 */ /* 0x00006400000c000b */
[----:B01----:R-:W-:Y:S01]  /*288d0*/  ENDCOLLECTIVE ;  /* 0x000000000000791b */ /* 0x003fe20003800000 */
.L_x_958:
[----:B------:R-:W-:Y:S02]  /*288e0*/  SEL R12, R32, R25, P0 ;  /* 0x00000019200c7207 */ /* 0x000fe40000000000 */
[----:B------:R-:W-:Y:S02]  /*288f0*/  SEL R11, R57, R86, P0 ;  /* 0x00000056390b7207 */ /* 0x000fe40000000000 */
[----:B------:R-:W-:Y:S02]  /*28900*/  SEL R13, R90, R61, P0 ;  /* 0x0000003d5a0d7207 */ /* 0x000fe40000000000 */
[----:B------:R-:W-:Y:S02]  /*28910*/  SEL R15, R61, R90, P0 ;  /* 0x0000005a3d0f7207 */ /* 0x000fe40000000000 */
[----:B------:R-:W-:Y:S02]  /*28920*/  SEL R57, R59, R134, P0 ;  /* 0x000000863b397207 */ /* 0x000fe40000000000 */
[----:B------:R-:W-:-:S02]  /*28930*/  MOV R20, R14 ;  /* 0x0000000e00147202 */ /* 0x000fc40000000f00 */
        /* <DEDUP_REMOVED lines=14> */
[----:B------:R-:W-:Y:S01]  /*28a20*/  IMAD.MOV.U32 R78, RZ, RZ, RZ ;  /* 0x000000ffff4e7224 */ /* 0x000fe200078e00ff */
        /* <DEDUP_REMOVED lines=16> */
[----:B------:R-:W-:Y:S01]  /*28b30*/  SEL R71, R146, R71, P0 ;  /* 0x0000004792477207 */ /* 0x000fe20000000000 */
[----:B------:R-:W-:Y:S06]  /*28b40*/  BRA `(.L_x_959) ;  /* 0xffffff2800b87947 */ /* 0x000fec000383ffff */
.L_x_677:
[----:B------:R-:W-:Y:S01]  /*28b50*/  IMAD.MOV.U32 R13, RZ, RZ, R2 ;  /* 0x000000ffff0d7224 */ /* 0x000fe200078e0002 */
[----:B------:R-:W-:Y:S01]  /*28b60*/  MOV R12, RZ ;  /* 0x000000ff000c7202 */ /* 0x000fe20000000f00 */
[----:B------:R-:W-:Y:S02]  /*28b70*/  IMAD.MOV.U32 R11, RZ, RZ, 0x181f ;  /* 0x0000181fff0b7424 */ /* 0x000fe400078e00ff */
[----:B------:R-:W-:-:S07]  /*28b80*/  IMAD.MOV.U32 R15, RZ, RZ, -0x1 ;  /* 0xffffffffff0f7424 */ /* 0x000fce00078e00ff */
[----:B01----:R-:W-:Y:S05]  /*28b90*/  WARPSYNC.COLLECTIVE R15, `(.L_x_960) ;  /* 0x000000000f087348 */ /* 0x003fea0003c00000 */
[----:B------:R2:W3:Y:S02]  /*28ba0*/  SHFL.IDX P6, R14, R13, R12, R11 ;  /* 0x0000000c0d0e7389 */ /* 0x0004e400000c000b */
[----:B0123--:R-:W-:Y:S01]  /*28bb0*/  ENDCOLLECTIVE ;  /* 0x000000000000791b */ /* 0x00ffe20003800000 */
.L_x_960:
[----:B------:R-:W-:Y:S01]  /*28bc0*/  IMAD.MOV.U32 R13, RZ, RZ, R0 ;  /* 0x000000ffff0d7224 */ /* 0x000fe200078e0000 */
[----:B------:R-:W-:-:S07]  /*28bd0*/  MOV R3, R14 ;  /* 0x0000000e00037202 */ /* 0x000fce0000000f00 */
[----:B------:R-:W-:Y:S05]  /*28be0*/  WARPSYNC.COLLECTIVE R15, `(.L_x_961) ;  /* 0x000000000f087348 */ /* 0x000fea0003c00000 */
[----:B------:R0:W1:Y:S02]  /*28bf0*/  SHFL.IDX P6, R14, R13, R12, R11 ;  /* 0x0000000c0d0e7389 */ /* 0x00006400000c000b */
[----:B01----:R-:W-:Y:S01]  /*28c00*/  ENDCOLLECTIVE ;  /* 0x000000000000791b */ /* 0x003fe20003800000 */
.L_x_961:
[----:B------:R-:W-:Y:S05]  /*28c10*/  BRA `(.L_x_962) ;  /* 0xffffff4800487947 */ /* 0x000fea000383ffff */
.L_x_680:
[----:B------:R-:W-:Y:S01]  /*28c20*/  BSSY B1, `(.L_x_963) ;  /* 0x0000008000017945 */ /* 0x000fe20003800000 */
[----:B---3--:R-:W-:Y:S01]  /*28c30*/  IMAD.MOV.U32 R13, RZ, RZ, R2 ;  /* 0x000000ffff0d7224 */ /* 0x008fe200078e0002 */
[----:B------:R-:W-:Y:S01]  /*28c40*/  MOV R12, 0x1 ;  /* 0x00000001000c7802 */ /* 0x000fe20000000f00 */
[----:B------:R-:W-:Y:S02]  /*28c50*/  IMAD.MOV.U32 R11, RZ, RZ, 0x181f ;  /* 0x0000181fff0b7424 */ /* 0x000fe400078e00ff */
[----:B------:R-:W-:-:S07]  /*28c60*/  IMAD.MOV.U32 R15, RZ, RZ, -0x1 ;  /* 0xffffffffff0f7424 */ /* 0x000fce00078e00ff */
[----:B012-4-:R-:W-:Y:S05]  /*28c70*/  WARPSYNC.COLLECTIVE R15, `(.L_x_964) ;  /* 0x000000000f087348 */ /* 0x017fea0003c00000 */
[----:B----4-:R3:W4:Y:S02]  /*28c80*/  SHFL.IDX P6, R14, R13, R12, R11 ;  /* 0x0000000c0d0e7389 */ /* 0x01072400000c000b */
[----:B01234-:R-:W-:Y:S01]  /*28c90*/  ENDCOLLECTIVE ;  /* 0x000000000000791b */ /* 0x01ffe20003800000 */
.L_x_964:
[----:B------:R-:W-:Y:S05]  /*28ca0*/  BSYNC B1 ;  /* 0x0000000000017941 */ /* 0x000fea0003800000 */
.L_x_963:
        /* <DEDUP_REMOVED lines=8> */
.L_x_965:
[----:B------:R-:W-:Y:S05]  /*28d30*/  BRA `(.L_x_966) ;  /* 0xffffff4800687947 */ /* 0x000fea000383ffff */
.L_x_683:
        /* <DEDUP_REMOVED lines=8> */
.L_x_968:
[----:B------:R-:W-:Y:S05]  /*28dc0*/  BSYNC B1 ;  /* 0x0000000000017941 */ /* 0x000fea0003800000 */
.L_x_967:
        /* <DEDUP_REMOVED lines=8> */
.L_x_969:
[----:B------:R-:W-:Y:S05]  /*28e50*/  BRA `(.L_x_970) ;  /* 0xffffff4800887947 */ /* 0x000fea000383ffff */
.L_x_686:
        /* <DEDUP_REMOVED lines=8> */
.L_x_972:
[----:B------:R-:W-:Y:S05]  /*28ee0*/  BSYNC B1 ;  /* 0x0000000000017941 */ /* 0x000fea0003800000 */
.L_x_971:
        /* <DEDUP_REMOVED lines=8> */
.L_x_973:
[----:B------:R-:W-:Y:S05]  /*28f70*/  BRA `(.L_x_974) ;  /* 0xffffff4800a87947 */ /* 0x000fea000383ffff */
.L_x_702:
[----:B0-----:R-:W0:Y:S01]  /*28f80*/  S2R R8, SR_TID.X ;  /* 0x0000000000087919 */ /* 0x001e220000002100 */
[----:B------:R-:W-:Y:S01]  /*28f90*/  BSSY B1, `(.L_x_975) ;  /* 0x000000a000017945 */ /* 0x000fe20003800000 */
[----:B------:R-:W-:Y:S01]  /*28fa0*/  MOV R12, RZ ;  /* 0x000000ff000c7202 */ /* 0x000fe20000000f00 */
[----:B------:R-:W-:Y:S02]  /*28fb0*/  IMAD.MOV.U32 R11, RZ, RZ, 0x1f ;  /* 0x0000001fff0b7424 */ /* 0x000fe400078e00ff */
[----:B------:R-:W-:Y:S01]  /*28fc0*/  IMAD.MOV.U32 R15, RZ, RZ, -0x1 ;  /* 0xffffffffff0f7424 */ /* 0x000fe200078e00ff */
[----:B0-----:R-:W-:-:S04]  /*28fd0*/  SHF.R.U32.HI R8, RZ, 0x5, R8 ;  /* 0x00000005ff087819 */ /* 0x001fc80000011608 */
[----:B------:R-:W-:-:S05]  /*28fe0*/  LOP3.LUT R8, R8, 0x3, RZ, 0xc0, !PT ;  /* 0x0000000308087812 */ /* 0x000fca00078ec0ff */
[----:B------:R-:W-:-:S07]  /*28ff0*/  IMAD.MOV.U32 R13, RZ, RZ, R8 ;  /* 0x000000ffff0d7224 */ /* 0x000fce00078e0008 */
[----:B------:R-:W-:Y:S05]  /*29000*/  WARPSYNC.COLLECTIVE R15, `(.L_x_976) ;  /* 0x000000000f087348 */ /* 0x000fea0003c00000 */
[----:B------:R0:W1:Y:S02]  /*29010*/  SHFL.IDX P6, R14, R13, R12, R11 ;  /* 0x0000000c0d0e7389 */ /* 0x00006400000c000b */
[----:B01----:R-:W-:Y:S01]  /*29020*/  ENDCOLLECTIVE ;  /* 0x000000000000791b */ /* 0x003fe20003800000 */
.L_x_976:
[----:B------:R-:W-:Y:S05]  /*29030*/  BSYNC B1 ;  /* 0x0000000000017941 */ /* 0x000fea0003800000 */
.L_x_975:
[----:B------:R-:W-:Y:S05]  /*29040*/  BRA `(.L_x_977) ;  /* 0xffffff5c00947947 */ /* 0x000fea000383ffff */
.L_x_704:
[----:B------:R-:W-:Y:S01]  /*29050*/  BSSY B1, `(.L_x_978) ;  /* 0x0000006000017945 */ /* 0x000fe20003800000 */
[----:B------:R-:W-:-:S07]  /*29060*/  MOV R15, 0xffffffff ;  /* 0xffffffff000f7802 */ /* 0x000fce0000000f00 */
[----:B01----:R-:W-:Y:S05]  /*29070*/  WARPSYNC.COLLECTIVE R15, `(.L_x_979) ;  /* 0x000000000f0c7348 */ /* 0x003fea0003c00000 */
[----:B------:R-:W-:Y:S02]  /*29080*/  ELECT P6, UR62, PT ;  /* 0x00000000003e782f */ /* 0x000fe400038c0000 */
[----:B------:R-:W-:Y:S01]  /*29090*/  MOV R14, UR62 ;  /* 0x0000003e000e7c02 */ /* 0x000fe20008000f00 */
[----:B01----:R-:W-:Y:S10]  /*290a0*/  ENDCOLLECTIVE ;  /* 0x000000000000791b */ /* 0x003ff40003800000 */
.L_x_979:
[----:B------:R-:W-:Y:S05]  /*290b0*/  BSYNC B1 ;  /* 0x0000000000017941 */ /* 0x000fea0003800000 */
.L_x_978:
[----:B------:R-:W-:Y:S05]  /*290c0*/  BRA `(.L_x_703) ;  /* 0xffffff5c008c7947 */ /* 0x000fea000383ffff */
.L_x_706:
[----:B-1----:R1:W2:Y:S02]  /*290d0*/  SYNCS.PHASECHK.TRANS64.TRYWAIT P0, [R23+URZ+0x38820], R5 ;  /* 0x03882005170075a7 */ /* 0x0022a4000800017f */
[----:B--2---:R-:W-:Y:S05]  /*290e0*/  @!P0 NANOSLEEP.SYNCS 0x989680 ;  /* 0x009896800000895d */ /* 0x004fea0003900000 */
[----:B------:R-:W2:Y:S02]  /*290f0*/  @!P0 SYNCS.PHASECHK.TRANS64 P0, [R23+URZ+0x38820], R5 ;  /* 0x03882005170085a7 */ /* 0x000ea4000800007f */
[----:B--2---:R-:W-:Y:S05]  /*29100*/  @!P0 BRA `(.L_x_706) ;  /* 0xfffffffc00f08947 */ /* 0x004fea000383ffff */
[----:B------:R-:W-:Y:S05]  /*29110*/  BRA `(.L_x_980) ;  /* 0xffffff5c009c7947 */ /* 0x000fea000383ffff */
.L_x_710:
[----:B0-----:R0:W2:Y:S02]  /*29120*/  SYNCS.PHASECHK.TRANS64.TRYWAIT P0, [R9+URZ+0x388a0], R8 ;  /* 0x0388a008090075a7 */ /* 0x0010a4000800017f */
[----:B--2---:R-:W-:Y:S05]  /*29130*/  @!P0 NANOSLEEP.SYNCS 0x989680 ;  /* 0x009896800000895d */ /* 0x004fea0003900000 */
[----:B------:R-:W2:Y:S02]  /*29140*/  @!P0 SYNCS.PHASECHK.TRANS64 P0, [R9+URZ+0x388a0], R8 ;  /* 0x0388a008090085a7 */ /* 0x000ea4000800007f */
[----:B--2---:R-:W-:Y:S05]  /*29150*/  @!P0 BRA `(.L_x_710) ;  /* 0xfffffffc00f08947 */ /* 0x004fea000383ffff */
[----:B------:R-:W-:Y:S05]  /*29160*/  BRA `(.L_x_981) ;  /* 0xffffff5c00b47947 */ /* 0x000fea000383ffff */
.L_x_716:
[----:B-1----:R1:W2:Y:S02]  /*29170*/  SYNCS.PHASECHK.TRANS64.TRYWAIT P0, [R9+URZ+0x388c0], R8 ;  /* 0x0388c008090075a7 */ /* 0x0022a4000800017f */
[----:B--2---:R-:W-:Y:S05]  /*29180*/  @!P0 NANOSLEEP.SYNCS 0x989680 ;  /* 0x009896800000895d */ /* 0x004fea0003900000 */
[----:B------:R-:W2:Y:S02]  /*29190*/  @!P0 SYNCS.PHASECHK.TRANS64 P0, [R9+URZ+0x388c0], R8 ;  /* 0x0388c008090085a7 */ /* 0x000ea4000800007f */
[----:B--2---:R-:W-:Y:S05]  /*291a0*/  @!P0 BRA `(.L_x_716) ;  /* 0xfffffffc00f08947 */ /* 0x004fea000383ffff */
[----:B------:R-:W-:Y:S05]  /*291b0*/  BRA `(.L_x_982) ;  /* 0xffffff6000707947 */ /* 0x000fea000383ffff */
.L_x_724:
[----:B0-----:R0:W2:Y:S02]  /*291c0*/  SYNCS.PHASECHK.TRANS64.TRYWAIT P1, [R8+URZ+0x388a0], R7 ;  /* 0x0388a007080075a7 */ /* 0x0010a4000802017f */
[----:B--2---:R-:W-:Y:S05]  /*291d0*/  @!P1 NANOSLEEP.SYNCS 0x989680 ;  /* 0x009896800000995d */ /* 0x004fea0003900000 */
[----:B------:R-:W2:Y:S02]  /*291e0*/  @!P1 SYNCS.PHASECHK.TRANS64 P1, [R8+URZ+0x388a0], R7 ;  /* 0x0388a007080095a7 */ /* 0x000ea4000802007f */
[----:B--2---:R-:W-:Y:S05]  /*291f0*/  @!P1 BRA `(.L_x_724) ;  /* 0xfffffffc00f09947 */ /* 0x004fea000383ffff */
[----:B------:R-:W-:Y:S05]  /*29200*/  BRA `(.L_x_983) ;  /* 0xffffff6400687947 */ /* 0x000fea000383ffff */
.L_x_730:
[----:B-1----:R1:W2:Y:S02]  /*29210*/  SYNCS.PHASECHK.TRANS64.TRYWAIT P1, [R8+URZ+0x388c0], R7 ;  /* 0x0388c007080075a7 */ /* 0x0022a4000802017f */
[----:B--2---:R-:W-:Y:S05]  /*29220*/  @!P1 NANOSLEEP.SYNCS 0x989680 ;  /* 0x009896800000995d */ /* 0x004fea0003900000 */
[----:B------:R-:W2:Y:S02]  /*29230*/  @!P1 SYNCS.PHASECHK.TRANS64 P1, [R8+URZ+0x388c0], R7 ;  /* 0x0388c007080095a7 */ /* 0x000ea4000802007f */
[----:B--2---:R-:W-:Y:S05]  /*29240*/  @!P1 BRA `(.L_x_730) ;  /* 0xfffffffc00f09947 */ /* 0x004fea000383ffff */
[----:B------:R-:W-:Y:S05]  /*29250*/  BRA `(.L_x_984) ;  /* 0xffffff6800207947 */ /* 0x000fea000383ffff */
.L_x_746:
[----:B------:R-:W0:Y:S01]  /*29260*/  S2R R20, SR_TID.X ;  /* 0x0000000000147919 */ /* 0x000e220000002100 */
[----:B------:R-:W-:Y:S01]  /*29270*/  BSSY B0, `(.L_x_985) ;  /* 0x000000a000007945 */ /* 0x000fe20003800000 */
[----:B------:R-:W-:Y:S01]  /*29280*/  IMAD.MOV.U32 R12, RZ, RZ, RZ ;  /* 0x000000ffff0c7224 */ /* 0x000fe200078e00ff */
[----:B------:R-:W-:Y:S01]  /*29290*/  MOV R11, 0x1f ;  /* 0x0000001f000b7802 */ /* 0x000fe20000000f00 */
[----:B------:R-:W-:Y:S01]  /*292a0*/  IMAD.MOV.U32 R15, RZ, RZ, -0x1 ;  /* 0xffffffffff0f7424 */ /* 0x000fe200078e00ff */
[----:B0-----:R-:W-:-:S04]  /*292b0*/  SHF.R.U32.HI R9, RZ, 0x5, R20 ;  /* 0x00000005ff097819 */ /* 0x001fc80000011614 */
[----:B------:R-:W-:-:S05]  /*292c0*/  LOP3.LUT R9, R9, 0x3, RZ, 0xc0, !PT ;  /* 0x0000000309097812 */ /* 0x000fca00078ec0ff */
[----:B------:R-:W-:-:S07]  /*292d0*/  IMAD.MOV.U32 R13, RZ, RZ, R9 ;  /* 0x000000ffff0d7224 */ /* 0x000fce00078e0009 */
[----:B-----5:R-:W-:Y:S05]  /*292e0*/  WARPSYNC.COLLECTIVE R15, `(.L_x_986) ;  /* 0x000000000f087348 */ /* 0x020fea0003c00000 */
[----:B------:R0:W1:Y:S02]  /*292f0*/  SHFL.IDX P6, R14, R13, R12, R11 ;  /* 0x0000000c0d0e7389 */ /* 0x00006400000c000b */
[----:B01---5:R-:W-:Y:S01]  /*29300*/  ENDCOLLECTIVE ;  /* 0x000000000000791b */ /* 0x023fe20003800000 */
.L_x_986:
[----:B------:R-:W-:Y:S05]  /*29310*/  BSYNC B0 ;  /* 0x0000000000007941 */ /* 0x000fea0003800000 */
.L_x_985:
[----:B------:R-:W-:Y:S05]  /*29320*/  BRA `(.L_x_987) ;  /* 0xffffff7400447947 */ /* 0x000fea000383ffff */
.L_x_749:
[----:B0-----:R0:W1:Y:S02]  /*29330*/  SYNCS.PHASECHK.TRANS64.TRYWAIT P0, [R6+URZ+0x38880], R25 ;  /* 0x03888019060075a7 */ /* 0x001064000800017f */
[----:B-1----:R-:W-:Y:S05]  /*29340*/  @!P0 NANOSLEEP.SYNCS 0x989680 ;  /* 0x009896800000895d */ /* 0x002fea0003900000 */
[----:B------:R-:W1:Y:S02]  /*29350*/  @!P0 SYNCS.PHASECHK.TRANS64 P0, [R6+URZ+0x38880], R25 ;  /* 0x03888019060085a7 */ /* 0x000e64000800007f */
[----:B-1----:R-:W-:Y:S05]  /*29360*/  @!P0 BRA `(.L_x_749) ;  /* 0xfffffffc00f08947 */ /* 0x002fea000383ffff */
[----:B------:R-:W-:Y:S05]  /*29370*/  BRA `(.L_x_988) ;  /* 0xffffff7400547947 */ /* 0x000fea000383ffff */
.L_x_750:
[----:B------:R-:W-:Y:S01]  /*29380*/  BSSY B0, `(.L_x_989) ;  /* 0x0000008000007945 */ /* 0x000fe20003800000 */
[----:B------:R-:W-:Y:S01]  /*29390*/  IMAD.MOV.U32 R13, RZ, RZ, R3 ;  /* 0x000000ffff0d7224 */ /* 0x000fe200078e0003 */
[----:B------:R-:W-:Y:S01]  /*293a0*/  MOV R12, RZ ;  /* 0x000000ff000c7202 */ /* 0x000fe20000000f00 */
[----:B------:R-:W-:Y:S02]  /*293b0*/  IMAD.MOV.U32 R11, RZ, RZ, 0x181f ;  /* 0x0000181fff0b7424 */ /* 0x000fe400078e00ff */
[----:B------:R-:W-:-:S07]  /*293c0*/  IMAD.MOV.U32 R15, RZ, RZ, -0x1 ;  /* 0xffffffffff0f7424 */ /* 0x000fce00078e00ff */
[----:B0-----:R-:W-:Y:S05]  /*293d0*/  WARPSYNC.COLLECTIVE R15, `(.L_x_990) ;  /* 0x000000000f087348 */ /* 0x001fea0003c00000 */
[----:B------:R1:W2:Y:S02]  /*293e0*/  SHFL.IDX P6, R14, R13, R12, R11 ;  /* 0x0000000c0d0e7389 */ /* 0x0002a400000c000b */
[----:B012---:R-:W-:Y:S01]  /*293f0*/  ENDCOLLECTIVE ;  /* 0x000000000000791b */ /* 0x007fe20003800000 */
.L_x_990:
[----:B------:R-:W-:Y:S05]  /*29400*/  BSYNC B0 ;  /* 0x0000000000007941 */ /* 0x000fea0003800000 */
.L_x_989:
[----:B------:R-:W-:Y:S01]  /*29410*/  IMAD.MOV.U32 R13, RZ, RZ, R2 ;  /* 0x000000ffff0d7224 */ /* 0x000fe200078e0002 */
[----:B------:R-:W-:Y:S01]  /*29420*/  MOV R11, 0x181f ;  /* 0x0000181f000b7802 */ /* 0x000fe20000000f00 */
[----:B------:R-:W-:Y:S01]  /*29430*/  IMAD.MOV.U32 R12, RZ, RZ, RZ ;  /* 0x000000ffff0c7224 */ /* 0x000fe200078e00ff */
[----:B------:R-:W-:Y:S01]  /*29440*/  MOV R5, R14 ;  /* 0x0000000e00057202 */ /* 0x000fe20000000f00 */
[----:B------:R-:W-:Y:S01]  /*29450*/  IMAD.MOV.U32 R15, RZ, RZ, -0x1 ;  /* 0xffffffffff0f7424 */ /* 0x000fe200078e00ff */
[----:B------:R-:W-:Y:S02]  /*29460*/  LOP3.LUT R26, R31, 0x80, RZ, 0xfc, !PT ;  /* 0x000000801f1a7812 */ /* 0x000fe400078efcff */
[----:B------:R-:W-:-:S13]  /*29470*/  ISETP.GE.AND P3, PT, R7, 0x11, PT ;  /* 0x000000110700780c */ /* 0x000fda0003f66270 */
[----:B------:R-:W-:Y:S05]  /*29480*/  WARPSYNC.COLLECTIVE R15, `(.L_x_991) ;  /* 0x000000000f087348 */ /* 0x000fea0003c00000 */
[----:B------:R0:W1:Y:S02]  /*29490*/  SHFL.IDX P6, R14, R13, R12, R11 ;  /* 0x0000000c0d0e7389 */ /* 0x00006400000c000b */
[----:B01----:R-:W-:Y:S01]  /*294a0*/  ENDCOLLECTIVE ;  /* 0x000000000000791b */ /* 0x003fe20003800000 */
.L_x_991:
[----:B------:R-:W-:Y:S02]  /*294b0*/  LOP3.LUT R22, R22, 0xffffffef, RZ, 0xc0, !PT ;  /* 0xffffffef16167812 */ /* 0x000fe400078ec0ff */
[C---:B------:R-:W-:Y:S02]  /*294c0*/  ISETP.GE.AND P5, PT, R7.reuse, 0x31, PT ;  /* 0x000000310700780c */ /* 0x040fe40003fa6270 */
[C---:B------:R-:W-:Y:S02]  /*294d0*/  ISETP.GE.AND P4, PT, R7.reuse, 0x41, PT ;  /* 0x000000410700780c */ /* 0x040fe40003f86270 */
[----:B------:R-:W-:Y:S02]  /*294e0*/  @P3 LOP3.LUT R22, R22, 0x10, RZ, 0xfc, !PT ;  /* 0x0000001016163812 */ /* 0x000fe400078efcff */
[----:B------:R-:W-:Y:S01]  /*294f0*/  ISETP.GE.AND P3, PT, R7, 0x51, PT ;  /* 0x000000510700780c */ /* 0x000fe20003f66270 */
[----:B------:R-:W0:Y:S01]  /*29500*/  LDC R15, c[0x0][0x2f4] ;  /* 0x0000bd00ff0f7b82 */ /* 0x000e220000000800 */
[----:B------:R-:W-:Y:S01]  /*29510*/  IMAD.MOV.U32 R13, RZ, RZ, R3 ;  /* 0x000000ffff0d7224 */ /* 0x000fe200078e0003 */
[----:B------:R-:W-:-:S02]  /*29520*/  MOV R12, 0x1 ;  /* 0x00000001000c7802 */ /* 0x000fc40000000f00 */
[----:B------:R-:W-:Y:S01]  /*29530*/  LOP3.LUT R22, R22, 0xfffffff7, RZ, 0xc0, !PT ;  /* 0xfffffff716167812 */ /* 0x000fe200078ec0ff */
[----:B------:R-:W-:-:S05]  /*29540*/  IMAD.MOV.U32 R8, RZ, RZ, R14 ;  /* 0x000000ffff087224 */ /* 0x000fca00078e000e */
[----:B------:R-:W-:-:S04]  /*29550*/  IADD3 R8, P0, R31, R8, RZ ;  /* 0x000000081f087210 */ /* 0x000fc80007f1e0ff */
[----:B------:R-:W-:Y:S01]  /*29560*/  IADD3.X R9, RZ, R5, RZ, P0, !PT ;  /* 0x00000005ff097210 */ /* 0x000fe200007fe4ff */
[----:B------:R-:W-:Y:S01]  /*29570*/  IMAD.IADD R5, R23, 0x1, R10 ;  /* 0x0000000117057824 */ /* 0x000fe200078e020a */
[-C--:B0-----:R-:W-:Y:S02]  /*29580*/  ISETP.GE.AND P1, PT, R31, R15.reuse, PT ;  /* 0x0000000f1f00720c */ /* 0x081fe40003f26270 */
[----:B------:R-:W-:Y:S01]  /*29590*/  ISETP.GE.AND P0, PT, R26, R15, PT ;  /* 0x0000000f1a00720c */ /* 0x000fe20003f06270 */
[----:B------:R-:W-:Y:S01]  /*295a0*/  IMAD.MOV.U32 R15, RZ, RZ, -0x1 ;  /* 0xffffffffff0f7424 */ /* 0x000fe200078e00ff */
[----:B------:R-:W-:-:S13]  /*295b0*/  ISETP.LT.OR P2, PT, R7, 0x1, P1 ;  /* 0x000000010700780c */ /* 0x000fda0000f41670 */
[----:B------:R-:W-:Y:S05]  /*295c0*/  WARPSYNC.COLLECTIVE R15, `(.L_x_992) ;  /* 0x000000000f087348 */ /* 0x000fea0003c00000 */
[----:B------:R0:W1:Y:S02]  /*295d0*/  SHFL.IDX P6, R14, R13, R12, R11 ;  /* 0x0000000c0d0e7389 */ /* 0x00006400000c000b */
[----:B01----:R-:W-:Y:S01]  /*295e0*/  ENDCOLLECTIVE ;  /* 0x000000000000791b */ /* 0x003fe20003800000 */
.L_x_992:
[----:B------:R-:W-:Y:S01]  /*295f0*/  @!PT LDS RZ, [RZ] ;  /* 0x00000000fffff984 */ /* 0x000fe20000000800 */
[----:B------:R-:W-:Y:S01]  /*29600*/  @!PT LDS RZ, [RZ] ;  /* 0x00000000fffff984 */ /* 0x000fe20000000800 */
[----:B------:R-:W-:Y:S01]  /*29610*/  @!PT LDS RZ, [RZ] ;  /* 0x00000000fffff984 */ /* 0x000fe20000000800 */
[----:B------:R-:W-:Y:S01]  /*29620*/  LDGSTS.E.BYPASS.LTC128B.128 [R5+0x10400], desc[UR36][R8.64], !P2 ;  /* 0x1040000008057fae */ /* 0x000fe2000d101d64 */
[----:B------:R-:W-:Y:S02]  /*29630*/  ISETP.LT.OR P2, PT, R7, 0x1, P0 ;  /* 0x000000010700780c */ /* 0x000fe40000741670 */
[----:B------:R-:W-:-:S11]  /*29640*/  MOV R13, R2 ;  /* 0x00000002000d7202 */ /* 0x000fd60000000f00 */
[----:B------:R0:W-:Y:S02]  /*29650*/  LDGSTS.E.BYPASS.LTC128B.128 [R5+0x14400], desc[UR36][R8.64+0x80], !P2 ;  /* 0x1440008008057fae */ /* 0x0001e4000d101d64 */
[----:B0-----:R-:W-:-:S07]  /*29660*/  IMAD.MOV.U32 R9, RZ, RZ, R14 ;  /* 0x000000ffff097224 */ /* 0x001fce00078e000e */
[----:B------:R-:W-:Y:S05]  /*29670*/  WARPSYNC.COLLECTIVE R15, `(.L_x_993) ;  /* 0x000000000f087348 */ /* 0x000fea0003c00000 */
[----:B------:R0:W1:Y:S02]  /*29680*/  SHFL.IDX P6, R14, R13, R12, R11 ;  /* 0x0000000c0d0e7389 */ /* 0x00006400000c000b */
[----:B01----:R-:W-:Y:S01]  /*29690*/  ENDCOLLECTIVE ;  /* 0x000000000000791b */ /* 0x003fe20003800000 */
.L_x_993:
[----:B------:R-:W-:Y:S01]  /*296a0*/  MOV R13, R3 ;  /* 0x00000003000d7202 */ /* 0x000fe20000000f00 */
[----:B------:R-:W-:Y:S02]  /*296b0*/  IMAD.MOV.U32 R12, RZ, RZ, 0x2 ;  /* 0x00000002ff0c7424 */ /* 0x000fe400078e00ff */
[----:B------:R-:W-:-:S07]  /*296c0*/  IMAD.MOV.U32 R8, RZ, RZ, R14 ;  /* 0x000000ffff087224 */ /* 0x000fce00078e000e */
[----:B------:R-:W-:Y:S05]  /*296d0*/  WARPSYNC.COLLECTIVE R15, `(.L_x_994) ;  /* 0x000000000f087348 */ /* 0x000fea0003c00000 */
[----:B------:R0:W1:Y:S02]  /*296e0*/  SHFL.IDX P6, R14, R13, R12, R11 ;  /* 0x0000000c0d0e7389 */ /* 0x00006400000c000b */
[----:B01----:R-:W-:Y:S01]  /*296f0*/  ENDCOLLECTIVE ;  /* 0x000000000000791b */ /* 0x003fe20003800000 */
.L_x_994:
[----:B------:R-:W-:-:S05]  /*29700*/  IADD3 R8, P2, R31, R8, RZ ;  /* 0x000000081f087210 */ /* 0x000fca0007f5e0ff */
[----:B------:R-:W-:Y:S01]  /*29710*/  IMAD.X R9, RZ, RZ, R9, P2 ;  /* 0x000000ffff097224 */ /* 0x000fe200010e0609 */
[----:B------:R-:W-:Y:S02]  /*29720*/  ISETP.LT.OR P2, PT, R7, 0x11, P1 ;  /* 0x000000110700780c */ /* 0x000fe40000f41670 */
[----:B------:R-:W-:-:S11]  /*29730*/  MOV R13, R2 ;  /* 0x00000002000d7202 */ /* 0x000fd60000000f00 */
        /* <DEDUP_REMOVED lines=10> */
.L_x_995:
[----:B------:R-:W-:Y:S01]  /*297e0*/  MOV R13, R3 ;  /* 0x00000003000d7202 */ /* 0x000fe20000000f00 */
[----:B------:R-:W-:Y:S02]  /*297f0*/  IMAD.MOV.U32 R12, RZ, RZ, 0x3 ;  /* 0x00000003ff0c7424 */ /* 0x000fe400078e00ff */
[----:B------:R-:W-:-:S07]  /*29800*/  IMAD.MOV.U32 R8, RZ, RZ, R14 ;  /* 0x000000ffff087224 */ /* 0x000fce00078e000e */
[----:B------:R-:W-:Y:S05]  /*29810*/  WARPSYNC.COLLECTIVE R15, `(.L_x_996) ;  /* 0x000000000f087348 */ /* 0x000fea0003c00000 */
[----:B------:R0:W1:Y:S02]  /*29820*/  SHFL.IDX P6, R14, R13, R12, R11 ;  /* 0x0000000c0d0e7389 */ /* 0x00006400000c000b */
[----:B01----:R-:W-:Y:S01]  /*29830*/  ENDCOLLECTIVE ;  /* 0x000000000000791b */ /* 0x003fe20003800000 */
.L_x_996:
        /* <DEDUP_REMOVED lines=14> */
.L_x_997:
[----:B------:R-:W-:Y:S01]  /*29920*/  MOV R13, R3 ;  /* 0x00000003000d7202 */ /* 0x000fe20000000f00 */
[----:B------:R-:W-:Y:S02]  /*29930*/  IMAD.MOV.U32 R12, RZ, RZ, 0x4 ;  /* 0x00000004ff0c7424 */ /* 0x000fe400078e00ff */
[----:B------:R-:W-:-:S07]  /*29940*/  IMAD.MOV.U32 R8, RZ, RZ, R14 ;  /* 0x000000ffff087224 */ /* 0x000fce00078e000e */
[----:B------:R-:W-:Y:S05]  /*29950*/  WARPSYNC.COLLECTIVE R15, `(.L_x_998) ;  /* 0x000000000f087348 */ /* 0x000fea0003c00000 */
[----:B------:R0:W1:Y:S02]  /*29960*/  SHFL.IDX P6, R14, R13, R12, R11 ;  /* 0x0000000c0d0e7389 */ /* 0x00006400000c000b */
[----:B01----:R-:W-:Y:S01]  /*29970*/  ENDCOLLECTIVE ;  /* 0x000000000000791b */ /* 0x003fe20003800000 */
.L_x_998:
        /* <DEDUP_REMOVED lines=14> */
.L_x_999:
[----:B------:R-:W-:Y:S01]  /*29a60*/  MOV R13, R3 ;  /* 0x00000003000d7202 */ /* 0x000fe20000000f00 */
[----:B------:R-:W-:Y:S02]  /*29a70*/  IMAD.MOV.U32 R12, RZ, RZ, 0x5 ;  /* 0x00000005ff0c7424 */ /* 0x000fe400078e00ff */
[----:B------:R-:W-:-:S07]  /*29a80*/  IMAD.MOV.U32 R8, RZ, RZ, R14 ;  /* 0x000000ffff087224 */ /* 0x000fce00078e000e */
[----:B------:R-:W-:Y:S05]  /*29a90*/  WARPSYNC.COLLECTIVE R15, `(.L_x_1000) ;  /* 0x000000000f087348 */ /* 0x000fea0003c00000 */
[----:B------:R0:W1:Y:S02]  /*29aa0*/  SHFL.IDX P6, R14, R13, R12, R11 ;  /* 0x0000000c0d0e7389 */ /* 0x00006400000c000b */
[----:B01----:R-:W-:Y:S01]  /*29ab0*/  ENDCOLLECTIVE ;  /* 0x000000000000791b */ /* 0x003fe20003800000 */
.L_x_1000:
        /* <DEDUP_REMOVED lines=14> */
.L_x_1001:
[----:B------:R-:W-:Y:S01]  /*29ba0*/  MOV R13, R3 ;  /* 0x00000003000d7202 */ /* 0x000fe20000000f00 */
[----:B------:R-:W-:Y:S02]  /*29bb0*/  IMAD.MOV.U32 R12, RZ, RZ, 0x6 ;  /* 0x00000006ff0c7424 */ /* 0x000fe400078e00ff */
[----:B------:R-:W-:-:S07]  /*29bc0*/  IMAD.MOV.U32 R8, RZ, RZ, R14 ;  /* 0x000000ffff087224 */ /* 0x000fce00078e000e */
[----:B------:R-:W-:Y:S05]  /*29bd0*/  WARPSYNC.COLLECTIVE R15, `(.L_x_1002) ;  /* 0x000000000f087348 */ /* 0x000fea0003c00000 */
[----:B------:R0:W1:Y:S02]  /*29be0*/  SHFL.IDX P6, R14, R13, R12, R11 ;  /* 0x0000000c0d0e7389 */ /* 0x00006400000c000b */
[----:B01----:R-:W-:Y:S01]  /*29bf0*/  ENDCOLLECTIVE ;  /* 0x000000000000791b */ /* 0x003fe20003800000 */
.L_x_1002:
        /* <DEDUP_REMOVED lines=14> */
.L_x_1003:
[----:B------:R-:W-:Y:S01]  /*29ce0*/  MOV R13, R3 ;  /* 0x00000003000d7202 */ /* 0x000fe20000000f00 */
[----:B------:R-:W-:Y:S02]  /*29cf0*/  IMAD.MOV.U32 R12, RZ, RZ, 0x7 ;  /* 0x00000007ff0c7424 */ /* 0x000fe400078e00ff */
[----:B------:R-:W-:-:S07]  /*29d00*/  IMAD.MOV.U32 R8, RZ, RZ, R14 ;  /* 0x000000ffff087224 */ /* 0x000fce00078e000e */
[----:B------:R-:W-:Y:S05]  /*29d10*/  WARPSYNC.COLLECTIVE R15, `(.L_x_1004) ;  /* 0x000000000f087348 */ /* 0x000fea0003c00000 */
[----:B------:R0:W1:Y:S02]  /*29d20*/  SHFL.IDX P6, R14, R13, R12, R11 ;  /* 0x0000000c0d0e7389 */ /* 0x00006400000c000b */
[----:B01----:R-:W-:Y:S01]  /*29d30*/  ENDCOLLECTIVE ;  /* 0x000000000000791b */ /* 0x003fe20003800000 */
.L_x_1004:
[----:B------:R-:W-:-:S05]  /*29d40*/  IADD3 R8, P2, R31, R8, RZ ;  /* 0x000000081f087210 */ /* 0x000fca0007f5e0ff */
[----:B------:R-:W-:Y:S01]  /*29d50*/  IMAD.X R9, RZ, RZ, R9, P2 ;  /* 0x000000ffff097224 */ /* 0x000fe200010e0609 */
[----:B------:R-:W-:Y:S02]  /*29d60*/  ISETP.LT.OR P2, PT, R7, 0x61, P1 ;  /* 0x000000610700780c */ /* 0x000fe40000f41670 */
[----:B------:R-:W-:-:S11]  /*29d70*/  MOV R13, R2 ;  /* 0x00000002000d7202 */ /* 0x000fd60000000f00 */
        /* <DEDUP_REMOVED lines=9> */
.L_x_1005:
[----:B------:R-:W-:Y:S01]  /*29e10*/  @!PT LDS RZ, [RZ] ;  /* 0x00000000fffff984 */ /* 0x000fe20000000800 */
[----:B------:R-:W-:Y:S01]  /*29e20*/  @!PT LDS RZ, [RZ] ;  /* 0x00000000fffff984 */ /* 0x000fe20000000800 */
[----:B------:R-:W-:Y:S01]  /*29e30*/  @!PT LDS RZ, [RZ] ;  /* 0x00000000fffff984 */ /* 0x000fe20000000800 */
[----:B------:R1:W-:Y:S01]  /*29e40*/  LDGSTS.E.BYPASS.LTC128B.128 [R5+0x17400], desc[UR36][R8.64+0x80], !P2 ;  /* 0x1740008008057fae */ /* 0x0003e2000d101d64 */
[C---:B------:R-:W-:Y:S02]  /*29e50*/  ISETP.GE.AND P2, PT, R7.reuse, 0x21, PT ;  /* 0x000000210700780c */ /* 0x040fe40003f46270 */
[----:B------:R-:W-:Y:S01]  /*29e60*/  ISETP.GE.AND P6, PT, R7, 0x71, PT ;  /* 0x000000710700780c */ /* 0x000fe20003fc6270 */
[----:B------:R-:W-:-:S10]  /*29e70*/  IMAD.MOV.U32 R2, RZ, RZ, R14 ;  /* 0x000000ffff027224 */ /* 0x000fd400078e000e */
[----:B------:R-:W-:Y:S02]  /*29e80*/  @P2 LOP3.LUT R22, R22, 0x8, RZ, 0xfc, !PT ;  /* 0x0000000816162812 */ /* 0x000fe400078efcff */
[----:B------:R-:W-:Y:S02]  /*29e90*/  ISETP.GE.AND P2, PT, R7, 0x61, PT ;  /* 0x000000610700780c */ /* 0x000fe40003f46270 */
[----:B------:R-:W-:-:S04]  /*29ea0*/  LOP3.LUT R22, R22, 0xffffffbf, RZ, 0xc0, !PT ;  /* 0xffffffbf16167812 */ /* 0x000fc800078ec0ff */
[----:B------:R-:W-:Y:S01]  /*29eb0*/  @P6 LOP3.LUT R22, R22, 0x40, RZ, 0xfc, !PT ;  /* 0x0000004016166812 */ /* 0x000fe200078efcff */
[----:B-1----:R-:W-:Y:S06]  /*29ec0*/  BRA `(.L_x_1006) ;  /* 0xffffff70002c7947 */ /* 0x002fec000383ffff */
.L_x_755:
[----:B---3--:R3:W4:Y:S02]  /*29ed0*/  SYNCS.PHASECHK.TRANS64.TRYWAIT P0, [R6+URZ+0x38840], R25 ;  /* 0x03884019060075a7 */ /* 0x008724000800017f */
[----:B----4-:R-:W-:Y:S05]  /*29ee0*/  @!P0 NANOSLEEP.SYNCS 0x989680 ;  /* 0x009896800000895d */ /* 0x010fea0003900000 */
[----:B------:R-:W4:Y:S02]  /*29ef0*/  @!P0 SYNCS.PHASECHK.TRANS64 P0, [R6+URZ+0x38840], R25 ;  /* 0x03884019060085a7 */ /* 0x000f24000800007f */
[----:B----4-:R-:W-:Y:S05]  /*29f00*/  @!P0 BRA `(.L_x_755) ;  /* 0xfffffffc00f08947 */ /* 0x010fea000383ffff */
[----:B------:R-:W-:Y:S05]  /*29f10*/  BRA `(.L_x_1007) ;  /* 0xffffff7000847947 */ /* 0x000fea000383ffff */
.L_x_756:
[----:B------:R-:W-:Y:S01]  /*29f20*/  BSSY B0, `(.L_x_1008) ;  /* 0x0000008000007945 */ /* 0x000fe20003800000 */
[----:B------:R-:W-:Y:S01]  /*29f30*/  IMAD.MOV.U32 R13, RZ, RZ, R0 ;  /* 0x000000ffff0d7224 */ /* 0x000fe200078e0000 */
[----:B------:R-:W-:Y:S01]  /*29f40*/  MOV R12, RZ ;  /* 0x000000ff000c7202 */ /* 0x000fe20000000f00 */
[----:B------:R-:W-:Y:S02]  /*29f50*/  IMAD.MOV.U32 R11, RZ, RZ, 0x181f ;  /* 0x0000181fff0b7424 */ /* 0x000fe400078e00ff */
[----:B------:R-:W-:-:S07]  /*29f60*/  IMAD.MOV.U32 R15, RZ, RZ, -0x1 ;  /* 0xffffffffff0f7424 */ /* 0x000fce00078e00ff */
[----:B0-23--:R-:W-:Y:S05]  /*29f70*/  WARPSYNC.COLLECTIVE R15, `(.L_x_1009) ;  /* 0x000000000f087348 */ /* 0x00dfea0003c00000 */
[----:B------:R1:W4:Y:S02]  /*29f80*/  SHFL.IDX P6, R14, R13, R12, R11 ;  /* 0x0000000c0d0e7389 */ /* 0x00032400000c000b */
[----:B01234-:R-:W-:Y:S01]  /*29f90*/  ENDCOLLECTIVE ;  /* 0x000000000000791b */ /* 0x01ffe20003800000 */
.L_x_1009:
[----:B------:R-:W-:Y:S05]  /*29fa0*/  BSYNC B0 ;  /* 0x0000000000007941 */ /* 0x000fea0003800000 */
.L_x_1008:
        /* <DEDUP_REMOVED lines=8> */
.L_x_1010:
[----:B------:R-:W-:Y:S02]  /*2a030*/  IMAD.MOV.U32 R13, RZ, RZ, R0 ;  /* 0x000000ffff0d7224 */ /* 0x000fe400078e0000 */
[----:B------:R-:W-:Y:S01]  /*2a040*/  IMAD.MOV.U32 R12, RZ, RZ, 0x1 ;  /* 0x00000001ff0c7424 */ /* 0x000fe200078e00ff */
[----:B------:R-:W-:Y:S01]  /*2a050*/  LOP3.LUT P6, RZ, R22, 0x20, RZ, 0xc0, !PT ;  /* 0x0000002016ff7812 */ /* 0x000fe200078cc0ff */
[----:B------:R-:W-:-:S12]  /*2a060*/  IMAD.MOV.U32 R3, RZ, RZ, R14 ;  /* 0x000000ffff037224 */ /* 0x000fd800078e000e */
[----:B------:R-:W-:-:S04]  /*2a070*/  @P6 IADD3 R3, P0, R31, R3, RZ ;  /* 0x000000031f036210 */ /* 0x000fc80007f1e0ff */
[----:B------:R-:W-:Y:S02]  /*2a080*/  @P6 IADD3.X R2, RZ, R2, RZ, P0, !PT ;  /* 0x00000002ff026210 */ /* 0x000fe400007fe4ff */
[----:B------:R-:W-:Y:S02]  /*2a090*/  ISETP.GE.AND P0, PT, R31, R8, PT ;  /* 0x000000081f00720c */ /* 0x000fe40003f06270 */
        /* <DEDUP_REMOVED lines=11> */
.L_x_1011:
[----:B------:R-:W-:Y:S01]  /*2a150*/  IMAD.MOV.U32 R13, RZ, RZ, R4 ;  /* 0x000000ffff0d7224 */ /* 0x000fe200078e0004 */
[----:B------:R-:W-:-:S07]  /*2a160*/  MOV R2, R14 ;  /* 0x0000000e00027202 */ /* 0x000fce0000000f00 */
[----:B------:R-:W-:Y:S05]  /*2a170*/  WARPSYNC.COLLECTIVE R15, `(.L_x_1012) ;  /* 0x000000000f087348 */ /* 0x000fea0003c00000 */
[----:B------:R0:W1:Y:S02]  /*2a180*/  SHFL.IDX P6, R14, R13, R12, R11 ;  /* 0x0000000c0d0e7389 */ /* 0x00006400000c000b */
[----:B01----:R-:W-:Y:S01]  /*2a190*/  ENDCOLLECTIVE ;  /* 0x000000000000791b */ /* 0x003fe20003800000 */
.L_x_1012:
        /* <DEDUP_REMOVED lines=18> */
.L_x_1013:
[----:B------:R-:W-:Y:S01]  /*2a2c0*/  IMAD.MOV.U32 R13, RZ, RZ, R4 ;  /* 0x000000ffff0d7224 */ /* 0x000fe200078e0004 */
[----:B------:R-:W-:-:S07]  /*2a2d0*/  MOV R2, R14 ;  /* 0x0000000e00027202 */ /* 0x000fce0000000f00 */
[----:B------:R-:W-:Y:S05]  /*2a2e0*/  WARPSYNC.COLLECTIVE R15, `(.L_x_1014) ;  /* 0x000000000f087348 */ /* 0x000fea0003c00000 */
[----:B------:R0:W1:Y:S02]  /*2a2f0*/  SHFL.IDX P6, R14, R13, R12, R11 ;  /* 0x0000000c0d0e7389 */ /* 0x00006400000c000b */
[----:B01----:R-:W-:Y:S01]  /*2a300*/  ENDCOLLECTIVE ;  /* 0x000000000000791b */ /* 0x003fe20003800000 */
.L_x_1014:
        /* <DEDUP_REMOVED lines=18> */
.L_x_1015:
[----:B------:R-:W-:Y:S01]  /*2a430*/  IMAD.MOV.U32 R13, RZ, RZ, R4 ;  /* 0x000000ffff0d7224 */ /* 0x000fe200078e0004 */
[----:B------:R-:W-:-:S07]  /*2a440*/  MOV R2, R14 ;  /* 0x0000000e00027202 */ /* 0x000fce0000000f00 */
[----:B------:R-:W-:Y:S05]  /*2a450*/  WARPSYNC.COLLECTIVE R15, `(.L_x_1016) ;  /* 0x000000000f087348 */ /* 0x000fea0003c00000 */
[----:B------:R0:W1:Y:S02]  /*2a460*/  SHFL.IDX P6, R14, R13, R12, R11 ;  /* 0x0000000c0d0e7389 */ /* 0x00006400000c000b */
[----:B01----:R-:W-:Y:S01]  /*2a470*/  ENDCOLLECTIVE ;  /* 0x000000000000791b */ /* 0x003fe20003800000 */
.L_x_1016:
[----:B------:R-:W-:Y:S02]  /*2a480*/  IMAD.MOV.U32 R13, RZ, RZ, R0 ;  /* 0x000000ffff0d7224 */ /* 0x000fe400078e0000 */
[----:B------:R-:W-:Y:S02]  /*2a490*/  IMAD.MOV.U32 R12, RZ, RZ, 0x4 ;  /* 0x00000004ff0c7424 */ /* 0x000fe400078e00ff */
[----:B------:R-:W-:Y:S01]  /*2a4a0*/  IMAD.MOV.U32 R3, RZ, RZ, R14 ;  /* 0x000000ffff037224 */ /* 0x000fe200078e000e */
[----:B------:R-:W-:-:S04]  /*2a4b0*/  ISETP.GE.AND P6, PT, R31, R8, PT ;  /* 0x000000081f00720c */ /* 0x000fc80003fc6270 */
[----:B------:R-:W-:-:S04]  /*2a4c0*/  @P5 IADD3 R3, P0, R31, R3, RZ ;  /* 0x000000031f035210 */ /* 0x000fc80007f1e0ff */
[----:B------:R-:W-:-:S04]  /*2a4d0*/  @P5 IADD3.X R2, RZ, R2, RZ, P0, !PT ;  /* 0x00000002ff025210 */ /* 0x000fc800007fe4ff */
[----:B------:R-:W-:-:S04]  /*2a4e0*/  @P5 LOP3.LUT R3, R3, R2, RZ, 0x3c, !PT ;  /* 0x0000000203035212 */ /* 0x000fc800078e3cff */
[----:B------:R-:W-:-:S04]  /*2a4f0*/  @P5 LOP3.LUT R2, R3, R2, RZ, 0x3c, !PT ;  /* 0x0000000203025212 */ /* 0x000fc800078e3cff */
[----:B------:R-:W-:-:S05]  /*2a500*/  @P5 LOP3.LUT R3, R3, R2, RZ, 0x3c, !PT ;  /* 0x0000000203035212 */ /* 0x000fca00078e3cff */
[----:B------:R-:W-:Y:S01]  /*2a510*/  @!PT LDS RZ, [RZ] ;  /* 0x00000000fffff984 */ /* 0x000fe20000000800 */
[----:B------:R-:W-:Y:S01]  /*2a520*/  @!PT LDS RZ, [RZ] ;  /* 0x00000000fffff984 */ /* 0x000fe20000000800 */
[----:B------:R-:W-:Y:S01]  /*2a530*/  @!PT LDS RZ, [RZ] ;  /* 0x00000000fffff984 */ /* 0x000fe20000000800 */
[----:B------:R0:W-:Y:S02]  /*2a540*/  @P5 LDGSTS.E.BYPASS.LTC128B.128 [R5+0x29c00], desc[UR36][R2.64], !P6 ;  /* 0x29c0000002055fae */ /* 0x0001e4000f101d64 */
[----:B0-----:R-:W-:Y:S05]  /*2a550*/  WARPSYNC.COLLECTIVE R15, `(.L_x_1017) ;  /* 0x000000000f087348 */ /* 0x001fea0003c00000 */
[----:B------:R1:W2:Y:S02]  /*2a560*/  SHFL.IDX P6, R14, R13, R12, R11 ;  /* 0x0000000c0d0e7389 */ /* 0x0002a400000c000b */
[----:B012---:R-:W-:Y:S01]  /*2a570*/  ENDCOLLECTIVE ;  /* 0x000000000000791b */ /* 0x007fe20003800000 */
.L_x_1017:
[----:B------:R-:W-:Y:S01]  /*2a580*/  @!PT LDS RZ, [RZ] ;  /* 0x00000000fffff984 */ /* 0x000fe20000000800 */
[----:B------:R-:W-:Y:S01]  /*2a590*/  @!PT LDS RZ, [RZ] ;  /* 0x00000000fffff984 */ /* 0x000fe20000000800 */
[----:B------:R-:W-:Y:S01]  /*2a5a0*/  @!PT LDS RZ, [RZ] ;  /* 0x00000000fffff984 */ /* 0x000fe20000000800 */
[----:B------:R0:W-:Y:S01]  /*2a5b0*/  @P5 LDGSTS.E.BYPASS.LTC128B.128 [R5+0x2dc00], desc[UR36][R2.64+0x80], !P1 ;  /* 0x2dc0008002055fae */ /* 0x0001e2000c901d64 */
[----:B------:R-:W-:Y:S01]  /*2a5c0*/  ISETP.GE.AND P5, PT, R31, R8, PT ;  /* 0x000000081f00720c */ /* 0x000fe20003fa6270 */
[----:B------:R-:W-:Y:S01]  /*2a5d0*/  IMAD.MOV.U32 R13, RZ, RZ, R4 ;  /* 0x000000ffff0d7224 */ /* 0x000fe200078e0004 */
[----:B0-----:R-:W-:-:S11]  /*2a5e0*/  MOV R2, R14 ;  /* 0x0000000e00027202 */ /* 0x001fd60000000f00 */
[----:B------:R-:W-:Y:S05]  /*2a5f0*/  WARPSYNC.COLLECTIVE R15, `(.L_x_1018) ;  /* 0x000000000f087348 */ /* 0x000fea0003c00000 */
[----:B------:R0:W1:Y:S02]  /*2a600*/  SHFL.IDX P6, R14, R13, R12, R11 ;  /* 0x0000000c0d0e7389 */ /* 0x00006400000c000b */
[----:B01----:R-:W-:Y:S01]  /*2a610*/  ENDCOLLECTIVE ;  /* 0x000000000000791b */ /* 0x003fe20003800000 */
.L_x_1018:
[----:B------:R-:W-:Y:S02]  /*2a620*/  IMAD.MOV.U32 R13, RZ, RZ, R0 ;  /* 0x000000ffff0d7224 */ /* 0x000fe400078e0000 */
[----:B------:R-:W-:Y:S02]  /*2a630*/  IMAD.MOV.U32 R12, RZ, RZ, 0x5 ;  /* 0x00000005ff0c7424 */ /* 0x000fe400078e00ff */
[----:B------:R-:W-:-:S07]  /*2a640*/  IMAD.MOV.U32 R3, RZ, RZ, R14 ;  /* 0x000000ffff037224 */ /* 0x000fce00078e000e */
[----:B------:R-:W-:Y:S05]  /*2a650*/  WARPSYNC.COLLECTIVE R15, `(.L_x_1019) ;  /* 0x000000000f087348 */ /* 0x000fea0003c00000 */
[----:B------:R0:W1:Y:S02]  /*2a660*/  SHFL.IDX P6, R14, R13, R12, R11 ;  /* 0x0000000c0d0e7389 */ /* 0x00006400000c000b */
[----:B01----:R-:W-:Y:S01]  /*2a670*/  ENDCOLLECTIVE ;  /* 0x000000000000791b */ /* 0x003fe20003800000 */
.L_x_1019:
[----:B------:R-:W-:-:S04]  /*2a680*/  @P4 IADD3 R3, P0, R31, R3, RZ ;  /* 0x000000031f034210 */ /* 0x000fc80007f1e0ff */
[----:B------:R-:W-:-:S04]  /*2a690*/  @P4 IADD3.X R2, RZ, R2, RZ, P0, !PT ;  /* 0x00000002ff024210 */ /* 0x000fc800007fe4ff */
[----:B------:R-:W-:Y:S01]  /*2a6a0*/  @P4 LOP3.LUT R3, R3, R2, RZ, 0x3c, !PT ;  /* 0x0000000203034212 */ /* 0x000fe200078e3cff */
[----:B------:R-:W-:-:S03]  /*2a6b0*/  IMAD.MOV.U32 R13, RZ, RZ, R4 ;  /* 0x000000ffff0d7224 */ /* 0x000fc600078e0004 */
[----:B------:R-:W-:-:S04]  /*2a6c0*/  @P4 LOP3.LUT R2, R3, R2, RZ, 0x3c, !PT ;  /* 0x0000000203024212 */ /* 0x000fc800078e3cff */
[----:B------:R-:W-:-:S05]  /*2a6d0*/  @P4 LOP3.LUT R3, R3, R2, RZ, 0x3c, !PT ;  /* 0x0000000203034212 */ /* 0x000fca00078e3cff */
[----:B------:R-:W-:Y:S01]  /*2a6e0*/  @!PT LDS RZ, [RZ] ;  /* 0x00000000fffff984 */ /* 0x000fe20000000800 */
[----:B------:R-:W-:Y:S01]  /*2a6f0*/  @!PT LDS RZ, [RZ] ;  /* 0x00000000fffff984 */ /* 0x000fe20000000800 */
[----:B------:R-:W-:Y:S01]  /*2a700*/  @!PT LDS RZ, [RZ] ;  /* 0x00000000fffff984 */ /* 0x000fe20000000800 */
[----:B------:R-:W-:Y:S04]  /*2a710*/  @P4 LDGSTS.E.BYPASS.LTC128B.128 [R5+0x2a400], desc[UR36][R2.64], !P5 ;  /* 0x2a40000002054fae */ /* 0x000fe8000e901d64 */
[----:B------:R0:W-:Y:S02]  /*2a720*/  @P4 LDGSTS.E.BYPASS.LTC128B.128 [R5+0x2e400], desc[UR36][R2.64+0x80], !P1 ;  /* 0x2e40008002054fae */ /* 0x0001e4000c901d64 */
[----:B0-----:R-:W-:-:S07]  /*2a730*/  MOV R2, R14 ;  /* 0x0000000e00027202 */ /* 0x001fce0000000f00 */
[----:B------:R-:W-:Y:S05]  /*2a740*/  WARPSYNC.COLLECTIVE R15, `(.L_x_1020) ;  /* 0x000000000f087348 */ /* 0x000fea0003c00000 */
[----:B------:R0:W1:Y:S02]  /*2a750*/  SHFL.IDX P6, R14, R13, R12, R11 ;  /* 0x0000000c0d0e7389 */ /* 0x00006400000c000b */
[----:B01----:R-:W-:Y:S01]  /*2a760*/  ENDCOLLECTIVE ;  /* 0x000000000000791b */ /* 0x003fe20003800000 */
.L_x_1020:
[----:B------:R-:W-:Y:S02]  /*2a770*/  IMAD.MOV.U32 R13, RZ, RZ, R0 ;  /* 0x000000ffff0d7224 */ /* 0x000fe400078e0000 */
[----:B------:R-:W-:Y:S02]  /*2a780*/  IMAD.MOV.U32 R12, RZ, RZ, 0x6 ;  /* 0x00000006ff0c7424 */ /* 0x000fe400078e00ff */
[----:B------:R-:W-:-:S07]  /*2a790*/  IMAD.MOV.U32 R3, RZ, RZ, R14 ;  /* 0x000000ffff037224 */ /* 0x000fce00078e000e */
[----:B------:R-:W-:Y:S05]  /*2a7a0*/  WARPSYNC.COLLECTIVE R15, `(.L_x_1021) ;  /* 0x000000000f087348 */ /* 0x000fea0003c00000 */
[----:B------:R0:W1:Y:S02]  /*2a7b0*/  SHFL.IDX P6, R14, R13, R12, R11 ;  /* 0x0000000c0d0e7389 */ /* 0x00006400000c000b */
[----:B01----:R-:W-:Y:S01]  /*2a7c0*/  ENDCOLLECTIVE ;  /* 0x000000000000791b */ /* 0x003fe20003800000 */
.L_x_1021:
        /* <DEDUP_REMOVED lines=15> */
.L_x_1022:
[----:B------:R-:W-:Y:S02]  /*2a8c0*/  IMAD.MOV.U32 R13, RZ, RZ, R0 ;  /* 0x000000ffff0d7224 */ /* 0x000fe400078e0000 */
[----:B------:R-:W-:Y:S02]  /*2a8d0*/  IMAD.MOV.U32 R12, RZ, RZ, 0x7 ;  /* 0x00000007ff0c7424 */ /* 0x000fe400078e00ff */
[----:B------:R-:W-:-:S07]  /*2a8e0*/  IMAD.MOV.U32 R3, RZ, RZ, R14 ;  /* 0x000000ffff037224 */ /* 0x000fce00078e000e */
[----:B------:R-:W-:Y:S05]  /*2a8f0*/  WARPSYNC.COLLECTIVE R15, `(.L_x_1023) ;  /* 0x000000000f087348 */ /* 0x000fea0003c00000 */
[----:B------:R0:W1:Y:S02]  /*2a900*/  SHFL.IDX P6, R14, R13, R12, R11 ;  /* 0x0000000c0d0e7389 */ /* 0x00006400000c000b */
[----:B01----:R-:W-:Y:S01]  /*2a910*/  ENDCOLLECTIVE ;  /* 0x000000000000791b */ /* 0x003fe20003800000 */
.L_x_1023:
[----:B------:R-:W-:-:S04]  /*2a920*/  @P2 IADD3 R3, P0, R31, R3, RZ ;  /* 0x000000031f032210 */ /* 0x000fc80007f1e0ff */
[----:B------:R-:W-:-:S04]  /*2a930*/  @P2 IADD3.X R2, RZ, R2, RZ, P0, !PT ;  /* 0x00000002ff022210 */ /* 0x000fc800007fe4ff */
[----:B------:R-:W-:Y:S01]  /*2a940*/  @P2 LOP3.LUT R3, R3, R2, RZ, 0x3c, !PT ;  /* 0x0000000203032212 */ /* 0x000fe200078e3cff */
[----:B------:R-:W-:-:S03]  /*2a950*/  IMAD.MOV.U32 R13, RZ, RZ, R4 ;  /* 0x000000ffff0d7224 */ /* 0x000fc600078e0004 */
[----:B------:R-:W-:-:S04]  /*2a960*/  @P2 LOP3.LUT R2, R3, R2, RZ, 0x3c, !PT ;  /* 0x0000000203022212 */ /* 0x000fc800078e3cff */
[----:B------:R-:W-:Y:S02]  /*2a970*/  @P2 LOP3.LUT R3, R3, R2, RZ, 0x3c, !PT ;  /* 0x0000000203032212 */ /* 0x000fe400078e3cff */
[----:B------:R-:W-:-:S03]  /*2a980*/  MOV R0, R14 ;  /* 0x0000000e00007202 */ /* 0x000fc60000000f00 */
[----:B------:R-:W-:Y:S01]  /*2a990*/  @!PT LDS RZ, [RZ] ;  /* 0x00000000fffff984 */ /* 0x000fe20000000800 */
[----:B------:R-:W-:Y:S01]  /*2a9a0*/  @!PT LDS RZ, [RZ] ;  /* 0x00000000fffff984 */ /* 0x000fe20000000800 */
[----:B------:R-:W-:Y:S01]  /*2a9b0*/  @!PT LDS RZ, [RZ] ;  /* 0x00000000fffff984 */ /* 0x000fe20000000800 */
[----:B------:R0:W-:Y:S04]  /*2a9c0*/  @P2 LDGSTS.E.BYPASS.LTC128B.128 [R5+0x2b400], desc[UR36][R2.64], !P5 ;  /* 0x2b40000002052fae */ /* 0x0001e8000e901d64 */
[----:B0-----:R-:W-:Y:S05]  /*2a9d0*/  WARPSYNC.COLLECTIVE R15, `(.L_x_1024) ;  /* 0x000000000f087348 */ /* 0x001fea0003c00000 */
[----:B------:R1:W2:Y:S02]  /*2a9e0*/  SHFL.IDX P6, R14, R13, R12, R11 ;  /* 0x0000000c0d0e7389 */ /* 0x0002a400000c000b */
[----:B012---:R-:W-:Y:S01]  /*2a9f0*/  ENDCOLLECTIVE ;  /* 0x000000000000791b */ /* 0x007fe20003800000 */
.L_x_1024:
[----:B------:R-:W-:Y:S01]  /*2aa00*/  @!PT LDS RZ, [RZ] ;  /* 0x00000000fffff984 */ /* 0x000fe20000000800 */
[----:B------:R-:W-:Y:S01]  /*2aa10*/  @!PT LDS RZ, [RZ] ;  /* 0x00000000fffff984 */ /* 0x000fe20000000800 */
[----:B------:R-:W-:Y:S01]  /*2aa20*/  @!PT LDS RZ, [RZ] ;  /* 0x00000000fffff984 */ /* 0x000fe20000000800 */
[----:B------:R0:W-:Y:S01]  /*2aa30*/  @P2 LDGSTS.E.BYPASS.LTC128B.128 [R5+0x2f400], desc[UR36][R2.64+0x80], !P1 ;  /* 0x2f40008002052fae */ /* 0x0001e2000c901d64 */
[----:B------:R-:W-:Y:S01]  /*2aa40*/  IMAD.MOV.U32 R4, RZ, RZ, R14 ;  /* 0x000000ffff047224 */ /* 0x000fe200078e000e */
[----:B------:R-:W-:Y:S06]  /*2aa50*/  BRA `(.L_x_1025) ;  /* 0xffffff6c004c7947 */ /* 0x000fec000383ffff */
.L_x_761:
[----:B------:R-:W-:Y:S01]  /*2aa60*/  MOV R13, R5 ;  /* 0x00000005000d7202 */ /* 0x000fe20000000f00 */
[----:B------:R-:W-:Y:S01]  /*2aa70*/  IMAD.MOV.U32 R12, RZ, RZ, RZ ;  /* 0x000000ffff0c7224 */ /* 0x000fe200078e00ff */
[----:B------:R-:W-:Y:S01]  /*2aa80*/  MOV R15, 0xffffffff ;  /* 0xffffffff000f7802 */ /* 0x000fe20000000f00 */
[----:B------:R-:W-:Y:S02]  /*2aa90*/  IMAD.MOV.U32 R11, RZ, RZ, 0x181f ;  /* 0x0000181fff0b7424 */ /* 0x000fe400078e00ff */
[----:B-----5:R-:W-:Y:S02]  /*2aaa0*/  IMAD R6, R20, R8, RZ ;  /* 0x0000000814067224 */ /* 0x020fe400078e02ff */
[----:B------:R-:W-:-:S07]  /*2aab0*/  IMAD.IADD R4, R10, 0x1, R4 ;  /* 0x000000010a047824 */ /* 0x000fce00078e0204 */
[----:B------:R-:W-:Y:S05]  /*2aac0*/  WARPSYNC.COLLECTIVE R15, `(.L_x_1026) ;  /* 0x000000000f087348 */ /* 0x000fea0003c00000 */
[----:B------:R0:W1:Y:S02]  /*2aad0*/  SHFL.IDX P6, R14, R13, R12, R11 ;  /* 0x0000000c0d0e7389 */ /* 0x00006400000c000b */
[----:B01----:R-:W-:Y:S01]  /*2aae0*/  ENDCOLLECTIVE ;  /* 0x000000000000791b */ /* 0x003fe20003800000 */
.L_x_1026:
[C---:B------:R-:W-:Y:S02]  /*2aaf0*/  ISETP.GE.AND P3, PT, R4.reuse, R6, PT ;  /* 0x000000060400720c */ /* 0x040fe40003f66270 */
[----:B------:R-:W-:Y:S01]  /*2ab00*/  IADD3 R7, R4, 0x10, RZ ;  /* 0x0000001004077810 */ /* 0x000fe20007ffe0ff */
[----:B------:R-:W-:Y:S02]  /*2ab10*/  IMAD.MOV.U32 R13, RZ, RZ, R0 ;  /* 0x000000ffff0d7224 */ /* 0x000fe400078e0000 */
[----:B------:R-:W-:-:S08]  /*2ab20*/  IMAD.MOV.U32 R2, RZ, RZ, R14 ;  /* 0x000000ffff027224 */ /* 0x000fd000078e000e */
[----:B------:R-:W-:Y:S05]  /*2ab30*/  WARPSYNC.COLLECTIVE R15, `(.L_x_1027) ;  /* 0x000000000f087348 */ /* 0x000fea0003c00000 */
[----:B------:R0:W1:Y:S02]  /*2ab40*/  SHFL.IDX P6, R14, R13, R12, R11 ;  /* 0x0000000c0d0e7389 */ /* 0x00006400000c000b */
[----:B01----:R-:W-:Y:S01]  /*2ab50*/  ENDCOLLECTIVE ;  /* 0x000000000000791b */ /* 0x003fe20003800000 */
.L_x_1027:
[----:B------:R-:W-:Y:S02]  /*2ab60*/  IMAD.MOV.U32 R13, RZ, RZ, R5 ;  /* 0x000000ffff0d7224 */ /* 0x000fe400078e0005 */
[----:B------:R-:W-:Y:S01]  /*2ab70*/  IMAD.MOV.U32 R12, RZ, RZ, 0x1 ;  /* 0x00000001ff0c7424 */ /* 0x000fe200078e00ff */
[----:B------:R-:W-:-:S07]  /*2ab80*/  MOV R3, R14 ;  /* 0x0000000e00037202 */ /* 0x000fce0000000f00 */
[----:B------:R-:W-:Y:S05]  /*2ab90*/  WARPSYNC.COLLECTIVE R15, `(.L_x_1028) ;  /* 0x000000000f087348 */ /* 0x000fea0003c00000 */
[----:B------:R0:W1:Y:S02]  /*2aba0*/  SHFL.IDX P6, R14, R13, R12, R11 ;  /* 0x0000000c0d0e7389 */ /* 0x00006400000c000b */
[----:B01----:R-:W-:Y:S01]  /*2abb0*/  ENDCOLLECTIVE ;  /* 0x000000000000791b */ /* 0x003fe20003800000 */
.L_x_1028:
[----:B------:R-:W-:-:S05]  /*2abc0*/  @!P3 IADD3 R3, P2, R31, R3, RZ ;  /* 0x000000031f03b210 */ /* 0x000fca0007f5e0ff */
[----:B------:R-:W-:-:S05]  /*2abd0*/  @!P3 IMAD.X R2, RZ, RZ, R2, P2 ;  /* 0x000000ffff02b224 */ /* 0x000fca00010e0602 */
[----:B------:R-:W-:Y:S01]  /*2abe0*/  @!P3 LOP3.LUT R3, R3, R2, RZ, 0x3c, !PT ;  /* 0x000000020303b212 */ /* 0x000fe200078e3cff */
[----:B------:R-:W-:-:S03]  /*2abf0*/  IMAD.MOV.U32 R13, RZ, RZ, R0 ;  /* 0x000000ffff0d7224 */ /* 0x000fc600078e0000 */
[----:B------:R-:W-:-:S04]  /*2ac00*/  @!P3 LOP3.LUT R2, R3, R2, RZ, 0x3c, !PT ;  /* 0x000000020302b212 */ /* 0x000fc800078e3cff */
[----:B------:R-:W-:-:S05]  /*2ac10*/  @!P3 LOP3.LUT R3, R3, R2, RZ, 0x3c, !PT ;  /* 0x000000020303b212 */ /* 0x000fca00078e3cff */
[----:B------:R-:W-:Y:S01]  /*2ac20*/  @!PT LDS RZ, [RZ] ;  /* 0x00000000fffff984 */ /* 0x000fe20000000800 */
[----:B------:R-:W-:Y:S01]  /*2ac30*/  @!PT LDS RZ, [RZ] ;  /* 0x00000000fffff984 */ /* 0x000fe20000000800 */
[----:B------:R-:W-:Y:S01]  /*2ac40*/  @!PT LDS RZ, [RZ] ;  /* 0x00000000fffff984 */ /* 0x000fe20000000800 */
[----:B------:R-:W-:Y:S04]  /*2ac50*/  @!P3 LDGSTS.E.BYPASS.LTC128B.128 [R9+0x20400], desc[UR36][R2.64], !P0 ;  /* 0x204000000209bfae */ /* 0x000fe8000c101d64 */
[----:B------:R0:W-:Y:S01]  /*2ac60*/  @!P3 LDGSTS.E.BYPASS.LTC128B.128 [R9+0x24400], desc[UR36][R2.64+0x80], !P1 ;  /* 0x244000800209bfae */ /* 0x0001e2000c901d64 */
[----:B------:R-:W-:Y:S01]  /*2ac70*/  ISETP.GE.AND P3, PT, R7, R6, PT ;  /* 0x000000060700720c */ /* 0x000fe20003f66270 */
[----:B------:R-:W-:Y:S01]  /*2ac80*/  VIADD R7, R4, 0x20 ;  /* 0x0000002004077836 */ /* 0x000fe20000000000 */
[----:B0-----:R-:W-:-:S11]  /*2ac90*/  MOV R2, R14 ;  /* 0x0000000e00027202 */ /* 0x001fd60000000f00 */
[----:B------:R-:W-:Y:S05]  /*2aca0*/  WARPSYNC.COLLECTIVE R15, `(.L_x_1029) ;  /* 0x000000000f087348 */ /* 0x000fea0003c00000 */
[----:B------:R0:W1:Y:S02]  /*2acb0*/  SHFL.IDX P6, R14, R13, R12, R11 ;  /* 0x0000000c0d0e7389 */ /* 0x00006400000c000b */
[----:B01----:R-:W-:Y:S01]  /*2acc0*/  ENDCOLLECTIVE ;  /* 0x000000000000791b */ /* 0x003fe20003800000 */
.L_x_1029:
[----:B------:R-:W-:Y:S01]  /*2acd0*/  IMAD.MOV.U32 R13, RZ, RZ, R5 ;  /* 0x000000ffff0d7224 */ /* 0x000fe200078e0005 */
[----:B------:R-:W-:Y:S01]  /*2ace0*/  MOV R12, 0x2 ;  /* 0x00000002000c7802 */ /* 0x000fe20000000f00 */
[----:B------:R-:W-:-:S07]  /*2acf0*/  IMAD.MOV.U32 R3, RZ, RZ, R14 ;  /* 0x000000ffff037224 */ /* 0x000fce00078e000e */
[----:B------:R-:W-:Y:S05]  /*2ad00*/  WARPSYNC.COLLECTIVE R15, `(.L_x_1030) ;  /* 0x000000000f087348 */ /* 0x000fea0003c00000 */
[----:B------:R0:W1:Y:S02]  /*2ad10*/  SHFL.IDX P6, R14, R13, R12, R11 ;  /* 0x0000000c0d0e7389 */ /* 0x00006400000c000b */
[----:B01----:R-:W-:Y:S01]  /*2ad20*/  ENDCOLLECTIVE ;  /* 0x000000000000791b */ /* 0x003fe20003800000 */
.L_x_1030:
[----:B------:R-:W-:-:S04]  /*2ad30*/  @!P3 IADD3 R3, P2, R31, R3, RZ ;  /* 0x000000031f03b210 */ /* 0x000fc80007f5e0ff */
[----:B------:R-:W-:-:S04]  /*2ad40*/  @!P3 IADD3.X R2, RZ, R2, RZ, P2, !PT ;  /* 0x00000002ff02b210 */ /* 0x000fc800017fe4ff */
        /* <DEDUP_REMOVED lines=10> */
[----:B------:R-:W-:Y:S02]  /*2adf0*/  VIADD R7, R4, 0x30 ;  /* 0x0000003004077836 */ /* 0x000fe40000000000 */
[----:B0-----:R-:W-:-:S10]  /*2ae00*/  IMAD.MOV.U32 R2, RZ, RZ, R14 ;  /* 0x000000ffff027224 */ /* 0x001fd400078e000e */
[----:B------:R-:W-:Y:S05]  /*2ae10*/  WARPSYNC.COLLECTIVE R15, `(.L_x_1031) ;  /* 0x000000000f087348 */ /* 0x000fea0003c00000 */
[----:B------:R0:W1:Y:S02]  /*2ae20*/  SHFL.IDX P6, R14, R13, R12, R11 ;  /* 0x0000000c0d0e7389 */ /* 0x00006400000c000b */
[----:B01----:R-:W-:Y:S01]  /*2ae30*/  ENDCOLLECTIVE ;  /* 0x000000000000791b */ /* 0x003fe20003800000 */
.L_x_1031:
[----:B------:R-:W-:Y:S01]  /*2ae40*/  MOV R13, R5 ;  /* 0x00000005000d7202 */ /* 0x000fe20000000f00 */
[----:B------:R-:W-:Y:S01]  /*2ae50*/  IMAD.MOV.U32 R12, RZ, RZ, 0x3 ;  /* 0x00000003ff0c7424 */ /* 0x000fe200078e00ff */
[----:B------:R-:W-:-:S07]  /*2ae60*/  MOV R3, R14 ;  /* 0x0000000e00037202 */ /* 0x000fce0000000f00 */
[----:B------:R-:W-:Y:S05]  /*2ae70*/  WARPSYNC.COLLECTIVE R15, `(.L_x_1032) ;  /* 0x000000000f087348 */ /* 0x000fea0003c00000 */
[----:B------:R0:W1:Y:S02]  /*2ae80*/  SHFL.IDX P6, R14, R13, R12, R11 ;  /* 0x0000000c0d0e7389 */ /* 0x00006400000c000b */
[----:B01----:R-:W-:Y:S01]  /*2ae90*/  ENDCOLLECTIVE ;  /* 0x000000000000791b */ /* 0x003fe20003800000 */
.L_x_1032:
[----:B------:R-:W-:-:S05]  /*2aea0*/  @!P3 IADD3 R3, P2, R31, R3, RZ ;  /* 0x000000031f03b210 */ /* 0x000fca0007f5e0ff */
[----:B------:R-:W-:-:S05]  /*2aeb0*/  @!P3 IMAD.X R2, RZ, RZ, R2, P2 ;  /* 0x000000ffff02b224 */ /* 0x000fca00010e0602 */
[----:B------:R-:W-:Y:S02]  /*2aec0*/  @!P3 LOP3.LUT R3, R3, R2, RZ, 0x3c, !PT ;  /* 0x000000020303b212 */ /* 0x000fe400078e3cff */
[----:B------:R-:W-:Y:S02]  /*2aed0*/  MOV R13, R0 ;  /* 0x00000000000d7202 */ /* 0x000fe40000000f00 */
[----:B------:R-:W-:-:S04]  /*2aee0*/  @!P3 LOP3.LUT R2, R3, R2, RZ, 0x3c, !PT ;  /* 0x000000020302b212 */ /* 0x000fc800078e3cff */
[----:B------:R-:W-:-:S05]  /*2aef0*/  @!P3 LOP3.LUT R3, R3, R2, RZ, 0x3c, !PT ;  /* 0x000000020303b212 */ /* 0x000fca00078e3cff */
[----:B------:R-:W-:Y:S01]  /*2af00*/  @!PT LDS RZ, [RZ] ;  /* 0x00000000fffff984 */ /* 0x000fe20000000800 */
[----:B------:R-:W-:Y:S01]  /*2af10*/  @!PT LDS RZ, [RZ] ;  /* 0x00000000fffff984 */ /* 0x000fe20000000800 */
[----:B------:R-:W-:Y:S01]  /*2af20*/  @!PT LDS RZ, [RZ] ;  /* 0x00000000fffff984 */ /* 0x000fe20000000800 */
[----:B------:R-:W-:Y:S04]  /*2af30*/  @!P3 LDGSTS.E.BYPASS.LTC128B.128 [R9+0x21400], desc[UR36][R2.64], !P0 ;  /* 0x214000000209bfae */ /* 0x000fe8000c101d64 */
[----:B------:R0:W-:Y:S01]  /*2af40*/  @!P3 LDGSTS.E.BYPASS.LTC128B.128 [R9+0x25400], desc[UR36][R2.64+0x80], !P1 ;  /* 0x254000800209bfae */ /* 0x0001e2000c901d64 */
[----:B------:R-:W-:Y:S02]  /*2af50*/  ISETP.GE.AND P3, PT, R7, R6, PT ;  /* 0x000000060700720c */ /* 0x000fe40003f66270 */
[----:B------:R-:W-:Y:S01]  /*2af60*/  IADD3 R7, R4, 0x40, RZ ;  /* 0x0000004004077810 */ /* 0x000fe20007ffe0ff */
[----:B0-----:R-:W-:-:S10]  /*2af70*/  IMAD.MOV.U32 R2, RZ, RZ, R14 ;  /* 0x000000ffff027224 */ /* 0x001fd400078e000e */
[----:B------:R-:W-:Y:S05]  /*2af80*/  WARPSYNC.COLLECTIVE R15, `(.L_x_1033) ;  /* 0x000000000f087348 */ /* 0x000fea0003c00000 */
[----:B------:R0:W1:Y:S02]  /*2af90*/  SHFL.IDX P6, R14, R13, R12, R11 ;  /* 0x0000000c0d0e7389 */ /* 0x00006400000c000b */
[----:B01----:R-:W-:Y:S01]  /*2afa0*/  ENDCOLLECTIVE ;  /* 0x000000000000791b */ /* 0x003fe20003800000 */
.L_x_1033:
[----:B------:R-:W-:Y:S02]  /*2afb0*/  IMAD.MOV.U32 R13, RZ, RZ, R5 ;  /* 0x000000ffff0d7224 */ /* 0x000fe400078e0005 */
[----:B------:R-:W-:Y:S02]  /*2afc0*/  IMAD.MOV.U32 R12, RZ, RZ, 0x4 ;  /* 0x00000004ff0c7424 */ /* 0x000fe400078e00ff */
[----:B------:R-:W-:-:S07]  /*2afd0*/  IMAD.MOV.U32 R3, RZ, RZ, R14 ;  /* 0x000000ffff037224 */ /* 0x000fce00078e000e */
[----:B------:R-:W-:Y:S05]  /*2afe0*/  WARPSYNC.COLLECTIVE R15, `(.L_x_1034) ;  /* 0x000000000f087348 */ /* 0x000fea0003c00000 */
[----:B------:R0:W1:Y:S02]  /*2aff0*/  SHFL.IDX P6, R14, R13, R12, R11 ;  /* 0x0000000c0d0e7389 */ /* 0x00006400000c000b */
[----:B01----:R-:W-:Y:S01]  /*2b000*/  ENDCOLLECTIVE ;  /* 0x000000000000791b */ /* 0x003fe20003800000 */
.L_x_1034:
        /* <DEDUP_REMOVED lines=17> */
.L_x_1035:
[----:B------:R-:W-:Y:S01]  /*2b120*/  IMAD.MOV.U32 R13, RZ, RZ, R5 ;  /* 0x000000ffff0d7224 */ /* 0x000fe200078e0005 */
[----:B------:R-:W-:Y:S01]  /*2b130*/  MOV R12, 0x5 ;  /* 0x00000005000c7802 */ /* 0x000fe20000000f00 */
[----:B------:R-:W-:-:S07]  /*2b140*/  IMAD.MOV.U32 R3, RZ, RZ, R14 ;  /* 0x000000ffff037224 */ /* 0x000fce00078e000e */
[----:B------:R-:W-:Y:S05]  /*2b150*/  WARPSYNC.COLLECTIVE R15, `(.L_x_1036) ;  /* 0x000000000f087348 */ /* 0x000fea0003c00000 */
[----:B------:R0:W1:Y:S02]  /*2b160*/  SHFL.IDX P6, R14, R13, R12, R11 ;  /* 0x0000000c0d0e7389 */ /* 0x00006400000c000b */
[----:B01----:R-:W-:Y:S01]  /*2b170*/  ENDCOLLECTIVE ;  /* 0x000000000000791b */ /* 0x003fe20003800000 */
.L_x_1036:
        /* <DEDUP_REMOVED lines=17> */
.L_x_1037:
[----:B------:R-:W-:Y:S01]  /*2b290*/  IMAD.MOV.U32 R13, RZ, RZ, R5 ;  /* 0x000000ffff0d7224 */ /* 0x000fe200078e0005 */
[----:B------:R-:W-:Y:S02]  /*2b2a0*/  MOV R12, 0x6 ;  /* 0x00000006000c7802 */ /* 0x000fe40000000f00 */
[----:B------:R-:W-:-:S07]  /*2b2b0*/  MOV R3, R14 ;  /* 0x0000000e00037202 */ /* 0x000fce0000000f00 */
[----:B------:R-:W-:Y:S05]  /*2b2c0*/  WARPSYNC.COLLECTIVE R15, `(.L_x_1038) ;  /* 0x000000000f087348 */ /* 0x000fea0003c00000 */
[----:B------:R0:W1:Y:S02]  /*2b2d0*/  SHFL.IDX P6, R14, R13, R12, R11 ;  /* 0x0000000c0d0e7389 */ /* 0x00006400000c000b */
[----:B01----:R-:W-:Y:S01]  /*2b2e0*/  ENDCOLLECTIVE ;  /* 0x000000000000791b */ /* 0x003fe20003800000 */
.L_x_1038:
        /* <DEDUP_REMOVED lines=12> */
[----:B0-----:R-:W-:-:S12]  /*2b3b0*/  IMAD.MOV.U32 R2, RZ, RZ, R14 ;  /* 0x000000ffff027224 */ /* 0x001fd800078e000e */
[----:B------:R-:W-:Y:S05]  /*2b3c0*/  WARPSYNC.COLLECTIVE R15, `(.L_x_1039) ;  /* 0x000000000f087348 */ /* 0x000fea0003c00000 */
[----:B------:R0:W1:Y:S02]  /*2b3d0*/  SHFL.IDX P6, R14, R13, R12, R11 ;  /* 0x0000000c0d0e7389 */ /* 0x00006400000c000b */
[----:B01----:R-:W-:Y:S01]  /*2b3e0*/  ENDCOLLECTIVE ;  /* 0x000000000000791b */ /* 0x003fe20003800000 */
.L_x_1039:
[----:B------:R-:W-:Y:S01]  /*2b3f0*/  MOV R13, R5 ;  /* 0x00000005000d7202 */ /* 0x000fe20000000f00 */
[----:B------:R-:W-:Y:S01]  /*2b400*/  IMAD.MOV.U32 R12, RZ, RZ, 0x7 ;  /* 0x00000007ff0c7424 */ /* 0x000fe200078e00ff */
[----:B------:R-:W-:-:S07]  /*2b410*/  MOV R3, R14 ;  /* 0x0000000e00037202 */ /* 0x000fce0000000f00 */
[----:B------:R-:W-:Y:S05]  /*2b420*/  WARPSYNC.COLLECTIVE R15, `(.L_x_1040) ;  /* 0x000000000f087348 */ /* 0x000fea0003c00000 */
[----:B------:R0:W1:Y:S02]  /*2b430*/  SHFL.IDX P6, R14, R13, R12, R11 ;  /* 0x0000000c0d0e7389 */ /* 0x00006400000c000b */
[----:B01----:R-:W-:Y:S01]  /*2b440*/  ENDCOLLECTIVE ;  /* 0x000000000000791b */ /* 0x003fe20003800000 */
.L_x_1040:
[----:B------:R-:W-:-:S05]  /*2b450*/  @!P3 IADD3 R3, P2, R31, R3, RZ ;  /* 0x000000031f03b210 */ /* 0x000fca0007f5e0ff */
[----:B------:R-:W-:-:S05]  /*2b460*/  @!P3 IMAD.X R2, RZ, RZ, R2, P2 ;  /* 0x000000ffff02b224 */ /* 0x000fca00010e0602 */
[----:B------:R-:W-:Y:S02]  /*2b470*/  @!P3 LOP3.LUT R3, R3, R2, RZ, 0x3c, !PT ;  /* 0x000000020303b212 */ /* 0x000fe400078e3cff */
[----:B------:R-:W-:Y:S02]  /*2b480*/  MOV R13, R0 ;  /* 0x00000000000d7202 */ /* 0x000fe40000000f00 */
[----:B------:R-:W-:-:S04]  /*2b490*/  @!P3 LOP3.LUT R2, R3, R2, RZ, 0x3c, !PT ;  /* 0x000000020302b212 */ /* 0x000fc800078e3cff */
[----:B------:R-:W-:Y:S01]  /*2b4a0*/  @!P3 LOP3.LUT R3, R3, R2, RZ, 0x3c, !PT ;  /* 0x000000020303b212 */ /* 0x000fe200078e3cff */
[----:B------:R-:W-:-:S04]  /*2b4b0*/  IMAD.MOV.U32 R5, RZ, RZ, R14 ;  /* 0x000000ffff057224 */ /* 0x000fc800078e000e */
[----:B------:R-:W-:Y:S01]  /*2b4c0*/  @!PT LDS RZ, [RZ] ;  /* 0x00000000fffff984 */ /* 0x000fe20000000800 */
[----:B------:R-:W-:Y:S01]  /*2b4d0*/  @!PT LDS RZ, [RZ] ;  /* 0x00000000fffff984 */ /* 0x000fe20000000800 */
[----:B------:R-:W-:Y:S01]  /*2b4e0*/  @!PT LDS RZ, [RZ] ;  /* 0x00000000fffff984 */ /* 0x000fe20000000800 */
[----:B------:R0:W-:Y:S04]  /*2b4f0*/  @!P3 LDGSTS.E.BYPASS.LTC128B.128 [R9+0x23400], desc[UR36][R2.64], !P0 ;  /* 0x234000000209bfae */ /* 0x0001e8000c101d64 */
[----:B------:R0:W-:Y:S02]  /*2b500*/  @!P3 LDGSTS.E.BYPASS.LTC128B.128 [R9+0x27400], desc[UR36][R2.64+0x80], !P1 ;  /* 0x274000800209bfae */ /* 0x0001e4000c901d64 */
[----:B0-----:R-:W-:Y:S05]  /*2b510*/  WARPSYNC.COLLECTIVE R15, `(.L_x_1041) ;  /* 0x000000000f087348 */ /* 0x001fea0003c00000 */
[----:B------:R1:W2:Y:S02]  /*2b520*/  SHFL.IDX P6, R14, R13, R12, R11 ;  /* 0x0000000c0d0e7389 */ /* 0x0002a400000c000b */
[----:B012---:R-:W-:Y:S01]  /*2b530*/  ENDCOLLECTIVE ;  /* 0x000000000000791b */ /* 0x007fe20003800000 */
.L_x_1041:
[----:B------:R-:W-:Y:S05]  /*2b540*/  BRA `(.L_x_1042) ;  /* 0xffffff6c00947947 */ /* 0x000fea000383ffff */
.L_x_766:
[----:B0-----:R0:W1:Y:S02]  /*2b550*/  SYNCS.PHASECHK.TRANS64.TRYWAIT P0, [R23+URZ+0x38820], R0 ;  /* 0x03882000170075a7 */ /* 0x001064000800017f */
[----:B-1----:R-:W-:Y:S05]  /*2b560*/  @!P0 NANOSLEEP.SYNCS 0x989680 ;  /* 0x009896800000895d */ /* 0x002fea0003900000 */
[----:B------:R-:W1:Y:S02]  /*2b570*/  @!P0 SYNCS.PHASECHK.TRANS64 P0, [R23+URZ+0x38820], R0 ;  /* 0x03882000170085a7 */ /* 0x000e64000800007f */
[----:B-1----:R-:W-:Y:S05]  /*2b580*/  @!P0 BRA `(.L_x_766) ;  /* 0xfffffffc00f08947 */ /* 0x002fea000383ffff */
[----:B------:R-:W-:Y:S05]  /*2b590*/  BRA `(.L_x_1043) ;  /* 0xffffff7000047947 */ /* 0x000fea000383ffff */
.L_x_770:
[----:B0-----:R0:W1:Y:S02]  /*2b5a0*/  SYNCS.PHASECHK.TRANS64.TRYWAIT P0, [R0+URZ+0x38880], R21 ;  /* 0x03888015000075a7 */ /* 0x001064000800017f */
[----:B-1----:R-:W-:Y:S05]  /*2b5b0*/  @!P0 NANOSLEEP.SYNCS 0x989680 ;  /* 0x009896800000895d */ /* 0x002fea0003900000 */
[----:B------:R-:W1:Y:S02]  /*2b5c0*/  @!P0 SYNCS.PHASECHK.TRANS64 P0, [R0+URZ+0x38880], R21 ;  /* 0x03888015000085a7 */ /* 0x000e64000800007f */
[----:B-1----:R-:W-:Y:S05]  /*2b5d0*/  @!P0 BRA `(.L_x_770) ;  /* 0xfffffffc00f08947 */ /* 0x002fea000383ffff */
[----:B------:R-:W-:Y:S05]  /*2b5e0*/  BRA `(.L_x_1044) ;  /* 0xffffff7000b87947 */ /* 0x000fea000383ffff */
.L_x_771:
        /* <DEDUP_REMOVED lines=8> */
.L_x_1046:
[----:B------:R-:W-:Y:S05]  /*2b670*/  BSYNC B0 ;  /* 0x0000000000007941 */ /* 0x000fea0003800000 */
.L_x_1045:
[----:B------:R-:W-:Y:S01]  /*2b680*/  MOV R13, R8 ;  /* 0x00000008000d7202 */ /* 0x000fe20000000f00 */
[----:B------:R-:W-:Y:S01]  /*2b690*/  IMAD.MOV.U32 R12, RZ, RZ, RZ ;  /* 0x000000ffff0c7224 */ /* 0x000fe200078e00ff */
[----:B------:R-:W-:Y:S01]  /*2b6a0*/  MOV R15, 0xffffffff ;  /* 0xffffffff000f7802 */ /* 0x000fe20000000f00 */
[----:B------:R-:W-:Y:S01]  /*2b6b0*/  IMAD.MOV.U32 R11, RZ, RZ, 0x181f ;  /* 0x0000181fff0b7424 */ /* 0x000fe200078e00ff */
[----:B------:R-:W-:Y:S01]  /*2b6c0*/  IADD3 R4, R23, R4, RZ ;  /* 0x0000000417047210 */ /* 0x000fe20007ffe0ff */
[----:B------:R-:W-:-:S07]  /*2b6d0*/  IMAD.MOV.U32 R3, RZ, RZ, R14 ;  /* 0x000000ffff037224 */ /* 0x000fce00078e000e */
[----:B------:R-:W-:Y:S05]  /*2b6e0*/  WARPSYNC.COLLECTIVE R15, `(.L_x_1047) ;  /* 0x000000000f087348 */ /* 0x000fea0003c00000 */
[----:B------:R0:W1:Y:S02]  /*2b6f0*/  SHFL.IDX P6, R14, R13, R12, R11 ;  /* 0x0000000c0d0e7389 */ /* 0x00006400000c000b */
[----:B01----:R-:W-:Y:S01]  /*2b700*/  ENDCOLLECTIVE ;  /* 0x000000000000791b */ /* 0x003fe20003800000 */
.L_x_1047:
[----:B------:R-:W-:Y:S02]  /*2b710*/  IMAD.MOV.U32 R13, RZ, RZ, R7 ;  /* 0x000000ffff0d7224 */ /* 0x000fe400078e0007 */
[----:B------:R-:W-:Y:S02]  /*2b720*/  IMAD.MOV.U32 R12, RZ, RZ, 0x1 ;  /* 0x00000001ff0c7424 */ /* 0x000fe400078e00ff */
[----:B------:R-:W-:-:S07]  /*2b730*/  IMAD.MOV.U32 R2, RZ, RZ, R14 ;  /* 0x000000ffff027224 */ /* 0x000fce00078e000e */
[----:B------:R-:W-:Y:S05]  /*2b740*/  WARPSYNC.COLLECTIVE R15, `(.L_x_1048) ;  /* 0x000000000f087348 */ /* 0x000fea0003c00000 */
[----:B------:R0:W1:Y:S02]  /*2b750*/  SHFL.IDX P6, R14, R13, R12, R11 ;  /* 0x0000000c0d0e7389 */ /* 0x00006400000c000b */
[----:B01----:R-:W-:Y:S01]  /*2b760*/  ENDCOLLECTIVE ;  /* 0x000000000000791b */ /* 0x003fe20003800000 */
.L_x_1048:
        /* <DEDUP_REMOVED lines=8> */
[----:B0-----:R-:W-:-:S07]  /*2b7f0*/  MOV R3, R14 ;  /* 0x0000000e00037202 */ /* 0x001fce0000000f00 */
[----:B------:R-:W-:Y:S05]  /*2b800*/  WARPSYNC.COLLECTIVE R15, `(.L_x_1049) ;  /* 0x000000000f087348 */ /* 0x000fea0003c00000 */
[----:B------:R0:W1:Y:S02]  /*2b810*/  SHFL.IDX P6, R14, R13, R12, R11 ;  /* 0x0000000c0d0e7389 */ /* 0x00006400000c000b */
[----:B01----:R-:W-:Y:S01]  /*2b820*/  ENDCOLLECTIVE ;  /* 0x000000000000791b */ /* 0x003fe20003800000 */
.L_x_1049:
[----:B------:R-:W-:Y:S02]  /*2b830*/  IMAD.MOV.U32 R13, RZ, RZ, R7 ;  /* 0x000000ffff0d7224 */ /* 0x000fe400078e0007 */
[----:B------:R-:W-:Y:S02]  /*2b840*/  IMAD.MOV.U32 R12, RZ, RZ, 0x2 ;  /* 0x00000002ff0c7424 */ /* 0x000fe400078e00ff */
[----:B------:R-:W-:-:S07]  /*2b850*/  IMAD.MOV.U32 R2, RZ, RZ, R14 ;  /* 0x000000ffff027224 */ /* 0x000fce00078e000e */
[----:B------:R-:W-:Y:S05]  /*2b860*/  WARPSYNC.COLLECTIVE R15, `(.L_x_1050) ;  /* 0x000000000f087348 */ /* 0x000fea0003c00000 */
[----:B------:R0:W1:Y:S02]  /*2b870*/  SHFL.IDX P6, R14, R13, R12, R11 ;  /* 0x0000000c0d0e7389 */ /* 0x00006400000c000b */
[----:B01----:R-:W-:Y:S01]  /*2b880*/  ENDCOLLECTIVE ;  /* 0x000000000000791b */ /* 0x003fe20003800000 */
.L_x_1050:
[----:B------:R-:W-:-:S04]  /*2b890*/  IADD3 R2, P0, R31, R2, RZ ;  /* 0x000000021f027210 */ /* 0x000fc80007f1e0ff */
[----:B------:R-:W-:-:S05]  /*2b8a0*/  IADD3.X R3, RZ, R3, RZ, P0, !PT ;  /* 0x00000003ff037210 */ /* 0x000fca00007fe4ff */
        /* <DEDUP_REMOVED lines=10> */
.L_x_1051:
[----:B------:R-:W-:Y:S02]  /*2b950*/  IMAD.MOV.U32 R13, RZ, RZ, R7 ;  /* 0x000000ffff0d7224 */ /* 0x000fe400078e0007 */
[----:B------:R-:W-:Y:S02]  /*2b960*/  IMAD.MOV.U32 R12, RZ, RZ, 0x3 ;  /* 0x00000003ff0c7424 */ /* 0x000fe400078e00ff */
[----:B------:R-:W-:-:S07]  /*2b970*/  IMAD.MOV.U32 R2, RZ, RZ, R14 ;  /* 0x000000ffff027224 */ /* 0x000fce00078e000e */
[----:B------:R-:W-:Y:S05]  /*2b980*/  WARPSYNC.COLLECTIVE R15, `(.L_x_1052) ;  /* 0x000000000f087348 */ /* 0x000fea0003c00000 */
[----:B------:R0:W1:Y:S02]  /*2b990*/  SHFL.IDX P6, R14, R13, R12, R11 ;  /* 0x0000000c0d0e7389 */ /* 0x00006400000c000b */
[----:B01----:R-:W-:Y:S01]  /*2b9a0*/  ENDCOLLECTIVE ;  /* 0x000000000000791b */ /* 0x003fe20003800000 */
.L_x_1052:
        /* <DEDUP_REMOVED lines=12> */
.L_x_1053:
[----:B------:R-:W-:Y:S02]  /*2ba70*/  IMAD.MOV.U32 R13, RZ, RZ, R7 ;  /* 0x000000ffff0d7224 */ /* 0x000fe400078e0007 */
[----:B------:R-:W-:Y:S02]  /*2ba80*/  IMAD.MOV.U32 R12, RZ, RZ, 0x4 ;  /* 0x00000004ff0c7424 */ /* 0x000fe400078e00ff */
[----:B------:R-:W-:-:S07]  /*2ba90*/  IMAD.MOV.U32 R2, RZ, RZ, R14 ;  /* 0x000000ffff027224 */ /* 0x000fce00078e000e */
[----:B------:R-:W-:Y:S05]  /*2baa0*/  WARPSYNC.COLLECTIVE R15, `(.L_x_1054) ;  /* 0x000000000f087348 */ /* 0x000fea0003c00000 */
[----:B------:R0:W1:Y:S02]  /*2bab0*/  SHFL.IDX P6, R14, R13, R12, R11 ;  /* 0x0000000c0d0e7389 */ /* 0x00006400000c000b */
[----:B01----:R-:W-:Y:S01]  /*2bac0*/  ENDCOLLECTIVE ;  /* 0x000000000000791b */ /* 0x003fe20003800000 */
.L_x_1054:
        /* <DEDUP_REMOVED lines=12> */
.L_x_1055:
[----:B------:R-:W-:Y:S02]  /*2bb90*/  IMAD.MOV.U32 R13, RZ, RZ, R7 ;  /* 0x000000ffff0d7224 */ /* 0x000fe400078e0007 */
[----:B------:R-:W-:Y:S02]  /*2bba0*/  IMAD.MOV.U32 R12, RZ, RZ, 0x5 ;  /* 0x00000005ff0c7424 */ /* 0x000fe400078e00ff */
[----:B------:R-:W-:-:S07]  /*2bbb0*/  IMAD.MOV.U32 R2, RZ, RZ, R14 ;  /* 0x000000ffff027224 */ /* 0x000fce00078e000e */
[----:B------:R-:W-:Y:S05]  /*2bbc0*/  WARPSYNC.COLLECTIVE R15, `(.L_x_1056) ;  /* 0x000000000f087348 */ /* 0x000fea0003c00000 */
[----:B------:R0:W1:Y:S02]  /*2bbd0*/  SHFL.IDX P6, R14, R13, R12, R11 ;  /* 0x0000000c0d0e7389 */ /* 0x00006400000c000b */
[----:B01----:R-:W-:Y:S01]  /*2bbe0*/  ENDCOLLECTIVE ;  /* 0x000000000000791b */ /* 0x003fe20003800000 */
.L_x_1056:
        /* <DEDUP_REMOVED lines=12> */
.L_x_1057:
[----:B------:R-:W-:Y:S02]  /*2bcb0*/  IMAD.MOV.U32 R13, RZ, RZ, R7 ;  /* 0x000000ffff0d7224 */ /* 0x000fe400078e0007 */
[----:B------:R-:W-:Y:S02]  /*2bcc0*/  IMAD.MOV.U32 R12, RZ, RZ, 0x6 ;  /* 0x00000006ff0c7424 */ /* 0x000fe400078e00ff */
[----:B------:R-:W-:-:S07]  /*2bcd0*/  IMAD.MOV.U32 R2, RZ, RZ, R14 ;  /* 0x000000ffff027224 */ /* 0x000fce00078e000e */
[----:B------:R-:W-:Y:S05]  /*2bce0*/  WARPSYNC.COLLECTIVE R15, `(.L_x_1058) ;  /* 0x000000000f087348 */ /* 0x000fea0003c00000 */
[----:B------:R0:W1:Y:S02]  /*2bcf0*/  SHFL.IDX P6, R14, R13, R12, R11 ;  /* 0x0000000c0d0e7389 */ /* 0x00006400000c000b */
[----:B01----:R-:W-:Y:S01]  /*2bd00*/  ENDCOLLECTIVE ;  /* 0x000000000000791b */ /* 0x003fe20003800000 */
.L_x_1058:
        /* <DEDUP_REMOVED lines=12> */
.L_x_1059:
[----:B------:R-:W-:Y:S02]  /*2bdd0*/  IMAD.MOV.U32 R13, RZ, RZ, R7 ;  /* 0x000000ffff0d7224 */ /* 0x000fe400078e0007 */
[----:B------:R-:W-:Y:S02]  /*2bde0*/  IMAD.MOV.U32 R12, RZ, RZ, 0x7 ;  /* 0x00000007ff0c7424 */ /* 0x000fe400078e00ff */
[----:B------:R-:W-:-:S07]  /*2bdf0*/  IMAD.MOV.U32 R2, RZ, RZ, R14 ;  /* 0x000000ffff027224 */ /* 0x000fce00078e000e */
[----:B------:R-:W-:Y:S05]  /*2be00*/  WARPSYNC.COLLECTIVE R15, `(.L_x_1060) ;  /* 0x000000000f087348 */ /* 0x000fea0003c00000 */
[----:B------:R0:W1:Y:S02]  /*2be10*/  SHFL.IDX P6, R14, R13, R12, R11 ;  /* 0x0000000c0d0e7389 */ /* 0x00006400000c000b */
[----:B01----:R-:W-:Y:S01]  /*2be20*/  ENDCOLLECTIVE ;  /* 0x000000000000791b */ /* 0x003fe20003800000 */
.L_x_1060:
[----:B------:R-:W-:-:S04]  /*2be30*/  IADD3 R2, P0, R31, R2, RZ ;  /* 0x000000021f027210 */ /* 0x000fc80007f1e0ff */
[----:B------:R-:W-:-:S05]  /*2be40*/  IADD3.X R3, RZ, R3, RZ, P0, !PT ;  /* 0x00000003ff037210 */ /* 0x000fca00007fe4ff */
[----:B------:R-:W-:Y:S01]  /*2be50*/  @!PT LDS RZ, [RZ] ;  /* 0x00000000fffff984 */ /* 0x000fe20000000800 */
[----:B------:R-:W-:Y:S01]  /*2be60*/  @!PT LDS RZ, [RZ] ;  /* 0x00000000fffff984 */ /* 0x000fe20000000800 */
[----:B------:R-:W-:Y:S01]  /*2be70*/  @!PT LDS RZ, [RZ] ;  /* 0x00000000fffff984 */ /* 0x000fe20000000800 */
[----:B------:R0:W-:Y:S01]  /*2be80*/  LDGSTS.E.BYPASS.LTC128B.128 [R4+0x13400], desc[UR36][R2.64], !P3 ;  /* 0x1340000002047fae */ /* 0x0001e2000d901d64 */
[----:B------:R-:W-:-:S03]  /*2be90*/  IMAD.MOV.U32 R13, RZ, RZ, R8 ;  /* 0x000000ffff0d7224 */ /* 0x000fc600078e0008 */
[----:B------:R0:W-:Y:S01]  /*2bea0*/  LDGSTS.E.BYPASS.LTC128B.128 [R4+0x17400], desc[UR36][R2.64+0x80], !P2 ;  /* 0x1740008002047fae */ /* 0x0001e2000d101d64 */
[----:B------:R-:W-:-:S07]  /*2beb0*/  MOV R7, R14 ;  /* 0x0000000e00077202 */ /* 0x000fce0000000f00 */
[----:B0-----:R-:W-:Y:S05]  /*2bec0*/  WARPSYNC.COLLECTIVE R15, `(.L_x_1061) ;  /* 0x000000000f087348 */ /* 0x001fea0003c00000 */
[----:B------:R1:W2:Y:S02]  /*2bed0*/  SHFL.IDX P6, R14, R13, R12, R11 ;  /* 0x0000000c0d0e7389 */ /* 0x0002a400000c000b */
[----:B012---:R-:W-:Y:S01]  /*2bee0*/  ENDCOLLECTIVE ;  /* 0x000000000000791b */ /* 0x007fe20003800000 */
.L_x_1061:
[----:B------:R-:W-:Y:S01]  /*2bef0*/  IMAD.MOV.U32 R2, RZ, RZ, R14 ;  /* 0x000000ffff027224 */ /* 0x000fe200078e000e */
[----:B------:R-:W-:Y:S06]  /*2bf00*/  BRA `(.L_x_1062) ;  /* 0xffffff6c00907947 */ /* 0x000fec000383ffff */
.L_x_776:
[----:B----4-:R4:W0:Y:S02]  /*2bf10*/  SYNCS.PHASECHK.TRANS64.TRYWAIT P0, [R0+URZ+0x38840], R21 ;  /* 0x03884015000075a7 */ /* 0x010824000800017f */
[----:B0-----:R-:W-:Y:S05]  /*2bf20*/  @!P0 NANOSLEEP.SYNCS 0x989680 ;  /* 0x009896800000895d */ /* 0x001fea0003900000 */
[----:B------:R-:W0:Y:S02]  /*2bf30*/  @!P0 SYNCS.PHASECHK.TRANS64 P0, [R0+URZ+0x38840], R21 ;  /* 0x03884015000085a7 */ /* 0x000e24000800007f */
[----:B0-----:R-:W-:Y:S05]  /*2bf40*/  @!P0 BRA `(.L_x_776) ;  /* 0xfffffffc00f08947 */ /* 0x001fea000383ffff */
[----:B------:R-:W-:Y:S05]  /*2bf50*/  BRA `(.L_x_1063) ;  /* 0xffffff6c00e07947 */ /* 0x000fea000383ffff */
.L_x_777:
[----:B------:R-:W-:Y:S01]  /*2bf60*/  BSSY B0, `(.L_x_1064) ;  /* 0x0000008000007945 */ /* 0x000fe20003800000 */
[----:B------:R-:W-:Y:S01]  /*2bf70*/  MOV R13, R5 ;  /* 0x00000005000d7202 */ /* 0x000fe20000000f00 */
[----:B------:R-:W-:Y:S01]  /*2bf80*/  IMAD.MOV.U32 R12, RZ, RZ, RZ ;  /* 0x000000ffff0c7224 */ /* 0x000fe200078e00ff */
[----:B------:R-:W-:Y:S01]  /*2bf90*/  MOV R15, 0xffffffff ;  /* 0xffffffff000f7802 */ /* 0x000fe20000000f00 */
[----:B------:R-:W-:-:S07]  /*2bfa0*/  IMAD.MOV.U32 R11, RZ, RZ, 0x181f ;  /* 0x0000181fff0b7424 */ /* 0x000fce00078e00ff */
[----:B0--34-:R-:W-:Y:S05]  /*2bfb0*/  WARPSYNC.COLLECTIVE R15, `(.L_x_1065) ;  /* 0x000000000f087348 */ /* 0x019fea0003c00000 */
[----:B------:R1:W2:Y:S02]  /*2bfc0*/  SHFL.IDX P6, R14, R13, R12, R11 ;  /* 0x0000000c0d0e7389 */ /* 0x0002a400000c000b */
[----:B01234-:R-:W-:Y:S01]  /*2bfd0*/  ENDCOLLECTIVE ;  /* 0x000000000000791b */ /* 0x01ffe20003800000 */
.L_x_1065:
[----:B------:R-:W-:Y:S05]  /*2bfe0*/  BSYNC B0 ;  /* 0x0000000000007941 */ /* 0x000fea0003800000 */
.L_x_1064:
        /* <DEDUP_REMOVED lines=8> */
.L_x_1066:
[----:B------:R-:W-:Y:S01]  /*2c070*/  IMAD.MOV.U32 R13, RZ, RZ, R5 ;  /* 0x000000ffff0d7224 */ /* 0x000fe200078e0005 */
[----:B------:R-:W-:Y:S02]  /*2c080*/  MOV R12, 0x1 ;  /* 0x00000001000c7802 */ /* 0x000fe40000000f00 */
[----:B------:R-:W-:-:S07]  /*2c090*/  MOV R2, R14 ;  /* 0x0000000e00027202 */ /* 0x000fce0000000f00 */
[----:B------:R-:W-:Y:S05]  /*2c0a0*/  WARPSYNC.COLLECTIVE R15, `(.L_x_1067) ;  /* 0x000000000f087348 */ /* 0x000fea0003c00000 */
[----:B------:R0:W1:Y:S02]  /*2c0b0*/  SHFL.IDX P6, R14, R13, R12, R11 ;  /* 0x0000000c0d0e7389 */ /* 0x00006400000c000b */
[----:B01----:R-:W-:Y:S01]  /*2c0c0*/  ENDCOLLECTIVE ;  /* 0x000000000000791b */ /* 0x003fe20003800000 */
.L_x_1067:
        /* <DEDUP_REMOVED lines=12> */
.L_x_1068:
[----:B------:R-:W-:Y:S01]  /*2c190*/  IMAD.MOV.U32 R13, RZ, RZ, R5 ;  /* 0x000000ffff0d7224 */ /* 0x000fe200078e0005 */
[----:B------:R-:W-:Y:S02]  /*2c1a0*/  MOV R12, 0x2 ;  /* 0x00000002000c7802 */ /* 0x000fe40000000f00 */
[----:B------:R-:W-:-:S07]  /*2c1b0*/  MOV R2, R14 ;  /* 0x0000000e00027202 */ /* 0x000fce0000000f00 */
[----:B------:R-:W-:Y:S05]  /*2c1c0*/  WARPSYNC.COLLECTIVE R15, `(.L_x_1069) ;  /* 0x000000000f087348 */ /* 0x000fea0003c00000 */
[----:B------:R0:W1:Y:S02]  /*2c1d0*/  SHFL.IDX P6, R14, R13, R12, R11 ;  /* 0x0000000c0d0e7389 */ /* 0x00006400000c000b */
[----:B01----:R-:W-:Y:S01]  /*2c1e0*/  ENDCOLLECTIVE ;  /* 0x000000000000791b */ /* 0x003fe20003800000 */
.L_x_1069:
        /* <DEDUP_REMOVED lines=12> */
.L_x_1070:
[----:B------:R-:W-:Y:S01]  /*2c2b0*/  IMAD.MOV.U32 R13, RZ, RZ, R5 ;  /* 0x000000ffff0d7224 */ /* 0x000fe200078e0005 */
[----:B------:R-:W-:Y:S02]  /*2c2c0*/  MOV R12, 0x3 ;  /* 0x00000003000c7802 */ /* 0x000fe40000000f00 */
[----:B------:R-:W-:-:S07]  /*2c2d0*/  MOV R2, R14 ;  /* 0x0000000e00027202 */ /* 0x000fce0000000f00 */
[----:B------:R-:W-:Y:S05]  /*2c2e0*/  WARPSYNC.COLLECTIVE R15, `(.L_x_1071) ;  /* 0x000000000f087348 */ /* 0x000fea0003c00000 */
[----:B------:R0:W1:Y:S02]  /*2c2f0*/  SHFL.IDX P6, R14, R13, R12, R11 ;  /* 0x0000000c0d0e7389 */ /* 0x00006400000c000b */
[----:B01----:R-:W-:Y:S01]  /*2c300*/  ENDCOLLECTIVE ;  /* 0x000000000000791b */ /* 0x003fe20003800000 */
.L_x_1071:
        /* <DEDUP_REMOVED lines=12> */
.L_x_1072:
[----:B------:R-:W-:Y:S01]  /*2c3d0*/  IMAD.MOV.U32 R13, RZ, RZ, R5 ;  /* 0x000000ffff0d7224 */ /* 0x000fe200078e0005 */
[----:B------:R-:W-:Y:S02]  /*2c3e0*/  MOV R12, 0x4 ;  /* 0x00000004000c7802 */ /* 0x000fe40000000f00 */
[----:B------:R-:W-:-:S07]  /*2c3f0*/  MOV R2, R14 ;  /* 0x0000000e00027202 */ /* 0x000fce0000000f00 */
[----:B------:R-:W-:Y:S05]  /*2c400*/  WARPSYNC.COLLECTIVE R15, `(.L_x_1073) ;  /* 0x000000000f087348 */ /* 0x000fea0003c00000 */
[----:B------:R0:W1:Y:S02]  /*2c410*/  SHFL.IDX P6, R14, R13, R12, R11 ;  /* 0x0000000c0d0e7389 */ /* 0x00006400000c000b */
[----:B01----:R-:W-:Y:S01]  /*2c420*/  ENDCOLLECTIVE ;  /* 0x000000000000791b */ /* 0x003fe20003800000 */
.L_x_1073:
        /* <DEDUP_REMOVED lines=12> */
.L_x_1074:
[----:B------:R-:W-:Y:S01]  /*2c4f0*/  IMAD.MOV.U32 R13, RZ, RZ, R5 ;  /* 0x000000ffff0d7224 */ /* 0x000fe200078e0005 */
[----:B------:R-:W-:Y:S02]  /*2c500*/  MOV R12, 0x5 ;  /* 0x00000005000c7802 */ /* 0x000fe40000000f00 */
[----:B------:R-:W-:-:S07]  /*2c510*/  MOV R2, R14 ;  /* 0x0000000e00027202 */ /* 0x000fce0000000f00 */
[----:B------:R-:W-:Y:S05]  /*2c520*/  WARPSYNC.COLLECTIVE R15, `(.L_x_1075) ;  /* 0x000000000f087348 */ /* 0x000fea0003c00000 */
[----:B------:R0:W1:Y:S02]  /*2c530*/  SHFL.IDX P6, R14, R13, R12, R11 ;  /* 0x0000000c0d0e7389 */ /* 0x00006400000c000b */
[----:B01----:R-:W-:Y:S01]  /*2c540*/  ENDCOLLECTIVE ;  /* 0x000000000000791b */ /* 0x003fe20003800000 */
.L_x_1075:
        /* <DEDUP_REMOVED lines=12> */
.L_x_1076:
[----:B------:R-:W-:Y:S01]  /*2c610*/  IMAD.MOV.U32 R13, RZ, RZ, R5 ;  /* 0x000000ffff0d7224 */ /* 0x000fe200078e0005 */
[----:B------:R-:W-:Y:S02]  /*2c620*/  MOV R12, 0x6 ;  /* 0x00000006000c7802 */ /* 0x000fe40000000f00 */
[----:B------:R-:W-:-:S07]  /*2c630*/  MOV R2, R14 ;  /* 0x0000000e00027202 */ /* 0x000fce0000000f00 */
[----:B------:R-:W-:Y:S05]  /*2c640*/  WARPSYNC.COLLECTIVE R15, `(.L_x_1077) ;  /* 0x000000000f087348 */ /* 0x000fea0003c00000 */
[----:B------:R0:W1:Y:S02]  /*2c650*/  SHFL.IDX P6, R14, R13, R12, R11 ;  /* 0x0000000c0d0e7389 */ /* 0x00006400000c000b */
[----:B01----:R-:W-:Y:S01]  /*2c660*/  ENDCOLLECTIVE ;  /* 0x000000000000791b */ /* 0x003fe20003800000 */
.L_x_1077:
        /* <DEDUP_REMOVED lines=12> */
.L_x_1078:
[----:B------:R-:W-:Y:S01]  /*2c730*/  IMAD.MOV.U32 R13, RZ, RZ, R5 ;  /* 0x000000ffff0d7224 */ /* 0x000fe200078e0005 */
[----:B------:R-:W-:Y:S02]  /*2c740*/  MOV R12, 0x7 ;  /* 0x00000007000c7802 */ /* 0x000fe40000000f00 */
[----:B------:R-:W-:-:S07]  /*2c750*/  MOV R2, R14 ;  /* 0x0000000e00027202 */ /* 0x000fce0000000f00 */
[----:B------:R-:W-:Y:S05]  /*2c760*/  WARPSYNC.COLLECTIVE R15, `(.L_x_1079) ;  /* 0x000000000f087348 */ /* 0x000fea0003c00000 */
[----:B------:R0:W1:Y:S02]  /*2c770*/  SHFL.IDX P6, R14, R13, R12, R11 ;  /* 0x0000000c0d0e7389 */ /* 0x00006400000c000b */
[----:B01----:R-:W-:Y:S01]  /*2c780*/  ENDCOLLECTIVE ;  /* 0x000000000000791b */ /* 0x003fe20003800000 */
.L_x_1079:
        /* <DEDUP_REMOVED lines=12> */
.L_x_1080:
[----:B------:R-:W-:Y:S01]  /*2c850*/  MOV R2, R14 ;  /* 0x0000000e00027202 */ /* 0x000fe20000000f00 */
[----:B------:R-:W-:Y:S06]  /*2c860*/  BRA `(.L_x_1081) ;  /* 0xffffff6800b07947 */ /* 0x000fec000383ffff */
.L_x_782:
[----:B--2---:R2:W3:Y:S02]  /*2c870*/  SYNCS.PHASECHK.TRANS64.TRYWAIT P2, [R17+URZ+0x38870], R0 ;  /* 0x03887000110075a7 */ /* 0x0044e4000804017f */
[----:B---3--:R-:W-:Y:S05]  /*2c880*/  @!P2 NANOSLEEP.SYNCS 0x989680 ;  /* 0x009896800000a95d */ /* 0x008fea0003900000 */
[----:B------:R-:W3:Y:S02]  /*2c890*/  @!P2 SYNCS.PHASECHK.TRANS64 P2, [R17+URZ+0x38870], R0 ;  /* 0x038870001100a5a7 */ /* 0x000ee4000804007f */
[----:B---3--:R-:W-:Y:S05]  /*2c8a0*/  @!P2 BRA `(.L_x_782) ;  /* 0xfffffffc00f0a947 */ /* 0x008fea000383ffff */
[----:B------:R-:W-:Y:S05]  /*2c8b0*/  BRA `(.L_x_1082) ;  /* 0xffffff6c00147947 */ /* 0x000fea000383ffff */
.L_x_784:
[----:B0-----:R0:W2:Y:S02]  /*2c8c0*/  SYNCS.PHASECHK.TRANS64.TRYWAIT P2, [R17+URZ+0x38860], R0 ;  /* 0x03886000110075a7 */ /* 0x0010a4000804017f */
[----:B--2---:R-:W-:Y:S05]  /*2c8d0*/  @!P2 NANOSLEEP.SYNCS 0x989680 ;  /* 0x009896800000a95d */ /* 0x004fea0003900000 */
[----:B------:R-:W2:Y:S02]  /*2c8e0*/  @!P2 SYNCS.PHASECHK.TRANS64 P2, [R17+URZ+0x38860], R0 ;  /* 0x038860001100a5a7 */ /* 0x000ea4000804007f */
[----:B--2---:R-:W-:Y:S05]  /*2c8f0*/  @!P2 BRA `(.L_x_784) ;  /* 0xfffffffc00f0a947 */ /* 0x004fea000383ffff */
[----:B------:R-:W-:Y:S05]  /*2c900*/  BRA `(.L_x_1083) ;  /* 0xffffff6c00207947 */ /* 0x000fea000383ffff */
.L_x_792:
[----:B0-----:R0:W2:Y:S02]  /*2c910*/  SYNCS.PHASECHK.TRANS64.TRYWAIT P1, [R18+URZ+0x38870], R3 ;  /* 0x03887003120075a7 */ /* 0x0010a4000802017f */
[----:B--2---:R-:W-:Y:S05]  /*2c920*/  @!P1 NANOSLEEP.SYNCS 0x989680 ;  /* 0x009896800000995d */ /* 0x004fea0003900000 */
[----:B------:R-:W2:Y:S02]  /*2c930*/  @!P1 SYNCS.PHASECHK.TRANS64 P1, [R18+URZ+0x38870], R3 ;  /* 0x03887003120095a7 */ /* 0x000ea4000802007f */
[----:B--2---:R-:W-:Y:S05]  /*2c940*/  @!P1 BRA `(.L_x_792) ;  /* 0xfffffffc00f09947 */ /* 0x004fea000383ffff */
[----:B------:R-:W-:Y:S05]  /*2c950*/  BRA `(.L_x_1084) ;  /* 0xffffff7400787947 */ /* 0x000fea000383ffff */
.L_x_794:
[----:B0-----:R0:W2:Y:S02]  /*2c960*/  SYNCS.PHASECHK.TRANS64.TRYWAIT P1, [R18+URZ+0x38860], R3 ;  /* 0x03886003120075a7 */ /* 0x0010a4000802017f */
[----:B--2---:R-:W-:Y:S05]  /*2c970*/  @!P1 NANOSLEEP.SYNCS 0x989680 ;  /* 0x009896800000995d */ /* 0x004fea0003900000 */
[----:B------:R-:W2:Y:S02]  /*2c980*/  @!P1 SYNCS.PHASECHK.TRANS64 P1, [R18+URZ+0x38860], R3 ;  /* 0x03886003120095a7 */ /* 0x000ea4000802007f */
[----:B--2---:R-:W-:Y:S05]  /*2c990*/  @!P1 BRA `(.L_x_794) ;  /* 0xfffffffc00f09947 */ /* 0x004fea000383ffff */
[----:B------:R-:W-:Y:S05]  /*2c9a0*/  BRA `(.L_x_1085) ;  /* 0xffffff7400807947 */ /* 0x000fea000383ffff */
.L_x_799:
[----:B------:R-:W-:Y:S01]  /*2c9b0*/  BSSY B0, `(.L_x_1086) ;  /* 0x0000008000007945 */ /* 0x000fe20003800000 */
[----:B------:R-:W-:Y:S01]  /*2c9c0*/  IMAD.MOV.U32 R13, RZ, RZ, R16 ;  /* 0x000000ffff0d7224 */ /* 0x000fe200078e0010 */
[----:B------:R-:W-:Y:S01]  /*2c9d0*/  MOV R11, 0x1f ;  /* 0x0000001f000b7802 */ /* 0x000fe20000000f00 */
[----:B------:R-:W-:Y:S02]  /*2c9e0*/  IMAD.MOV.U32 R12, RZ, RZ, RZ ;  /* 0x000000ffff0c7224 */ /* 0x000fe400078e00ff */
[----:B------:R-:W-:-:S07]  /*2c9f0*/  IMAD.MOV.U32 R15, RZ, RZ, -0x1 ;  /* 0xffffffffff0f7424 */ /* 0x000fce00078e00ff */
[----:B-1----:R-:W-:Y:S05]  /*2ca00*/  WARPSYNC.COLLECTIVE R15, `(.L_x_1087) ;  /* 0x000000000f087348 */ /* 0x002fea0003c00000 */
[----:B------:R0:W2:Y:S02]  /*2ca10*/  SHFL.IDX P6, R14, R13, R12, R11 ;  /* 0x0000000c0d0e7389 */ /* 0x0000a400000c000b */
[----:B012---:R-:W-:Y:S01]  /*2ca20*/  ENDCOLLECTIVE ;  /* 0x000000000000791b */ /* 0x007fe20003800000 */
.L_x_1087:
[----:B------:R-:W-:Y:S05]  /*2ca30*/  BSYNC B0 ;  /* 0x0000000000007941 */ /* 0x000fea0003800000 */
.L_x_1086:
[----:B------:R-:W-:Y:S01]  /*2ca40*/  MOV R13, R16 ;  /* 0x00000010000d7202 */ /* 0x000fe20000000f00 */
[----:B------:R-:W-:Y:S01]  /*2ca50*/  IMAD.MOV.U32 R12, RZ, RZ, 0x1 ;  /* 0x00000001ff0c7424 */ /* 0x000fe200078e00ff */
[----:B------:R-:W-:Y:S01]  /*2ca60*/  MOV R15, 0xffffffff ;  /* 0xffffffff000f7802 */ /* 0x000fe20000000f00 */
[----:B------:R-:W-:Y:S02]  /*2ca70*/  IMAD.MOV.U32 R11, RZ, RZ, 0x1f ;  /* 0x0000001fff0b7424 */ /* 0x000fe400078e00ff */
[----:B------:R-:W-:Y:S02]  /*2ca80*/  IMAD.IADD R5, R19, 0x1, R8 ;  /* 0x0000000113057824 */ /* 0x000fe400078e0208 */
[----:B------:R-:W-:-:S07]  /*2ca90*/  IMAD.MOV.U32 R0, RZ, RZ, R14 ;  /* 0x000000ffff007224 */ /* 0x000fce00078e000e */
[----:B------:R-:W-:Y:S05]  /*2caa0*/  WARPSYNC.COLLECTIVE R15, `(.L_x_1088) ;  /* 0x000000000f087348 */ /* 0x000fea0003c00000 */
[----:B------:R0:W1:Y:S02]  /*2cab0*/  SHFL.IDX P6, R14, R13, R12, R11 ;  /* 0x0000000c0d0e7389 */ /* 0x00006400000c000b */
[----:B01----:R-:W-:Y:S01]  /*2cac0*/  ENDCOLLECTIVE ;  /* 0x000000000000791b */ /* 0x003fe20003800000 */
.L_x_1088:
[----:B------:R-:W-:Y:S02]  /*2cad0*/  ULDC UR4, c[0x0][0xc3c] ;  /* 0x00030f0000047ab9 */ /* 0x000fe40000000800 */
[----:B------:R-:W-:-:S13]  /*2cae0*/  ISETP.GE.OR P1, PT, R5, UR4, !P0 ;  /* 0x0000000405007c0c */ /* 0x000fda000c726670 */
[----:B------:R-:W0:Y:S01]  /*2caf0*/  @!P1 LDC.64 R2, c[0x0][0xc80] ;  /* 0x00032000ff029b82 */ /* 0x000e220000000a00 */
[----:B------:R-:W-:Y:S01]  /*2cb00*/  MOV R11, RZ ;  /* 0x000000ff000b7202 */ /* 0x000fe20000000f00 */
[----:B------:R-:W-:Y:S02]  /*2cb10*/  IMAD.MOV.U32 R4, RZ, RZ, R14 ;  /* 0x000000ffff047224 */ /* 0x000fe400078e000e */
[----:B0-----:R-:W-:-:S06]  /*2cb20*/  @!P1 IMAD.WIDE R2, R5, 0x4, R2 ;  /* 0x0000000405029825 */ /* 0x001fcc00078e0202 */
[----:B------:R-:W2:Y:S01]  /*2cb30*/  @!P1 LDG.E R2, desc[UR36][R2.64] ;  /* 0x0000002402029981 */ /* 0x000ea2000c1e1900 */
[----:B------:R-:W-:Y:S02]  /*2cb40*/  MOV R5, RZ ;  /* 0x000000ff00057202 */ /* 0x000fe40000000f00 */
[C---:B------:R-:W-:Y:S02]  /*2cb50*/  ISETP.GE.U32.AND P2, PT, R8.reuse, 0x2, PT ;  /* 0x000000020800780c */ /* 0x040fe40003f46070 */
[C---:B------:R-:W-:Y:S02]  /*2cb60*/  ISETP.GE.U32.AND P3, PT, R8.reuse, 0x4, PT ;  /* 0x000000040800780c */ /* 0x040fe40003f66070 */
[C---:B------:R-:W-:Y:S02]  /*2cb70*/  ISETP.GE.U32.AND P4, PT, R8.reuse, 0x8, PT ;  /* 0x000000080800780c */ /* 0x040fe40003f86070 */
[C---:B------:R-:W-:Y:S01]  /*2cb80*/  ISETP.GE.U32.AND P5, PT, R8.reuse, 0x10, PT ;  /* 0x000000100800780c */ /* 0x040fe20003fa6070 */
[----:B--2---:R-:W-:Y:S01]  /*2cb90*/  @!P1 IMAD.MOV.U32 R5, RZ, RZ, R2 ;  /* 0x000000ffff059224 */ /* 0x004fe200078e0002 */
[----:B------:R-:W-:-:S03]  /*2cba0*/  ISETP.NE.AND P1, PT, R8, RZ, PT ;  /* 0x000000ff0800720c */ /* 0x000fc60003f25270 */
[----:B------:R-:W-:-:S10]  /*2cbb0*/  IMAD.MOV.U32 R13, RZ, RZ, R5 ;  /* 0x000000ffff0d7224 */ /* 0x000fd400078e0005 */
[----:B------:R-:W-:Y:S05]  /*2cbc0*/  WARPSYNC.COLLECTIVE R15, `(.L_x_1089) ;  /* 0x000000000f087348 */ /* 0x000fea0003c00000 */
[----:B------:R0:W1:Y:S02]  /*2cbd0*/  SHFL.UP P6, R14, R13, R12, R11 ;  /* 0x0400000c0d0e7389 */ /* 0x00006400000c000b */
[----:B01----:R-:W-:Y:S01]  /*2cbe0*/  ENDCOLLECTIVE ;  /* 0x000000000000791b */ /* 0x003fe20003800000 */
.L_x_1089:
[----:B------:R-:W-:Y:S02]  /*2cbf0*/  MOV R12, 0x2 ;  /* 0x00000002000c7802 */ /* 0x000fe40000000f00 */
[----:B------:R-:W-:-:S05]  /*2cc00*/  SEL R6, R14, RZ, P1 ;  /* 0x000000ff0e067207 */ /* 0x000fca0000800000 */
[----:B------:R-:W-:-:S04]  /*2cc10*/  IMAD.IADD R6, R5, 0x1, R6 ;  /* 0x0000000105067824 */ /* 0x000fc800078e0206 */
[----:B------:R-:W-:-:S07]  /*2cc20*/  IMAD.MOV.U32 R13, RZ, RZ, R6 ;  /* 0x000000ffff0d7224 */ /* 0x000fce00078e0006 */
[----:B------:R-:W-:Y:S05]  /*2cc30*/  WARPSYNC.COLLECTIVE R15, `(.L_x_1090) ;  /* 0x000000000f087348 */ /* 0x000fea0003c00000 */
[----:B------:R0:W1:Y:S02]  /*2cc40*/  SHFL.UP P6, R14, R13, R12, R11 ;  /* 0x0400000c0d0e7389 */ /* 0x00006400000c000b */
[----:B01----:R-:W-:Y:S01]  /*2cc50*/  ENDCOLLECTIVE ;  /* 0x000000000000791b */ /* 0x003fe20003800000 */
.L_x_1090:
[----:B------:R-:W-:Y:S02]  /*2cc60*/  MOV R12, 0x4 ;  /* 0x00000004000c7802 */ /* 0x000fe40000000f00 */
[----:B------:R-:W-:-:S05]  /*2cc70*/  SEL R7, R14, RZ, P2 ;  /* 0x000000ff0e077207 */ /* 0x000fca0001000000 */
[----:B------:R-:W-:-:S04]  /*2cc80*/  IMAD.IADD R7, R6, 0x1, R7 ;  /* 0x0000000106077824 */ /* 0x000fc800078e0207 */
[----:B------:R-:W-:-:S07]  /*2cc90*/  IMAD.MOV.U32 R13, RZ, RZ, R7 ;  /* 0x000000ffff0d7224 */ /* 0x000fce00078e0007 */
[----:B------:R-:W-:Y:S05]  /*2cca0*/  WARPSYNC.COLLECTIVE R15, `(.L_x_1091) ;  /* 0x000000000f087348 */ /* 0x000fea0003c00000 */
[----:B------:R0:W1:Y:S02]  /*2ccb0*/  SHFL.UP P6, R14, R13, R12, R11 ;  /* 0x0400000c0d0e7389 */ /* 0x00006400000c000b */
[----:B01----:R-:W-:Y:S01]  /*2ccc0*/  ENDCOLLECTIVE ;  /* 0x000000000000791b */ /* 0x003fe20003800000 */
.L_x_1091:
[----:B------:R-:W-:Y:S02]  /*2ccd0*/  MOV R12, 0x8 ;  /* 0x00000008000c7802 */ /* 0x000fe40000000f00 */
[----:B------:R-:W-:-:S05]  /*2cce0*/  SEL R2, R14, RZ, P3 ;  /* 0x000000ff0e027207 */ /* 0x000fca0001800000 */
[----:B------:R-:W-:-:S04]  /*2ccf0*/  IMAD.IADD R2, R7, 0x1, R2 ;  /* 0x0000000107027824 */ /* 0x000fc800078e0202 */
[----:B------:R-:W-:-:S07]  /*2cd00*/  IMAD.MOV.U32 R13, RZ, RZ, R2 ;  /* 0x000000ffff0d7224 */ /* 0x000fce00078e0002 */
[----:B------:R-:W-:Y:S05]  /*2cd10*/  WARPSYNC.COLLECTIVE R15, `(.L_x_1092) ;  /* 0x000000000f087348 */ /* 0x000fea0003c00000 */
[----:B------:R0:W1:Y:S02]  /*2cd20*/  SHFL.UP P6, R14, R13, R12, R11 ;  /* 0x0400000c0d0e7389 */ /* 0x00006400000c000b */
[----:B01----:R-:W-:Y:S01]  /*2cd30*/  ENDCOLLECTIVE ;  /* 0x000000000000791b */ /* 0x003fe20003800000 */
.L_x_1092:
[----:B------:R-:W-:Y:S02]  /*2cd40*/  MOV R12, 0x10 ;  /* 0x00000010000c7802 */ /* 0x000fe40000000f00 */
[----:B------:R-:W-:-:S05]  /*2cd50*/  SEL R3, R14, RZ, P4 ;  /* 0x000000ff0e037207 */ /* 0x000fca0002000000 */
[----:B------:R-:W-:-:S04]  /*2cd60*/  IMAD.IADD R3, R2, 0x1, R3 ;  /* 0x0000000102037824 */ /* 0x000fc800078e0203 */
[----:B------:R-:W-:-:S07]  /*2cd70*/  IMAD.MOV.U32 R13, RZ, RZ, R3 ;  /* 0x000000ffff0d7224 */ /* 0x000fce00078e0003 */
[----:B------:R-:W-:Y:S05]  /*2cd80*/  WARPSYNC.COLLECTIVE R15, `(.L_x_1093) ;  /* 0x000000000f087348 */ /* 0x000fea0003c00000 */
[----:B------:R0:W1:Y:S02]  /*2cd90*/  SHFL.UP P6, R14, R13, R12, R11 ;  /* 0x0400000c0d0e7389 */ /* 0x00006400000c000b */
[----:B01----:R-:W-:Y:S01]  /*2cda0*/  ENDCOLLECTIVE ;  /* 0x000000000000791b */ /* 0x003fe20003800000 */
.L_x_1093:
[----:B------:R-:W-:Y:S01]  /*2cdb0*/  MOV R12, 0x1f ;  /* 0x0000001f000c7802 */ /* 0x000fe20000000f00 */
[----:B------:R-:W-:Y:S01]  /*2cdc0*/  IMAD.MOV.U32 R11, RZ, RZ, 0x1f ;  /* 0x0000001fff0b7424 */ /* 0x000fe200078e00ff */
[----:B------:R-:W-:-:S05]  /*2cdd0*/  SEL R2, R14, RZ, P5 ;  /* 0x000000ff0e027207 */ /* 0x000fca0002800000 */
[----:B------:R-:W-:-:S04]  /*2cde0*/  IMAD.IADD R2, R3, 0x1, R2 ;  /* 0x0000000103027824 */ /* 0x000fc800078e0202 */
[----:B------:R-:W-:-:S07]  /*2cdf0*/  IMAD.MOV.U32 R13, RZ, RZ, R2 ;  /* 0x000000ffff0d7224 */ /* 0x000fce00078e0002 */
[----:B------:R-:W-:Y:S05]  /*2ce00*/  WARPSYNC.COLLECTIVE R15, `(.L_x_1094) ;  /* 0x000000000f087348 */ /* 0x000fea0003c00000 */
[----:B------:R0:W1:Y:S02]  /*2ce10*/  SHFL.IDX P6, R14, R13, R12, R11 ;  /* 0x0000000c0d0e7389 */ /* 0x00006400000c000b */
[----:B01----:R-:W-:Y:S01]  /*2ce20*/  ENDCOLLECTIVE ;  /* 0x000000000000791b */ /* 0x003fe20003800000 */
.L_x_1094:
[----:B------:R-:W-:Y:S05]  /*2ce30*/  BRA `(.L_x_1095) ;  /* 0xffffff7c00247947 */ /* 0x000fea000383ffff */
.L_x_804:
[----:B------:R-:W-:Y:S01]  /*2ce40*/  BSSY B0, `(.L_x_1096) ;  /* 0x0000008000007945 */ /* 0x000fe20003800000 */
[----:B-----5:R-:W-:Y:S01]  /*2ce50*/  IMAD.MOV.U32 R13, RZ, RZ, R5 ;  /* 0x000000ffff0d7224 */ /* 0x020fe200078e0005 */
[----:B------:R-:W-:Y:S01]  /*2ce60*/  MOV R12, 0x1 ;  /* 0x00000001000c7802 */ /* 0x000fe20000000f00 */
[----:B------:R-:W-:Y:S02]  /*2ce70*/  IMAD.MOV.U32 R11, RZ, RZ, RZ ;  /* 0x000000ffff0b7224 */ /* 0x000fe400078e00ff */
[----:B------:R-:W-:-:S07]  /*2ce80*/  IMAD.MOV.U32 R15, RZ, RZ, -0x1 ;  /* 0xffffffffff0f7424 */ /* 0x000fce00078e00ff */
[----:B0-----:R-:W-:Y:S05]  /*2ce90*/  WARPSYNC.COLLECTIVE R15, `(.L_x_1097) ;  /* 0x000000000f087348 */ /* 0x001fea0003c00000 */
[----:B------:R1:W2:Y:S02]  /*2cea0*/  SHFL.UP P6, R14, R13, R12, R11 ;  /* 0x0400000c0d0e7389 */ /* 0x0002a400000c000b */
[----:B012---:R-:W-:Y:S01]  /*2ceb0*/  ENDCOLLECTIVE ;  /* 0x000000000000791b */ /* 0x007fe20003800000 */
.L_x_1097:
[----:B------:R-:W-:Y:S05]  /*2cec0*/  BSYNC B0 ;  /* 0x0000000000007941 */ /* 0x000fea0003800000 */
.L_x_1096:
[----:B------:R-:W-:Y:S01]  /*2ced0*/  SEL R14, R14, RZ, P1 ;  /* 0x000000ff0e0e7207 */ /* 0x000fe20000800000 */
[----:B------:R-:W-:Y:S01]  /*2cee0*/  IMAD.MOV.U32 R12, RZ, RZ, 0x2 ;  /* 0x00000002ff0c7424 */ /* 0x000fe200078e00ff */
[----:B------:R-:W-:Y:S01]  /*2cef0*/  MOV R15, 0xffffffff ;  /* 0xffffffff000f7802 */ /* 0x000fe20000000f00 */
[----:B------:R-:W-:Y:S01]  /*2cf00*/  IMAD.MOV.U32 R11, RZ, RZ, RZ ;  /* 0x000000ffff0b7224 */ /* 0x000fe200078e00ff */
[----:B------:R-:W-:-:S07]  /*2cf10*/  IADD3 R13, R5, R14, RZ ;  /* 0x0000000e050d7210 */ /* 0x000fce0007ffe0ff */
[----:B------:R-:W-:Y:S05]  /*2cf20*/  WARPSYNC.COLLECTIVE R15, `(.L_x_1098) ;  /* 0x000000000f087348 */ /* 0x000fea0003c00000 */
[----:B------:R0:W1:Y:S02]  /*2cf30*/  SHFL.UP P6, R14, R13, R12, R11 ;  /* 0x0400000c0d0e7389 */ /* 0x00006400000c000b */
[----:B01----:R-:W-:Y:S01]  /*2cf40*/  ENDCOLLECTIVE ;  /* 0x000000000000791b */ /* 0x003fe20003800000 */
.L_x_1098:
[----:B------:R-:W-:Y:S02]  /*2cf50*/  MOV R12, 0x4 ;  /* 0x00000004000c7802 */ /* 0x000fe40000000f00 */
[----:B------:R-:W-:-:S05]  /*2cf60*/  SEL R2, R14, RZ, P2 ;  /* 0x000000ff0e027207 */ /* 0x000fca0001000000 */
[----:B------:R-:W-:-:S04]  /*2cf70*/  IMAD.IADD R2, R13, 0x1, R2 ;  /* 0x000000010d027824 */ /* 0x000fc800078e0202 */
[----:B------:R-:W-:-:S07]  /*2cf80*/  IMAD.MOV.U32 R13, RZ, RZ, R2 ;  /* 0x000000ffff0d7224 */ /* 0x000fce00078e0002 */
[----:B------:R-:W-:Y:S05]  /*2cf90*/  WARPSYNC.COLLECTIVE R15, `(.L_x_1099) ;  /* 0x000000000f087348 */ /* 0x000fea0003c00000 */
[----:B------:R0:W1:Y:S02]  /*2cfa0*/  SHFL.UP P6, R14, R13, R12, R11 ;  /* 0x0400000c0d0e7389 */ /* 0x00006400000c000b */
[----:B01----:R-:W-:Y:S01]  /*2cfb0*/  ENDCOLLECTIVE ;  /* 0x000000000000791b */ /* 0x003fe20003800000 */
.L_x_1099:
[----:B------:R-:W-:Y:S02]  /*2cfc0*/  MOV R12, 0x8 ;  /* 0x00000008000c7802 */ /* 0x000fe40000000f00 */
[----:B------:R-:W-:-:S05]  /*2cfd0*/  SEL R3, R14, RZ, P3 ;  /* 0x000000ff0e037207 */ /* 0x000fca0001800000 */
[----:B------:R-:W-:-:S04]  /*2cfe0*/  IMAD.IADD R3, R2, 0x1, R3 ;  /* 0x0000000102037824 */ /* 0x000fc800078e0203 */
[----:B------:R-:W-:-:S07]  /*2cff0*/  IMAD.MOV.U32 R13, RZ, RZ, R3 ;  /* 0x000000ffff0d7224 */ /* 0x000fce00078e0003 */
[----:B------:R-:W-:Y:S05]  /*2d000*/  WARPSYNC.COLLECTIVE R15, `(.L_x_1100) ;  /* 0x000000000f087348 */ /* 0x000fea0003c00000 */
[----:B------:R0:W1:Y:S02]  /*2d010*/  SHFL.UP P6, R14, R13, R12, R11 ;  /* 0x0400000c0d0e7389 */ /* 0x00006400000c000b */
[----:B01----:R-:W-:Y:S01]  /*2d020*/  ENDCOLLECTIVE ;  /* 0x000000000000791b */ /* 0x003fe20003800000 */
.L_x_1100:
[----:B------:R-:W-:Y:S02]  /*2d030*/  MOV R12, 0x10 ;  /* 0x00000010000c7802 */ /* 0x000fe40000000f00 */
[----:B------:R-:W-:-:S05]  /*2d040*/  SEL R4, R14, RZ, P4 ;  /* 0x000000ff0e047207 */ /* 0x000fca0002000000 */
[----:B------:R-:W-:-:S04]  /*2d050*/  IMAD.IADD R4, R3, 0x1, R4 ;  /* 0x0000000103047824 */ /* 0x000fc800078e0204 */
[----:B------:R-:W-:-:S07]  /*2d060*/  IMAD.MOV.U32 R13, RZ, RZ, R4 ;  /* 0x000000ffff0d7224 */ /* 0x000fce00078e0004 */
[----:B------:R-:W-:Y:S05]  /*2d070*/  WARPSYNC.COLLECTIVE R15, `(.L_x_1101) ;  /* 0x000000000f087348 */ /* 0x000fea0003c00000 */
[----:B------:R0:W1:Y:S02]  /*2d080*/  SHFL.UP P6, R14, R13, R12, R11 ;  /* 0x0400000c0d0e7389 */ /* 0x00006400000c000b */
[----:B01----:R-:W-:Y:S01]  /*2d090*/  ENDCOLLECTIVE ;  /* 0x000000000000791b */ /* 0x003fe20003800000 */
.L_x_1101:
        /* <DEDUP_REMOVED lines=8> */
.L_x_1102:
[----:B------:R-:W-:Y:S05]  /*2d120*/  BRA `(.L_x_1103) ;  /* 0xffffff7c00047947 */ /* 0x000fea000383ffff */
.L_x_806:
[----:B------:R-:W-:Y:S01]  /*2d130*/  BSSY B0, `(.L_x_1104) ;  /* 0x0000006000007945 */ /* 0x000fe20003800000 */
[----:B------:R-:W-:Y:S01]  /*2d140*/  PLOP3.LUT P6, PT, P6, PT, PT, 0x8, 0x0 ;  /* 0x000000000000781c */ /* 0x000fe200037ce170 */
[----:B------:R-:W-:-:S12]  /*2d150*/  IMAD.MOV.U32 R15, RZ, RZ, -0x1 ;  /* 0xffffffffff0f7424 */ /* 0x000fd800078e00ff */
[----:B0-----:R-:W-:Y:S05]  /*2d160*/  WARPSYNC.COLLECTIVE R15, `(.L_x_1105) ;  /* 0x000000000f087348 */ /* 0x001fea0003c00000 */
[----:B------:R-:W-:Y:S01]  /*2d170*/  VOTE.ANY R14, PT, P6 ;  /* 0x00000000000e7806 */ /* 0x000fe200030e0100 */
[----:B0-----:R-:W-:Y:S06]  /*2d180*/  ENDCOLLECTIVE ;  /* 0x000000000000791b */ /* 0x001fec0003800000 */
.L_x_1105:
[----:B------:R-:W-:Y:S05]  /*2d190*/  BSYNC B0 ;  /* 0x0000000000007941 */ /* 0x000fea0003800000 */
.L_x_1104:
[----:B------:R-:W-:Y:S01]  /*2d1a0*/  MOV R3, R14 ;  /* 0x0000000e00037202 */ /* 0x000fe20000000f00 */
[----:B------:R-:W-:Y:S01]  /*2d1b0*/  IMAD.MOV.U32 R13, RZ, RZ, R5 ;  /* 0x000000ffff0d7224 */ /* 0x000fe200078e0005 */
[----:B------:R-:W-:Y:S01]  /*2d1c0*/  MOV R11, 0x1f ;  /* 0x0000001f000b7802 */ /* 0x000fe20000000f00 */
[----:B------:R-:W-:Y:S01]  /*2d1d0*/  IMAD.MOV.U32 R15, RZ, RZ, -0x1 ;  /* 0xffffffffff0f7424 */ /* 0x000fe200078e00ff */
[----:B------:R-:W0:Y:S02]  /*2d1e0*/  POPC R4, R3 ;  /* 0x0000000300047309 */ /* 0x000e240000000000 */
[----:B0-----:R-:W-:-:S07]  /*2d1f0*/  IMAD.MOV.U32 R12, RZ, RZ, R4 ;  /* 0x000000ffff0c7224 */ /* 0x001fce00078e0004 */
[----:B------:R-:W-:Y:S05]  /*2d200*/  WARPSYNC.COLLECTIVE R15, `(.L_x_1106) ;  /* 0x000000000f087348 */ /* 0x000fea0003c00000 */
[----:B------:R0:W1:Y:S02]  /*2d210*/  SHFL.IDX P6, R14, R13, R12, R11 ;  /* 0x0000000c0d0e7389 */ /* 0x00006400000c000b */
[----:B01----:R-:W-:Y:S01]  /*2d220*/  ENDCOLLECTIVE ;  /* 0x000000000000791b */ /* 0x003fe20003800000 */
.L_x_1106:
[----:B------:R-:W-:Y:S01]  /*2d230*/  IMAD.MOV.U32 R5, RZ, RZ, R14 ;  /* 0x000000ffff057224 */ /* 0x000fe200078e000e */
[----:B------:R-:W-:Y:S06]  /*2d240*/  BRA `(.L_x_1107) ;  /* 0xffffff7800f47947 */ /* 0x000fec000383ffff */
.L_x_808:
[----:B------:R-:W-:Y:S01]  /*2d250*/  BSSY B0, `(.L_x_1108) ;  /* 0x0000007000007945 */ /* 0x000fe20003800000 */
[----:B------:R-:W-:Y:S01]  /*2d260*/  MOV R13, R2 ;  /* 0x00000002000d7202 */ /* 0x000fe20000000f00 */
[----:B------:R-:W-:Y:S02]  /*2d270*/  IMAD.MOV.U32 R11, RZ, RZ, 0x1f ;  /* 0x0000001fff0b7424 */ /* 0x000fe400078e00ff */
[----:B------:R-:W-:-:S07]  /*2d280*/  IMAD.MOV.U32 R15, RZ, RZ, -0x1 ;  /* 0xffffffffff0f7424 */ /* 0x000fce00078e00ff */
[----:B012---:R-:W-:Y:S05]  /*2d290*/  WARPSYNC.COLLECTIVE R15, `(.L_x_1109) ;  /* 0x000000000f087348 */ /* 0x007fea0003c00000 */
[----:B------:R3:W4:Y:S02]  /*2d2a0*/  SHFL.IDX P6, R14, R13, R12, R11 ;  /* 0x0000000c0d0e7389 */ /* 0x00072400000c000b */
[----:B01234-:R-:W-:Y:S01]  /*2d2b0*/  ENDCOLLECTIVE ;  /* 0x000000000000791b */ /* 0x01ffe20003800000 */
.L_x_1109:
[----:B------:R-:W-:Y:S05]  /*2d2c0*/  BSYNC B0 ;  /* 0x0000000000007941 */ /* 0x000fea0003800000 */
.L_x_1108:
[----:B------:R-:W-:Y:S05]  /*2d2d0*/  BRA `(.L_x_807) ;  /* 0xffffff7800ec7947 */ /* 0x000fea000383ffff */
.L_x_812:
[----:B0-----:R0:W2:Y:S02]  /*2d2e0*/  SYNCS.PHASECHK.TRANS64.TRYWAIT P0, [R7+URZ+0x38820], R0 ;  /* 0x03882000070075a7 */ /* 0x0010a4000800017f */
[----:B--2---:R-:W-:Y:S05]  /*2d2f0*/  @!P0 NANOSLEEP.SYNCS 0x989680 ;  /* 0x009896800000895d */ /* 0x004fea0003900000 */
[----:B------:R-:W2:Y:S02]  /*2d300*/  @!P0 SYNCS.PHASECHK.TRANS64 P0, [R7+URZ+0x38820], R0 ;  /* 0x03882000070085a7 */ /* 0x000ea4000800007f */
[----:B--2---:R-:W-:Y:S05]  /*2d310*/  @!P0 BRA `(.L_x_812) ;  /* 0xfffffffc00f08947 */ /* 0x004fea000383ffff */
[----:B------:R-:W-:Y:S05]  /*2d320*/  BRA `(.L_x_1110) ;  /* 0xffffff7c00e07947 */ /* 0x000fea000383ffff */
.L_x_813:
[----:B------:R-:W2:Y:S01]  /*2d330*/  S2R R2, SR_TID.X ;  /* 0x0000000000027919 */ /* 0x000ea20000002100 */
[----:B------:R-:W-:Y:S01]  /*2d340*/  BSSY B0, `(.L_x_1111) ;  /* 0x000000a000007945 */ /* 0x000fe20003800000 */
[----:B------:R-:W-:Y:S01]  /*2d350*/  IMAD.MOV.U32 R12, RZ, RZ, RZ ;  /* 0x000000ffff0c7224 */ /* 0x000fe200078e00ff */
[----:B------:R-:W-:Y:S01]  /*2d360*/  MOV R15, 0xffffffff ;  /* 0xffffffff000f7802 */ /* 0x000fe20000000f00 */
[----:B------:R-:W-:Y:S01]  /*2d370*/  IMAD.MOV.U32 R11, RZ, RZ, 0x1f ;  /* 0x0000001fff0b7424 */ /* 0x000fe200078e00ff */
[----:B--2---:R-:W-:-:S04]  /*2d380*/  SHF.R.U32.HI R2, RZ, 0x5, R2 ;  /* 0x00000005ff027819 */ /* 0x004fc80000011602 */
[----:B------:R-:W-:-:S04]  /*2d390*/  LOP3.LUT R2, R2, 0x3, RZ, 0xc0, !PT ;  /* 0x0000000302027812 */ /* 0x000fc800078ec0ff */
[----:B------:R-:W-:-:S07]  /*2d3a0*/  MOV R13, R2 ;  /* 0x00000002000d7202 */ /* 0x000fce0000000f00 */
[----:B01----:R-:W-:Y:S05]  /*2d3b0*/  WARPSYNC.COLLECTIVE R15, `(.L_x_1112) ;  /* 0x000000000f087348 */ /* 0x003fea0003c00000 */
[----:B------:R2:W3:Y:S02]  /*2d3c0*/  SHFL.IDX P6, R14, R13, R12, R11 ;  /* 0x0000000c0d0e7389 */ /* 0x0004e400000c000b */
[----:B0123--:R-:W-:Y:S01]  /*2d3d0*/  ENDCOLLECTIVE ;  /* 0x000000000000791b */ /* 0x00ffe20003800000 */
.L_x_1112:
[----:B------:R-:W-:Y:S05]  /*2d3e0*/  BSYNC B0 ;  /* 0x0000000000007941 */ /* 0x000fea0003800000 */
.L_x_1111:
[----:B------:R-:W-:Y:S05]  /*2d3f0*/  BRA `(.L_x_1113) ;  /* 0xffffff7c00c87947 */ /* 0x000fea000383ffff */
.L_x_814:
[----:B------:R-:W-:Y:S01]  /*2d400*/  BSSY B0, `(.L_x_1114) ;  /* 0x0000006000007945 */ /* 0x000fe20003800000 */
[----:B------:R-:W-:-:S07]  /*2d410*/  IMAD.MOV.U32 R15, RZ, RZ, -0x1 ;  /* 0xffffffffff0f7424 */ /* 0x000fce00078e00ff */
[----:B01----:R-:W-:Y:S05]  /*2d420*/  WARPSYNC.COLLECTIVE R15, `(.L_x_1115) ;  /* 0x000000000f0c7348 */ /* 0x003fea0003c00000 */
[----:B------:R-:W-:Y:S02]  /*2d430*/  ELECT P6, UR62, PT ;  /* 0x00000000003e782f */ /* 0x000fe400038c0000 */
[----:B------:R-:W-:Y:S01]  /*2d440*/  MOV R14, UR62 ;  /* 0x0000003e000e7c02 */ /* 0x000fe20008000f00 */
[----:B01----:R-:W-:Y:S10]  /*2d450*/  ENDCOLLECTIVE ;  /* 0x000000000000791b */ /* 0x003ff40003800000 */
.L_x_1115:
[----:B------:R-:W-:Y:S05]  /*2d460*/  BSYNC B0 ;  /* 0x0000000000007941 */ /* 0x000fea0003800000 */
.L_x_1114:
[----:B------:R-:W-:Y:S05]  /*2d470*/  BRA `(.L_x_1116) ;  /* 0xffffff7c00bc7947 */ /* 0x000fea000383ffff */
.L_x_816:
[----:B0-----:R0:W2:Y:S02]  /*2d480*/  SYNCS.PHASECHK.TRANS64.TRYWAIT P1, [R5+URZ+0x38840], R0 ;  /* 0x03884000050075a7 */ /* 0x0010a4000802017f */
[----:B--2---:R-:W-:Y:S05]  /*2d490*/  @!P1 NANOSLEEP.SYNCS 0x989680 ;  /* 0x009896800000995d */ /* 0x004fea0003900000 */
[----:B------:R-:W2:Y:S02]  /*2d4a0*/  @!P1 SYNCS.PHASECHK.TRANS64 P1, [R5+URZ+0x38840], R0 ;  /* 0x03884000050095a7 */ /* 0x000ea4000802007f */
[----:B--2---:R-:W-:Y:S05]  /*2d4b0*/  @!P1 BRA `(.L_x_816) ;  /* 0xfffffffc00f09947 */ /* 0x004fea000383ffff */
[----:B------:R-:W-:Y:S05]  /*2d4c0*/  BRA `(.L_x_1117) ;  /* 0xffffff7c00e47947 */ /* 0x000fea000383ffff */
.L_x_818:
[----:B--2---:R2:W3:Y:S02]  /*2d4d0*/  SYNCS.PHASECHK.TRANS64.TRYWAIT P1, [R3+URZ+0x38840], R2 ;  /* 0x03884002030075a7 */ /* 0x0044e4000802017f */
[----:B---3--:R-:W-:Y:S05]  /*2d4e0*/  @!P1 NANOSLEEP.SYNCS 0x989680 ;  /* 0x009896800000995d */ /* 0x008fea0003900000 */
[----:B------:R-:W3:Y:S02]  /*2d4f0*/  @!P1 SYNCS.PHASECHK.TRANS64 P1, [R3+URZ+0x38840], R2 ;  /* 0x03884002030095a7 */ /* 0x000ee4000802007f */
[----:B---3--:R-:W-:Y:S05]  /*2d500*/  @!P1 BRA `(.L_x_818) ;  /* 0xfffffffc00f09947 */ /* 0x008fea000383ffff */
[----:B------:R-:W-:Y:S05]  /*2d510*/  BRA `(.L_x_1118) ;  /* 0xffffff7c00f07947 */ /* 0x000fea000383ffff */
.L_x_820:
[----:B---3--:R3:W4:Y:S02]  /*2d520*/  SYNCS.PHASECHK.TRANS64.TRYWAIT P1, [R5+URZ+0x38860], R0 ;  /* 0x03886000050075a7 */ /* 0x008724000802017f */
[----:B----4-:R-:W-:Y:S05]  /*2d530*/  @!P1 NANOSLEEP.SYNCS 0x989680 ;  /* 0x009896800000995d */ /* 0x010fea0003900000 */
[----:B------:R-:W4:Y:S02]  /*2d540*/  @!P1 SYNCS.PHASECHK.TRANS64 P1, [R5+URZ+0x38860], R0 ;  /* 0x03886000050095a7 */ /* 0x000f24000802007f */
[----:B----4-:R-:W-:Y:S05]  /*2d550*/  @!P1 BRA `(.L_x_820) ;  /* 0xfffffffc00f09947 */ /* 0x010fea000383ffff */
[----:B------:R-:W-:Y:S05]  /*2d560*/  BRA `(.L_x_1119) ;  /* 0xffffff7c00ec7947 */ /* 0x000fea000383ffff */
.L_x_822:
[----:B----4-:R4:W0:Y:S02]  /*2d570*/  SYNCS.PHASECHK.TRANS64.TRYWAIT P1, [R3+URZ+0x38860], R2 ;  /* 0x03886002030075a7 */ /* 0x010824000802017f */
[----:B0-----:R-:W-:Y:S05]  /*2d580*/  @!P1 NANOSLEEP.SYNCS 0x989680 ;  /* 0x009896800000995d */ /* 0x001fea0003900000 */
[----:B------:R-:W0:Y:S02]  /*2d590*/  @!P1 SYNCS.PHASECHK.TRANS64 P1, [R3+URZ+0x38860], R2 ;  /* 0x03886002030095a7 */ /* 0x000e24000802007f */
[----:B0-----:R-:W-:Y:S05]  /*2d5a0*/  @!P1 BRA `(.L_x_822) ;  /* 0xfffffffc00f09947 */ /* 0x001fea000383ffff */
[----:B------:R-:W-:Y:S05]  /*2d5b0*/  BRA `(.L_x_1120) ;  /* 0xffffff7c00e87947 */ /* 0x000fea000383ffff */
.L_x_824:
[----:B------:R0:W0:Y:S02]  /*2d5c0*/  SYNCS.PHASECHK.TRANS64.TRYWAIT P1, [R5+URZ+0x38880], R0 ;  /* 0x03888000050075a7 */ /* 0x000024000802017f */
[----:B0-----:R-:W-:Y:S05]  /*2d5d0*/  @!P1 NANOSLEEP.SYNCS 0x989680 ;  /* 0x009896800000995d */ /* 0x001fea0003900000 */
[----:B------:R-:W0:Y:S02]  /*2d5e0*/  @!P1 SYNCS.PHASECHK.TRANS64 P1, [R5+URZ+0x38880], R0 ;  /* 0x03888000050095a7 */ /* 0x000e24000802007f */
[----:B0-----:R-:W-:Y:S05]  /*2d5f0*/  @!P1 BRA `(.L_x_824) ;  /* 0xfffffffc00f09947 */ /* 0x001fea000383ffff */
[----:B------:R-:W-:Y:S05]  /*2d600*/  BRA `(.L_x_1121) ;  /* 0xffffff7c00e47947 */ /* 0x000fea000383ffff */
.L_x_1122:
        /* <DEDUP_REMOVED lines=15> */
.L_x_3632:


//--------------------- .text._ZN7cutlass13device_kernelIN5flash11enable_sm90INS1_16FlashAttnFwdSm90INS1_25CollectiveMainloopFwdSm90ILi2EN4cute5tupleIJNS5_1CILi1EEES8_S8_EEENS6_IJNS7_ILi128EEENS7_ILi64EEENS7_ILi256EEEEEELi256ENS_12float_e4m3_tEfNS_4arch4Sm90ELb0ELb1ELb1ELb0ELb1ELb0ELb0ELb1ELb0ELb1ELb0ELb0EEENS1_21CollectiveEpilogueFwdINS6_IJSA_SC_SB_EEES9_NS_10bfloat16_tESG_Li256ELb0ELb1ELb0ELb1EEENS1_30DynamicPersistentTileSchedulerILi256ELi128ELb0ELb1ELb1EEEEEEEEEvNT_6ParamsE --------------------------
	.section	.text._ZN7cutlass13device_kernelIN5flash11enable_sm90INS1_16FlashAttnFwdSm90INS1_25CollectiveMainloopFwdSm90ILi2EN4cute5tupleIJNS5_1CILi1EEES8_S8_EEENS6_IJNS7_ILi128EEENS7_ILi64EEENS7_ILi256EEEEEELi256ENS_12float_e4m3_tEfNS_4arch4Sm90ELb0ELb1ELb1ELb0ELb1ELb0ELb0ELb1ELb0ELb1ELb0ELb0EEENS1_21CollectiveEpilogueFwdINS6_IJSA_SC_SB_EEES9_NS_10bfloat16_tESG_Li256ELb0ELb1ELb0ELb1EEENS1_30DynamicPersistentTileSchedulerILi256ELi128ELb0ELb1ELb1EEEEEEEEEvNT_6ParamsE,"ax",@progbits
	.align	128
.text._ZN7cutlass13device_kernelIN5flash11enable_sm90INS1_16FlashAttnFwdSm90INS1_25CollectiveMainloopFwdSm90ILi2EN4cute5tupleIJNS5_1CILi1EEES8_S8_EEENS6_IJNS7_ILi128EEENS7_ILi64EEENS7_ILi256EEEEEELi256ENS_12float_e4m3_tEfNS_4arch4Sm90ELb0ELb1ELb1ELb0ELb1ELb0ELb0ELb1ELb0ELb1ELb0ELb0EEENS1_21CollectiveEpilogueFwdINS6_IJSA_SC_SB_EEES9_NS_10bfloat16_tESG_Li256ELb0ELb1ELb0ELb1EEENS1_30DynamicPersistentTileSchedulerILi256ELi128ELb0ELb1ELb1EEEEEEEEEvNT_6ParamsE:
        .type           _ZN7cutlass13device_kernelIN5flash11enable_sm90INS1_16FlashAttnFwdSm90INS1_25CollectiveMainloopFwdSm90ILi2EN4cute5tupleIJNS5_1CILi1EEES8_S8_EEENS6_IJNS7_ILi128EEENS7_ILi64EEENS7_ILi256EEEEEELi256ENS_12float_e4m3_tEfNS_4arch4Sm90ELb0ELb1ELb1ELb0ELb1ELb0ELb0ELb1ELb0ELb1ELb0ELb0EEENS1_21CollectiveEpilogueFwdINS6_IJSA_SC_SB_EEES9_NS_10bfloat16_tESG_Li256ELb0ELb1ELb0ELb1EEENS1_30DynamicPersistentTileSchedulerILi256ELi128ELb0ELb1ELb1EEEEEEEEEvNT_6ParamsE,@function
        .size           _ZN7cutlass13device_kernelIN5flash11enable_sm90INS1_16FlashAttnFwdSm90INS1_25CollectiveMainloopFwdSm90ILi2EN4cute5tupleIJNS5_1CILi1EEES8_S8_EEENS6_IJNS7_ILi128EEENS7_ILi64EEENS7_ILi256EEEEEELi256ENS_12float_e4m3_tEfNS_4arch4Sm90ELb0ELb1ELb1ELb0ELb1ELb0ELb0ELb1ELb0ELb1ELb0ELb0EEENS1_21CollectiveEpilogueFwdINS6_IJSA_SC_SB_EEES9_NS_10bfloat16_tESG_Li256ELb0ELb1ELb0ELb1EEENS1_30DynamicPersistentTileSchedulerILi256ELi128ELb0ELb1ELb1EEEEEEEEEvNT_6ParamsE,(.L_x_3633 - _ZN7cutlass13device_kernelIN5flash11enable_sm90INS1_16FlashAttnFwdSm90INS1_25CollectiveMainloopFwdSm90ILi2EN4cute5tupleIJNS5_1CILi1EEES8_S8_EEENS6_IJNS7_ILi128EEENS7_ILi64EEENS7_ILi256EEEEEELi256ENS_12float_e4m3_tEfNS_4arch4Sm90ELb0ELb1ELb1ELb0ELb1ELb0ELb0ELb1ELb0ELb1ELb0ELb0EEENS1_21CollectiveEpilogueFwdINS6_IJSA_SC_SB_EEES9_NS_10bfloat16_tESG_Li256ELb0ELb1ELb0ELb1EEENS1_30DynamicPersistentTileSchedulerILi256ELi128ELb0ELb1ELb1EEEEEEEEEvNT_6ParamsE)
        .other          _ZN7cutlass13device_kernelIN5flash11enable_sm90INS1_16FlashAttnFwdSm90INS1_25CollectiveMainloopFwdSm90ILi2EN4cute5tupleIJNS5_1CILi1EEES8_S8_EEENS6_IJNS7_ILi128EEENS7_ILi64EEENS7_ILi256EEEEEELi256ENS_12float_e4m3_tEfNS_4arch4Sm90ELb0ELb1ELb1ELb0ELb1ELb0ELb0ELb1ELb0ELb1ELb0ELb0EEENS1_21CollectiveEpilogueFwdINS6_IJSA_SC_SB_EEES9_NS_10bfloat16_tESG_Li256ELb0ELb1ELb0ELb1EEENS1_30DynamicPersistentTileSchedulerILi256ELi128ELb0ELb1ELb1EEEEEEEEEvNT_6ParamsE,@"STO_CUDA_ENTRY STV_DEFAULT"
_ZN7cutlass13device_kernelIN5flash11enable_sm90INS1_16FlashAttnFwdSm90INS1_25CollectiveMainloopFwdSm90ILi2EN4cute5tupleIJNS5_1CILi1EEES8_S8_EEENS6_IJNS7_ILi128EEENS7_ILi64EEENS7_ILi256EEEEEELi256ENS_12float_e4m3_tEfNS_4arch4Sm90ELb0ELb1ELb1ELb0ELb1ELb0ELb0ELb1ELb0ELb1ELb0ELb0EEENS1_21CollectiveEpilogueFwdINS6_IJSA_SC_SB_EEES9_NS_10bfloat16_tESG_Li256ELb0ELb1ELb0ELb1EEENS1_30DynamicPersistentTileSchedulerILi256ELi128ELb0ELb1ELb1EEEEEEEEEvNT_6ParamsE:
        /* <DEDUP_REMOVED lines=45> */
.L_x_1123:
        /* <DEDUP_REMOVED lines=22> */
.L_x_1124:
        /* <DEDUP_REMOVED lines=18> */
.L_x_1125:
        /* <DEDUP_REMOVED lines=22> */
.L_x_1126:
        /* <DEDUP_REMOVED lines=24> */
.L_x_1127:
[----:B------:R-:W-:Y:S01]  /*0830*/  UISETP.NE.AND UP0, UPT, UR9, URZ, UPT ;  /* 0x0000003f0900728c */ /* 0x000fe2000bf05270 */
[----:B------:R-:W-:Y:S01]  /*0840*/  NOP ;  /* 0x0000000000007918 */ /* 0x000fe20000000000 */
[----:B------:R-:W-:Y:S01]  /*0850*/  UMOV UR36, 0x1 ;  /* 0x0000000100247882 */ /* 0x000fe20000000000 */
[----:B------:R-:W-:Y:S01]  /*0860*/  IMAD.U32 R31, RZ, RZ, UR10 ;  /* 0x0000000aff1f7e24 */ /* 0x000fe2000f8e00ff */
[----:B------:R-:W-:Y:S01]  /*0870*/  USEL UR36, UR36, 0x2, !UP0 ;  /* 0x0000000224247887 */ /* 0x000fe2000c000000 */
[----:B01234-:R-:W-:Y:S01]  /*0880*/  BAR.SYNC.DEFER_BLOCKING 0x0 ;  /* 0x0000000000007b1d */ /* 0x01ffe20000010000 */
[----:B------:R-:W-:-:S05]  /*0890*/  PLOP3.LUT P0, PT, PT, PT, UP0, 0x80, 0x0 ;  /* 0x000000000000781c */ /* 0x000fca0003f0f008 */
[----:B------:R-:W-:-:S08]  /*08a0*/  ULDC.64 UR50, c[0x0][0x208] ;  /* 0x0000820000327ab9 */ /* 0x000fd00000000a00 */
[----:B------:R-:W-:Y:S05]  /*08b0*/  @!P0 BRA `(.L_x_1128) ;  /* 0x000000ec006c8947 */ /* 0x000fea0003800000 */
.L_x_1129:
[----:B------:R-:W-:-:S08]  /*08c0*/  NOP ;  /* 0x0000000000007918 */ /* 0x000fd00000000000 */
[----:B------:R-:W0:Y:S02]  /*08d0*/  USETMAXREG.TRY_ALLOC.CTAPOOL UP0, 0xe8 ;  /* 0x000000e8000079c8 */ /* 0x000e240008000600 */
[----:B0-----:R-:W-:-:S13]  /*08e0*/  PLOP3.LUT P0, PT, PT, PT, UP0, 0x80, 0x0 ;  /* 0x000000000000781c */ /* 0x001fda0003f0f008 */
[----:B------:R-:W-:Y:S05]  /*08f0*/  @!P0 BRA `(.L_x_1129) ;  /* 0xfffffffc00f08947 */ /* 0x000fea000383ffff */
[----:B------:R-:W0:Y:S01]  /*0900*/  S2R R0, SR_TID.X ;  /* 0x0000000000007919 */ /* 0x000e220000002100 */
[----:B------:R-:W1:Y:S08]  /*0910*/  S2UR UR4, SR_CTAID.X ;  /* 0x00000000000479c3 */ /* 0x000e700000002500 */
[----:B------:R-:W-:Y:S08]  /*0920*/  BAR.ARV 0x4, 0x180 ;  /* 0x0106000000007b1d */ /* 0x000ff00000002000 */
        /* <DEDUP_REMOVED lines=17> */
[CC--:B------:R-:W-:Y:S01]  /*0a40*/  LEA.HI R2, R3.reuse, R194.reuse, RZ, 0x4 ;  /* 0x000000c203027211 */ /* 0x0c0fe200078f20ff */
[----:B------:R-:W-:Y:S01]  /*0a50*/  IMAD.SHL.U32 R4, R4, 0x20, RZ ;  /* 0x0000002004047824 */ /* 0x000fe200078e00ff */
[----:B------:R-:W-:Y:S01]  /*0a60*/  LEA.HI R10, R3, R194, RZ, 0x2 ;  /* 0x000000c2030a7211 */ /* 0x000fe200078f10ff */
[----:B------:R-:W-:Y:S01]  /*0a70*/  IMAD.IADD R186, R194, 0x1, -R5 ;  /* 0x00000001c2ba7824 */ /* 0x000fe200078e0a05 */
[----:B------:R-:W-:-:S02]  /*0a80*/  LOP3.LUT R5, R2, 0x3fffff0, RZ, 0xc0, !PT ;  /* 0x03fffff002057812 */ /* 0x000fc400078ec0ff */
[----:B------:R-:W-:Y:S02]  /*0a90*/  LOP3.LUT R4, R4, 0xfffffc00, RZ, 0xc0, !PT ;  /* 0xfffffc0004047812 */ /* 0x000fe400078ec0ff */
[----:B------:R-:W-:Y:S01]  /*0aa0*/  SHF.R.S32.HI R9, RZ, 0x1f, R186 ;  /* 0x0000001fff097819 */ /* 0x000fe200000114ba */
[----:B------:R-:W-:Y:S01]  /*0ab0*/  IMAD.IADD R5, R194, 0x1, -R5 ;  /* 0x00000001c2057824 */ /* 0x000fe200078e0a05 */
[----:B------:R-:W-:Y:S02]  /*0ac0*/  SHF.R.S32.HI R7, RZ, 0x4, R2 ;  /* 0x00000004ff077819 */ /* 0x000fe40000011402 */
[----:B------:R-:W-:Y:S01]  /*0ad0*/  LEA.HI R6, R9, R186, RZ, 0x2 ;  /* 0x000000ba09067211 */ /* 0x000fe200078f10ff */
[----:B------:R-:W-:Y:S01]  /*0ae0*/  IMAD R189, R5, 0x40, R4 ;  /* 0x0000004005bd7824 */ /* 0x000fe200078e0204 */
[----:B------:R-:W-:Y:S02]  /*0af0*/  LOP3.LUT R5, R10, 0xfffffffc, RZ, 0xc0, !PT ;  /* 0xfffffffc0a057812 */ /* 0x000fe400078ec0ff */
[----:B------:R-:W-:-:S02]  /*0b00*/  SHF.R.S32.HI R8, RZ, 0x2, R6 ;  /* 0x00000002ff087819 */ /* 0x000fc40000011406 */
[----:B------:R-:W-:Y:S01]  /*0b10*/  SHF.R.S32.HI R11, RZ, 0x1f, R6 ;  /* 0x0000001fff0b7819 */ /* 0x000fe20000011406 */
[----:B------:R-:W-:Y:S01]  /*0b20*/  IMAD.IADD R4, R194, 0x1, -R5 ;  /* 0x00000001c2047824 */ /* 0x000fe200078e0a05 */
[----:B------:R-:W-:Y:S02]  /*0b30*/  LEA.HI R2, R2, R7, RZ, 0x1 ;  /* 0x0000000702027211 */ /* 0x000fe400078f08ff */
[----:B------:R-:W-:Y:S02]  /*0b40*/  LEA.HI R3, R3, R194, RZ, 0x3 ;  /* 0x000000c203037211 */ /* 0x000fe400078f18ff */
[----:B------:R-:W-:Y:S02]  /*0b50*/  LEA.HI R11, R11, R8, RZ, 0x3 ;  /* 0x000000080b0b7211 */ /* 0x000fe400078f18ff */
[----:B------:R-:W-:Y:S02]  /*0b60*/  SHF.R.S32.HI R187, RZ, 0x7, R0 ;  /* 0x00000007ffbb7819 */ /* 0x000fe40000011400 */
[----:B------:R-:W-:-:S02]  /*0b70*/  LOP3.LUT R2, R2, 0x1ffffffe, RZ, 0xc0, !PT ;  /* 0x1ffffffe02027812 */ /* 0x000fc400078ec0ff */
[----:B------:R-:W-:Y:S02]  /*0b80*/  LOP3.LUT R5, R3, 0xfffffff8, RZ, 0xc0, !PT ;  /* 0xfffffff803057812 */ /* 0x000fe400078ec0ff */
[----:B------:R-:W-:Y:S01]  /*0b90*/  LOP3.LUT R11, R11, 0xfffffff8, RZ, 0xc0, !PT ;  /* 0xfffffff80b0b7812 */ /* 0x000fe200078ec0ff */
[----:B------:R-:W-:Y:S01]  /*0ba0*/  IMAD.IADD R2, R7, 0x1, -R2 ;  /* 0x0000000107027824 */ /* 0x000fe200078e0a02 */
[----:B------:R-:W-:Y:S01]  /*0bb0*/  LEA.HI R9, R9, R186, RZ, 0x5 ;  /* 0x000000ba09097211 */ /* 0x000fe200078f28ff */
[----:B------:R-:W-:Y:S01]  /*0bc0*/  IMAD.IADD R184, R194, 0x1, -R5 ;  /* 0x00000001c2b87824 */ /* 0x000fe200078e0a05 */
[----:B------:R-:W-:Y:S01]  /*0bd0*/  LEA.HI R0, R0, R187, RZ, 0x1 ;  /* 0x000000bb00007211 */ /* 0x000fe200078f08ff */
[----:B------:R-:W-:Y:S01]  /*0be0*/  IMAD.IADD R8, R8, 0x1, -R11 ;  /* 0x0000000108087824 */ /* 0x000fe200078e0a0b */
[----:B------:R-:W-:Y:S01]  /*0bf0*/  SHF.R.S32.HI R9, RZ, 0x5, R9 ;  /* 0x00000005ff097819 */ /* 0x000fe20000011409 */
[----:B------:R-:W-:Y:S01]  /*0c00*/  IMAD.SHL.U32 R17, R184, 0x8, RZ ;  /* 0x00000008b8117824 */ /* 0x000fe200078e00ff */
[----:B------:R-:W-:Y:S01]  /*0c10*/  LEA.HI R7, R4, R4, RZ, 0x1 ;  /* 0x0000000404077211 */ /* 0x000fe200078f08ff */
[----:B------:R-:W-:Y:S01]  /*0c20*/  IMAD R189, R2, 0x8, R189 ;  /* 0x0000000802bd7824 */ /* 0x000fe200078e02bd */
[----:B------:R-:W-:Y:S01]  /*0c30*/  LOP3.LUT R0, R0, 0x3fffffe, RZ, 0xc0, !PT ;  /* 0x03fffffe00007812 */ /* 0x000fe200078ec0ff */
[----:B------:R-:W-:Y:S01]  /*0c40*/  IMAD R9, R9, 0x10, R8 ;  /* 0x0000001009097824 */ /* 0x000fe200078e0208 */
[----:B------:R-:W-:Y:S01]  /*0c50*/  LOP3.LUT R7, R7, 0x1ffffffe, RZ, 0xc0, !PT ;  /* 0x1ffffffe07077812 */ /* 0x000fe200078ec0ff */
[----:B------:R-:W-:Y:S01]  /*0c60*/  VIADD R22, R17, 0x40 ;  /* 0x0000004011167836 */ /* 0x000fe20000000000 */
[----:B------:R-:W-:Y:S01]  /*0c70*/  SHF.R.S32.HI R185, RZ, 0x3, R3 ;  /* 0x00000003ffb97819 */ /* 0x000fe20000011403 */
[----:B------:R-:W-:Y:S01]  /*0c80*/  IMAD.IADD R0, R187, 0x1, -R0 ;  /* 0x00000001bb007824 */ /* 0x000fe200078e0a00 */
[----:B------:R-:W-:Y:S01]  /*0c90*/  LOP3.LUT R3, R6, 0x7ffffffc, RZ, 0xc0, !PT ;  /* 0x7ffffffc06037812 */ /* 0x000fe200078ec0ff */
        /* <DEDUP_REMOVED lines=10> */
.L_x_1234:
[----:B------:R-:W-:Y:S01]  /*0d40*/  ULDC UR5, c[0x0][0xc60] ;  /* 0x0003180000057ab9 */ /* 0x000fe20000000800 */
[----:B------:R-:W-:Y:S01]  /*0d50*/  UMOV UR8, UR4 ;  /* 0x0000000400087c82 */ /* 0x000fe20008000000 */
[----:B------:R-:W-:-:S11]  /*0d60*/  UISETP.NE.AND UP0, UPT, UR5, 0x1, UPT ;  /* 0x000000010500788c */ /* 0x000fd6000bf05270 */
[----:B------:R-:W-:Y:S01]  /*0d70*/  @UP0 ULDC UR6, c[0x0][0xc64] ;  /* 0x0003190000060ab9 */ /* 0x000fe20000000800 */
[----:B------:R-:W-:Y:S01]  /*0d80*/  @UP0 ULDC UR9, c[0x0][0xc68] ;  /* 0x00031a0000090ab9 */ /* 0x000fe20000000800 */
[----:B------:R-:W-:-:S04]  /*0d90*/  UIMAD.WIDE.U32 UR6, UR4, UR6, URZ ;  /* 0x00000006040672a5 */ /* 0x000fc8000f8e003f */
[----:B------:R-:W-:-:S03]  /*0da0*/  @UP0 USHF.R.U32.HI UR8, URZ, UR9, UR7 ;  /* 0x000000093f080299 */ /* 0x000fc60008011607 */
[----:B------:R-:W-:Y:S02]  /*0db0*/  ULDC UR6, c[0x0][0xc78] ;  /* 0x00031e0000067ab9 */ /* 0x000fe40000000800 */
[----:B------:R-:W-:Y:S02]  /*0dc0*/  UISETP.GE.AND UP0, UPT, UR8, UR6, UPT ;  /* 0x000000060800728c */ /* 0x000fe4000bf06270 */
[----:B------:R-:W-:-:S04]  /*0dd0*/  UIADD3 UR6, -UR8, URZ, URZ ;  /* 0x0000003f08067290 */ /* 0x000fc8000fffe13f */
[----:B------:R-:W-:Y:S01]  /*0de0*/  PLOP3.LUT P0, PT, PT, PT, UP0, 0x80, 0x0 ;  /* 0x000000000000781c */ /* 0x000fe20003f0f008 */
[----:B------:R-:W-:-:S12]  /*0df0*/  UIMAD UR9, UR5, UR6, UR4 ;  /* 0x00000006050972a4 */ /* 0x000fd8000f8e0204 */
[----:B012345:R-:W-:Y:S05]  /*0e00*/  @!P0 BRA `(.L_x_1130) ;  /* 0x0000000000208947 */ /* 0x03ffea0003800000 */
[----:B------:R-:W-:Y:S01]  /*0e10*/  ULDC UR7, c[0x0][0xc6c] ;  /* 0x00031b0000077ab9 */ /* 0x000fe20000000800 */
[----:B------:R-:W-:Y:S01]  /*0e20*/  UMOV UR6, UR9 ;  /* 0x0000000900067c82 */ /* 0x000fe20008000000 */
[----:B------:R-:W-:-:S11]  /*0e30*/  UISETP.NE.AND UP0, UPT, UR7, 0x1, UPT ;  /* 0x000000010700788c */ /* 0x000fd6000bf05270 */
[----:B------:R-:W-:Y:S02]  /*0e40*/  @UP0 ULDC.64 UR10, c[0x0][0xc70] ;  /* 0x00031c00000a0ab9 */ /* 0x000fe40000000a00 */
[----:B------:R-:W-:-:S04]  /*0e50*/  UIMAD.WIDE.U32 UR4, UR9, UR10, URZ ;  /* 0x0000000a090472a5 */ /* 0x000fc8000f8e003f */
[----:B------:R-:W-:-:S04]  /*0e60*/  @UP0 USHF.R.U32.HI UR6, URZ, UR11, UR5 ;  /* 0x0000000b3f060299 */ /* 0x000fc80008011605 */
[----:B------:R-:W-:Y:S01]  /*0e70*/  UIMAD UR4, UR6, UR7, URZ ;  /* 0x00000007060472a4 */ /* 0x000fe2000f8e023f */
[----:B------:R-:W-:Y:S11]  /*0e80*/  BRA `(.L_x_1131) ;  /* 0x00000000001c7947 */ /* 0x000ff60003800000 */
.L_x_1130:
[----:B------:R-:W-:Y:S01]  /*0e90*/  ULDC UR7, c[0x0][0xc54] ;  /* 0x0003150000077ab9 */ /* 0x000fe20000000800 */
[----:B------:R-:W-:Y:S01]  /*0ea0*/  UMOV UR6, UR9 ;  /* 0x0000000900067c82 */ /* 0x000fe20008000000 */
[----:B------:R-:W-:-:S11]  /*0eb0*/  UISETP.NE.AND UP0, UPT, UR7, 0x1, UPT ;  /* 0x000000010700788c */ /* 0x000fd6000bf05270 */
[----:B------:R-:W-:Y:S02]  /*0ec0*/  @UP0 ULDC.64 UR10, c[0x0][0xc58] ;  /* 0x00031600000a0ab9 */ /* 0x000fe40000000a00 */
[----:B------:R-:W-:-:S04]  /*0ed0*/  UIMAD.WIDE.U32 UR4, UR9, UR10, URZ ;  /* 0x0000000a090472a5 */ /* 0x000fc8000f8e003f */
[----:B------:R-:W-:-:S04]  /*0ee0*/  @UP0 USHF.R.U32.HI UR6, URZ, UR11, UR5 ;  /* 0x0000000b3f060299 */ /* 0x000fc80008011605 */
[----:B------:R-:W-:-:S12]  /*0ef0*/  UIMAD UR4, UR6, UR7, URZ ;  /* 0x00000007060472a4 */ /* 0x000fd8000f8e023f */
.L_x_1131:
[----:B------:R-:W-:Y:S01]  /*0f00*/  ULOP3.LUT UR6, URZ, UR6, URZ, 0x33, !UPT ;  /* 0x000000063f067292 */ /* 0x000fe2000f8e333f */
[----:B------:R-:W-:Y:S01]  /*0f10*/  ULDC UR7, c[0x0][0x448] ;  /* 0x0001120000077ab9 */ /* 0x000fe20000000800 */
[----:B------:R-:W-:Y:S01]  /*0f20*/  ULDC UR5, c[0x0][0xc3c] ;  /* 0x00030f0000057ab9 */ /* 0x000fe20000000800 */
[----:B------:R-:W-:Y:S02]  /*0f30*/  UISETP.NE.AND UP3, UPT, UR7, 0x1, UPT ;  /* 0x000000010700788c */ /* 0x000fe4000bf65270 */
[----:B------:R-:W-:Y:S01]  /*0f40*/  UIADD3 UR6, UR6, UR5, URZ ;  /* 0x0000000506067290 */ /* 0x000fe2000fffe03f */
[----:B------:R-:W-:Y:S01]  /*0f50*/  ULDC.64 UR10, c[0x0][0x418] ;  /* 0x00010600000a7ab9 */ /* 0x000fe20000000a00 */
[----:B------:R-:W-:Y:S01]  /*0f60*/  UIADD3 UR4, UR9, -UR4, URZ ;  /* 0x8000000409047290 */ /* 0x000fe2000fffe03f */
[----:B------:R-:W-:Y:S01]  /*0f70*/  ULDC UR40, c[0x0][0xc48] ;  /* 0x0003120000287ab9 */ /* 0x000fe20000000800 */
[----:B------:R-:W-:Y:S02]  /*0f80*/  UISETP.NE.U32.AND UP0, UPT, UR10, URZ, UPT ;  /* 0x0000003f0a00728c */ /* 0x000fe4000bf05070 */
[----:B------:R-:W-:-:S02]  /*0f90*/  USHF.L.U32 UR37, UR6, 0x7, URZ ;  /* 0x0000000706257899 */ /* 0x000fc4000800063f */
[----:B------:R-:W-:Y:S01]  /*0fa0*/  UISETP.NE.AND UP1, UPT, UR40, 0x1, UPT ;  /* 0x000000012800788c */ /* 0x000fe2000bf25270 */
[----:B------:R-:W-:Y:S01]  /*0fb0*/  ULDC UR13, c[0x0][0xc54] ;  /* 0x00031500000d7ab9 */ /* 0x000fe20000000800 */
[----:B------:R-:W-:Y:S02]  /*0fc0*/  UISETP.NE.AND.EX UP0, UPT, UR11, URZ, UPT, UP0 ;  /* 0x0000003f0b00728c */ /* 0x000fe4000bf05300 */
[----:B------:R-:W-:Y:S02]  /*0fd0*/  UIADD3 UR10, UR37, 0x7f, URZ ;  /* 0x0000007f250a7890 */ /* 0x000fe4000fffe03f */
[----:B------:R-:W-:Y:S01]  /*0fe0*/  UIMAD UR13, UR8, UR13, UR4 ;  /* 0x0000000d080d72a4 */ /* 0x000fe2000f8e0204 */
[----:B------:R-:W-:Y:S01]  /*0ff0*/  ULDC UR39, c[0x0][0x424] ;  /* 0x0001090000277ab9 */ /* 0x000fe20000000800 */
[----:B------:R-:W-:Y:S01]  /*1000*/  ULDC UR53, c[0x0][0x288] ;  /* 0x0000a20000357ab9 */ /* 0x000fe20000000800 */
[----:B------:R-:W-:Y:S01]  /*1010*/  ULDC.64 UR4, c[0x0][0x9e0] ;  /* 0x0002780000047ab9 */ /* 0x000fe20000000a00 */
[----:B------:R-:W-:Y:S01]  /*1020*/  @UP3 ULDC UR8, c[0x0][0x44c] ;  /* 0x0001130000083ab9 */ /* 0x000fe20000000800 */
[----:B------:R-:W-:-:S02]  /*1030*/  UIADD3 UR11, -UR53, 0x1, URZ ;  /* 0x00000001350b7890 */ /* 0x000fc4000fffe13f */
[----:B------:R-:W-:Y:S02]  /*1040*/  UISETP.GE.AND UP2, UPT, UR5, 0x1, UPT ;  /* 0x000000010500788c */ /* 0x000fe4000bf46270 */
[----:B------:R-:W-:Y:S02]  /*1050*/  USEL UR39, UR39, 0x1, UP0 ;  /* 0x0000000127277887 */ /* 0x000fe40008000000 */
[----:B------:R-:W-:Y:S01]  /*1060*/  UIMAD.WIDE.U32 UR8, UR10, UR8, URZ ;  /* 0x000000080a0872a5 */ /* 0x000fe2000f8e003f */
[----:B------:R-:W-:Y:S01]  /*1070*/  ULDC UR12, c[0x0][0x2f0] ;  /* 0x0000bc00000c7ab9 */ /* 0x000fe20000000800 */
[----:B------:R-:W-:Y:S01]  /*1080*/  @UP3 ULDC UR15, c[0x0][0x450] ;  /* 0x00011400000f3ab9 */ /* 0x000fe20000000800 */
[----:B------:R-:W-:Y:S01]  /*1090*/  @UP1 ULDC UR6, c[0x0][0xc4c] ;  /* 0x0003130000061ab9 */ /* 0x000fe20000000800 */
[----:B------:R-:W-:Y:S01]  /*10a0*/  UIMAD UR11, UR39, UR12, UR11 ;  /* 0x0000000c270b72a4 */ /* 0x000fe2000f8e020b */
[----:B------:R-:W-:Y:S01]  /*10b0*/  PLOP3.LUT P0, PT, PT, PT, UP2, 0x40, 0x0 ;  /* 0x000000000000781c */ /* 0x000fe20003f0e828 */
[----:B------:R-:W-:-:S02]  /*10c0*/  @UP3 USHF.R.U32.HI UR10, URZ, UR15, UR9 ;  /* 0x0000000f3f0a3299 */ /* 0x000fc40008011609 */
[----:B------:R-:W-:Y:S01]  /*10d0*/  UIMAD.WIDE.U32 UR6, UR13, UR6, URZ ;  /* 0x000000060d0672a5 */ /* 0x000fe2000f8e003f */
[----:B------:R-:W-:Y:S01]  /*10e0*/  @UP1 ULDC UR14, c[0x0][0xc50] ;  /* 0x00031400000e1ab9 */ /* 0x000fe20000000800 */
[----:B------:R-:W-:Y:S01]  /*10f0*/  UIADD3 UR10, UR11, UR10, URZ ;  /* 0x0000000a0b0a7290 */ /* 0x000fe2000fffe03f */
[----:B------:R-:W-:Y:S01]  /*1100*/  UMOV UR38, UR13 ;  /* 0x0000000d00267c82 */ /* 0x000fe20008000000 */
[----:B------:R-:W-:Y:S02]  /*1110*/  @UP1 USHF.R.U32.HI UR38, URZ, UR14, UR7 ;  /* 0x0000000e3f261299 */ /* 0x000fe40008011607 */
[----:B------:R-:W-:Y:S02]  /*1120*/  UIADD3 UR4, UR10, UR4, URZ ;  /* 0x000000040a047290 */ /* 0x000fe4000fffe03f */
[----:B------:R-:W-:Y:S02]  /*1130*/  UIADD3 UR6, -UR38, URZ, URZ ;  /* 0x0000003f26067290 */ /* 0x000fe4000fffe13f */
[----:B------:R-:W-:-:S02]  /*1140*/  UP2UR UR47, UPR, URZ, 0x8 ;  /* 0x000000083f2f7883 */ /* 0x000fc40008000000 */
[----:B------:R-:W-:Y:S01]  /*1150*/  UP2UR UR46, UPR, URZ, 0x4 ;  /* 0x000000043f2e7883 */ /* 0x000fe20008000000 */
[----:B------:R-:W-:Y:S01]  /*1160*/  IMAD.U32 R0, RZ, RZ, UR4 ;  /* 0x00000004ff007e24 */ /* 0x000fe2000f8e00ff */
[----:B------:R-:W-:Y:S01]  /*1170*/  UIMAD UR40, UR40, UR6, UR13 ;  /* 0x00000006282872a4 */ /* 0x000fe2000f8e020d */
[----:B------:R-:W-:Y:S11]  /*1180*/  @P0 BRA `(.L_x_1132) ;  /* 0x0000000000400947 */ /* 0x000ff60003800000 */
[----:B------:R-:W-:Y:S01]  /*1190*/  ISETP.LT.AND P0, PT, RZ, UR10, PT ;  /* 0x0000000aff007c0c */ /* 0x000fe2000bf01270 */
[----:B------:R-:W-:-:S12]  /*11a0*/  UIADD3 UR4, UR10, -0x1, URZ ;  /* 0xffffffff0a047890 */ /* 0x000fd8000fffe03f */
[----:B------:R-:W-:Y:S05]  /*11b0*/  @P0 BRA `(.L_x_1133) ;  /* 0x00000000001c0947 */ /* 0x000fea0003800000 */
[----:B------:R-:W-:Y:S02]  /*11c0*/  UISETP.NE.AND UP0, UPT, UR5, 0x1, UPT ;  /* 0x000000010500788c */ /* 0x000fe4000bf05270 */
[----:B------:R-:W-:-:S09]  /*11d0*/  UIADD3 UR4, -UR10, URZ, URZ ;  /* 0x0000003f0a047290 */ /* 0x000fd2000fffe13f */
[----:B------:R-:W-:Y:S02]  /*11e0*/  @UP0 ULDC.64 UR8, c[0x0][0x9e8] ;  /* 0x00027a0000080ab9 */ /* 0x000fe40000000a00 */
[----:B------:R-:W-:-:S04]  /*11f0*/  UIMAD.WIDE.U32 UR6, UR4, UR8, URZ ;  /* 0x00000008040672a5 */ /* 0x000fc8000f8e003f */
[----:B------:R-:W-:-:S04]  /*1200*/  @UP0 USHF.R.U32.HI UR4, URZ, UR9, UR7 ;  /* 0x000000093f040299 */ /* 0x000fc80008011607 */
[----:B------:R-:W-:Y:S01]  /*1210*/  ULOP3.LUT UR4, URZ, UR4, URZ, 0x33, !UPT ;  /* 0x000000043f047292 */ /* 0x000fe2000f8e333f */
[----:B------:R-:W-:Y:S11]  /*1220*/  BRA `(.L_x_1134) ;  /* 0x0000000000107947 */ /* 0x000ff60003800000 */
.L_x_1133:
[----:B------:R-:W-:-:S11]  /*1230*/  UISETP.NE.AND UP0, UPT, UR5, 0x1, UPT ;  /* 0x000000010500788c */ /* 0x000fd6000bf05270 */
[----:B------:R-:W-:Y:S02]  /*1240*/  @UP0 ULDC.64 UR8, c[0x0][0x9e8] ;  /* 0x00027a0000080ab9 */ /* 0x000fe40000000a00 */
[----:B------:R-:W-:-:S04]  /*1250*/  UIMAD.WIDE.U32 UR6, UR4, UR8, URZ ;  /* 0x00000008040672a5 */ /* 0x000fc8000f8e003f */
[----:B------:R-:W-:-:S12]  /*1260*/  @UP0 USHF.R.U32.HI UR4, URZ, UR9, UR7 ;  /* 0x000000093f040299 */ /* 0x000fd80008011607 */
.L_x_1134:
[----:B------:R-:W-:-:S06]  /*1270*/  UIMAD UR4, UR4, UR5, UR5 ;  /* 0x00000005040472a4 */ /* 0x000fcc000f8e0205 */
[----:B------:R-:W-:-:S07]  /*1280*/  VIMNMX R0, R0, UR4, PT ;  /* 0x0000000400007c48 */ /* 0x000fce000bfe0100 */
.L_x_1132:
[----:B------:R-:W-:Y:S01]  /*1290*/  UISETP.NE.AND UP0, UPT, UR47, URZ, UPT ;  /* 0x0000003f2f00728c */ /* 0x000fe2000bf05270 */
[----:B------:R-:W-:Y:S01]  /*12a0*/  VIADD R0, R0, 0x3f ;  /* 0x0000003f00007836 */ /* 0x000fe20000000000 */
[----:B------:R-:W-:Y:S01]  /*12b0*/  UMOV UR9, UR37 ;  /* 0x0000002500097c82 */ /* 0x000fe20008000000 */
[----:B------:R-:W-:Y:S02]  /*12c0*/  UIMAD UR4, UR39, UR12, 0x3f ;  /* 0x0000003f270474a4 */ /* 0x000fe4000f8e020c */
[----:B------:R-:W-:Y:S01]  /*12d0*/  UIMAD UR53, UR39, UR12, -UR53 ;  /* 0x0000000c273572a4 */ /* 0x000fe2000f8e0a35 */
[----:B------:R-:W-:Y:S01]  /*12e0*/  SHF.R.S32.HI R3, RZ, 0x1f, R0 ;  /* 0x0000001fff037819 */ /* 0x000fe20000011400 */
[----:B------:R-:W-:Y:S01]  /*12f0*/  USHF.R.S32.HI UR8, URZ, 0x1f, UR4 ;  /* 0x0000001f3f087899 */ /* 0x000fe20008011404 */
[----:B------:R-:W-:Y:S02]  /*1300*/  ULDC UR10, c[0x0][0x9dc] ;  /* 0x00027700000a7ab9 */ /* 0x000fe40000000800 */
[----:B------:R-:W-:Y:S01]  /*1310*/  LEA.HI R3, R3, R0, RZ, 0x6 ;  /* 0x0000000003037211 */ /* 0x000fe200078f30ff */
[----:B------:R-:W-:Y:S01]  /*1320*/  @UP0 ULDC UR6, c[0x0][0x44c] ;  /* 0x0001130000060ab9 */ /* 0x000fe20000000800 */
[----:B------:R-:W-:Y:S01]  /*1330*/  @UP0 ULDC UR11, c[0x0][0x450] ;  /* 0x00011400000b0ab9 */ /* 0x000fe20000000800 */
[----:B------:R-:W-:Y:S01]  /*1340*/  UIMAD.WIDE.U32 UR6, UR37, UR6, URZ ;  /* 0x00000006250672a5 */ /* 0x000fe2000f8e003f */
[----:B------:R-:W-:Y:S01]  /*1350*/  SHF.R.S32.HI R3, RZ, 0x6, R3 ;  /* 0x00000006ff037819 */ /* 0x000fe20000011403 */
[----:B------:R-:W-:-:S02]  /*1360*/  ULEA.HI UR8, UR8, UR4, URZ, 0x6 ;  /* 0x0000000408087291 */ /* 0x000fc4000f8f303f */
[----:B------:R-:W-:Y:S02]  /*1370*/  @UP0 USHF.R.U32.HI UR9, URZ, UR11, UR7 ;  /* 0x0000000b3f090299 */ /* 0x000fe40008011607 */
[----:B------:R-:W-:Y:S02]  /*1380*/  UISETP.GE.AND UP0, UPT, UR5, 0x1, UPT ;  /* 0x000000010500788c */ /* 0x000fe4000bf06270 */
[----:B------:R-:W-:Y:S02]  /*1390*/  USHF.R.S32.HI UR8, URZ, 0x6, UR8 ;  /* 0x000000063f087899 */ /* 0x000fe40008011408 */
[----:B------:R-:W-:Y:S02]  /*13a0*/  UIADD3 UR4, UR53, UR9, URZ ;  /* 0x0000000935047290 */ /* 0x000fe4000fffe03f */
[----:B------:R-:W-:Y:S02]  /*13b0*/  PLOP3.LUT P0, PT, PT, PT, UP0, 0x40, 0x0 ;  /* 0x000000000000781c */ /* 0x000fe40003f0e808 */
[----:B------:R-:W-:Y:S01]  /*13c0*/  UIADD3 UR9, UR4, -UR10, URZ ;  /* 0x8000000a04097290 */ /* 0x000fe2000fffe03f */
[----:B------:R-:W-:-:S10]  /*13d0*/  VIMNMX R160, R3, UR8, PT ;  /* 0x0000000803a07c48 */ /* 0x000fd4000bfe0100 */
[----:B------:R-:W-:Y:S05]  /*13e0*/  @P0 BRA `(.L_x_1135) ;  /* 0x0000000000440947 */ /* 0x000fea0003800000 */
[----:B------:R-:W-:-:S06]  /*13f0*/  UISETP.GT.AND UP0, UPT, UR4, -0x1, UPT ;  /* 0xffffffff0400788c */ /* 0x000fcc000bf04270 */
[----:B------:R-:W-:-:S13]  /*1400*/  PLOP3.LUT P0, PT, PT, PT, UP0, 0x80, 0x0 ;  /* 0x000000000000781c */ /* 0x000fda0003f0f008 */
[----:B------:R-:W-:Y:S05]  /*1410*/  @P0 BRA `(.L_x_1136) ;  /* 0x00000000001c0947 */ /* 0x000fea0003800000 */
[----:B------:R-:W-:Y:S02]  /*1420*/  UISETP.NE.AND UP0, UPT, UR5, 0x1, UPT ;  /* 0x000000010500788c */ /* 0x000fe4000bf05270 */
[----:B------:R-:W-:-:S09]  /*1430*/  ULOP3.LUT UR4, URZ, UR4, URZ, 0x33, !UPT ;  /* 0x000000043f047292 */ /* 0x000fd2000f8e333f */
[----:B------:R-:W-:Y:S02]  /*1440*/  @UP0 ULDC.64 UR10, c[0x0][0x9e8] ;  /* 0x00027a00000a0ab9 */ /* 0x000fe40000000a00 */
[----:B------:R-:W-:-:S04]  /*1450*/  UIMAD.WIDE.U32 UR6, UR4, UR10, URZ ;  /* 0x0000000a040672a5 */ /* 0x000fc8000f8e003f */
[----:B------:R-:W-:-:S04]  /*1460*/  @UP0 USHF.R.U32.HI UR4, URZ, UR11, UR7 ;  /* 0x0000000b3f040299 */ /* 0x000fc80008011607 */
[----:B------:R-:W-:Y:S01]  /*1470*/  ULOP3.LUT UR4, URZ, UR4, URZ, 0x33, !UPT ;  /* 0x000000043f047292 */ /* 0x000fe2000f8e333f */
[----:B------:R-:W-:Y:S11]  /*1480*/  BRA `(.L_x_1137) ;  /* 0x0000000000107947 */ /* 0x000ff60003800000 */
.L_x_1136:
[----:B------:R-:W-:-:S11]  /*1490*/  UISETP.NE.AND UP0, UPT, UR5, 0x1, UPT ;  /* 0x000000010500788c */ /* 0x000fd6000bf05270 */
[----:B------:R-:W-:Y:S02]  /*14a0*/  @UP0 ULDC.64 UR10, c[0x0][0x9e8] ;  /* 0x00027a00000a0ab9 */ /* 0x000fe40000000a00 */
[----:B------:R-:W-:-:S04]  /*14b0*/  UIMAD.WIDE.U32 UR6, UR4, UR10, URZ ;  /* 0x0000000a040672a5 */ /* 0x000fc8000f8e003f */
[----:B------:R-:W-:-:S12]  /*14c0*/  @UP0 USHF.R.U32.HI UR4, URZ, UR11, UR7 ;  /* 0x0000000b3f040299 */ /* 0x000fd80008011607 */
.L_x_1137:
[----:B------:R-:W-:-:S04]  /*14d0*/  UIMAD UR4, UR4, UR5, URZ ;  /* 0x00000005040472a4 */ /* 0x000fc8000f8e023f */
[----:B------:R-:W-:-:S04]  /*14e0*/  UISETP.LT.AND UP0, UPT, UR9, UR4, UPT ;  /* 0x000000040900728c */ /* 0x000fc8000bf01270 */
[----:B------:R-:W-:-:S12]  /*14f0*/  USEL UR9, UR9, UR4, !UP0 ;  /* 0x0000000409097287 */ /* 0x000fd8000c000000 */
.L_x_1135:
[----:B------:R-:W-:Y:S01]  /*1500*/  USHF.R.S32.HI UR4, URZ, 0x1f, UR9 ;  /* 0x0000001f3f047899 */ /* 0x000fe20008011409 */
[----:B------:R-:W-:Y:S01]  /*1510*/  PLOP3.LUT P0, PT, PT, PT, PT, 0x80, 0x0 ;  /* 0x000000000000781c */ /* 0x000fe20003f0f070 */
[----:B------:R-:W-:Y:S01]  /*1520*/  IMAD.MOV.U32 R0, RZ, RZ, RZ ;  /* 0x000000ffff007224 */ /* 0x000fe200078e00ff */
[----:B------:R-:W-:Y:S01]  /*1530*/  CS2R R150, SRZ ;  /* 0x0000000000967805 */ /* 0x000fe2000001ff00 */
[----:B------:R-:W-:Y:S01]  /*1540*/  ULEA.HI UR4, UR4, UR9, URZ, 0x6 ;  /* 0x0000000904047291 */ /* 0x000fe2000f8f303f */
[----:B------:R-:W-:Y:S01]  /*1550*/  IMAD.MOV.U32 R2, RZ, RZ, RZ ;  /* 0x000000ffff027224 */ /* 0x000fe200078e00ff */
[----:B------:R-:W-:Y:S02]  /*1560*/  CS2R R26, SRZ ;  /* 0x00000000001a7805 */ /* 0x000fe4000001ff00 */
[----:B------:R-:W-:Y:S01]  /*1570*/  CS2R R92, SRZ ;  /* 0x00000000005c7805 */ /* 0x000fe2000001ff00 */
[----:B------:R-:W-:Y:S01]  /*1580*/  USHF.R.S32.HI UR4, URZ, 0x6, UR4 ;  /* 0x000000063f047899 */ /* 0x000fe20008011404 */
[----:B------:R-:W-:-:S02]  /*1590*/  CS2R R144, SRZ ;  /* 0x0000000000907805 */ /* 0x000fc4000001ff00 */
[----:B------:R-:W-:Y:S02]  /*15a0*/  CS2R R142, SRZ ;  /* 0x00000000008e7805 */ /* 0x000fe4000001ff00 */
[----:B------:R-:W-:Y:S01]  /*15b0*/  CS2R R30, SRZ ;  /* 0x00000000001e7805 */ /* 0x000fe2000001ff00 */
[----:B------:R-:W-:Y:S01]  /*15c0*/  UISETP.LT.AND UP0, UPT, URZ, UR4, UPT ;  /* 0x000000043f00728c */ /* 0x000fe2000bf01270 */
[----:B------:R-:W-:Y:S02]  /*15d0*/  CS2R R84, SRZ ;  /* 0x0000000000547805 */ /* 0x000fe4000001ff00 */
[----:B------:R-:W-:Y:S02]  /*15e0*/  CS2R R136, SRZ ;  /* 0x0000000000887805 */ /* 0x000fe4000001ff00 */
[----:B------:R-:W-:Y:S01]  /*15f0*/  CS2R R134, SRZ ;  /* 0x0000000000867805 */ /* 0x000fe2000001ff00 */
[----:B------:R-:W-:Y:S01]  /*1600*/  USEL UR41, URZ, UR4, !UP0 ;  /* 0x000000043f297287 */ /* 0x000fe2000c000000 */
[----:B------:R-:W-:-:S02]  /*1610*/  CS2R R34, SRZ ;  /* 0x0000000000227805 */ /* 0x000fc4000001ff00 */
[----:B------:R-:W-:Y:S02]  /*1620*/  CS2R R76, SRZ ;  /* 0x00000000004c7805 */ /* 0x000fe4000001ff00 */
[----:B------:R-:W-:Y:S02]  /*1630*/  CS2R R128, SRZ ;  /* 0x0000000000807805 */ /* 0x000fe4000001ff00 */
[----:B------:R-:W-:Y:S02]  /*1640*/  CS2R R126, SRZ ;  /* 0x00000000007e7805 */ /* 0x000fe4000001ff00 */
[----:B------:R-:W-:Y:S02]  /*1650*/  CS2R R38, SRZ ;  /* 0x0000000000267805 */ /* 0x000fe4000001ff00 */
[----:B------:R-:W-:Y:S02]  /*1660*/  ISETP.GT.AND P1, PT, R160, UR41, PT ;  /* 0x00000029a0007c0c */ /* 0x000fe4000bf24270 */
        /* <DEDUP_REMOVED lines=49> */
[----:B------:R-:W-:Y:S01]  /*1980*/  CS2R R24, SRZ ;  /* 0x0000000000187805 */ /* 0x000fe2000001ff00 */
[----:B------:R-:W-:Y:S01]  /*1990*/  IMAD.MOV.U32 R159, RZ, RZ, RZ ;  /* 0x000000ffff9f7224 */ /* 0x000fe200078e00ff */
[----:B------:R-:W-:Y:S06]  /*19a0*/  @!P1 BRA `(.L_x_1138) ;  /* 0x000000a400ac9947 */ /* 0x000fec0003800000 */
[----:B------:R-:W0:Y:S01]  /*19b0*/  SHFL.IDX PT, R0, R187, RZ, 0x1f ;  /* 0x00001fffbb007589 */ /* 0x000e2200000e0000 */
[----:B------:R-:W1:Y:S01]  /*19c0*/  S2UR UR52, SR_CgaCtaId ;  /* 0x00000000003479c3 */ /* 0x000e620000008800 */
[----:B------:R-:W-:Y:S01]  /*19d0*/  UMOV UR49, 0x400 ;  /* 0x0000040000317882 */ /* 0x000fe20000000000 */
        /* <DEDUP_REMOVED lines=28> */
.L_x_1139:
        /* <DEDUP_REMOVED lines=13> */
[----:B------:R-:W-:Y:S01]  /*1c70*/  @UP1 ULDC.64 UR14, c[0x0][0x9b8] ;  /* 0x00026e00000e1ab9 */ /* 0x000fe20000000a00 */
[----:B------:R-:W-:Y:S02]  /*1c80*/  @UP0 UIMAD UR8, UR8, UR16, URZ ;  /* 0x00000010080802a4 */ /* 0x000fe4000f8e023f */
[----:B------:R-:W-:Y:S02]  /*1c90*/  @UP1 UIMAD UR9, UR9, UR14, URZ ;  /* 0x0000000e090912a4 */ /* 0x000fe4000f8e023f */
[----:B------:R-:W-:Y:S02]  /*1ca0*/  @UP0 UIMAD.WIDE.U32 UR10, UR38, UR16, URZ ;  /* 0x00000010260a02a5 */ /* 0x000fe4000f8e003f */
[----:B------:R-:W-:-:S02]  /*1cb0*/  @UP0 UIMAD UR17, UR38, UR17, UR8 ;  /* 0x00000011261102a4 */ /* 0x000fc4000f8e0208 */
[----:B------:R-:W-:Y:S02]  /*1cc0*/  @UP0 USHF.R.S32.HI UR16, URZ, 0x1f, UR40 ;  /* 0x0000001f3f100899 */ /* 0x000fe40008011428 */
[----:B------:R-:W-:Y:S02]  /*1cd0*/  @UP1 USHF.R.S32.HI UR19, URZ, 0x1f, UR40 ;  /* 0x0000001f3f131899 */ /* 0x000fe40008011428 */
[----:B------:R-:W-:Y:S02]  /*1ce0*/  @UP1 UIMAD.WIDE.U32 UR12, UR38, UR14, URZ ;  /* 0x0000000e260c12a5 */ /* 0x000fe4000f8e003f */
[----:B------:R-:W-:Y:S02]  /*1cf0*/  @UP1 UIMAD UR18, UR38, UR15, UR9 ;  /* 0x0000000f261212a4 */ /* 0x000fe4000f8e0209 */
[----:B------:R-:W-:Y:S01]  /*1d00*/  @UP0 UIADD3 UR11, UR11, UR17, URZ ;  /* 0x000000110b0b0290 */ /* 0x000fe2000fffe03f */
[----:B------:R-:W-:Y:S01]  /*1d10*/  @UP0 ULDC.64 UR14, c[0x0][0x9b0] ;  /* 0x00026c00000e0ab9 */ /* 0x000fe20000000a00 */
[----:B------:R-:W-:Y:S01]  /*1d20*/  @UP1 ULDC.64 UR8, c[0x0][0x9c0] ;  /* 0x0002700000081ab9 */ /* 0x000fe20000000a00 */
[----:B------:R-:W-:-:S02]  /*1d30*/  @UP0 UIMAD UR16, UR16, UR14, URZ ;  /* 0x0000000e101002a4 */ /* 0x000fc4000f8e023f */
[----:B------:R-:W-:Y:S02]  /*1d40*/  @UP1 UIMAD UR17, UR19, UR8, URZ ;  /* 0x00000008131112a4 */ /* 0x000fe4000f8e023f */
[----:B------:R-:W-:Y:S02]  /*1d50*/  @UP1 UIADD3 UR13, UR13, UR18, URZ ;  /* 0x000000120d0d1290 */ /* 0x000fe4000fffe03f */
[----:B------:R-:W-:Y:S02]  /*1d60*/  @UP0 UIMAD UR16, UR40, UR15, UR16 ;  /* 0x0000000f281002a4 */ /* 0x000fe4000f8e0210 */
[----:B------:R-:W-:Y:S02]  /*1d70*/  @UP1 UIMAD UR17, UR40, UR9, UR17 ;  /* 0x00000009281112a4 */ /* 0x000fe4000f8e0211 */
[----:B------:R-:W-:Y:S02]  /*1d80*/  @UP0 UIMAD.WIDE.U32 UR14, UR40, UR14, UR10 ;  /* 0x0000000e280e02a5 */ /* 0x000fe4000f8e000a */
[----:B------:R-:W-:-:S02]  /*1d90*/  @UP1 UIMAD.WIDE.U32 UR8, UR40, UR8, UR12 ;  /* 0x00000008280812a5 */ /* 0x000fc4000f8e000c */
[----:B------:R-:W-:Y:S02]  /*1da0*/  @UP0 UIADD3 UR10, UR15, UR16, URZ ;  /* 0x000000100f0a0290 */ /* 0x000fe4000fffe03f */
[----:B------:R-:W-:Y:S02]  /*1db0*/  @UP0 ULEA UR4, UP2, UR14, UR4, 0x2 ;  /* 0x000000040e040291 */ /* 0x000fe4000f84103f */
[----:B------:R-:W-:Y:S02]  /*1dc0*/  @UP1 UIADD3 UR9, UR9, UR17, URZ ;  /* 0x0000001109091290 */ /* 0x000fe4000fffe03f */
[----:B------:R-:W-:Y:S02]  /*1dd0*/  @UP1 ULEA UR6, UP3, UR8, UR6, 0x2 ;  /* 0x0000000608061291 */ /* 0x000fe4000f86103f */
[----:B------:R-:W-:Y:S01]  /*1de0*/  @UP0 ULEA.HI.X UR5, UR14, UR5, UR10, 0x2, UP2 ;  /* 0x000000050e050291 */ /* 0x000fe200090f140a */
[----:B------:R-:W-:Y:S01]  /*1df0*/  IMAD.U32 R2, RZ, RZ, UR4 ;  /* 0x00000004ff027e24 */ /* 0x000fe2000f8e00ff */
[----:B------:R-:W-:-:S02]  /*1e00*/  @UP1 ULEA.HI.X UR7, UR8, UR7, UR9, 0x2, UP3 ;  /* 0x0000000708071291 */ /* 0x000fc400098f1409 */
[----:B------:R-:W-:Y:S02]  /*1e10*/  IMAD.U32 R4, RZ, RZ, UR6 ;  /* 0x00000006ff047e24 */ /* 0x000fe4000f8e00ff */
        /* <DEDUP_REMOVED lines=17> */
.L_x_1324:
[----:B------:R-:W-:Y:S05]  /*1f30*/  WARPSYNC.ALL ;  /* 0x0000000000007948 */ /* 0x000fea0003800000 */
[----:B------:R-:W-:Y:S01]  /*1f40*/  UISETP.NE.AND UP0, UPT, UR45, 0x3, UPT ;  /* 0x000000032d00788c */ /* 0x000fe2000bf05270 */
[----:B------:R1:W-:Y:S05]  /*1f50*/  BAR.SYNC.DEFER_BLOCKING R7, 0x100 ;  /* 0x000400070000751d */ /* 0x0003ea0000010000 */
[----:B------:R-:W-:-:S13]  /*1f60*/  PLOP3.LUT P0, PT, PT, PT, UP0, 0x40, 0x0 ;  /* 0x000000000000781c */ /* 0x000fda0003f0e808 */
[----:B-1----:R-:W-:Y:S05]  /*1f70*/  @P0 BRA `(.L_x_1141) ;  /* 0x0000000000040947 */ /* 0x002fea0003800000 */
[----:B------:R-:W-:Y:S01]  /*1f80*/  BPT.TRAP 0x1 ;  /* 0x000000040000795c */ /* 0x000fe20000300000 */
.L_x_1141:
[----:B------:R-:W-:Y:S01]  /*1f90*/  PLOP3.LUT P1, PT, PT, PT, UP0, 0x40, 0x0 ;  /* 0x000000000000781c */ /* 0x000fe20003f2e808 */
[----:B------:R-:W-:Y:S01]  /*1fa0*/  ULEA UR54, UR42, UR49, 0x3 ;  /* 0x000000312a367291 */ /* 0x000fe2000f8e183f */
[----:B------:R-:W-:-:S05]  /*1fb0*/  IMAD.U32 R8, RZ, RZ, UR43 ;  /* 0x0000002bff087e24 */ /* 0x000fca000f8e00ff */
[----:B------:R-:W-:-:S04]  /*1fc0*/  SHF.L.U32 R8, R8, 0x1f, RZ ;  /* 0x0000001f08087819 */ /* 0x000fc800000006ff */
[----:B------:R1:W2:Y:S02]  /*1fd0*/  SYNCS.PHASECHK.TRANS64.TRYWAIT P0, [UR54+0x28430], R8 ;  /* 0x02843008ff0075a7 */ /* 0x0002a40008000176 */
[----:B------:R-:W-:Y:S05]  /*1fe0*/  @P1 BRA `(.L_x_1142) ;  /* 0x0000000000041947 */ /* 0x000fea0003800000 */
[----:B------:R-:W-:Y:S01]  /*1ff0*/  BPT.TRAP 0x1 ;  /* 0x000000040000795c */ /* 0x000fe20000300000 */
.L_x_1142:
[----:B--2---:R-:W-:Y:S05]  /*2000*/  @P0 BRA `(.L_x_1143) ;  /* 0x0000000000080947 */ /* 0x004fea0003800000 */
[----:B------:R-:W2:Y:S02]  /*2010*/  SYNCS.PHASECHK.TRANS64.TRYWAIT P0, [UR54+0x28430], R8 ;  /* 0x02843008ff0075a7 */ /* 0x000ea40008000176 */
[----:B--2---:R-:W-:Y:S05]  /*2020*/  @!P0 BRA `(.L_x_1144) ;  /* 0x0000012000f48947 */ /* 0x004fea0003800000 */
.L_x_1143:
[----:B------:R-:W-:Y:S01]  /*2030*/  UIADD3 UR4, UR49, 0x20000, URZ ;  /* 0x0002000031047890 */ /* 0x000fe2000fffe03f */
[----:B------:R-:W-:Y:S01]  /*2040*/  WARPGROUP.ARRIVE ;  /* 0x00000000000079c5 */ /* 0x000fe20000000000 */
[----:B------:R-:W-:-:S05]  /*2050*/  ULOP3.LUT UR32, UR55, 0x10000, URZ, 0xfc, !UPT ;  /* 0x0001000037207892 */ /* 0x000fca000f8efc3f */
[----:B------:R-:W2:Y:S01]  /*2060*/  S2R R2, SR_TID.X ;  /* 0x0000000000027919 */ /* 0x000ea20000002100 */
[----:B------:R-:W-:Y:S01]  /*2070*/  USHF.R.U32.HI UR4, URZ, 0x4, UR4 ;  /* 0x000000043f047899 */ /* 0x000fe20008011604 */
[----:B------:R-:W-:Y:S01]  /*2080*/  PLOP3.LUT P0, PT, PT, PT, UP0, 0x40, 0x0 ;  /* 0x000000000000781c */ /* 0x000fe20003f0e808 */
[----:B------:R-:W-:Y:S01]  /*2090*/  UMOV UR33, 0x40000040 ;  /* 0x4000004000217882 */ /* 0x000fe20000000000 */
[----:B------:R-:W-:Y:S01]  /*20a0*/  UMOV UR35, 0x40000040 ;  /* 0x4000004000237882 */ /* 0x000fe20000000000 */
        /* <DEDUP_REMOVED lines=10> */
[----:B------:R-:W-:Y:S01]  /*2150*/  QGMMA.64x64x32.F32.E4M3.E4M3 R24, gdesc[UR32], RZ, !UPT, gsb0 ;  /* 0x00e00000201879f3 */ /* 0x000fe2000c0008ff */
        /* <DEDUP_REMOVED lines=25> */
[----:B------:R-:W-:Y:S03]  /*22f0*/  QGMMA.64x64x32.F32.E4M3.E4M3 R24, gdesc[UR4], R24, gsb0 ;  /* 0x00e00000041879f3 */ /* 0x000fe60008000818 */
        /* <DEDUP_REMOVED lines=19> */
[----:B------:R2:W-:Y:S06]  /*2430*/  BAR.ARV R2, 0x100 ;  /* 0x000400020000751d */ /* 0x0005ec0000002000 */
[----:B------:R-:W-:Y:S05]  /*2440*/  @P0 BRA `(.L_x_1145) ;  /* 0x0000000000040947 */ /* 0x000fea0003800000 */
[----:B------:R-:W-:Y:S01]  /*2450*/  BPT.TRAP 0x1 ;  /* 0x000000040000795c */ /* 0x000fe20000300000 */
.L_x_1145:
[----:B------:R-:W-:Y:S01]  /*2460*/  UISETP.NE.AND UP2, UPT, UR47, URZ, UPT ;  /* 0x0000003f2f00728c */ /* 0x000fe2000bf45270 */
[----:B------:R-:W3:Y:S01]  /*2470*/  LDC R14, c[0x0][0x2f0] ;  /* 0x0000bc00ff0e7b82 */ /* 0x000ee20000000800 */
[----:B------:R-:W-:Y:S01]  /*2480*/  VIADD R4, R18, UR37 ;  /* 0x0000002512047c36 */ /* 0x000fe20008000000 */
[----:B------:R-:W-:Y:S01]  /*2490*/  UISETP.NE.AND UP1, UPT, UR46, URZ, UPT ;  /* 0x0000003f2e00728c */ /* 0x000fe2000bf25270 */
[----:B------:R-:W-:Y:S02]  /*24a0*/  IMAD.MOV.U32 R5, RZ, RZ, -0x40 ;  /* 0xffffffc0ff057424 */ /* 0x000fe400078e00ff */
[C---:B------:R-:W-:Y:S01]  /*24b0*/  FMUL.FTZ R34, R0.reuse, R34 ;  /* 0x0000002200227220 */ /* 0x040fe20000410000 */
[----:B------:R-:W-:Y:S01]  /*24c0*/  PLOP3.LUT P0, PT, PT, PT, UP2, 0x80, 0x0 ;  /* 0x000000000000781c */ /* 0x000fe20003f0f028 */
[----:B------:R-:W-:Y:S01]  /*24d0*/  FMUL.FTZ R24, R0, R24 ;  /* 0x0000001800187220 */ /* 0x000fe20000410000 */
[----:B------:R-:W-:Y:S01]  /*24e0*/  PLOP3.LUT P1, PT, PT, PT, UP2, 0x80, 0x0 ;  /* 0x000000000000781c */ /* 0x000fe20003f2f028 */
[----:B------:R-:W4:Y:S01]  /*24f0*/  LDC R15, c[0x0][0x288] ;  /* 0x0000a200ff0f7b82 */ /* 0x000f220000000800 */
[----:B------:R-:W-:Y:S01]  /*2500*/  IMAD R5, R160, R5, 0x41 ;  /* 0x00000041a0057424 */ /* 0x000fe200078e0205 */
[----:B------:R-:W-:Y:S01]  /*2510*/  @UP2 ULDC UR6, c[0x0][0x44c] ;  /* 0x0001130000062ab9 */ /* 0x000fe20000000800 */
[C---:B------:R-:W-:Y:S01]  /*2520*/  FMUL.FTZ R25, R0.reuse, R25 ;  /* 0x0000001900197220 */ /* 0x040fe20000410000 */
[C---:B------:R-:W-:Y:S01]  /*2530*/  FMUL.FTZ R26, R0.reuse, R26 ;  /* 0x0000001a001a7220 */ /* 0x040fe20000410000 */
[C---:B------:R-:W-:Y:S01]  /*2540*/  FMUL.FTZ R27, R0.reuse, R27 ;  /* 0x0000001b001b7220 */ /* 0x040fe20000410000 */
[C---:B------:R-:W-:Y:S01]  /*2550*/  FMUL.FTZ R28, R0.reuse, R28 ;  /* 0x0000001c001c7220 */ /* 0x040fe20000410000 */
[C---:B------:R-:W-:Y:S01]  /*2560*/  FMUL.FTZ R29, R0.reuse, R29 ;  /* 0x0000001d001d7220 */ /* 0x040fe20000410000 */
[C---:B------:R-:W-:Y:S01]  /*2570*/  FMUL.FTZ R30, R0.reuse, R30 ;  /* 0x0000001e001e7220 */ /* 0x040fe20000410000 */
[----:B------:R-:W-:Y:S01]  /*2580*/  FMUL.FTZ R32, R0, R32 ;  /* 0x0000002000207220 */ /* 0x000fe20000410000 */
[----:B0-----:R-:W-:Y:S01]  /*2590*/  @P0 IMAD.HI.U32 R3, R4, UR6, RZ ;  /* 0x0000000604030c27 */ /* 0x001fe2000f8e00ff */
[----:B------:R-:W-:-:S03]  /*25a0*/  @UP2 ULDC UR6, c[0x0][0x450] ;  /* 0x0001140000062ab9 */ /* 0x000fc60000000800 */
[C---:B------:R-:W-:Y:S01]  /*25b0*/  FMUL.FTZ R33, R0.reuse, R33 ;  /* 0x0000002100217220 */ /* 0x040fe20000410000 */
[C---:B------:R-:W-:Y:S01]  /*25c0*/  FMUL.FTZ R36, R0.reuse, R36 ;  /* 0x0000002400247220 */ /* 0x040fe20000410000 */
[C---:B------:R-:W-:Y:S01]  /*25d0*/  FMUL.FTZ R37, R0.reuse, R37 ;  /* 0x0000002500257220 */ /* 0x040fe20000410000 */
[----:B------:R-:W-:Y:S01]  /*25e0*/  @P1 SHF.R.U32.HI R4, RZ, UR6, R3 ;  /* 0x00000006ff041c19 */ /* 0x000fe20008011603 */
[----:B------:R-:W-:Y:S01]  /*25f0*/  UIADD3 UR6, UR54, 0x28440, URZ ;  /* 0x0002844036067890 */ /* 0x000fe2000fffe03f */
[C---:B------:R-:W-:Y:S01]  /*2600*/  FMUL.FTZ R40, R0.reuse, R40 ;  /* 0x0000002800287220 */ /* 0x040fe20000410000 */
[C---:B------:R-:W-:Y:S01]  /*2610*/  FMUL.FTZ R41, R0.reuse, R41 ;  /* 0x0000002900297220 */ /* 0x040fe20000410000 */
[C---:B------:R-:W-:Y:S01]  /*2620*/  FMUL.FTZ R42, R0.reuse, R42 ;  /* 0x0000002a002a7220 */ /* 0x040fe20000410000 */
[----:B------:R-:W0:Y:S01]  /*2630*/  SHFL.IDX PT, R9, R4, RZ, 0x1c1f ;  /* 0x001c1fff04097589 */ /* 0x000e2200000e0000 */
[----:B------:R-:W-:Y:S01]  /*2640*/  UPRMT UR6, UR52, 0x654, UR6 ;  /* 0x0000065434067896 */ /* 0x000fe20008000006 */
[C---:B------:R-:W-:Y:S01]  /*2650*/  FMUL.FTZ R43, R0.reuse, R43 ;  /* 0x0000002b002b7220 */ /* 0x040fe20000410000 */
        /* <DEDUP_REMOVED lines=10> */
[----:B------:R-:W-:Y:S01]  /*2700*/  FMUL.FTZ R54, R0, R54 ;  /* 0x0000003600367220 */ /* 0x000fe20000410000 */
[----:B---3--:R-:W-:-:S02]  /*2710*/  IMAD R3, R14, UR39, R5 ;  /* 0x000000270e037c24 */ /* 0x008fc4000f8e0205 */
[----:B------:R-:W-:Y:S01]  /*2720*/  FMUL.FTZ R55, R0, R55 ;  /* 0x0000003700377220 */ /* 0x000fe20000410000 */
[----:B------:R3:W0:Y:S01]  /*2730*/  MUFU.TANH R12, R34 ;  /* 0x00000022000c7308 */ /* 0x0006220000002400 */
[----:B------:R-:W-:Y:S01]  /*2740*/  PLOP3.LUT P0, PT, PT, PT, UP1, 0x40, 0x0 ;  /* 0x000000000000781c */ /* 0x000fe20003f0e818 */
[----:B------:R-:W-:Y:S01]  /*2750*/  IMAD R6, R16, -0x2, R3 ;  /* 0xfffffffe10067824 */ /* 0x000fe200078e0203 */
[----:B------:R-:W-:Y:S01]  /*2760*/  ULDC UR11, c[0x0][0x9dc] ;  /* 0x00027700000b7ab9 */ /* 0x000fe20000000800 */
[----:B------:R-:W-:Y:S01]  /*2770*/  SYNCS.ARRIVE.TRANS64.RED.A1T0 RZ, [UR6], RZ ;  /* 0x000000ffffff79a7 */ /* 0x000fe20008100406 */
[C---:B------:R-:W-:Y:S01]  /*2780*/  FMUL.FTZ R31, R0.reuse, R31 ;  /* 0x0000001f001f7220 */ /* 0x040fe20000410000 */
[----:B------:R-:W-:Y:S01]  /*2790*/  FMUL.FTZ R38, R0, R38 ;  /* 0x0000002600267220 */ /* 0x000fe20000410000 */
[----:B------:R-:W-:Y:S01]  /*27a0*/  ULOP3.LUT UR6, URZ, UR11, URZ, 0x33, !UPT ;  /* 0x0000000b3f067292 */ /* 0x000fe2000f8e333f */
[----:B------:R-:W0:Y:S01]  /*27b0*/  MUFU.TANH R10, R30 ;  /* 0x0000001e000a7308 */ /* 0x000e220000002400 */
[----:B---3--:R-:W-:Y:S01]  /*27c0*/  LEA R34, R160, 0xffffffc0, 0x6 ;  /* 0xffffffc0a0227811 */ /* 0x008fe200078e30ff */
[----:B------:R-:W-:Y:S01]  /*27d0*/  FMUL.FTZ R35, R0, R35 ;  /* 0x0000002300237220 */ /* 0x000fe20000410000 */
[----:B----4-:R-:W-:Y:S01]  /*27e0*/  IMAD.IADD R6, R6, 0x1, -R15 ;  /* 0x0000000106067824 */ /* 0x010fe200078e0a0f */
[----:B------:R-:W-:Y:S01]  /*27f0*/  ULDC UR14, c[0x0][0x9e0] ;  /* 0x00027800000e7ab9 */ /* 0x000fe20000000800 */
[----:B------:R-:W-:Y:S01]  /*2800*/  FMUL.FTZ R39, R0, R39 ;  /* 0x0000002700277220 */ /* 0x000fe20000410000 */
[----:B------:R-:W-:-:S02]  /*2810*/  IMAD R3, R14, UR39, -R34 ;  /* 0x000000270e037c24 */ /* 0x000fc4000f8e0a22 */
[----:B------:R-:W3:Y:S08]  /*2820*/  MUFU.TANH R24, R24 ;  /* 0x0000001800187308 */ /* 0x000ef00000002400 */
[----:B------:R-:W4:Y:S08]  /*2830*/  MUFU.TANH R25, R25 ;  /* 0x0000001900197308 */ /* 0x000f300000002400 */
[----:B------:R-:W0:Y:S08]  /*2840*/  MUFU.TANH R26, R26 ;  /* 0x0000001a001a7308 */ /* 0x000e300000002400 */
        /* <DEDUP_REMOVED lines=23> */
[----:B------:R5:W0:Y:S08]  /*29c0*/  MUFU.TANH R11, R31 ;  /* 0x0000001f000b7308 */ /* 0x000a300000002400 */
[----:B------:R1:W2:Y:S01]  /*29d0*/  MUFU.TANH R20, R38 ;  /* 0x0000002600147308 */ /* 0x0002a20000002400 */
[----:B-----5:R-:W-:-:S07]  /*29e0*/  IMAD R31, R16, -0x2, R3 ;  /* 0xfffffffe101f7824 */ /* 0x020fce00078e0203 */
[----:B------:R5:W2:Y:S01]  /*29f0*/  MUFU.TANH R13, R35 ;  /* 0x00000023000d7308 */ /* 0x000aa20000002400 */
[----:B-1----:R-:W-:-:S05]  /*2a00*/  VIADD R38, R6, UR14 ;  /* 0x0000000e06267c36 */ /* 0x002fca0008000000 */
[----:B0-----:R-:W-:Y:S02]  /*2a10*/  VIADDMNMX R3, R9, R38, R31, PT ;  /* 0x0000002609037246 */ /* 0x001fe4000380011f */
[----:B------:R0:W1:Y:S01]  /*2a20*/  MUFU.TANH R21, R39 ;  /* 0x0000002700157308 */ /* 0x0000620000002400 */
[----:B-----5:R-:W-:Y:S02]  /*2a30*/  VIADD R35, R6, UR6 ;  /* 0x0000000606237c36 */ /* 0x020fe40008000000 */
[----:B0-----:R-:W-:Y:S02]  /*2a40*/  VIADD R39, R5, 0xffffffff ;  /* 0xffffffff05277836 */ /* 0x001fe40000000000 */
[----:B------:R-:W-:Y:S01]  /*2a50*/  IMAD.IADD R5, R35, 0x1, R9 ;  /* 0x0000000123057824 */ /* 0x000fe200078e0209 */
[----:B--234-:R-:W-:Y:S06]  /*2a60*/  @P0 BRA `(.L_x_1146) ;  /* 0x0000000000640947 */ /* 0x01cfec0003800000 */
[----:B------:R-:W-:Y:S01]  /*2a70*/  IMAD R6, R14, UR39, R9 ;  /* 0x000000270e067c24 */ /* 0x000fe2000f8e0209 */
[----:B------:R-:W-:Y:S03]  /*2a80*/  BSSY B0, `(.L_x_1147) ;  /* 0x0000013000007945 */ /* 0x000fe60003800000 */
[----:B------:R-:W-:-:S05]  /*2a90*/  IMAD.IADD R9, R6, 0x1, -R15 ;  /* 0x0000000106097824 */ /* 0x000fca00078e0a0f */
[----:B------:R-:W-:-:S13]  /*2aa0*/  ISETP.GT.AND P0, PT, R9, -0x1, PT ;  /* 0xffffffff0900780c */ /* 0x000fda0003f04270 */
[----:B------:R-:W-:Y:S05]  /*2ab0*/  @P0 BRA `(.L_x_1148) ;  /* 0x0000000000240947 */ /* 0x000fea0003800000 */
[----:B------:R-:W-:Y:S01]  /*2ac0*/  ULDC UR6, c[0x0][0x9e4] ;  /* 0x0002790000067ab9 */ /* 0x000fe20000000800 */
[----:B------:R-:W-:Y:S01]  /*2ad0*/  LOP3.LUT R9, RZ, R9, RZ, 0x33, !PT ;  /* 0x00000009ff097212 */ /* 0x000fe200078e33ff */
[----:B------:R-:W-:-:S05]  /*2ae0*/  IMAD.U32 R55, RZ, RZ, UR6 ;  /* 0x00000006ff377e24 */ /* 0x000fca000f8e00ff */
[----:B------:R-:W-:-:S13]  /*2af0*/  ISETP.NE.AND P0, PT, R55, 0x1, PT ;  /* 0x000000013700780c */ /* 0x000fda0003f05270 */
[----:B------:R-:W0:Y:S02]  /*2b00*/  @P0 LDC.64 R56, c[0x0][0x9e8] ;  /* 0x00027a00ff380b82 */ /* 0x000e240000000a00 */
[----:B0-----:R-:W-:-:S05]  /*2b10*/  @P0 IMAD.HI.U32 R6, R9, R56, RZ ;  /* 0x0000003809060227 */ /* 0x001fca00078e00ff */
[----:B------:R-:W-:-:S04]  /*2b20*/  @P0 SHF.R.U32.HI R9, RZ, R57, R6 ;  /* 0x00000039ff090219 */ /* 0x000fc80000011606 */
[----:B------:R-:W-:Y:S01]  /*2b30*/  LOP3.LUT R9, RZ, R9, RZ, 0x33, !PT ;  /* 0x00000009ff097212 */ /* 0x000fe200078e33ff */
[----:B------:R-:W-:Y:S06]  /*2b40*/  BRA `(.L_x_1149) ;  /* 0x0000000000187947 */ /* 0x000fec0003800000 */
.L_x_1148:
[----:B------:R-:W-:Y:S02]  /*2b50*/  ULDC UR6, c[0x0][0x9e4] ;  /* 0x0002790000067ab9 */ /* 0x000fe40000000800 */
[----:B------:R-:W-:-:S05]  /*2b60*/  IMAD.U32 R55, RZ, RZ, UR6 ;  /* 0x00000006ff377e24 */ /* 0x000fca000f8e00ff */
[----:B------:R-:W-:-:S13]  /*2b70*/  ISETP.NE.AND P0, PT, R55, 0x1, PT ;  /* 0x000000013700780c */ /* 0x000fda0003f05270 */
[----:B------:R-:W0:Y:S02]  /*2b80*/  @P0 LDC.64 R56, c[0x0][0x9e8] ;  /* 0x00027a00ff380b82 */ /* 0x000e240000000a00 */
[----:B0-----:R-:W-:-:S05]  /*2b90*/  @P0 IMAD.HI.U32 R6, R9, R56, RZ ;  /* 0x0000003809060227 */ /* 0x001fca00078e00ff */
[----:B------:R-:W-:-:S07]  /*2ba0*/  @P0 SHF.R.U32.HI R9, RZ, R57, R6 ;  /* 0x00000039ff090219 */ /* 0x000fce0000011606 */
.L_x_1149:
[----:B------:R-:W-:Y:S05]  /*2bb0*/  BSYNC B0 ;  /* 0x0000000000007941 */ /* 0x000fea0003800000 */
.L_x_1147:
[----:B------:R-:W-:-:S04]  /*2bc0*/  IMAD R9, R9, R55, -R34 ;  /* 0x0000003709097224 */ /* 0x000fc800078e0a22 */
[----:B------:R-:W-:-:S05]  /*2bd0*/  IMAD R6, R16, -0x2, R9 ;  /* 0xfffffffe10067824 */ /* 0x000fca00078e0209 */
[----:B------:R-:W-:Y:S02]  /*2be0*/  VIADDMNMX R3, R6, R55, R3, PT ;  /* 0x0000003706037246 */ /* 0x000fe40003800103 */
[----:B------:R-:W-:-:S07]  /*2bf0*/  VIMNMX R5, R5, R6, !PT ;  /* 0x0000000605057248 */ /* 0x000fce0007fe0100 */
.L_x_1146:
[C---:B------:R-:W-:Y:S01]  /*2c00*/  ISETP.GE.AND P1, PT, R39.reuse, 0x1, PT ;  /* 0x000000012700780c */ /* 0x040fe20003f26270 */
[----:B------:R-:W0:Y:S01]  /*2c10*/  SHFL.IDX PT, R4, R4, 0x1, 0x1c1f ;  /* 0x003c1f0004047f89 */ /* 0x000e2200000e0000 */
[----:B------:R-:W-:Y:S01]  /*2c20*/  ISETP.GE.AND P0, PT, R39, 0x2, PT ;  /* 0x000000022700780c */ /* 0x000fe20003f06270 */
[----:B------:R-:W-:Y:S01]  /*2c30*/  UISETP.NE.AND UP1, UPT, UR46, URZ, UPT ;  /* 0x0000003f2e00728c */ /* 0x000fe2000bf25270 */
[----:B------:R-:W-:Y:S02]  /*2c40*/  P2R R9, PR, RZ, 0x2 ;  /* 0x00000002ff097803 */ /* 0x000fe40000000000 */
[----:B------:R-:W-:Y:S02]  /*2c50*/  ISETP.GT.AND P3, PT, R5, RZ, !P1 ;  /* 0x000000ff0500720c */ /* 0x000fe40004f64270 */
[----:B------:R-:W-:Y:S02]  /*2c60*/  ISETP.GE.AND P1, PT, R39, 0x9, PT ;  /* 0x000000092700780c */ /* 0x000fe40003f26270 */
[----:B------:R-:W-:-:S02]  /*2c70*/  ISETP.GT.AND P2, PT, R5, 0x1, !P0 ;  /* 0x000000010500780c */ /* 0x000fc40004744270 */
[----:B------:R-:W-:Y:S02]  /*2c80*/  P2R R55, PR, RZ, 0x2 ;  /* 0x00000002ff377803 */ /* 0x000fe40000000000 */
[----:B------:R-:W-:Y:S02]  /*2c90*/  ISETP.GT.AND P1, PT, R5, 0x8, !P1 ;  /* 0x000000080500780c */ /* 0x000fe40004f24270 */
[----:B------:R-:W-:Y:S02]  /*2ca0*/  ISETP.GE.AND P4, PT, R39, 0x11, PT ;  /* 0x000000112700780c */ /* 0x000fe40003f86270 */
[C---:B------:R-:W-:Y:S02]  /*2cb0*/  ISETP.LT.OR P1, PT, R3.reuse, 0x9, P1 ;  /* 0x000000090300780c */ /* 0x040fe40000f21670 */
[----:B------:R-:W-:Y:S02]  /*2cc0*/  ISETP.LT.OR P3, PT, R3, 0x1, P3 ;  /* 0x000000010300780c */ /* 0x000fe40001f61670 */
[----:B------:R-:W-:-:S02]  /*2cd0*/  FSEL R60, R28, -INF , !P1 ;  /* 0xff8000001c3c7808 */ /* 0x000fc40004800000 */
[----:B------:R-:W-:Y:S01]  /*2ce0*/  ISETP.LT.OR P2, PT, R3, 0x2, P2 ;  /* 0x000000020300780c */ /* 0x000fe20001741670 */
[----:B0-----:R-:W-:Y:S01]  /*2cf0*/  IMAD.IADD R6, R35, 0x1, R4 ;  /* 0x0000000123067824 */ /* 0x001fe200078e0204 */
[----:B------:R-:W-:Y:S02]  /*2d00*/  ISETP.GT.AND P1, PT, R5, 0x10, !P4 ;  /* 0x000000100500780c */ /* 0x000fe40006724270 */
[----:B------:R-:W-:Y:S02]  /*2d10*/  ISETP.GE.AND P5, PT, R39, 0xa, PT ;  /* 0x0000000a2700780c */ /* 0x000fe40003fa6270 */
[----:B------:R-:W-:Y:S02]  /*2d20*/  FSEL R56, R24, -INF , !P3 ;  /* 0xff80000018387808 */ /* 0x000fe40005800000 */
[----:B------:R-:W-:Y:S02]  /*2d30*/  FSEL R58, R25, -INF , !P2 ;  /* 0xff800000193a7808 */ /* 0x000fe40005000000 */
[----:B------:R-:W-:-:S02]  /*2d40*/  ISETP.LT.OR P1, PT, R3, 0x11, P1 ;  /* 0x000000110300780c */ /* 0x000fc40000f21670 */
[----:B------:R-:W-:Y:S02]  /*2d50*/  ISETP.GT.AND P2, PT, R5, 0x9, !P5 ;  /* 0x000000090500780c */ /* 0x000fe40006f44270 */
[----:B------:R-:W-:Y:S02]  /*2d60*/  ISETP.GE.AND P3, PT, R39, 0x12, PT ;  /* 0x000000122700780c */ /* 0x000fe40003f66270 */
[----:B------:R-:W-:Y:S02]  /*2d70*/  FSEL R64, R32, -INF , !P1 ;  /* 0xff80000020407808 */ /* 0x000fe40004800000 */
[----:B------:R-:W-:Y:S02]  /*2d80*/  ISETP.LT.OR P2, PT, R3, 0xa, P2 ;  /* 0x0000000a0300780c */ /* 0x000fe40001741670 */
[----:B------:R-:W-:Y:S02]  /*2d90*/  ISETP.GT.AND P1, PT, R5, 0x11, !P3 ;  /* 0x000000110500780c */ /* 0x000fe40005f24270 */
[----:B------:R-:W-:-:S02]  /*2da0*/  FSEL R62, R29, -INF , !P2 ;  /* 0xff8000001d3e7808 */ /* 0x000fc40005000000 */
[----:B------:R-:W-:Y:S02]  /*2db0*/  ISETP.LT.OR P1, PT, R3, 0x12, P1 ;  /* 0x000000120300780c */ /* 0x000fe40000f21670 */
[----:B------:R-:W-:Y:S02]  /*2dc0*/  ISETP.GE.AND P2, PT, R39, 0x19, PT ;  /* 0x000000192700780c */ /* 0x000fe40003f46270 */
[----:B------:R-:W-:Y:S02]  /*2dd0*/  FSEL R66, R33, -INF , !P1 ;  /* 0xff80000021427808 */ /* 0x000fe40004800000 */
[----:B------:R-:W-:Y:S02]  /*2de0*/  ISETP.GT.AND P1, PT, R5, 0x18, !P2 ;  /* 0x000000180500780c */ /* 0x000fe40005724270 */
[----:B------:R-:W-:Y:S02]  /*2df0*/  P2R R33, PR, RZ, 0x4 ;  /* 0x00000004ff217803 */ /* 0x000fe40000000000 */
[----:B------:R-:W-:-:S02]  /*2e00*/  ISETP.LT.OR P1, PT, R3, 0x19, P1 ;  /* 0x000000190300780c */ /* 0x000fc40000f21670 */
[----:B------:R-:W-:Y:S02]  /*2e10*/  ISETP.GE.AND P2, PT, R39, 0x1a, PT ;  /* 0x0000001a2700780c */ /* 0x000fe40003f46270 */
[----:B------:R-:W-:Y:S02]  /*2e20*/  FSEL R68, R36, -INF , !P1 ;  /* 0xff80000024447808 */ /* 0x000fe40004800000 */
[----:B------:R-:W-:Y:S02]  /*2e30*/  ISETP.GT.AND P1, PT, R5, 0x19, !P2 ;  /* 0x000000190500780c */ /* 0x000fe40005724270 */
[----:B------:R-:W-:Y:S02]  /*2e40*/  P2R R36, PR, RZ, 0x4 ;  /* 0x00000004ff247803 */ /* 0x000fe40000000000 */
[----:B------:R-:W-:Y:S02]  /*2e50*/  ISETP.LT.OR P1, PT, R3, 0x1a, P1 ;  /* 0x0000001a0300780c */ /* 0x000fe40000f21670 */
[----:B------:R-:W-:-:S02]  /*2e60*/  ISETP.GE.AND P2, PT, R39, 0x21, PT ;  /* 0x000000212700780c */ /* 0x000fc40003f46270 */
[----:B------:R-:W-:Y:S02]  /*2e70*/  FSEL R70, R37, -INF , !P1 ;  /* 0xff80000025467808 */ /* 0x000fe40004800000 */
[----:B------:R-:W-:Y:S02]  /*2e80*/  ISETP.GT.AND P1, PT, R5, 0x20, !P2 ;  /* 0x000000200500780c */ /* 0x000fe40005724270 */
[----:B------:R-:W-:Y:S02]  /*2e90*/  P2R R37, PR, RZ, 0x4 ;  /* 0x00000004ff257803 */ /* 0x000fe40000000000 */
[----:B------:R-:W-:Y:S02]  /*2ea0*/  ISETP.LT.OR P1, PT, R3, 0x21, P1 ;  /* 0x000000210300780c */ /* 0x000fe40000f21670 */
[----:B------:R-:W-:Y:S02]  /*2eb0*/  ISETP.GE.AND P2, PT, R39, 0x22, PT ;  /* 0x000000222700780c */ /* 0x000fe40003f46270 */
[----:B------:R-:W-:-:S02]  /*2ec0*/  FSEL R72, R40, -INF , !P1 ;  /* 0xff80000028487808 */ /* 0x000fc40004800000 */
[----:B------:R-:W-:Y:S02]  /*2ed0*/  ISETP.GT.AND P1, PT, R5, 0x21, !P2 ;  /* 0x000000210500780c */ /* 0x000fe40005724270 */
[----:B------:R-:W-:Y:S02]  /*2ee0*/  P2R R40, PR, RZ, 0x4 ;  /* 0x00000004ff287803 */ /* 0x000fe40000000000 */
[----:B------:R-:W-:Y:S02]  /*2ef0*/  ISETP.LT.OR P1, PT, R3, 0x22, P1 ;  /* 0x000000220300780c */ /* 0x000fe40000f21670 */
[----:B------:R-:W-:Y:S02]  /*2f00*/  P2R R32, PR, RZ, 0x8 ;  /* 0x00000008ff207803 */ /* 0x000fe40000000000 */
[----:B------:R-:W-:Y:S02]  /*2f10*/  FSEL R74, R41, -INF , !P1 ;  /* 0xff800000294a7808 */ /* 0x000fe40004800000 */
[----:B------:R-:W-:-:S02]  /*2f20*/  ISETP.GE.AND P1, PT, R39, 0x29, PT ;  /* 0x000000292700780c */ /* 0x000fc40003f26270 */
[----:B------:R-:W-:Y:S02]  /*2f30*/  P2R R25, PR, RZ, 0x10 ;  /* 0x00000010ff197803 */ /* 0x000fe40000000000 */
[----:B------:R-:W-:Y:S02]  /*2f40*/  ISETP.GT.AND P2, PT, R5, 0x28, !P1 ;  /* 0x000000280500780c */ /* 0x000fe40004f44270 */
[----:B------:R-:W-:Y:S02]  /*2f50*/  P2R R57, PR, RZ, 0x20 ;  /* 0x00000020ff397803 */ /* 0x000fe40000000000 */
[----:B------:R-:W-:-:S04]  /*2f60*/  ISETP.LT.OR P2, PT, R3, 0x29, P2 ;  /* 0x000000290300780c */ /* 0x000fc80001741670 */
[----:B------:R-:W-:Y:S02]  /*2f70*/  FSEL R44, R44, -INF , !P2 ;  /* 0xff8000002c2c7808 */ /* 0x000fe40005000000 */
[----:B------:R-:W-:-:S04]  /*2f80*/  ISETP.GE.AND P2, PT, R39, 0x2a, PT ;  /* 0x0000002a2700780c */ /* 0x000fc80003f46270 */
[----:B------:R-:W-:-:S04]  /*2f90*/  ISETP.GT.AND P3, PT, R5, 0x29, !P2 ;  /* 0x000000290500780c */ /* 0x000fc80005764270 */
        /* <DEDUP_REMOVED lines=15> */
[----:B------:R-:W-:Y:S02]  /*3090*/  P2R R39, PR, RZ, 0x40 ;  /* 0x00000040ff277803 */ /* 0x000fe40000000000 */
[----:B------:R-:W-:-:S04]  /*30a0*/  ISETP.GT.AND P6, PT, R5, 0x39, !P6 ;  /* 0x000000390500780c */ /* 0x000fc800077c4270 */
[----:B------:R-:W-:Y:S02]  /*30b0*/  ISETP.LT.OR P6, PT, R3, 0x3a, P6 ;  /* 0x0000003a0300780c */ /* 0x000fe400037c1670 */
[----:B------:R-:W-:Y:S02]  /*30c0*/  VIADDMNMX R3, R4, R38, R31, PT ;  /* 0x0000002604037246 */ /* 0x000fe4000380011f */
[----:B------:R-:W-:Y:S02]  /*30d0*/  FSEL R80, R53, -INF , !P6 ;  /* 0xff80000035507808 */ /* 0x000fe40007000000 */
[----:B------:R-:W-:-:S13]  /*30e0*/  PLOP3.LUT P6, PT, PT, PT, UP1, 0x40, 0x0 ;  /* 0x000000000000781c */ /* 0x000fda0003fce818 */
[----:B------:R-:W-:Y:S05]  /*30f0*/  @P6 BRA `(.L_x_1150) ;  /* 0x0000000000646947 */ /* 0x000fea0003800000 */
        /* <DEDUP_REMOVED lines=14> */
.L_x_1152:
[----:B------:R-:W-:Y:S02]  /*31e0*/  ULDC UR6, c[0x0][0x9e4] ;  /* 0x0002790000067ab9 */ /* 0x000fe40000000800 */
[----:B------:R-:W-:-:S05]  /*31f0*/  IMAD.U32 R24, RZ, RZ, UR6 ;  /* 0x00000006ff187e24 */ /* 0x000fca000f8e00ff */
[----:B------:R-:W-:-:S13]  /*3200*/  ISETP.NE.AND P6, PT, R24, 0x1, PT ;  /* 0x000000011800780c */ /* 0x000fda0003fc5270 */
[----:B------:R-:W0:Y:S02]  /*3210*/  @P6 LDC.64 R28, c[0x0][0x9e8] ;  /* 0x00027a00ff1c6b82 */ /* 0x000e240000000a00 */
[----:B0-----:R-:W-:-:S05]  /*3220*/  @P6 IMAD.HI.U32 R4, R5, R28, RZ ;  /* 0x0000001c05046227 */ /* 0x001fca00078e00ff */
[----:B------:R-:W-:-:S07]  /*3230*/  @P6 SHF.R.U32.HI R5, RZ, R29, R4 ;  /* 0x0000001dff056219 */ /* 0x000fce0000011604 */
.L_x_1153:
[----:B------:R-:W-:Y:S05]  /*3240*/  BSYNC B0 ;  /* 0x0000000000007941 */ /* 0x000fea0003800000 */
.L_x_1151:
[----:B------:R-:W-:-:S04]  /*3250*/  IMAD R5, R5, R24, -R34 ;  /* 0x0000001805057224 */ /* 0x000fc800078e0a22 */
[----:B------:R-:W-:-:S05]  /*3260*/  IMAD R5, R16, -0x2, R5 ;  /* 0xfffffffe10057824 */ /* 0x000fca00078e0205 */
[----:B------:R-:W-:Y:S02]  /*3270*/  VIADDMNMX R3, R5, R24, R3, PT ;  /* 0x0000001805037246 */ /* 0x000fe40003800103 */
[----:B------:R-:W-:-:S07]  /*3280*/  VIMNMX R6, R6, R5, !PT ;  /* 0x0000000506067248 */ /* 0x000fce0007fe0100 */
.L_x_1150:
[----:B------:R-:W-:Y:S01]  /*3290*/  ISETP.GT.AND P0, PT, R6, 0x1, !P0 ;  /* 0x000000010600780c */ /* 0x000fe20004704270 */
[----:B------:R-:W-:Y:S01]  /*32a0*/  ULDC UR10, c[0x0][0x988] ;  /* 0x00026200000a7ab9 */ /* 0x000fe20000000800 */
[----:B------:R-:W-:Y:S01]  /*32b0*/  ISETP.NE.AND P6, PT, R9, RZ, PT ;  /* 0x000000ff0900720c */ /* 0x000fe20003fc5270 */
[----:B------:R-:W-:Y:S01]  /*32c0*/  IMAD.U32 R49, RZ, RZ, UR10 ;  /* 0x0000000aff317e24 */ /* 0x000fe2000f8e00ff */
[----:B------:R-:W-:Y:S02]  /*32d0*/  ISETP.LT.OR P0, PT, R3, 0x2, P0 ;  /* 0x000000020300780c */ /* 0x000fe40000701670 */
[----:B------:R-:W-:Y:S02]  /*32e0*/  FMNMX.FTZ R5, R56, R58, !PT ;  /* 0x0000003a38057209 */ /* 0x000fe40007810000 */
[----:B------:R-:W-:Y:S02]  /*32f0*/  FSEL R9, R27, -INF , !P0 ;  /* 0xff8000001b097808 */ /* 0x000fe40004000000 */
[----:B------:R-:W-:-:S02]  /*3300*/  ISETP.NE.AND P0, PT, R55, RZ, PT ;  /* 0x000000ff3700720c */ /* 0x000fc40003f05270 */
[----:B------:R-:W-:Y:S02]  /*3310*/  FMNMX.FTZ R5, R60, R5, !PT ;  /* 0x000000053c057209 */ /* 0x000fe40007810000 */
[----:B------:R-:W-:Y:S02]  /*3320*/  ISETP.GT.AND P0, PT, R6, 0x8, !P0 ;  /* 0x000000080600780c */ /* 0x000fe40004704270 */
[----:B------:R-:W-:Y:S02]  /*3330*/  FMNMX.FTZ R5, R62, R5, !PT ;  /* 0x000000053e057209 */ /* 0x000fe40007810000 */
[----:B------:R-:W-:Y:S02]  /*3340*/  ISETP.LT.OR P0, PT, R3, 0x9, P0 ;  /* 0x000000090300780c */ /* 0x000fe40000701670 */
[----:B------:R-:W-:Y:S02]  /*3350*/  FMNMX.FTZ R5, R64, R5, !PT ;  /* 0x0000000540057209 */ /* 0x000fe40007810000 */
[----:B------:R-:W-:-:S02]  /*3360*/  FSEL R10, R10, -INF , !P0 ;  /* 0xff8000000a0a7808 */ /* 0x000fc40004000000 */
[----:B------:R-:W-:Y:S02]  /*3370*/  ISETP.NE.AND P0, PT, R57, RZ, PT ;  /* 0x000000ff3900720c */ /* 0x000fe40003f05270 */
[----:B------:R-:W-:Y:S02]  /*3380*/  FMNMX.FTZ R5, R66, R5, !PT ;  /* 0x0000000542057209 */ /* 0x000fe40007810000 */
[----:B------:R-:W-:Y:S02]  /*3390*/  ISETP.GT.AND P0, PT, R6, 0x9, !P0 ;  /* 0x000000090600780c */ /* 0x000fe40004704270 */
[----:B------:R-:W-:Y:S02]  /*33a0*/  FMNMX.FTZ R5, R68, R5, !PT ;  /* 0x0000000544057209 */ /* 0x000fe40007810000 */
[----:B------:R-:W-:Y:S02]  /*33b0*/  ISETP.LT.OR P0, PT, R3, 0xa, P0 ;  /* 0x0000000a0300780c */ /* 0x000fe40000701670 */
[----:B------:R-:W-:-:S02]  /*33c0*/  FMNMX.FTZ R5, R70, R5, !PT ;  /* 0x0000000546057209 */ /* 0x000fc40007810000 */
[----:B------:R-:W-:Y:S02]  /*33d0*/  FSEL R11, R11, -INF , !P0 ;  /* 0xff8000000b0b7808 */ /* 0x000fe40004000000 */
[----:B------:R-:W-:Y:S02]  /*33e0*/  ISETP.NE.AND P0, PT, R25, RZ, PT ;  /* 0x000000ff1900720c */ /* 0x000fe40003f05270 */
[----:B------:R-:W-:Y:S02]  /*33f0*/  FMNMX.FTZ R5, R72, R5, !PT ;  /* 0x0000000548057209 */ /* 0x000fe40007810000 */
[----:B------:R-:W-:Y:S02]  /*3400*/  ISETP.GT.AND P0, PT, R6, 0x10, !P0 ;  /* 0x000000100600780c */ /* 0x000fe40004704270 */
[----:B------:R-:W-:Y:S02]  /*3410*/  FMNMX.FTZ R5, R74, R5, !PT ;  /* 0x000000054a057209 */ /* 0x000fe40007810000 */
[----:B------:R-:W-:-:S02]  /*3420*/  ISETP.LT.OR P0, PT, R3, 0x11, P0 ;  /* 0x000000110300780c */ /* 0x000fc40000701670 */
[----:B------:R-:W-:Y:S02]  /*3430*/  FMNMX.FTZ R5, R44, R5, !PT ;  /* 0x000000052c057209 */ /* 0x000fe40007810000 */
[----:B------:R-:W-:Y:S02]  /*3440*/  FSEL R12, R12, -INF , !P0 ;  /* 0xff8000000c0c7808 */ /* 0x000fe40004000000 */
[----:B------:R-:W-:Y:S02]  /*3450*/  ISETP.NE.AND P0, PT, R32, RZ, PT ;  /* 0x000000ff2000720c */ /* 0x000fe40003f05270 */
[----:B------:R-:W-:Y:S02]  /*3460*/  FMNMX.FTZ R5, R76, R5, !PT ;  /* 0x000000054c057209 */ /* 0x000fe40007810000 */
[----:B------:R-:W-:Y:S02]  /*3470*/  ISETP.GT.AND P0, PT, R6, 0x11, !P0 ;  /* 0x000000110600780c */ /* 0x000fe40004704270 */
[----:B------:R-:W-:-:S02]  /*3480*/  FMNMX.FTZ R5, R48, R5, !PT ;  /* 0x0000000530057209 */ /* 0x000fc40007810000 */
[----:B------:R-:W-:Y:S02]  /*3490*/  ISETP.LT.OR P0, PT, R3, 0x12, P0 ;  /* 0x000000120300780c */ /* 0x000fe40000701670 */
[----:B------:R-:W-:Y:S02]  /*34a0*/  FMNMX.FTZ R5, R78, R5, !PT ;  /* 0x000000054e057209 */ /* 0x000fe40007810000 */
[----:B------:R-:W-:Y:S02]  /*34b0*/  FSEL R13, R13, -INF , !P0 ;  /* 0xff8000000d0d7808 */ /* 0x000fe40004000000 */
[----:B------:R-:W-:Y:S02]  /*34c0*/  ISETP.NE.AND P0, PT, R33, RZ, PT ;  /* 0x000000ff2100720c */ /* 0x000fe40003f05270 */
[----:B------:R-:W-:Y:S02]  /*34d0*/  FMNMX.FTZ R5, R52, R5, !PT ;  /* 0x0000000534057209 */ /* 0x000fe40007810000 */
[----:B------:R-:W-:-:S02]  /*34e0*/  ISETP.GT.AND P0, PT, R6, 0x18, !P0 ;  /* 0x000000180600780c */ /* 0x000fc40004704270 */
[----:B------:R-:W-:Y:S02]  /*34f0*/  FMNMX.FTZ R27, R80, R5, !PT ;  /* 0x00000005501b7209 */ /* 0x000fe40007810000 */
[----:B------:R-:W-:Y:S02]  /*3500*/  ISETP.LT.OR P0, PT, R3, 0x19, P0 ;  /* 0x000000190300780c */ /* 0x000fe40000701670 */
[----:B------:R-:W-:Y:S02]  /*3510*/  ISETP.GT.AND P1, PT, R6, 0x28, !P1 ;  /* 0x000000280600780c */ /* 0x000fe40004f24270 */
[----:B------:R-:W-:Y:S02]  /*3520*/  FSEL R20, R20, -INF , !P0 ;  /* 0xff80000014147808 */ /* 0x000fe40004000000 */
[----:B------:R-:W-:Y:S02]  /*3530*/  ISETP.NE.AND P0, PT, R36, RZ, PT ;  /* 0x000000ff2400720c */ /* 0x000fe40003f05270 */
[----:B------:R-:W-:-:S02]  /*3540*/  ISETP.GT.AND P2, PT, R6, 0x29, !P2 ;  /* 0x000000290600780c */ /* 0x000fc40005744270 */
[C---:B------:R-:W-:Y:S02]  /*3550*/  ISETP.GT.AND P0, PT, R6.reuse, 0x19, !P0 ;  /* 0x000000190600780c */ /* 0x040fe40004704270 */
[C---:B------:R-:W-:Y:S02]  /*3560*/  ISETP.GT.AND P3, PT, R6.reuse, 0x30, !P3 ;  /* 0x000000300600780c */ /* 0x040fe40005f64270 */
[----:B------:R-:W-:Y:S02]  /*3570*/  ISETP.LT.OR P0, PT, R3, 0x1a, P0 ;  /* 0x0000001a0300780c */ /* 0x000fe40000701670 */
[----:B------:R-:W-:Y:S02]  /*3580*/  ISETP.GT.AND P4, PT, R6, 0x31, !P4 ;  /* 0x000000310600780c */ /* 0x000fe40006784270 */
[----:B-1----:R-:W-:Y:S02]  /*3590*/  FSEL R21, R21, -INF , !P0 ;  /* 0xff80000015157808 */ /* 0x002fe40004000000 */
[----:B------:R-:W-:-:S02]  /*35a0*/  ISETP.NE.AND P0, PT, R37, RZ, PT ;  /* 0x000000ff2500720c */ /* 0x000fc40003f05270 */
[C---:B------:R-:W-:Y:S02]  /*35b0*/  ISETP.GT.AND P5, PT, R6.reuse, 0x38, !P5 ;  /* 0x000000380600780c */ /* 0x040fe40006fa4270 */
[----:B------:R-:W-:Y:S02]  /*35c0*/  ISETP.GT.AND P0, PT, R6, 0x20, !P0 ;  /* 0x000000200600780c */ /* 0x000fe40004704270 */
[C---:B------:R-:W-:Y:S02]  /*35d0*/  ISETP.LT.OR P1, PT, R3.reuse, 0x29, P1 ;  /* 0x000000290300780c */ /* 0x040fe40000f21670 */
[C---:B------:R-:W-:Y:S02]  /*35e0*/  ISETP.LT.OR P0, PT, R3.reuse, 0x21, P0 ;  /* 0x000000210300780c */ /* 0x040fe40000701670 */
[----:B------:R-:W-:Y:S02]  /*35f0*/  ISETP.LT.OR P2, PT, R3, 0x2a, P2 ;  /* 0x0000002a0300780c */ /* 0x000fe40001741670 */
[----:B------:R-:W-:-:S02]  /*3600*/  FSEL R24, R42, -INF , !P0 ;  /* 0xff8000002a187808 */ /* 0x000fc40004000000 */
[C---:B------:R-:W-:Y:S02]  /*3610*/  ISETP.GT.AND P0, PT, R6.reuse, RZ, !P6 ;  /* 0x000000ff0600720c */ /* 0x040fe40007704270 */
[----:B------:R-:W-:Y:S02]  /*3620*/  ISETP.NE.AND P6, PT, R39, RZ, PT ;  /* 0x000000ff2700720c */ /* 0x000fe40003fc5270 */
[----:B------:R-:W-:Y:S02]  /*3630*/  ISETP.LT.OR P0, PT, R3, 0x1, P0 ;  /* 0x000000010300780c */ /* 0x000fe40000701670 */
[----:B------:R-:W-:Y:S02]  /*3640*/  ISETP.GT.AND P6, PT, R6, 0x39, !P6 ;  /* 0x000000390600780c */ /* 0x000fe400077c4270 */
[----:B------:R-:W-:Y:S02]  /*3650*/  FSEL R4, R26, -INF , !P0 ;  /* 0xff8000001a047808 */ /* 0x000fe40004000000 */
[----:B------:R-:W0:Y:S01]  /*3660*/  SHFL.BFLY PT, R26, R27, 0x2, 0x1f ;  /* 0x0c401f001b1a7f89 */ /* 0x000e2200000e0000 */
[----:B------:R-:W-:-:S02]  /*3670*/  ISETP.NE.AND P0, PT, R40, RZ, PT ;  /* 0x000000ff2800720c */ /* 0x000fc40003f05270 */
[----:B------:R-:W-:Y:S02]  /*3680*/  FMNMX.FTZ R5, R4, R9, !PT ;  /* 0x0000000904057209 */ /* 0x000fe40007810000 */
[----:B------:R-:W-:Y:S02]  /*3690*/  ISETP.GT.AND P0, PT, R6, 0x21, !P0 ;  /* 0x000000210600780c */ /* 0x000fe40004704270 */
[C---:B------:R-:W-:Y:S02]  /*36a0*/  ISETP.LT.OR P3, PT, R3.reuse, 0x31, P3 ;  /* 0x000000310300780c */ /* 0x040fe40001f61670 */
[C---:B------:R-:W-:Y:S02]  /*36b0*/  ISETP.LT.OR P0, PT, R3.reuse, 0x22, P0 ;  /* 0x000000220300780c */ /* 0x040fe40000701670 */
[C---:B------:R-:W-:Y:S02]  /*36c0*/  ISETP.LT.OR P4, PT, R3.reuse, 0x32, P4 ;  /* 0x000000320300780c */ /* 0x040fe40002781670 */
[----:B------:R-:W-:-:S02]  /*36d0*/  ISETP.LT.OR P5, PT, R3, 0x39, P5 ;  /* 0x000000390300780c */ /* 0x000fc40002fa1670 */
[----:B------:R-:W-:Y:S02]  /*36e0*/  ISETP.LT.OR P6, PT, R3, 0x3a, P6 ;  /* 0x0000003a0300780c */ /* 0x000fe400037c1670 */
[----:B------:R-:W-:Y:S02]  /*36f0*/  FSEL R3, R54, -INF , !P5 ;  /* 0xff80000036037808 */ /* 0x000fe40006800000 */
[----:B------:R-:W-:Y:S02]  /*3700*/  FSEL R30, R30, -INF , !P6 ;  /* 0xff8000001e1e7808 */ /* 0x000fe40007000000 */
[----:B0-----:R-:W-:Y:S02]  /*3710*/  FMNMX.FTZ R28, R27, R26, !PT ;  /* 0x0000001a1b1c7209 */ /* 0x001fe40007810000 */
[----:B------:R-:W-:-:S03]  /*3720*/  FMNMX.FTZ R26, R10, R5, !PT ;  /* 0x000000050a1a7209 */ /* 0x000fc60007810000 */
[----:B------:R-:W0:Y:S01]  /*3730*/  SHFL.BFLY PT, R29, R28, 0x1, 0x1f ;  /* 0x0c201f001c1d7f89 */ /* 0x000e2200000e0000 */
[----:B------:R-:W-:-:S04]  /*3740*/  FMNMX.FTZ R25, R11, R26, !PT ;  /* 0x0000001a0b197209 */ /* 0x000fc80007810000 */
[----:B------:R-:W-:-:S04]  /*3750*/  FMNMX.FTZ R26, R12, R25, !PT ;  /* 0x000000190c1a7209 */ /* 0x000fc80007810000 */
[----:B------:R-:W-:-:S04]  /*3760*/  FMNMX.FTZ R25, R13, R26, !PT ;  /* 0x0000001a0d197209 */ /* 0x000fc80007810000 */
[----:B------:R-:W-:Y:S02]  /*3770*/  FMNMX.FTZ R26, R20, R25, !PT ;  /* 0x00000019141a7209 */ /* 0x000fe40007810000 */
[----:B------:R-:W-:Y:S02]  /*3780*/  FSEL R25, R43, -INF , !P0 ;  /* 0xff8000002b197808 */ /* 0x000fe40004000000 */
[----:B------:R-:W-:-:S04]  /*3790*/  FMNMX.FTZ R27, R21, R26, !PT ;  /* 0x0000001a151b7209 */ /* 0x000fc80007810000 */
[----:B------:R-:W-:Y:S02]  /*37a0*/  FMNMX.FTZ R6, R24, R27, !PT ;  /* 0x0000001b18067209 */ /* 0x000fe40007810000 */
[----:B------:R-:W-:Y:S02]  /*37b0*/  FSEL R27, R47, -INF , !P2 ;  /* 0xff8000002f1b7808 */ /* 0x000fe40005000000 */
[----:B0-----:R-:W-:Y:S01]  /*37c0*/  FMNMX.FTZ R5, R28, R29, !PT ;  /* 0x0000001d1c057209 */ /* 0x001fe20007810000 */
[----:B------:R-:W-:Y:S01]  /*37d0*/  IMAD.U32 R28, RZ, RZ, UR10 ;  /* 0x0000000aff1c7e24 */ /* 0x000fe2000f8e00ff */
[----:B------:R-:W-:Y:S02]  /*37e0*/  FMNMX.FTZ R29, R25, R6, !PT ;  /* 0x00000006191d7209 */ /* 0x000fe40007810000 */
[C---:B------:R-:W-:Y:S01]  /*37f0*/  FSETP.NEU.FTZ.AND P0, PT, R5.reuse, -INF , PT ;  /* 0xff8000000500780b */ /* 0x040fe20003f1d000 */
[----:B------:R-:W-:-:S01]  /*3800*/  FFMA.FTZ R26, R5, R28, -8 ;  /* 0xc1000000051a7423 */ /* 0x000fc2000001001c */
[----:B------:R-:W-:-:S04]  /*3810*/  FSEL R28, R50, -INF , !P3 ;  /* 0xff800000321c7808 */ /* 0x000fc80005800000 */
[----:B------:R-:W-:Y:S02]  /*3820*/  FSEL R33, R26, RZ, P0 ;  /* 0x000000ff1a217208 */ /* 0x000fe40000000000 */
[----:B------:R-:W-:-:S03]  /*3830*/  FSEL R26, R46, -INF , !P1 ;  /* 0xff8000002e1a7808 */ /* 0x000fc60004800000 */
[--C-:B------:R-:W-:Y:S01]  /*3840*/  FFMA.FTZ R32, R56, UR10, -R33.reuse ;  /* 0x0000000a38207c23 */ /* 0x100fe20008010821 */
[----:B------:R-:W-:Y:S01]  /*3850*/  FMNMX.FTZ R6, R26, R29, !PT ;  /* 0x0000001d1a067209 */ /* 0x000fe20007810000 */
[--C-:B------:R-:W-:Y:S01]  /*3860*/  FFMA.FTZ R34, R58, UR10, -R33.reuse ;  /* 0x0000000a3a227c23 */ /* 0x100fe20008010821 */
[----:B------:R-:W-:Y:S01]  /*3870*/  FSEL R29, R51, -INF , !P4 ;  /* 0xff800000331d7808 */ /* 0x000fe20006000000 */
[----:B------:R0:W-:Y:S01]  /*3880*/  MUFU.EX2 R152, R32 ;  /* 0x0000002000987308 */ /* 0x0001e20000000800 */
[----:B------:R-:W-:Y:S01]  /*3890*/  FMNMX.FTZ R31, R27, R6, !PT ;  /* 0x000000061b1f7209 */ /* 0x000fe20007810000 */
[--C-:B------:R-:W-:Y:S01]  /*38a0*/  FFMA.FTZ R37, R62, UR10, -R33.reuse ;  /* 0x0000000a3e257c23 */ /* 0x100fe20008010821 */
[----:B------:R-:W-:-:S01]  /*38b0*/  FFMA.FTZ R46, R48, UR10, -R33 ;  /* 0x0000000a302e7c23 */ /* 0x000fc20008010821 */
[--C-:B------:R-:W-:Y:S01]  /*38c0*/  FFMA.FTZ R38, R64, UR10, -R33.reuse ;  /* 0x0000000a40267c23 */ /* 0x100fe20008010821 */
[----:B------:R-:W-:Y:S01]  /*38d0*/  FMNMX.FTZ R6, R28, R31, !PT ;  /* 0x0000001f1c067209 */ /* 0x000fe20007810000 */
[--C-:B------:R-:W-:Y:S01]  /*38e0*/  FFMA.FTZ R40, R68, UR10, -R33.reuse ;  /* 0x0000000a44287c23 */ /* 0x100fe20008010821 */
[----:B------:R-:W-:-:S01]  /*38f0*/  FFMA.FTZ R41, R70, UR10, -R33 ;  /* 0x0000000a46297c23 */ /* 0x000fc20008010821 */
[----:B------:R1:W2:Y:S01]  /*3900*/  MUFU.EX2 R35, R34 ;  /* 0x0000002200237308 */ /* 0x0002a20000000800 */
[----:B------:R-:W-:Y:S01]  /*3910*/  FMNMX.FTZ R6, R29, R6, !PT ;  /* 0x000000061d067209 */ /* 0x000fe20007810000 */
[--C-:B0-----:R-:W-:Y:S01]  /*3920*/  FFMA.FTZ R32, R60, UR10, -R33.reuse ;  /* 0x0000000a3c207c23 */ /* 0x101fe20008010821 */
[----:B------:R-:W-:-:S01]  /*3930*/  FFMA.FTZ R42, R72, UR10, -R33 ;  /* 0x0000000a482a7c23 */ /* 0x000fc20008010821 */
[--C-:B------:R-:W-:Y:S01]  /*3940*/  FFMA.FTZ R43, R74, UR10, -R33.reuse ;  /* 0x0000000a4a2b7c23 */ /* 0x100fe20008010821 */
[----:B------:R-:W-:Y:S01]  /*3950*/  FMNMX.FTZ R31, R3, R6, !PT ;  /* 0x00000006031f7209 */ /* 0x000fe20007810000 */
[----:B------:R-:W-:-:S02]  /*3960*/  FFMA.FTZ R47, R78, UR10, -R33 ;  /* 0x0000000a4e2f7c23 */ /* 0x000fc40008010821 */
[----:B------:R-:W0:Y:S01]  /*3970*/  MUFU.EX2 R36, R32 ;  /* 0x0000002000247308 */ /* 0x000e220000000800 */
[----:B------:R-:W-:Y:S01]  /*3980*/  FMNMX.FTZ R31, R30, R31, !PT ;  /* 0x0000001f1e1f7209 */ /* 0x000fe20007810000 */
[----:B-1----:R-:W-:-:S04]  /*3990*/  FFMA.FTZ R34, R66, UR10, -R33 ;  /* 0x0000000a42227c23 */ /* 0x002fc80008010821 */
[----:B------:R-:W1:Y:S02]  /*39a0*/  SHFL.BFLY PT, R6, R31, 0x2, 0x1f ;  /* 0x0c401f001f067f89 */ /* 0x000e6400000e0000 */
[----:B------:R3:W-:Y:S08]  /*39b0*/  MUFU.EX2 R39, R34 ;  /* 0x0000002200277308 */ /* 0x0007f00000000800 */
[----:B------:R-:W-:Y:S01]  /*39c0*/  MUFU.EX2 R37, R37 ;  /* 0x0000002500257308 */ /* 0x000fe20000000800 */
[----:B---3--:R-:W-:-:S01]  /*39d0*/  FFMA.FTZ R34, R44, UR10, -R33 ;  /* 0x0000000a2c227c23 */ /* 0x008fc20008010821 */
[----:B------:R-:W-:-:S06]  /*39e0*/  FFMA.FTZ R44, R76, UR10, -R33 ;  /* 0x0000000a4c2c7c23 */ /* 0x000fcc0008010821 */
[----:B------:R3:W-:Y:S01]  /*39f0*/  MUFU.EX2 R45, R44 ;  /* 0x0000002c002d7308 */ /* 0x0007e20000000800 */
[----:B-1----:R-:W-:-:S07]  /*3a00*/  FMNMX.FTZ R32, R31, R6, !PT ;  /* 0x000000061f207209 */ /* 0x002fce0007810000 */
[----:B------:R-:W-:Y:S01]  /*3a10*/  MUFU.EX2 R38, R38 ;  /* 0x0000002600267308 */ /* 0x000fe20000000800 */
[----:B------:R-:W1:Y:S07]  /*3a20*/  SHFL.BFLY PT, R31, R32, 0x1, 0x1f ;  /* 0x0c201f00201f7f89 */ /* 0x000e6e00000e0000 */
[----:B------:R-:W-:Y:S08]  /*3a30*/  MUFU.EX2 R40, R40 ;  /* 0x0000002800287308 */ /* 0x000ff00000000800 */
[----:B------:R-:W-:Y:S08]  /*3a40*/  MUFU.EX2 R41, R41 ;  /* 0x0000002900297308 */ /* 0x000ff00000000800 */
[----:B------:R-:W-:Y:S01]  /*3a50*/  MUFU.EX2 R42, R42 ;  /* 0x0000002a002a7308 */ /* 0x000fe20000000800 */
[----:B-1----:R-:W-:Y:S01]  /*3a60*/  FMNMX.FTZ R6, R32, R31, !PT ;  /* 0x0000001f20067209 */ /* 0x002fe20007810000 */
[--C-:B------:R-:W-:Y:S01]  /*3a70*/  FFMA.FTZ R31, R52, UR10, -R33.reuse ;  /* 0x0000000a341f7c23 */ /* 0x100fe20008010821 */
[----:B------:R-:W-:-:S02]  /*3a80*/  FFMA.FTZ R33, R80, UR10, -R33 ;  /* 0x0000000a50217c23 */ /* 0x000fc40008010821 */
[C---:B------:R-:W-:Y:S01]  /*3a90*/  FSETP.NEU.FTZ.AND P0, PT, R6.reuse, -INF , PT ;  /* 0xff8000000600780b */ /* 0x040fe20003f1d000 */
[----:B------:R-:W-:-:S02]  /*3aa0*/  FFMA.FTZ R32, R6, R49, -8 ;  /* 0xc100000006207423 */ /* 0x000fc40000010031 */
[----:B------:R-:W-:Y:S03]  /*3ab0*/  MUFU.EX2 R43, R43 ;  /* 0x0000002b002b7308 */ /* 0x000fe60000000800 */
[----:B---3--:R-:W-:Y:S02]  /*3ac0*/  FSEL R44, R32, RZ, P0 ;  /* 0x000000ff202c7208 */ /* 0x008fe40000000000 */
[----:B------:R-:W-:-:S03]  /*3ad0*/  PLOP3.LUT P0, PT, PT, PT, UP0, 0x40, 0x0 ;  /* 0x000000000000781c */ /* 0x000fc60003f0e808 */
        /* <DEDUP_REMOVED lines=16> */
[----:B------:R2:W1:Y:S01]  /*3be0*/  MUFU.EX2 R48, R9 ;  /* 0x0000000900307308 */ /* 0x0004620000000800 */
[----:B------:R-:W-:-:S01]  /*3bf0*/  FFMA.FTZ R3, R3, UR10, -R44 ;  /* 0x0000000a03037c23 */ /* 0x000fc2000801082c */
[----:B------:R-:W-:-:S06]  /*3c00*/  FFMA.FTZ R30, R30, UR10, -R44 ;  /* 0x0000000a1e1e7c23 */ /* 0x000fcc000801082c */
[----:B------:R-:W3:Y:S01]  /*3c10*/  MUFU.EX2 R10, R10 ;  /* 0x0000000a000a7308 */ /* 0x000ee20000000800 */
[----:B--2---:R-:W-:-:S04]  /*3c20*/  FADD.FTZ R9, R152, R35 ;  /* 0x0000002398097221 */ /* 0x004fc80000010000 */
[----:B0-----:R-:W-:-:S03]  /*3c30*/  FADD.FTZ R4, R36, R9 ;  /* 0x0000000924047221 */ /* 0x001fc60000010000 */
[----:B------:R-:W0:Y:S01]  /*3c40*/  MUFU.EX2 R11, R11 ;  /* 0x0000000b000b7308 */ /* 0x000e220000000800 */
[----:B-1----:R-:W-:-:S01]  /*3c50*/  FADD.FTZ R33, R153, R48 ;  /* 0x0000003099217221 */ /* 0x002fc20000010000 */
[C---:B------:R-:W-:Y:S01]  /*3c60*/  FADD.FTZ R9, R37.reuse, R4 ;  /* 0x0000000425097221 */ /* 0x040fe20000010000 */
[----:B------:R-:W-:-:S03]  /*3c70*/  F2FP.SATFINITE.E4M3.F32.PACK_AB_MERGE_C R37, R37, R36, RZ ;  /* 0x000000242525723e */ /* 0x000fc600048070ff */
[----:B------:R-:W-:Y:S01]  /*3c80*/  FADD.FTZ R4, R38, R9 ;  /* 0x0000000926047221 */ /* 0x000fe20000010000 */
[----:B------:R-:W-:Y:S01]  /*3c90*/  F2FP.SATFINITE.E4M3.F32.PACK_AB_MERGE_C R152, R35, R152, R37 ;  /* 0x000000982398723e */ /* 0x000fe20004807025 */
[----:B------:R-:W1:Y:S01]  /*3ca0*/  MUFU.EX2 R12, R12 ;  /* 0x0000000c000c7308 */ /* 0x000e620000000800 */
[----:B---3--:R-:W-:-:S01]  /*3cb0*/  FADD.FTZ R50, R10, R33 ;  /* 0x000000210a327221 */ /* 0x008fc20000010000 */
[----:B------:R-:W-:-:S04]  /*3cc0*/  FADD.FTZ R9, R39, R4 ;  /* 0x0000000427097221 */ /* 0x000fc80000010000 */
[----:B------:R-:W-:Y:S02]  /*3cd0*/  FADD.FTZ R4, R40, R9 ;  /* 0x0000000928047221 */ /* 0x000fe40000010000 */
[----:B------:R-:W2:Y:S01]  /*3ce0*/  MUFU.EX2 R13, R13 ;  /* 0x0000000d000d7308 */ /* 0x000ea20000000800 */
[----:B0-----:R-:W-:-:S01]  /*3cf0*/  FADD.FTZ R33, R11, R50 ;  /* 0x000000320b217221 */ /* 0x001fc20000010000 */
[C---:B------:R-:W-:Y:S01]  /*3d00*/  FADD.FTZ R9, R41.reuse, R4 ;  /* 0x0000000429097221 */ /* 0x040fe20000010000 */
[----:B------:R-:W-:-:S04]  /*3d10*/  F2FP.SATFINITE.E4M3.F32.PACK_AB_MERGE_C R41, R41, R40, RZ ;  /* 0x000000282929723e */ /* 0x000fc800048070ff */
[----:B------:R-:W-:Y:S01]  /*3d20*/  F2FP.SATFINITE.E4M3.F32.PACK_AB_MERGE_C R154, R39, R38, R41 ;  /* 0x00000026279a723e */ /* 0x000fe20004807029 */
        /* <DEDUP_REMOVED lines=8> */
[----:B------:R-:W-:Y:S01]  /*3db0*/  FADD.FTZ R50, R42, R9 ;  /* 0x000000092a327221 */ /* 0x000fe20000010000 */
[----:B------:R-:W-:-:S03]  /*3dc0*/  F2FP.SATFINITE.E4M3.F32.PACK_AB_MERGE_C R20, R21, R20, RZ ;  /* 0x000000141514723e */ /* 0x000fc600048070ff */
[----:B------:R-:W-:Y:S01]  /*3dd0*/  FADD.FTZ R9, R43, R50 ;  /* 0x000000322b097221 */ /* 0x000fe20000010000 */
[----:B------:R-:W-:Y:S01]  /*3de0*/  F2FP.SATFINITE.E4M3.F32.PACK_AB_MERGE_C R155, R13, R12, R20 ;  /* 0x0000000c0d9b723e */ /* 0x000fe20004807014 */
        /* <DEDUP_REMOVED lines=10> */
[----:B------:R-:W-:-:S06]  /*3e90*/  FADD.FTZ R33, R45, R44 ;  /* 0x0000002c2d217221 */ /* 0x000fcc0000010000 */
        /* <DEDUP_REMOVED lines=12> */
[----:B------:R1:W0:Y:S08]  /*3f60*/  MUFU.EX2 R4, R3 ;  /* 0x0000000300047308 */ /* 0x0002300000000800 */
[----:B------:R-:W3:Y:S01]  /*3f70*/  MUFU.EX2 R9, R30 ;  /* 0x0000001e00097308 */ /* 0x000ee20000000800 */
[----:B-1----:R-:W-:-:S01]  /*3f80*/  FADD.FTZ R3, R29, R40 ;  /* 0x000000281d037221 */ /* 0x002fc20000010000 */
[----:B--2---:R-:W-:Y:S01]  /*3f90*/  FADD.FTZ R11, R31, R36 ;  /* 0x000000241f0b7221 */ /* 0x004fe20000010000 */
[----:B------:R-:W-:-:S04]  /*3fa0*/  F2FP.SATFINITE.E4M3.F32.PACK_AB_MERGE_C R31, R32, R31, RZ ;  /* 0x0000001f201f723e */ /* 0x000fc800048070ff */
[----:B------:R-:W-:Y:S01]  /*3fb0*/  F2FP.SATFINITE.E4M3.F32.PACK_AB_MERGE_C R158, R47, R46, R31 ;  /* 0x0000002e2f9e723e */ /* 0x000fe2000480701f */
[----:B0-----:R-:W-:-:S01]  /*3fc0*/  FADD.FTZ R10, R4, R3 ;  /* 0x00000003040a7221 */ /* 0x001fc20000010000 */
[----:B------:R-:W-:Y:S01]  /*3fd0*/  FADD.FTZ R3, R32, R11 ;  /* 0x0000000b20037221 */ /* 0x000fe20000010000 */
[C---:B---3--:R-:W-:Y:S02]  /*3fe0*/  F2FP.SATFINITE.E4M3.F32.PACK_AB_MERGE_C R159, R9.reuse, R4, RZ ;  /* 0x00000004099f723e */ /* 0x048fe400048070ff */
[----:B------:R-:W-:Y:S02]  /*3ff0*/  FADD.FTZ R4, R9, R10 ;  /* 0x0000000a09047221 */ /* 0x000fe40000010000 */
[----:B------:R-:W-:Y:S01]  /*4000*/  F2FP.SATFINITE.E4M3.F32.PACK_AB_MERGE_C R159, R29, R28, R159 ;  /* 0x0000001c1d9f723e */ /* 0x000fe2000480709f */
[----:B------:R-:W-:Y:S06]  /*4010*/  @P0 BRA `(.L_x_1154) ;  /* 0x0000000000040947 */ /* 0x000fec0003800000 */
[----:B------:R-:W-:Y:S01]  /*4020*/  BPT.TRAP 0x1 ;  /* 0x000000040000795c */ /* 0x000fe20000300000 */
.L_x_1154:
[----:B------:R-:W-:Y:S01]  /*4030*/  PLOP3.LUT P1, PT, PT, PT, UP0, 0x40, 0x0 ;  /* 0x000000000000781c */ /* 0x000fe20003f2e808 */
[----:B------:R0:W1:-:S12]  /*4040*/  SYNCS.PHASECHK.TRANS64.TRYWAIT P0, [UR54+0x28450], R8 ;  /* 0x02845008ff0075a7 */ /* 0x0000580008000176 */
[----:B0-----:R-:W-:Y:S05]  /*4050*/  @P1 BRA `(.L_x_1155) ;  /* 0x0000000000041947 */ /* 0x001fea0003800000 */
[----:B------:R-:W-:Y:S01]  /*4060*/  BPT.TRAP 0x1 ;  /* 0x000000040000795c */ /* 0x000fe20000300000 */
.L_x_1155:
[----:B-1----:R-:W-:Y:S05]  /*4070*/  @P0 BRA `(.L_x_1156) ;  /* 0x0000000000080947 */ /* 0x002fea0003800000 */
[----:B------:R-:W0:Y:S02]  /*4080*/  SYNCS.PHASECHK.TRANS64.TRYWAIT P0, [UR54+0x28450], R8 ;  /* 0x02845008ff0075a7 */ /* 0x000e240008000176 */
[----:B0-----:R-:W-:Y:S05]  /*4090*/  @!P0 BRA `(.L_x_1157) ;  /* 0x0000010000f08947 */ /* 0x001fea0003800000 */
.L_x_1156:
[----:B------:R1:W-:Y:S01]  /*40a0*/  BAR.SYNC.DEFER_BLOCKING R7, 0x100 ;  /* 0x000400070000751d */ /* 0x0003e20000010000 */
[----:B------:R-:W-:Y:S01]  /*40b0*/  UIADD3 UR49, UR49, 0x8000, URZ ;  /* 0x0000800031317890 */ /* 0x000fe2000fffe03f */
[----:B------:R-:W-:-:S03]  /*40c0*/  PLOP3.LUT P0, PT, PT, PT, UP0, 0x40, 0x0 ;  /* 0x000000000000781c */ /* 0x000fc60003f0e808 */
[----:B------:R-:W-:Y:S01]  /*40d0*/  USHF.R.U32.HI UR49, URZ, 0x4, UR49 ;  /* 0x000000043f317899 */ /* 0x000fe20008011631 */
[----:B------:R-:W-:-:S03]  /*40e0*/  UMOV UR7, 0x80000020 ;  /* 0x8000002000077882 */ /* 0x000fc60000000000 */
[----:B------:R-:W-:-:S04]  /*40f0*/  ULOP3.LUT UR49, UR49, 0x3fff, URZ, 0xc0, !UPT ;  /* 0x00003fff31317892 */ /* 0x000fc8000f8ec03f */
[----:B------:R-:W-:-:S04]  /*4100*/  ULOP3.LUT UR49, UR49, 0x10000, URZ, 0xfc, !UPT ;  /* 0x0001000031317892 */ /* 0x000fc8000f8efc3f */
[----:B------:R-:W-:Y:S01]  /*4110*/  ULEA UR6, UR42, UR49, 0xa ;  /* 0x000000312a067291 */ /* 0x000fe2000f8e503f */
[----:B------:R-:W-:-:S08]  /*4120*/  WARPGROUP.ARRIVE ;  /* 0x00000000000079c5 */ /* 0x000fd00000000000 */
[----:B------:R-:W-:Y:S01]  /*4130*/  QGMMA.64x256x32.F32.E4M3.E4M3 R24, R152, gdesc[UR4], RZ, !UPT, gsb0 ;  /* 0x03e0000498187df3 */ /* 0x000fe2000c0008ff */
[----:B------:R-:W-:Y:S01]  /*4140*/  UIADD3 UR6, UR6, 0x2, URZ ;  /* 0x0000000206067890 */ /* 0x000fe2000fffe03f */
[----:B------:R-:W-:Y:S01]  /*4150*/  UMOV UR7, 0x80000020 ;  /* 0x8000002000077882 */ /* 0x000fe20000000000 */
[----:B------:R-:W-:Y:S02]  /*4160*/  WARPGROUP.DEPBAR.LE gsb0, 0x0 ;  /* 0x00008000000079c5 */ /* 0x000fe40000010000 */
[----:B------:R-:W-:-:S15]  /*4170*/  WARPGROUP.ARRIVE ;  /* 0x00000000000079c5 */ /* 0x000fde0000000000 */
[----:B------:R-:W-:-:S08]  /*4180*/  NOP ;  /* 0x0000000000007918 */ /* 0x000fd00000000000 */
[----:B------:R-:W-:Y:S03]  /*4190*/  QGMMA.64x256x32.F32.E4M3.E4M3 R24, R156, gdesc[UR4], R24, gsb0 ;  /* 0x03e000049c187df3 */ /* 0x000fe60008000818 */
[----:B------:R-:W-:Y:S02]  /*41a0*/  WARPGROUP.DEPBAR.LE gsb0, 0x0 ;  /* 0x00008000000079c5 */ /* 0x000fe40000010000 */
[----:B-1----:R-:W-:Y:S05]  /*41b0*/  @P0 BRA `(.L_x_1158) ;  /* 0x0000000000040947 */ /* 0x002fea0003800000 */
[----:B------:R-:W-:Y:S01]  /*41c0*/  BPT.TRAP 0x1 ;  /* 0x000000040000795c */ /* 0x000fe20000300000 */
.L_x_1158:
[----:B------:R-:W-:Y:S01]  /*41d0*/  UISETP.NE.AND UP2, UPT, UR47, URZ, UPT ;  /* 0x0000003f2f00728c */ /* 0x000fe2000bf45270 */
[----:B0-----:R-:W-:Y:S01]  /*41e0*/  VIADD R9, R160, 0xfffffffe ;  /* 0xfffffffea0097836 */ /* 0x001fe20000000000 */
[----:B------:R-:W-:Y:S02]  /*41f0*/  UISETP.NE.AND UP1, UPT, UR46, URZ, UPT ;  /* 0x0000003f2e00728c */ /* 0x000fe4000bf25270 */
[----:B------:R-:W-:Y:S01]  /*4200*/  UIADD3 UR54, UR54, 0x28460, URZ ;  /* 0x0002846036367890 */ /* 0x000fe2000fffe03f */
[----:B------:R-:W-:-:S03]  /*4210*/  UMOV UR15, UR37 ;  /* 0x00000025000f7c82 */ /* 0x000fc60008000000 */
[----:B------:R-:W-:Y:S01]  /*4220*/  PLOP3.LUT P0, PT, PT, PT, UP1, 0x40, 0x0 ;  /* 0x000000000000781c */ /* 0x000fe20003f0e818 */
[----:B------:R-:W-:Y:S02]  /*4230*/  UPRMT UR54, UR52, 0x654, UR54 ;  /* 0x0000065434367896 */ /* 0x000fe40008000036 */
[----:B------:R-:W-:Y:S01]  /*4240*/  @UP2 ULDC UR6, c[0x0][0x44c] ;  /* 0x0001130000062ab9 */ /* 0x000fe20000000800 */
[----:B------:R-:W-:Y:S01]  /*4250*/  @UP2 ULDC UR18, c[0x0][0x450] ;  /* 0x0001140000122ab9 */ /* 0x000fe20000000800 */
[----:B------:R-:W-:-:S04]  /*4260*/  UIMAD.WIDE.U32 UR6, UR37, UR6, URZ ;  /* 0x00000006250672a5 */ /* 0x000fc8000f8e003f */
[----:B------:R-:W-:Y:S01]  /*4270*/  @UP2 USHF.R.U32.HI UR15, URZ, UR18, UR7 ;  /* 0x000000123f0f2299 */ /* 0x000fe20008011607 */
[----:B------:R-:W-:Y:S03]  /*4280*/  SYNCS.ARRIVE.TRANS64.RED.A1T0 RZ, [UR54], RZ ;  /* 0x000000ffffff79a7 */ /* 0x000fe60008100436 */
[----:B------:R-:W-:-:S04]  /*4290*/  UIADD3 UR53, UR53, UR15, URZ ;  /* 0x0000000f35357290 */ /* 0x000fc8000fffe03f */
[----:B------:R-:W-:Y:S01]  /*42a0*/  UIADD3 UR18, UR53, UR14, URZ ;  /* 0x0000000e35127290 */ /* 0x000fe2000fffe03f */
[----:B------:R-:W-:Y:S11]  /*42b0*/  @P0 BRA `(.L_x_1159) ;  /* 0x00000000004c0947 */ /* 0x000ff60003800000 */
[----:B------:R-:W-:Y:S01]  /*42c0*/  ISETP.LT.AND P0, PT, RZ, UR53, PT ;  /* 0x00000035ff007c0c */ /* 0x000fe2000bf01270 */
[----:B------:R-:W-:-:S12]  /*42d0*/  UIADD3 UR19, UR53, -0x1, URZ ;  /* 0xffffffff35137890 */ /* 0x000fd8000fffe03f */
[----:B------:R-:W-:Y:S05]  /*42e0*/  @P0 BRA `(.L_x_1160) ;  /* 0x0000000000200947 */ /* 0x000fea0003800000 */
[----:B------:R-:W-:Y:S01]  /*42f0*/  ULDC UR22, c[0x0][0x9e4] ;  /* 0x0002790000167ab9 */ /* 0x000fe20000000800 */
[----:B------:R-:W-:Y:S02]  /*4300*/  UIADD3 UR19, -UR53, URZ, URZ ;  /* 0x0000003f35137290 */ /* 0x000fe4000fffe13f */
[----:B------:R-:W-:-:S11]  /*4310*/  UISETP.NE.AND UP1, UPT, UR22, 0x1, UPT ;  /* 0x000000011600788c */ /* 0x000fd6000bf25270 */
[----:B------:R-:W-:Y:S02]  /*4320*/  @UP1 ULDC.64 UR6, c[0x0][0x9e8] ;  /* 0x00027a0000061ab9 */ /* 0x000fe40000000a00 */
[----:B------:R-:W-:-:S04]  /*4330*/  UIMAD.WIDE.U32 UR14, UR19, UR6, URZ ;  /* 0x00000006130e72a5 */ /* 0x000fc8000f8e003f */
[----:B------:R-:W-:-:S04]  /*4340*/  @UP1 USHF.R.U32.HI UR19, URZ, UR7, UR15 ;  /* 0x000000073f131299 */ /* 0x000fc8000801160f */
[----:B------:R-:W-:Y:S01]  /*4350*/  ULOP3.LUT UR19, URZ, UR19, URZ, 0x33, !UPT ;  /* 0x000000133f137292 */ /* 0x000fe2000f8e333f */
[----:B------:R-:W-:Y:S11]  /*4360*/  BRA `(.L_x_1161) ;  /* 0x0000000000147947 */ /* 0x000ff60003800000 */
.L_x_1160:
[----:B------:R-:W-:Y:S02]  /*4370*/  ULDC UR22, c[0x0][0x9e4] ;  /* 0x0002790000167ab9 */ /* 0x000fe40000000800 */
[----:B------:R-:W-:-:S11]  /*4380*/  UISETP.NE.AND UP1, UPT, UR22, 0x1, UPT ;  /* 0x000000011600788c */ /* 0x000fd6000bf25270 */
[----:B------:R-:W-:Y:S02]  /*4390*/  @UP1 ULDC.64 UR6, c[0x0][0x9e8] ;  /* 0x00027a0000061ab9 */ /* 0x000fe40000000a00 */
[----:B------:R-:W-:-:S04]  /*43a0*/  UIMAD.WIDE.U32 UR14, UR19, UR6, URZ ;  /* 0x00000006130e72a5 */ /* 0x000fc8000f8e003f */
[----:B------:R-:W-:-:S12]  /*43b0*/  @UP1 USHF.R.U32.HI UR19, URZ, UR7, UR15 ;  /* 0x000000073f131299 */ /* 0x000fd8000801160f */
.L_x_1161:
[----:B------:R-:W-:-:S04]  /*43c0*/  UIMAD UR19, UR19, UR22, UR22 ;  /* 0x00000016131372a4 */ /* 0x000fc8000f8e0216 */
[----:B------:R-:W-:-:S04]  /*43d0*/  UISETP.LT.AND UP1, UPT, UR18, UR19, UPT ;  /* 0x000000131200728c */ /* 0x000fc8000bf21270 */
[----:B------:R-:W-:-:S12]  /*43e0*/  USEL UR18, UR18, UR19, UP1 ;  /* 0x0000001312127287 */ /* 0x000fd80008800000 */
.L_x_1159:
[----:B------:R-:W-:-:S04]  /*43f0*/  USHF.R.S32.HI UR6, URZ, 0x1f, UR18 ;  /* 0x0000001f3f067899 */ /* 0x000fc80008011412 */
[----:B------:R-:W-:-:S04]  /*4400*/  ULEA.HI UR6, UR6, UR18, URZ, 0x6 ;  /* 0x0000001206067291 */ /* 0x000fc8000f8f303f */
[----:B------:R-:W-:-:S04]  /*4410*/  USHF.R.S32.HI UR6, URZ, 0x6, UR6 ;  /* 0x000000063f067899 */ /* 0x000fc80008011406 */
[----:B------:R-:W-:-:S04]  /*4420*/  UISETP.LT.AND UP1, UPT, UR41, UR6, UPT ;  /* 0x000000062900728c */ /* 0x000fc8000bf21270 */
[----:B------:R-:W-:-:S06]  /*4430*/  USEL UR58, UR41, UR6, !UP1 ;  /* 0x00000006293a7287 */ /* 0x000fcc000c800000 */
[----:B------:R-:W-:-:S13]  /*4440*/  ISETP.GE.AND P0, PT, R9, UR58, PT ;  /* 0x0000003a09007c0c */ /* 0x000fda000bf06270 */
[----:B------:R-:W-:Y:S05]  /*4450*/  @!P0 BRA `(.L_x_1162) ;  /* 0x0000002800188947 */ /* 0x000fea0003800000 */
[----:B------:R-:W-:Y:S01]  /*4460*/  IMAD.MOV.U32 R11, RZ, RZ, R6 ;  /* 0x000000ffff0b7224 */ /* 0x000fe200078e0006 */
[----:B------:R-:W-:Y:S01]  /*4470*/  ULDC UR53, c[0x0][0x9e4] ;  /* 0x0002790000357ab9 */ /* 0x000fe20000000800 */
[----:B------:R-:W-:Y:S01]  /*4480*/  IMAD.MOV.U32 R10, RZ, RZ, R5 ;  /* 0x000000ffff0a7224 */ /* 0x000fe200078e0005 */
[----:B------:R-:W-:Y:S01]  /*4490*/  ULDC UR54, c[0x0][0x9dc] ;  /* 0x0002770000367ab9 */ /* 0x000fe20000000800 */
[----:B------:R-:W-:Y:S01]  /*44a0*/  ULDC UR52, c[0x0][0x988] ;  /* 0x0002620000347ab9 */ /* 0x000fe20000000800 */
[----:B------:R-:W-:-:S05]  /*44b0*/  ULDC UR55, c[0x0][0x9e0] ;  /* 0x0002780000377ab9 */ /* 0x000fca0000000800 */
.L_x_1181:
[----:B------:R-:W-:Y:S01]  /*44c0*/  UIADD3 UR42, UR42, 0x1, URZ ;  /* 0x000000012a2a7890 */ /* 0x000fe2000fffe03f */
[----:B------:R-:W-:-:S03]  /*44d0*/  PLOP3.LUT P0, PT, PT, PT, UP0, 0x40, 0x0 ;  /* 0x000000000000781c */ /* 0x000fc60003f0e808 */
[----:B------:R-:W-:-:S04]  /*44e0*/  UISETP.NE.AND UP1, UPT, UR42, 0x2, UPT ;  /* 0x000000022a00788c */ /* 0x000fc8000bf25270 */
[----:B------:R-:W-:Y:S02]  /*44f0*/  USEL UR6, URZ, 0x1, UP1 ;  /* 0x000000013f067887 */ /* 0x000fe40008800000 */
[----:B------:R-:W-:Y:S02]  /*4500*/  USEL UR42, UR42, URZ, UP1 ;  /* 0x0000003f2a2a7287 */ /* 0x000fe40008800000 */
[----:B------:R-:W-:Y:S02]  /*4510*/  ULOP3.LUT UR43, UR43, UR6, URZ, 0x3c, !UPT ;  /* 0x000000062b2b7292 */ /* 0x000fe4000f8e3c3f */
[----:B--2---:R-:W-:Y:S10]  /*4520*/  @P0 BRA `(.L_x_1163) ;  /* 0x0000000000040947 */ /* 0x004ff40003800000 */
[----:B------:R-:W-:Y:S01]  /*4530*/  BPT.TRAP 0x1 ;  /* 0x000000040000795c */ /* 0x000fe20000300000 */
.L_x_1163:
[----:B------:R-:W0:Y:S01]  /*4540*/  S2UR UR57, SR_CgaCtaId ;  /* 0x00000000003979c3 */ /* 0x000e220000008800 */
[----:B------:R-:W-:Y:S01]  /*4550*/  UMOV UR6, 0x400 ;  /* 0x0000040000067882 */ /* 0x000fe20000000000 */
[----:B------:R-:W-:Y:S01]  /*4560*/  PLOP3.LUT P1, PT, PT, PT, UP0, 0x40, 0x0 ;  /* 0x000000000000781c */ /* 0x000fe20003f2e808 */
[----:B------:R-:W-:-:S05]  /*4570*/  IMAD.U32 R8, RZ, RZ, UR43 ;  /* 0x0000002bff087e24 */ /* 0x000fca000f8e00ff */
[----:B------:R-:W-:Y:S01]  /*4580*/  SHF.L.U32 R8, R8, 0x1f, RZ ;  /* 0x0000001f08087819 */ /* 0x000fe200000006ff */
[----:B0-----:R-:W-:-:S04]  /*4590*/  ULEA UR6, UR57, UR6, 0x18 ;  /* 0x0000000639067291 */ /* 0x001fc8000f8ec03f */
[----:B------:R-:W-:-:S09]  /*45a0*/  ULEA UR56, UR42, UR6, 0x3 ;  /* 0x000000062a387291 */ /* 0x000fd2000f8e183f */
[----:B------:R0:W1:Y:S01]  /*45b0*/  SYNCS.PHASECHK.TRANS64.TRYWAIT P0, [UR56+0x28430], R8 ;  /* 0x02843008ff0075a7 */ /* 0x0000620008000178 */
[----:B------:R-:W-:Y:S05]  /*45c0*/  @P1 BRA `(.L_x_1164) ;  /* 0x0000000000041947 */ /* 0x000fea0003800000 */
[----:B------:R-:W-:Y:S01]  /*45d0*/  BPT.TRAP 0x1 ;  /* 0x000000040000795c */ /* 0x000fe20000300000 */
.L_x_1164:
[----:B-1----:R-:W-:Y:S05]  /*45e0*/  @P0 BRA `(.L_x_1165) ;  /* 0x0000000000080947 */ /* 0x002fea0003800000 */
[----:B------:R-:W1:Y:S02]  /*45f0*/  SYNCS.PHASECHK.TRANS64.TRYWAIT P0, [UR56+0x28430], R8 ;  /* 0x02843008ff0075a7 */ /* 0x000e640008000178 */
[----:B-1----:R-:W-:Y:S05]  /*4600*/  @!P0 BRA `(.L_x_1166) ;  /* 0x000000fc00ac8947 */ /* 0x002fea0003800000 */
.L_x_1165:
[----:B------:R-:W-:Y:S01]  /*4610*/  ULEA UR34, UR42, UR48, 0xa ;  /* 0x000000302a227291 */ /* 0x000fe2000f8e503f */
[----:B------:R-:W-:Y:S01]  /*4620*/  WARPGROUP.ARRIVE ;  /* 0x00000000000079c5 */ /* 0x000fe20000000000 */
[----:B------:R-:W-:Y:S01]  /*4630*/  UMOV UR35, 0x40000040 ;  /* 0x4000004000237882 */ /* 0x000fe20000000000 */
[----:B------:R-:W-:Y:S01]  /*4640*/  UMOV UR7, 0x40000040 ;  /* 0x4000004000077882 */ /* 0x000fe20000000000 */
[----:B------:R-:W-:-:S03]  /*4650*/  UIADD3 UR6, UR34, 0x2, URZ ;  /* 0x0000000222067890 */ /* 0x000fc6000fffe03f */
[----:B------:R-:W2:Y:S01]  /*4660*/  S2R R2, SR_TID.X ;  /* 0x0000000000027919 */ /* 0x000ea20000002100 */
[----:B------:R-:W-:Y:S01]  /*4670*/  UIADD3 UR10, UR34, 0x4, URZ ;  /* 0x00000004220a7890 */ /* 0x000fe2000fffe03f */
[----:B------:R-:W-:Y:S01]  /*4680*/  PLOP3.LUT P0, PT, PT, PT, UP0, 0x40, 0x0 ;  /* 0x000000000000781c */ /* 0x000fe20003f0e808 */
[----:B------:R-:W-:Y:S01]  /*4690*/  UMOV UR11, 0x40000040 ;  /* 0x40000040000b7882 */ /* 0x000fe20000000000 */
[----:B------:R-:W-:Y:S01]  /*46a0*/  QGMMA.64x64x32.F32.E4M3.E4M3 R152, gdesc[UR32], RZ, !UPT, gsb0 ;  /* 0x00e00000209879f3 */ /* 0x000fe2000c0008ff */
        /* <DEDUP_REMOVED lines=10> */
[----:B--2---:R-:W-:-:S04]  /*4750*/  SHF.R.U32.HI R200, RZ, 0x7, R2 ;  /* 0x00000007ffc87819 */ /* 0x004fc80000011602 */
[----:B------:R-:W-:Y:S01]  /*4760*/  IADD3 R2, -R200, 0xb, RZ ;  /* 0x0000000bc8027810 */ /* 0x000fe20007ffe1ff */
        /* <DEDUP_REMOVED lines=25> */
.L_x_1167:
[----:B------:R-:W-:Y:S01]  /*4900*/  UISETP.NE.AND UP2, UPT, UR47, URZ, UPT ;  /* 0x0000003f2f00728c */ /* 0x000fe2000bf45270 */
[C---:B------:R-:W-:Y:S01]  /*4910*/  FMUL.FTZ R196, R0.reuse, R156 ;  /* 0x0000009c00c47220 */ /* 0x040fe20000410000 */
[C---:B------:R-:W-:Y:S01]  /*4920*/  FMUL.FTZ R156, R0.reuse, R170 ;  /* 0x000000aa009c7220 */ /* 0x040fe20000410000 */
[----:B------:R-:W-:Y:S01]  /*4930*/  FMUL.FTZ R170, R0, R176 ;  /* 0x000000b000aa7220 */ /* 0x000fe20000410000 */
[----:B------:R-:W-:Y:S01]  /*4940*/  VIADD R176, R18, UR37 ;  /* 0x0000002512b07c36 */ /* 0x000fe20008000000 */
[----:B------:R-:W3:Y:S01]  /*4950*/  LDC R14, c[0x0][0x2f0] ;  /* 0x0000bc00ff0e7b82 */ /* 0x000ee20000000800 */
[----:B------:R-:W-:Y:S01]  /*4960*/  PLOP3.LUT P0, PT, PT, PT, UP2, 0x80, 0x0 ;  /* 0x000000000000781c */ /* 0x000fe20003f0f028 */
[C---:B------:R-:W-:Y:S01]  /*4970*/  FMUL.FTZ R13, R0.reuse, R155 ;  /* 0x0000009b000d7220 */ /* 0x040fe20000410000 */
[----:B------:R-:W-:Y:S01]  /*4980*/  PLOP3.LUT P1, PT, PT, PT, UP2, 0x80, 0x0 ;  /* 0x000000000000781c */ /* 0x000fe20003f2f028 */
[C---:B------:R-:W-:Y:S01]  /*4990*/  FMUL.FTZ R155, R0.reuse, R167 ;  /* 0x000000a7009b7220 */ /* 0x040fe20000410000 */
[C---:B------:R-:W-:Y:S01]  /*49a0*/  FMUL.FTZ R167, R0.reuse, R169 ;  /* 0x000000a900a77220 */ /* 0x040fe20000410000 */
[----:B------:R-:W-:Y:S01]  /*49b0*/  @UP2 ULDC UR6, c[0x0][0x44c] ;  /* 0x0001130000062ab9 */ /* 0x000fe20000000800 */
[C---:B------:R-:W-:Y:S01]  /*49c0*/  FMUL.FTZ R169, R0.reuse, R172 ;  /* 0x000000ac00a97220 */ /* 0x040fe20000410000 */
[----:B------:R-:W4:Y:S01]  /*49d0*/  LDC R15, c[0x0][0x288] ;  /* 0x0000a200ff0f7b82 */ /* 0x000f220000000800 */
[----:B------:R-:W-:Y:S01]  /*49e0*/  FMUL.FTZ R21, R0, R159 ;  /* 0x0000009f00157220 */ /* 0x000fe20000410000 */
[----:B------:R-:W-:-:S02]  /*49f0*/  IMAD.SHL.U32 R172, R9, 0x40, RZ ;  /* 0x0000004009ac7824 */ /* 0x000fc400078e00ff */
[C---:B------:R-:W-:Y:S01]  /*4a00*/  FMUL.FTZ R159, R0.reuse, R175 ;  /* 0x000000af009f7220 */ /* 0x040fe20000410000 */
[----:B------:R-:W-:Y:S01]  /*4a10*/  FMUL.FTZ R12, R0, R154 ;  /* 0x0000009a000c7220 */ /* 0x000fe20000410000 */
[----:B------:R-:W-:Y:S01]  /*4a20*/  UISETP.NE.AND UP1, UPT, UR46, URZ, UPT ;  /* 0x0000003f2e00728c */ /* 0x000fe2000bf25270 */
[----:B------:R-:W-:Y:S01]  /*4a30*/  @P0 IMAD.HI.U32 R6, R176, UR6, RZ ;  /* 0x00000006b0060c27 */ /* 0x000fe2000f8e00ff */
[----:B------:R-:W-:-:S03]  /*4a40*/  @UP2 ULDC UR6, c[0x0][0x450] ;  /* 0x0001140000062ab9 */ /* 0x000fc60000000800 */
[----:B------:R-:W-:Y:S01]  /*4a50*/  FMUL.FTZ R154, R0, R166 ;  /* 0x000000a6009a7220 */ /* 0x000fe20000410000 */
[----:B------:R-:W-:Y:S01]  /*4a60*/  IADD3 R7, -R172, 0x1, RZ ;  /* 0x00000001ac077810 */ /* 0x000fe20007ffe1ff */
[C---:B-1----:R-:W-:Y:S01]  /*4a70*/  FMUL.FTZ R5, R0.reuse, R152 ;  /* 0x0000009800057220 */ /* 0x042fe20000410000 */
[----:B------:R-:W-:Y:S01]  /*4a80*/  @P1 SHF.R.U32.HI R176, RZ, UR6, R6 ;  /* 0x00000006ffb01c19 */ /* 0x000fe20008011606 */
[----:B------:R-:W-:Y:S01]  /*4a90*/  UIADD3 UR6, UR56, 0x28440, URZ ;  /* 0x0002844038067890 */ /* 0x000fe2000fffe03f */
[C---:B------:R-:W-:Y:S01]  /*4aa0*/  FMUL.FTZ R195, R0.reuse, R153 ;  /* 0x0000009900c37220 */ /* 0x040fe20000410000 */
[C---:B------:R-:W-:Y:S01]  /*4ab0*/  FMUL.FTZ R197, R0.reuse, R157 ;  /* 0x0000009d00c57220 */ /* 0x040fe20000410000 */
[C---:B------:R-:W-:Y:S01]  /*4ac0*/  FMUL.FTZ R20, R0.reuse, R158 ;  /* 0x0000009e00147220 */ /* 0x040fe20000410000 */
[----:B------:R-:W1:Y:S01]  /*4ad0*/  SHFL.IDX PT, R175, R176, RZ, 0x1c1f ;  /* 0x001c1fffb0af7589 */ /* 0x000e6200000e0000 */
[C---:B------:R-:W-:Y:S01]  /*4ae0*/  FMUL.FTZ R166, R0.reuse, R168 ;  /* 0x000000a800a67220 */ /* 0x040fe20000410000 */
        /* <DEDUP_REMOVED lines=17> */
[----:B------:R-:W-:Y:S01]  /*4c00*/  IMAD R7, R16, -0x2, R7 ;  /* 0xfffffffe10077824 */ /* 0x000fe200078e0207 */
[----:B------:R-:W-:Y:S01]  /*4c10*/  PLOP3.LUT P0, PT, PT, PT, UP1, 0x40, 0x0 ;  /* 0x000000000000781c */ /* 0x000fe20003f0e818 */
[----:B------:R-:W0:Y:S01]  /*4c20*/  MUFU.TANH R5, R5 ;  /* 0x0000000500057308 */ /* 0x000e220000002400 */
[----:B------:R-:W-:Y:S01]  /*4c30*/  UMOV UR11, UR54 ;  /* 0x00000036000b7c82 */ /* 0x000fe20008000000 */
[----:B---3--:R-:W-:Y:S01]  /*4c40*/  IMAD R6, R14, UR39, R7 ;  /* 0x000000270e067c24 */ /* 0x008fe2000f8e0207 */
[----:B------:R-:W-:Y:S01]  /*4c50*/  SYNCS.ARRIVE.TRANS64.RED.A1T0 RZ, [UR6], RZ ;  /* 0x000000ffffff79a7 */ /* 0x000fe20008100406 */
[----:B------:R-:W-:-:S02]  /*4c60*/  ULOP3.LUT UR6, URZ, UR11, URZ, 0x33, !UPT ;  /* 0x0000000b3f067292 */ /* 0x000fc4000f8e333f */
[----:B----4-:R-:W-:Y:S02]  /*4c70*/  IMAD.IADD R6, R6, 0x1, -R15 ;  /* 0x0000000106067824 */ /* 0x010fe400078e0a0f */
[----:B------:R-:W3:Y:S02]  /*4c80*/  MUFU.TANH R195, R195 ;  /* 0x000000c300c37308 */ /* 0x000ee40000002400 */
[C---:B------:R-:W-:Y:S02]  /*4c90*/  VIADD R179, R6.reuse, UR55 ;  /* 0x0000003706b37c36 */ /* 0x040fe40008000000 */
[----:B------:R-:W-:Y:S02]  /*4ca0*/  VIADD R180, R6, UR6 ;  /* 0x0000000606b47c36 */ /* 0x000fe40008000000 */
[----:B-1----:R-:W-:Y:S02]  /*4cb0*/  IMAD.IADD R177, R179, 0x1, R175 ;  /* 0x00000001b3b17824 */ /* 0x002fe400078e02af */
[----:B------:R-:W1:Y:S01]  /*4cc0*/  MUFU.TANH R12, R12 ;  /* 0x0000000c000c7308 */ /* 0x000e620000002400 */
[----:B------:R-:W-:-:S07]  /*4cd0*/  IMAD.IADD R178, R175, 0x1, R180 ;  /* 0x00000001afb27824 */ /* 0x000fce00078e02b4 */
        /* <DEDUP_REMOVED lines=28> */
[----:B------:R-:W0:Y:S01]  /*4ea0*/  MUFU.TANH R163, R163 ;  /* 0x000000a300a37308 */ /* 0x000e220000002400 */
[----:B-1-34-:R-:W-:Y:S05]  /*4eb0*/  @P0 BRA `(.L_x_1168) ;  /* 0x00000000005c0947 */ /* 0x01afea0003800000 */
[----:B------:R-:W-:Y:S01]  /*4ec0*/  IMAD R6, R14, UR39, R175 ;  /* 0x000000270e067c24 */ /* 0x000fe2000f8e02af */
[----:B------:R-:W-:Y:S03]  /*4ed0*/  BSSY B0, `(.L_x_1169) ;  /* 0x0000011000007945 */ /* 0x000fe60003800000 */
[----:B------:R-:W-:-:S05]  /*4ee0*/  IMAD.IADD R175, R6, 0x1, -R15 ;  /* 0x0000000106af7824 */ /* 0x000fca00078e0a0f */
[----:B------:R-:W-:-:S13]  /*4ef0*/  ISETP.GT.AND P0, PT, R175, -0x1, PT ;  /* 0xffffffffaf00780c */ /* 0x000fda0003f04270 */
[----:B------:R-:W-:Y:S05]  /*4f00*/  @P0 BRA `(.L_x_1170) ;  /* 0x0000000000200947 */ /* 0x000fea0003800000 */
[----:B------:R-:W-:Y:S01]  /*4f10*/  IMAD.U32 R182, RZ, RZ, UR53 ;  /* 0x00000035ffb67e24 */ /* 0x000fe2000f8e00ff */
[----:B------:R-:W-:-:S04]  /*4f20*/  LOP3.LUT R175, RZ, R175, RZ, 0x33, !PT ;  /* 0x000000afffaf7212 */ /* 0x000fc800078e33ff */
[----:B------:R-:W-:-:S13]  /*4f30*/  ISETP.NE.AND P0, PT, R182, 0x1, PT ;  /* 0x00000001b600780c */ /* 0x000fda0003f05270 */
[----:B------:R-:W1:Y:S02]  /*4f40*/  @P0 LDC.64 R6, c[0x0][0x9e8] ;  /* 0x00027a00ff060b82 */ /* 0x000e640000000a00 */
[----:B-1----:R-:W-:-:S05]  /*4f50*/  @P0 IMAD.HI.U32 R6, R175, R6, RZ ;  /* 0x00000006af060227 */ /* 0x002fca00078e00ff */
[----:B------:R-:W-:-:S04]  /*4f60*/  @P0 SHF.R.U32.HI R175, RZ, R7, R6 ;  /* 0x00000007ffaf0219 */ /* 0x000fc80000011606 */
[----:B------:R-:W-:Y:S01]  /*4f70*/  LOP3.LUT R175, RZ, R175, RZ, 0x33, !PT ;  /* 0x000000afffaf7212 */ /* 0x000fe200078e33ff */
[----:B------:R-:W-:Y:S06]  /*4f80*/  BRA `(.L_x_1171) ;  /* 0x0000000000147947 */ /* 0x000fec0003800000 */
.L_x_1170:
[----:B------:R-:W-:-:S05]  /*4f90*/  IMAD.U32 R182, RZ, RZ, UR53 ;  /* 0x00000035ffb67e24 */ /* 0x000fca000f8e00ff */
[----:B------:R-:W-:-:S13]  /*4fa0*/  ISETP.NE.AND P0, PT, R182, 0x1, PT ;  /* 0x00000001b600780c */ /* 0x000fda0003f05270 */
[----:B------:R-:W1:Y:S02]  /*4fb0*/  @P0 LDC.64 R6, c[0x0][0x9e8] ;  /* 0x00027a00ff060b82 */ /* 0x000e640000000a00 */
[----:B-1----:R-:W-:-:S05]  /*4fc0*/  @P0 IMAD.HI.U32 R6, R175, R6, RZ ;  /* 0x00000006af060227 */ /* 0x002fca00078e00ff */
[----:B------:R-:W-:-:S07]  /*4fd0*/  @P0 SHF.R.U32.HI R175, RZ, R7, R6 ;  /* 0x00000007ffaf0219 */ /* 0x000fce0000011606 */
.L_x_1171:
[----:B------:R-:W-:Y:S05]  /*4fe0*/  BSYNC B0 ;  /* 0x0000000000007941 */ /* 0x000fea0003800000 */
.L_x_1169:
[----:B------:R-:W-:-:S04]  /*4ff0*/  IMAD R175, R175, R182, -R172 ;  /* 0x000000b6afaf7224 */ /* 0x000fc800078e0aac */
[----:B------:R-:W-:-:S05]  /*5000*/  IMAD R175, R16, -0x2, R175 ;  /* 0xfffffffe10af7824 */ /* 0x000fca00078e02af */
[----:B------:R-:W-:Y:S02]  /*5010*/  VIADDMNMX R177, R175, R182, R177, PT ;  /* 0x000000b6afb17246 */ /* 0x000fe400038001b1 */
[----:B------:R-:W-:-:S07]  /*5020*/  VIMNMX R178, R178, R175, !PT ;  /* 0x000000afb2b27248 */ /* 0x000fce0007fe0100 */
.L_x_1168:
[----:B------:R-:W-:Y:S01]  /*5030*/  ISETP.GT.AND P0, PT, R9, -0x1, PT ;  /* 0xffffffff0900780c */ /* 0x000fe20003f04270 */
[----:B------:R-:W1:Y:S01]  /*5040*/  SHFL.IDX PT, R7, R176, 0x1, 0x1c1f ;  /* 0x003c1f00b0077f89 */ /* 0x000e6200000e0000 */
[----:B------:R-:W-:Y:S02]  /*5050*/  UISETP.NE.AND UP1, UPT, UR46, URZ, UPT ;  /* 0x0000003f2e00728c */ /* 0x000fe4000bf25270 */
[C---:B------:R-:W-:Y:S02]  /*5060*/  ISETP.GT.AND P3, PT, R178.reuse, 0x10, P0 ;  /* 0x00000010b200780c */ /* 0x040fe40000764270 */
[C---:B------:R-:W-:Y:S02]  /*5070*/  ISETP.GT.AND P5, PT, R178.reuse, RZ, P0 ;  /* 0x000000ffb200720c */ /* 0x040fe400007a4270 */
[----:B------:R-:W-:Y:S02]  /*5080*/  ISETP.LT.OR P3, PT, R177, 0x11, P3 ;  /* 0x00000011b100780c */ /* 0x000fe40001f61670 */
[----:B------:R-:W-:-:S02]  /*5090*/  ISETP.GT.AND P6, PT, R178, 0x1, P0 ;  /* 0x00000001b200780c */ /* 0x000fc400007c4270 */
[C---:B------:R-:W-:Y:S02]  /*50a0*/  ISETP.GT.AND P1, PT, R178.reuse, 0x8, P0 ;  /* 0x00000008b200780c */ /* 0x040fe40000724270 */
[----:B------:R-:W-:Y:S02]  /*50b0*/  ISETP.GT.AND P4, PT, R178, 0x9, P0 ;  /* 0x00000009b200780c */ /* 0x000fe40000784270 */
[----:B0-----:R-:W-:Y:S02]  /*50c0*/  FSEL R198, R198, -INF , !P3 ;  /* 0xff800000c6c67808 */ /* 0x001fe40005800000 */
[----:B------:R-:W-:Y:S02]  /*50d0*/  ISETP.GT.AND P3, PT, R178, 0x28, P0 ;  /* 0x00000028b200780c */ /* 0x000fe40000764270 */
[C---:B------:R-:W-:Y:S02]  /*50e0*/  ISETP.LT.OR P5, PT, R177.reuse, 0x1, P5 ;  /* 0x00000001b100780c */ /* 0x040fe40002fa1670 */
[----:B------:R-:W-:-:S02]  /*50f0*/  ISETP.LT.OR P6, PT, R177, 0x2, P6 ;  /* 0x00000002b100780c */ /* 0x000fc400037c1670 */
[----:B------:R-:W-:Y:S01]  /*5100*/  ISETP.LT.OR P1, PT, R177, 0x9, P1 ;  /* 0x00000009b100780c */ /* 0x000fe20000f21670 */
[----:B-1----:R-:W-:Y:S01]  /*5110*/  IMAD.IADD R176, R179, 0x1, R7 ;  /* 0x00000001b3b07824 */ /* 0x002fe200078e0207 */
[C---:B------:R-:W-:Y:S02]  /*5120*/  ISETP.LT.OR P4, PT, R177.reuse, 0xa, P4 ;  /* 0x0000000ab100780c */ /* 0x040fe40002781670 */
[----:B------:R-:W-:Y:S02]  /*5130*/  ISETP.LT.OR P3, PT, R177, 0x29, P3 ;  /* 0x00000029b100780c */ /* 0x000fe40001f61670 */
[----:B------:R-:W-:Y:S02]  /*5140*/  FSEL R175, R5, -INF , !P5 ;  /* 0xff80000005af7808 */ /* 0x000fe40006800000 */
[----:B------:R-:W-:Y:S02]  /*5150*/  FSEL R195, R195, -INF , !P6 ;  /* 0xff800000c3c37808 */ /* 0x000fe40007000000 */
[----:B------:R-:W-:-:S02]  /*5160*/  FSEL R196, R196, -INF , !P1 ;  /* 0xff800000c4c47808 */ /* 0x000fc40004800000 */
[----:B------:R-:W-:Y:S02]  /*5170*/  FSEL R197, R197, -INF , !P4 ;  /* 0xff800000c5c57808 */ /* 0x000fe40006000000 */
[C---:B------:R-:W-:Y:S02]  /*5180*/  ISETP.GT.AND P2, PT, R178.reuse, 0x11, P0 ;  /* 0x00000011b200780c */ /* 0x040fe40000744270 */
[C---:B------:R-:W-:Y:S02]  /*5190*/  ISETP.GT.AND P5, PT, R178.reuse, 0x18, P0 ;  /* 0x00000018b200780c */ /* 0x040fe400007a4270 */
[C---:B------:R-:W-:Y:S02]  /*51a0*/  ISETP.GT.AND P6, PT, R178.reuse, 0x19, P0 ;  /* 0x00000019b200780c */ /* 0x040fe400007c4270 */
[C---:B------:R-:W-:Y:S02]  /*51b0*/  ISETP.GT.AND P1, PT, R178.reuse, 0x20, P0 ;  /* 0x00000020b200780c */ /* 0x040fe40000724270 */
[----:B------:R-:W-:-:S02]  /*51c0*/  ISETP.GT.AND P4, PT, R178, 0x21, P0 ;  /* 0x00000021b200780c */ /* 0x000fc40000784270 */
[----:B------:R-:W-:Y:S02]  /*51d0*/  FSEL R169, R169, -INF , !P3 ;  /* 0xff800000a9a97808 */ /* 0x000fe40005800000 */
[----:B------:R-:W-:Y:S02]  /*51e0*/  PLOP3.LUT P3, PT, PT, PT, UP1, 0x40, 0x0 ;  /* 0x000000000000781c */ /* 0x000fe40003f6e818 */
[C---:B------:R-:W-:Y:S02]  /*51f0*/  ISETP.LT.OR P2, PT, R177.reuse, 0x12, P2 ;  /* 0x00000012b100780c */ /* 0x040fe40001741670 */
[C---:B------:R-:W-:Y:S02]  /*5200*/  ISETP.LT.OR P5, PT, R177.reuse, 0x19, P5 ;  /* 0x00000019b100780c */ /* 0x040fe40002fa1670 */
[C---:B------:R-:W-:Y:S02]  /*5210*/  ISETP.LT.OR P6, PT, R177.reuse, 0x1a, P6 ;  /* 0x0000001ab100780c */ /* 0x040fe400037c1670 */
[----:B------:R-:W-:-:S02]  /*5220*/  ISETP.LT.OR P1, PT, R177, 0x21, P1 ;  /* 0x00000021b100780c */ /* 0x000fc40000f21670 */
[----:B------:R-:W-:Y:S02]  /*5230*/  ISETP.LT.OR P4, PT, R177, 0x22, P4 ;  /* 0x00000022b100780c */ /* 0x000fe40002781670 */
[----:B------:R-:W-:Y:S02]  /*5240*/  FSEL R199, R199, -INF , !P2 ;  /* 0xff800000c7c77808 */ /* 0x000fe40005000000 */
[----:B------:R-:W-:Y:S02]  /*5250*/  FSEL R164, R164, -INF , !P5 ;  /* 0xff800000a4a47808 */ /* 0x000fe40006800000 */
[----:B------:R-:W-:Y:S02]  /*5260*/  FSEL R165, R165, -INF , !P6 ;  /* 0xff800000a5a57808 */ /* 0x000fe40007000000 */
[----:B------:R-:W-:Y:S02]  /*5270*/  FSEL R166, R166, -INF , !P1 ;  /* 0xff800000a6a67808 */ /* 0x000fe40004800000 */
[----:B------:R-:W-:-:S02]  /*5280*/  FSEL R167, R167, -INF , !P4 ;  /* 0xff800000a7a77808 */ /* 0x000fc40006000000 */
[C---:B------:R-:W-:Y:S02]  /*5290*/  ISETP.GT.AND P2, PT, R178.reuse, 0x29, P0 ;  /* 0x00000029b200780c */ /* 0x040fe40000744270 */
[C---:B------:R-:W-:Y:S02]  /*52a0*/  ISETP.GT.AND P5, PT, R178.reuse, 0x30, P0 ;  /* 0x00000030b200780c */ /* 0x040fe400007a4270 */
[C---:B------:R-:W-:Y:S02]  /*52b0*/  ISETP.GT.AND P6, PT, R178.reuse, 0x31, P0 ;  /* 0x00000031b200780c */ /* 0x040fe400007c4270 */
[C---:B------:R-:W-:Y:S02]  /*52c0*/  ISETP.GT.AND P1, PT, R178.reuse, 0x38, P0 ;  /* 0x00000038b200780c */ /* 0x040fe40000724270 */
[----:B------:R-:W-:Y:S02]  /*52d0*/  ISETP.GT.AND P4, PT, R178, 0x39, P0 ;  /* 0x00000039b200780c */ /* 0x000fe40000784270 */
[----:B------:R-:W-:-:S02]  /*52e0*/  ISETP.LT.OR P2, PT, R177, 0x2a, P2 ;  /* 0x0000002ab100780c */ /* 0x000fc40001741670 */
[C---:B------:R-:W-:Y:S02]  /*52f0*/  ISETP.LT.OR P5, PT, R177.reuse, 0x31, P5 ;  /* 0x00000031b100780c */ /* 0x040fe40002fa1670 */
[C---:B------:R-:W-:Y:S02]  /*5300*/  ISETP.LT.OR P6, PT, R177.reuse, 0x32, P6 ;  /* 0x00000032b100780c */ /* 0x040fe400037c1670 */
[C---:B------:R-:W-:Y:S02]  /*5310*/  ISETP.LT.OR P1, PT, R177.reuse, 0x39, P1 ;  /* 0x00000039b100780c */ /* 0x040fe40000f21670 */
[----:B------:R-:W-:Y:S01]  /*5320*/  ISETP.LT.OR P4, PT, R177, 0x3a, P4 ;  /* 0x0000003ab100780c */ /* 0x000fe20002781670 */
[----:B------:R-:W-:Y:S01]  /*5330*/  IMAD.IADD R177, R180, 0x1, R7 ;  /* 0x00000001b4b17824 */ /* 0x000fe200078e0207 */
[----:B------:R-:W-:Y:S02]  /*5340*/  FSEL R168, R168, -INF , !P2 ;  /* 0xff800000a8a87808 */ /* 0x000fe40005000000 */
[----:B------:R-:W-:-:S02]  /*5350*/  FSEL R170, R170, -INF , !P5 ;  /* 0xff800000aaaa7808 */ /* 0x000fc40006800000 */
[----:B------:R-:W-:Y:S02]  /*5360*/  FSEL R171, R171, -INF , !P6 ;  /* 0xff800000abab7808 */ /* 0x000fe40007000000 */
[----:B------:R-:W-:Y:S02]  /*5370*/  FSEL R173, R173, -INF , !P1 ;  /* 0xff800000adad7808 */ /* 0x000fe40004800000 */
[----:B------:R-:W-:Y:S01]  /*5380*/  FSEL R174, R174, -INF , !P4 ;  /* 0xff800000aeae7808 */ /* 0x000fe20006000000 */
[----:B------:R-:W-:Y:S06]  /*5390*/  @P3 BRA `(.L_x_1172) ;  /* 0x00000000005c3947 */ /* 0x000fec0003800000 */
        /* <DEDUP_REMOVED lines=8> */
[----:B------:R-:W0:Y:S02]  /*5420*/  @P1 LDC.64 R6, c[0x0][0x9e8] ;  /* 0x00027a00ff061b82 */ /* 0x000e240000000a00 */
[----:B0-----:R-:W-:-:S05]  /*5430*/  @P1 IMAD.HI.U32 R6, R5, R6, RZ ;  /* 0x0000000605061227 */ /* 0x001fca00078e00ff */
[----:B------:R-:W-:-:S04]  /*5440*/  @P1 SHF.R.U32.HI R5, RZ, R7, R6 ;  /* 0x00000007ff051219 */ /* 0x000fc80000011606 */
[----:B------:R-:W-:Y:S01]  /*5450*/  LOP3.LUT R5, RZ, R5, RZ, 0x33, !PT ;  /* 0x00000005ff057212 */ /* 0x000fe200078e33ff */
[----:B------:R-:W-:Y:S06]  /*5460*/  BRA `(.L_x_1175) ;  /* 0x0000000000147947 */ /* 0x000fec0003800000 */
.L_x_1174:
[----:B------:R-:W-:-:S05]  /*5470*/  IMAD.U32 R178, RZ, RZ, UR53 ;  /* 0x00000035ffb27e24 */ /* 0x000fca000f8e00ff */
[----:B------:R-:W-:-:S13]  /*5480*/  ISETP.NE.AND P1, PT, R178, 0x1, PT ;  /* 0x00000001b200780c */ /* 0x000fda0003f25270 */
[----:B------:R-:W0:Y:S02]  /*5490*/  @P1 LDC.64 R6, c[0x0][0x9e8] ;  /* 0x00027a00ff061b82 */ /* 0x000e240000000a00 */
[----:B0-----:R-:W-:-:S05]  /*54a0*/  @P1 IMAD.HI.U32 R6, R5, R6, RZ ;  /* 0x0000000605061227 */ /* 0x001fca00078e00ff */
[----:B------:R-:W-:-:S07]  /*54b0*/  @P1 SHF.R.U32.HI R5, RZ, R7, R6 ;  /* 0x00000007ff051219 */ /* 0x000fce0000011606 */
.L_x_1175:
[----:B------:R-:W-:Y:S05]  /*54c0*/  BSYNC B0 ;  /* 0x0000000000007941 */ /* 0x000fea0003800000 */
.L_x_1173:
[----:B------:R-:W-:-:S04]  /*54d0*/  IMAD R5, R5, R178, -R172 ;  /* 0x000000b205057224 */ /* 0x000fc800078e0aac */
[----:B------:R-:W-:-:S05]  /*54e0*/  IMAD R5, R16, -0x2, R5 ;  /* 0xfffffffe10057824 */ /* 0x000fca00078e0205 */
[----:B------:R-:W-:Y:S02]  /*54f0*/  VIADDMNMX R176, R5, R178, R176, PT ;  /* 0x000000b205b07246 */ /* 0x000fe400038001b0 */
[----:B------:R-:W-:-:S07]  /*5500*/  VIMNMX R177, R177, R5, !PT ;  /* 0x00000005b1b17248 */ /* 0x000fce0007fe0100 */
.L_x_1172:
[----:B------:R-:W-:Y:S01]  /*5510*/  FMNMX.FTZ R6, R175, R10, !PT ;  /* 0x0000000aaf067209 */ /* 0x000fe20007810000 */
[----:B------:R-:W-:Y:S01]  /*5520*/  UMOV UR10, UR52 ;  /* 0x00000034000a7c82 */ /* 0x000fe20008000000 */
[----:B------:R-:W-:Y:S02]  /*5530*/  ISETP.GT.AND P1, PT, R177, RZ, P0 ;  /* 0x000000ffb100720c */ /* 0x000fe40000724270 */
[----:B------:R-:W-:Y:S02]  /*5540*/  FMNMX.FTZ R5, R195, R6, !PT ;  /* 0x00000006c3057209 */ /* 0x000fe40007810000 */
[----:B------:R-:W-:Y:S02]  /*5550*/  ISETP.GT.AND P2, PT, R177, 0x1, P0 ;  /* 0x00000001b100780c */ /* 0x000fe40000744270 */
[----:B------:R-:W-:Y:S02]  /*5560*/  FMNMX.FTZ R6, R196, R5, !PT ;  /* 0x00000005c4067209 */ /* 0x000fe40007810000 */
[----:B------:R-:W-:-:S02]  /*5570*/  ISETP.LT.OR P1, PT, R176, 0x1, P1 ;  /* 0x00000001b000780c */ /* 0x000fc40000f21670 */
[----:B------:R-:W-:Y:S02]  /*5580*/  FMNMX.FTZ R5, R197, R6, !PT ;  /* 0x00000006c5057209 */ /* 0x000fe40007810000 */
[----:B------:R-:W-:Y:S02]  /*5590*/  ISETP.GT.AND P3, PT, R177, 0x8, P0 ;  /* 0x00000008b100780c */ /* 0x000fe40000764270 */
[----:B------:R-:W-:Y:S02]  /*55a0*/  FMNMX.FTZ R6, R198, R5, !PT ;  /* 0x00000005c6067209 */ /* 0x000fe40007810000 */
[----:B------:R-:W-:Y:S02]  /*55b0*/  ISETP.LT.OR P2, PT, R176, 0x2, P2 ;  /* 0x00000002b000780c */ /* 0x000fe40001741670 */
[----:B------:R-:W-:Y:S02]  /*55c0*/  FMNMX.FTZ R5, R199, R6, !PT ;  /* 0x00000006c7057209 */ /* 0x000fe40007810000 */
[----:B------:R-:W-:-:S02]  /*55d0*/  FSEL R12, R12, -INF , !P1 ;  /* 0xff8000000c0c7808 */ /* 0x000fc40004800000 */
        /* <DEDUP_REMOVED lines=15> */
[----:B------:R-:W-:Y:S02]  /*56d0*/  FSEL R21, R21, -INF , !P4 ;  /* 0xff80000015157808 */ /* 0x000fe40006000000 */
[----:B------:R-:W-:Y:S02]  /*56e0*/  FMNMX.FTZ R5, R173, R6, !PT ;  /* 0x00000006ad057209 */ /* 0x000fe40007810000 */
[----:B------:R-:W-:-:S02]  /*56f0*/  ISETP.LT.OR P5, PT, R176, 0x11, P5 ;  /* 0x00000011b000780c */ /* 0x000fc40002fa1670 */
[----:B------:R-:W-:Y:S02]  /*5700*/  FMNMX.FTZ R6, R174, R5, !PT ;  /* 0x00000005ae067209 */ /* 0x000fe40007810000 */
[C---:B------:R-:W-:Y:S02]  /*5710*/  ISETP.GT.AND P3, PT, R177.reuse, 0x19, P0 ;  /* 0x00000019b100780c */ /* 0x040fe40000764270 */
[----:B------:R-:W-:Y:S01]  /*5720*/  ISETP.GT.AND P2, PT, R177, 0x18, P0 ;  /* 0x00000018b100780c */ /* 0x000fe20000744270 */
[----:B------:R-:W0:Y:S01]  /*5730*/  SHFL.BFLY PT, R5, R6, 0x2, 0x1f ;  /* 0x0c401f0006057f89 */ /* 0x000e2200000e0000 */
[----:B------:R-:W-:Y:S02]  /*5740*/  ISETP.LT.OR P6, PT, R176, 0x12, P6 ;  /* 0x00000012b000780c */ /* 0x000fe400037c1670 */
[----:B------:R-:W-:Y:S02]  /*5750*/  FSEL R152, R152, -INF , !P5 ;  /* 0xff80000098987808 */ /* 0x000fe40006800000 */
[----:B------:R-:W-:-:S02]  /*5760*/  ISETP.LT.OR P3, PT, R176, 0x1a, P3 ;  /* 0x0000001ab000780c */ /* 0x000fc40001f61670 */
[----:B------:R-:W-:Y:S02]  /*5770*/  FSEL R153, R153, -INF , !P6 ;  /* 0xff80000099997808 */ /* 0x000fe40007000000 */
[----:B------:R-:W-:Y:S02]  /*5780*/  ISETP.LT.OR P2, PT, R176, 0x19, P2 ;  /* 0x00000019b000780c */ /* 0x000fe40001741670 */
[----:B------:R-:W-:Y:S02]  /*5790*/  FSEL R155, R155, -INF , !P3 ;  /* 0xff8000009b9b7808 */ /* 0x000fe40005800000 */
[C---:B------:R-:W-:Y:S02]  /*57a0*/  ISETP.GT.AND P4, PT, R177.reuse, 0x20, P0 ;  /* 0x00000020b100780c */ /* 0x040fe40000784270 */
[----:B------:R-:W-:Y:S02]  /*57b0*/  FSEL R154, R154, -INF , !P2 ;  /* 0xff8000009a9a7808 */ /* 0x000fe40005000000 */
[----:B------:R-:W-:-:S02]  /*57c0*/  ISETP.GT.AND P1, PT, R177, 0x21, P0 ;  /* 0x00000021b100780c */ /* 0x000fc40000724270 */
[C---:B------:R-:W-:Y:S02]  /*57d0*/  ISETP.LT.OR P4, PT, R176.reuse, 0x21, P4 ;  /* 0x00000021b000780c */ /* 0x040fe40002781670 */
[C---:B------:R-:W-:Y:S02]  /*57e0*/  ISETP.GT.AND P5, PT, R177.reuse, 0x28, P0 ;  /* 0x00000028b100780c */ /* 0x040fe400007a4270 */
[----:B------:R-:W-:Y:S02]  /*57f0*/  ISETP.LT.OR P1, PT, R176, 0x22, P1 ;  /* 0x00000022b000780c */ /* 0x000fe40000f21670 */
[----:B0-----:R-:W-:Y:S02]  /*5800*/  FMNMX.FTZ R7, R6, R5, !PT ;  /* 0x0000000506077209 */ /* 0x001fe40007810000 */
[----:B------:R-:W-:Y:S02]  /*5810*/  FMNMX.FTZ R6, R12, R11, !PT ;  /* 0x0000000b0c067209 */ /* 0x000fe40007810000 */
[----:B------:R-:W-:Y:S01]  /*5820*/  FSEL R156, R156, -INF , !P4 ;  /* 0xff8000009c9c7808 */ /* 0x000fe20006000000 */
[----:B------:R-:W0:Y:S01]  /*5830*/  SHFL.BFLY PT, R172, R7, 0x1, 0x1f ;  /* 0x0c201f0007ac7f89 */ /* 0x000e2200000e0000 */
[----:B------:R-:W-:-:S02]  /*5840*/  ISETP.GT.AND P6, PT, R177, 0x29, P0 ;  /* 0x00000029b100780c */ /* 0x000fc400007c4270 */
[----:B------:R-:W-:Y:S02]  /*5850*/  FSEL R157, R157, -INF , !P1 ;  /* 0xff8000009d9d7808 */ /* 0x000fe40004800000 */
[C---:B------:R-:W-:Y:S02]  /*5860*/  ISETP.LT.OR P5, PT, R176.reuse, 0x29, P5 ;  /* 0x00000029b000780c */ /* 0x040fe40002fa1670 */
[C---:B------:R-:W-:Y:S02]  /*5870*/  ISETP.GT.AND P2, PT, R177.reuse, 0x30, P0 ;  /* 0x00000030b100780c */ /* 0x040fe40000744270 */
[----:B------:R-:W-:Y:S02]  /*5880*/  ISETP.LT.OR P6, PT, R176, 0x2a, P6 ;  /* 0x0000002ab000780c */ /* 0x000fe400037c1670 */
[----:B------:R-:W-:Y:S02]  /*5890*/  FSEL R158, R158, -INF , !P5 ;  /* 0xff8000009e9e7808 */ /* 0x000fe40006800000 */
[----:B------:R-:W-:-:S02]  /*58a0*/  ISETP.GT.AND P4, PT, R177, 0x31, P0 ;  /* 0x00000031b100780c */ /* 0x000fc40000784270 */
[C---:B------:R-:W-:Y:S02]  /*58b0*/  ISETP.LT.OR P2, PT, R176.reuse, 0x31, P2 ;  /* 0x00000031b000780c */ /* 0x040fe40001741670 */
[----:B------:R-:W-:Y:S02]  /*58c0*/  FSEL R159, R159, -INF , !P6 ;  /* 0xff8000009f9f7808 */ /* 0x000fe40007000000 */
[C---:B------:R-:W-:Y:S02]  /*58d0*/  ISETP.GT.AND P1, PT, R177.reuse, 0x38, P0 ;  /* 0x00000038b100780c */ /* 0x040fe40000724270 */
[----:B------:R-:W-:Y:S02]  /*58e0*/  ISETP.GT.AND P0, PT, R177, 0x39, P0 ;  /* 0x00000039b100780c */ /* 0x000fe40000704270 */
[----:B------:R-:W-:Y:S02]  /*58f0*/  ISETP.LT.OR P4, PT, R176, 0x32, P4 ;  /* 0x00000032b000780c */ /* 0x000fe40002781670 */
[----:B0-----:R-:W-:Y:S01]  /*5900*/  FMNMX.FTZ R5, R7, R172, !PT ;  /* 0x000000ac07057209 */ /* 0x001fe20007810000 */
[----:B------:R-:W-:Y:S01]  /*5910*/  IMAD.U32 R172, RZ, RZ, UR10 ;  /* 0x0000000affac7e24 */ /* 0x000fe2000f8e00ff */
[----:B------:R-:W-:-:S02]  /*5920*/  FMNMX.FTZ R7, R13, R6, !PT ;  /* 0x000000060d077209 */ /* 0x000fc40007810000 */
[C---:B------:R-:W-:Y:S01]  /*5930*/  FSETP.NEU.FTZ.AND P3, PT, R5.reuse, -INF , PT ;  /* 0xff8000000500780b */ /* 0x040fe20003f7d000 */
[----:B------:R-:W-:-:S01]  /*5940*/  FFMA.FTZ R172, R5, R172, -8 ;  /* 0xc100000005ac7423 */ /* 0x000fc200000100ac */
[----:B------:R-:W-:Y:S02]  /*5950*/  FMNMX.FTZ R6, R20, R7, !PT ;  /* 0x0000000714067209 */ /* 0x000fe40007810000 */
[----:B------:R-:W-:Y:S02]  /*5960*/  FSEL R160, R160, -INF , !P2 ;  /* 0xff800000a0a07808 */ /* 0x000fe40005000000 */
[----:B------:R-:W-:Y:S02]  /*5970*/  FMNMX.FTZ R7, R21, R6, !PT ;  /* 0x0000000615077209 */ /* 0x000fe40007810000 */
[----:B------:R-:W-:Y:S02]  /*5980*/  ISETP.LT.OR P1, PT, R176, 0x39, P1 ;  /* 0x00000039b000780c */ /* 0x000fe40000f21670 */
[----:B------:R-:W-:-:S02]  /*5990*/  FMNMX.FTZ R6, R152, R7, !PT ;  /* 0x0000000798067209 */ /* 0x000fc40007810000 */
[----:B------:R-:W-:Y:S02]  /*59a0*/  ISETP.LT.OR P0, PT, R176, 0x3a, P0 ;  /* 0x0000003ab000780c */ /* 0x000fe40000701670 */
[----:B------:R-:W-:Y:S02]  /*59b0*/  FMNMX.FTZ R7, R153, R6, !PT ;  /* 0x0000000699077209 */ /* 0x000fe40007810000 */
[----:B------:R-:W-:Y:S02]  /*59c0*/  FSEL R6, R172, RZ, P3 ;  /* 0x000000ffac067208 */ /* 0x000fe40001800000 */
[----:B------:R-:W-:Y:S02]  /*59d0*/  FMNMX.FTZ R172, R154, R7, !PT ;  /* 0x000000079aac7209 */ /* 0x000fe40007810000 */
[----:B------:R-:W-:Y:S01]  /*59e0*/  FSEL R162, R162, -INF , !P1 ;  /* 0xff800000a2a27808 */ /* 0x000fe20004800000 */
        /* <DEDUP_REMOVED lines=8> */
[----:B------:R-:W-:Y:S01]  /*5a70*/  FFMA.FTZ R164, R164, UR10, -R6 ;  /* 0x0000000aa4a47c23 */ /* 0x000fe20008010806 */
[----:B------:R-:W-:-:S03]  /*5a80*/  FMNMX.FTZ R175, R157, R178, !PT ;  /* 0x000000b29daf7209 */ /* 0x000fc60007810000 */
[----:B------:R-:W-:Y:S01]  /*5a90*/  MUFU.EX2 R7, R7 ;  /* 0x0000000700077308 */ /* 0x000fe20000000800 */
[----:B------:R-:W-:Y:S01]  /*5aa0*/  FMNMX.FTZ R178, R158, R175, !PT ;  /* 0x000000af9eb27209 */ /* 0x000fe20007810000 */
[--C-:B0-----:R-:W-:Y:S01]  /*5ab0*/  FFMA.FTZ R179, R165, UR10, -R6.reuse ;  /* 0x0000000aa5b37c23 */ /* 0x101fe20008010806 */
[----:B------:R-:W-:Y:S01]  /*5ac0*/  FSEL R175, R161, -INF , !P4 ;  /* 0xff800000a1af7808 */ /* 0x000fe20006000000 */
[--C-:B------:R-:W-:Y:S01]  /*5ad0*/  FFMA.FTZ R165, R166, UR10, -R6.reuse ;  /* 0x0000000aa6a57c23 */ /* 0x100fe20008010806 */
[----:B------:R-:W-:Y:S01]  /*5ae0*/  FMNMX.FTZ R177, R159, R178, !PT ;  /* 0x000000b29fb17209 */ /* 0x000fe20007810000 */
[--C-:B------:R-:W-:Y:S01]  /*5af0*/  FFMA.FTZ R166, R167, UR10, -R6.reuse ;  /* 0x0000000aa7a67c23 */ /* 0x100fe20008010806 */
[----:B------:R-:W-:-:S01]  /*5b00*/  FFMA.FTZ R167, R169, UR10, -R6 ;  /* 0x0000000aa9a77c23 */ /* 0x000fc20008010806 */
[----:B------:R-:W-:Y:S01]  /*5b10*/  FFMA.FTZ R169, R171, UR10, -R6 ;  /* 0x0000000aaba97c23 */ /* 0x000fe20008010806 */
[----:B------:R-:W-:Y:S01]  /*5b20*/  FMNMX.FTZ R178, R160, R177, !PT ;  /* 0x000000b1a0b27209 */ /* 0x000fe20007810000 */
[----:B------:R-:W-:Y:S01]  /*5b30*/  MUFU.EX2 R161, R196 ;  /* 0x000000c400a17308 */ /* 0x000fe20000000800 */
[----:B------:R-:W-:-:S02]  /*5b40*/  FSEL R171, R5, RZ, P3 ;  /* 0x000000ff05ab7208 */ /* 0x000fc40001800000 */
[----:B------:R-:W-:-:S03]  /*5b50*/  FMNMX.FTZ R177, R175, R178, !PT ;  /* 0x000000b2afb17209 */ /* 0x000fc60007810000 */
[----:B------:R-:W-:Y:S01]  /*5b60*/  FADD.FTZ R171, -R171, R10 ;  /* 0x0000000aabab7221 */ /* 0x000fe20000010100 */
[----:B------:R-:W-:Y:S01]  /*5b70*/  FMNMX.FTZ R178, R162, R177, !PT ;  /* 0x000000b1a2b27209 */ /* 0x000fe20007810000 */
[--C-:B------:R-:W-:Y:S01]  /*5b80*/  FFMA.FTZ R177, R198, UR10, -R6.reuse ;  /* 0x0000000ac6b17c23 */ /* 0x100fe20008010806 */
[----:B------:R-:W-:Y:S01]  /*5b90*/  MUFU.EX2 R176, R176 ;  /* 0x000000b000b07308 */ /* 0x000fe20000000800 */
[----:B------:R-:W-:Y:S01]  /*5ba0*/  FMUL.FTZ R171, R171, UR10 ;  /* 0x0000000aabab7c20 */ /* 0x000fe20008410000 */
[----:B------:R-:W-:Y:S01]  /*5bb0*/  FMNMX.FTZ R180, R163, R178, !PT ;  /* 0x000000b2a3b47209 */ /* 0x000fe20007810000 */
[----:B------:R-:W-:-:S04]  /*5bc0*/  FFMA.FTZ R178, R199, UR10, -R6 ;  /* 0x0000000ac7b27c23 */ /* 0x000fc80008010806 */
[----:B------:R-:W0:Y:S01]  /*5bd0*/  SHFL.BFLY PT, R181, R180, 0x2, 0x1f ;  /* 0x0c401f00b4b57f89 */ /* 0x000e2200000e0000 */
[----:B------:R-:W1:Y:S08]  /*5be0*/  MUFU.EX2 R171, R171 ;  /* 0x000000ab00ab7308 */ /* 0x000e700000000800 */
[----:B------:R-:W-:Y:S08]  /*5bf0*/  MUFU.EX2 R177, R177 ;  /* 0x000000b100b17308 */ /* 0x000ff00000000800 */
[----:B------:R-:W-:Y:S01]  /*5c00*/  MUFU.EX2 R178, R178 ;  /* 0x000000b200b27308 */ /* 0x000fe20000000800 */
[-C--:B-1----:R-:W-:Y:S01]  /*5c10*/  FMUL.FTZ R24, R24, R171.reuse ;  /* 0x000000ab18187220 */ /* 0x082fe20000410000 */
[-C--:B------:R-:W-:Y:S01]  /*5c20*/  FMUL.FTZ R25, R25, R171.reuse ;  /* 0x000000ab19197220 */ /* 0x080fe20000410000 */
[-C--:B------:R-:W-:Y:S01]  /*5c30*/  FMUL.FTZ R28, R28, R171.reuse ;  /* 0x000000ab1c1c7220 */ /* 0x080fe20000410000 */
[-C--:B------:R-:W-:Y:S01]  /*5c40*/  FMUL.FTZ R29, R29, R171.reuse ;  /* 0x000000ab1d1d7220 */ /* 0x080fe20000410000 */
[-C--:B------:R-:W-:Y:S01]  /*5c50*/  FMUL.FTZ R32, R32, R171.reuse ;  /* 0x000000ab20207220 */ /* 0x080fe20000410000 */
[----:B------:R-:W-:Y:S01]  /*5c60*/  FMUL.FTZ R33, R33, R171 ;  /* 0x000000ab21217220 */ /* 0x000fe20000410000 */
[----:B0-----:R-:W-:Y:S01]  /*5c70*/  FMNMX.FTZ R181, R180, R181, !PT ;  /* 0x000000b5b4b57209 */ /* 0x001fe20007810000 */
[--C-:B------:R-:W-:Y:S01]  /*5c80*/  FFMA.FTZ R180, R168, UR10, -R6.reuse ;  /* 0x0000000aa8b47c23 */ /* 0x100fe20008010806 */
[----:B------:R-:W-:-:S01]  /*5c90*/  FFMA.FTZ R168, R170, UR10, -R6 ;  /* 0x0000000aaaa87c23 */ /* 0x000fc20008010806 */
[--C-:B------:R-:W-:Y:S01]  /*5ca0*/  FFMA.FTZ R170, R173, UR10, -R6.reuse ;  /* 0x0000000aadaa7c23 */ /* 0x100fe20008010806 */
[----:B------:R-:W-:-:S01]  /*5cb0*/  FFMA.FTZ R173, R174, UR10, -R6 ;  /* 0x0000000aaead7c23 */ /* 0x000fc20008010806 */
[----:B------:R-:W0:Y:S01]  /*5cc0*/  SHFL.BFLY PT, R182, R181, 0x1, 0x1f ;  /* 0x0c201f00b5b67f89 */ /* 0x000e2200000e0000 */
[----:B------:R-:W-:Y:S01]  /*5cd0*/  MUFU.EX2 R164, R164 ;  /* 0x000000a400a47308 */ /* 0x000fe20000000800 */
[-C--:B------:R-:W-:Y:S01]  /*5ce0*/  FMUL.FTZ R36, R36, R171.reuse ;  /* 0x000000ab24247220 */ /* 0x080fe20000410000 */
[-C--:B------:R-:W-:Y:S01]  /*5cf0*/  FMUL.FTZ R37, R37, R171.reuse ;  /* 0x000000ab25257220 */ /* 0x080fe20000410000 */
[-C--:B------:R-:W-:Y:S01]  /*5d00*/  FMUL.FTZ R40, R40, R171.reuse ;  /* 0x000000ab28287220 */ /* 0x080fe20000410000 */
[-C--:B------:R-:W-:Y:S01]  /*5d10*/  FMUL.FTZ R41, R41, R171.reuse ;  /* 0x000000ab29297220 */ /* 0x080fe20000410000 */
[-C--:B------:R-:W-:Y:S01]  /*5d20*/  FMUL.FTZ R44, R44, R171.reuse ;  /* 0x000000ab2c2c7220 */ /* 0x080fe20000410000 */
[-C--:B------:R-:W-:Y:S01]  /*5d30*/  FMUL.FTZ R45, R45, R171.reuse ;  /* 0x000000ab2d2d7220 */ /* 0x080fe20000410000 */
[-C--:B------:R-:W-:Y:S01]  /*5d40*/  FMUL.FTZ R48, R48, R171.reuse ;  /* 0x000000ab30307220 */ /* 0x080fe20000410000 */
        /* <DEDUP_REMOVED lines=15> */
[----:B0-----:R-:W-:Y:S01]  /*5e40*/  FMNMX.FTZ R6, R181, R182, !PT ;  /* 0x000000b6b5067209 */ /* 0x001fe20007810000 */
[----:B------:R-:W-:Y:S01]  /*5e50*/  IMAD.U32 R181, RZ, RZ, UR10 ;  /* 0x0000000affb57e24 */ /* 0x000fe2000f8e00ff */
[----:B------:R-:W-:Y:S01]  /*5e60*/  MUFU.EX2 R166, R166 ;  /* 0x000000a600a67308 */ /* 0x000fe20000000800 */
[----:B------:R-:W-:Y:S01]  /*5e70*/  FMUL.FTZ R76, R76, R171 ;  /* 0x000000ab4c4c7220 */ /* 0x000fe20000410000 */
[C---:B------:R-:W-:Y:S01]  /*5e80*/  FSETP.NEU.FTZ.AND P0, PT, R6.reuse, -INF , PT ;  /* 0xff8000000600780b */ /* 0x040fe20003f1d000 */
[----:B------:R-:W-:-:S01]  /*5e90*/  FFMA.FTZ R174, R6, R181, -8 ;  /* 0xc100000006ae7423 */ /* 0x000fc200000100b5 */
[-C--:B------:R-:W-:Y:S01]  /*5ea0*/  FMUL.FTZ R77, R77, R171.reuse ;  /* 0x000000ab4d4d7220 */ /* 0x080fe20000410000 */
[-C--:B------:R-:W-:Y:S01]  /*5eb0*/  FMUL.FTZ R80, R80, R171.reuse ;  /* 0x000000ab50507220 */ /* 0x080fe20000410000 */
[-C--:B------:R-:W-:Y:S01]  /*5ec0*/  FMUL.FTZ R81, R81, R171.reuse ;  /* 0x000000ab51517220 */ /* 0x080fe20000410000 */
[-C--:B------:R-:W-:Y:S01]  /*5ed0*/  FMUL.FTZ R84, R84, R171.reuse ;  /* 0x000000ab54547220 */ /* 0x080fe20000410000 */
[----:B------:R-:W-:Y:S01]  /*5ee0*/  FSEL R174, R174, RZ, P0 ;  /* 0x000000ffaeae7208 */ /* 0x000fe20000000000 */
[----:B------:R-:W-:Y:S01]  /*5ef0*/  MUFU.EX2 R167, R167 ;  /* 0x000000a700a77308 */ /* 0x000fe20000000800 */
[-C--:B------:R-:W-:Y:S01]  /*5f00*/  FMUL.FTZ R85, R85, R171.reuse ;  /* 0x000000ab55557220 */ /* 0x080fe20000410000 */
[-C--:B------:R-:W-:Y:S01]  /*5f10*/  FMUL.FTZ R88, R88, R171.reuse ;  /* 0x000000ab58587220 */ /* 0x080fe20000410000 */
[----:B------:R-:W-:Y:S01]  /*5f20*/  FMUL.FTZ R89, R89, R171 ;  /* 0x000000ab59597220 */ /* 0x000fe20000410000 */
[--C-:B------:R-:W-:Y:S01]  /*5f30*/  FFMA.FTZ R181, R12, UR10, -R174.reuse ;  /* 0x0000000a0cb57c23 */ /* 0x100fe200080108ae */
[----:B------:R-:W-:-:S01]  /*5f40*/  FFMA.FTZ R12, R152, UR10, -R174 ;  /* 0x0000000a980c7c23 */ /* 0x000fc200080108ae */
[--C-:B------:R-:W-:Y:S01]  /*5f50*/  FFMA.FTZ R152, R154, UR10, -R174.reuse ;  /* 0x0000000a9a987c23 */ /* 0x100fe200080108ae */
[----:B------:R-:W-:Y:S01]  /*5f60*/  FSEL R154, R6, RZ, P0 ;  /* 0x000000ff069a7208 */ /* 0x000fe20000000000 */
[--C-:B------:R-:W-:Y:S01]  /*5f70*/  FFMA.FTZ R10, R13, UR10, -R174.reuse ;  /* 0x0000000a0d0a7c23 */ /* 0x100fe200080108ae */
[----:B------:R-:W-:-:S01]  /*5f80*/  FFMA.FTZ R13, R20, UR10, -R174 ;  /* 0x0000000a140d7c23 */ /* 0x000fc200080108ae */
[----:B------:R-:W-:Y:S01]  /*5f90*/  MUFU.EX2 R181, R181 ;  /* 0x000000b500b57308 */ /* 0x000fe20000000800 */
[----:B------:R-:W-:-:S01]  /*5fa0*/  FFMA.FTZ R20, R21, UR10, -R174 ;  /* 0x0000000a15147c23 */ /* 0x000fc200080108ae */
[----:B------:R-:W-:Y:S01]  /*5fb0*/  FADD.FTZ R154, -R154, R11 ;  /* 0x0000000b9a9a7221 */ /* 0x000fe20000010100 */
[----:B------:R-:W-:-:S01]  /*5fc0*/  FFMA.FTZ R21, R153, UR10, -R174 ;  /* 0x0000000a99157c23 */ /* 0x000fc200080108ae */
[----:B------:R-:W-:Y:S01]  /*5fd0*/  FFMA.FTZ R11, R156, UR10, -R174 ;  /* 0x0000000a9c0b7c23 */ /* 0x000fe200080108ae */
[----:B------:R-:W-:-:S01]  /*5fe0*/  FFMA.FTZ R156, R171, R3, R172 ;  /* 0x00000003ab9c7223 */ /* 0x000fc200000100ac */
[----:B------:R-:W-:Y:S01]  /*5ff0*/  FMUL.FTZ R154, R154, UR10 ;  /* 0x0000000a9a9a7c20 */ /* 0x000fe20008410000 */
[----:B------:R-:W-:-:S01]  /*6000*/  FFMA.FTZ R153, R155, UR10, -R174 ;  /* 0x0000000a9b997c23 */ /* 0x000fc200080108ae */
[----:B------:R-:W-:Y:S01]  /*6010*/  MUFU.EX2 R10, R10 ;  /* 0x0000000a000a7308 */ /* 0x000fe20000000800 */
[----:B------:R-:W-:-:S01]  /*6020*/  FADD.FTZ R156, R7, R156 ;  /* 0x0000009c079c7221 */ /* 0x000fc20000010000 */
[--C-:B------:R-:W-:Y:S01]  /*6030*/  FFMA.FTZ R196, R157, UR10, -R174.reuse ;  /* 0x0000000a9dc47c23 */ /* 0x100fe200080108ae */
[----:B------:R-:W-:-:S01]  /*6040*/  FFMA.FTZ R158, R158, UR10, -R174 ;  /* 0x0000000a9e9e7c23 */ /* 0x000fc200080108ae */
[--C-:B------:R-:W-:Y:S01]  /*6050*/  FFMA.FTZ R175, R175, UR10, -R174.reuse ;  /* 0x0000000aafaf7c23 */ /* 0x100fe200080108ae */
[----:B------:R-:W-:-:S01]  /*6060*/  FFMA.FTZ R162, R162, UR10, -R174 ;  /* 0x0000000aa2a27c23 */ /* 0x000fc200080108ae */
[----:B------:R-:W-:Y:S01]  /*6070*/  FFMA.FTZ R163, R163, UR10, -R174 ;  /* 0x0000000aa3a37c23 */ /* 0x000fe200080108ae */
[----:B------:R-:W-:Y:S01]  /*6080*/  PLOP3.LUT P0, PT, PT, PT, UP0, 0x40, 0x0 ;  /* 0x000000000000781c */ /* 0x000fe20003f0e808 */
[----:B------:R-:W0:Y:S01]  /*6090*/  MUFU.EX2 R182, R154 ;  /* 0x0000009a00b67308 */ /* 0x000e220000000800 */
[-C--:B------:R-:W-:Y:S01]  /*60a0*/  FMUL.FTZ R92, R92, R171.reuse ;  /* 0x000000ab5c5c7220 */ /* 0x080fe20000410000 */
[-C--:B------:R-:W-:Y:S01]  /*60b0*/  FMUL.FTZ R93, R93, R171.reuse ;  /* 0x000000ab5d5d7220 */ /* 0x080fe20000410000 */
[-C--:B------:R-:W-:Y:S01]  /*60c0*/  FMUL.FTZ R96, R96, R171.reuse ;  /* 0x000000ab60607220 */ /* 0x080fe20000410000 */
[-C--:B------:R-:W-:Y:S01]  /*60d0*/  FMUL.FTZ R97, R97, R171.reuse ;  /* 0x000000ab61617220 */ /* 0x080fe20000410000 */
[-C--:B------:R-:W-:Y:S01]  /*60e0*/  FMUL.FTZ R100, R100, R171.reuse ;  /* 0x000000ab64647220 */ /* 0x080fe20000410000 */
[-C--:B------:R-:W-:Y:S01]  /*60f0*/  FMUL.FTZ R101, R101, R171.reuse ;  /* 0x000000ab65657220 */ /* 0x080fe20000410000 */
[-C--:B------:R-:W-:Y:S01]  /*6100*/  FMUL.FTZ R104, R104, R171.reuse ;  /* 0x000000ab68687220 */ /* 0x080fe20000410000 */
[----:B------:R-:W1:Y:S01]  /*6110*/  MUFU.EX2 R13, R13 ;  /* 0x0000000d000d7308 */ /* 0x000e620000000800 */
[-C--:B------:R-:W-:Y:S01]  /*6120*/  FMUL.FTZ R105, R105, R171.reuse ;  /* 0x000000ab69697220 */ /* 0x080fe20000410000 */
[-C--:B------:R-:W-:Y:S01]  /*6130*/  FMUL.FTZ R108, R108, R171.reuse ;  /* 0x000000ab6c6c7220 */ /* 0x080fe20000410000 */
[-C--:B------:R-:W-:Y:S01]  /*6140*/  FMUL.FTZ R109, R109, R171.reuse ;  /* 0x000000ab6d6d7220 */ /* 0x080fe20000410000 */
[-C--:B------:R-:W-:Y:S01]  /*6150*/  FMUL.FTZ R112, R112, R171.reuse ;  /* 0x000000ab70707220 */ /* 0x080fe20000410000 */
[-C--:B------:R-:W-:Y:S01]  /*6160*/  FMUL.FTZ R113, R113, R171.reuse ;  /* 0x000000ab71717220 */ /* 0x080fe20000410000 */
[-C--:B------:R-:W-:Y:S01]  /*6170*/  FMUL.FTZ R116, R116, R171.reuse ;  /* 0x000000ab74747220 */ /* 0x080fe20000410000 */
[----:B------:R-:W-:Y:S01]  /*6180*/  FMUL.FTZ R117, R117, R171 ;  /* 0x000000ab75757220 */ /* 0x000fe20000410000 */
[----:B------:R-:W3:Y:S01]  /*6190*/  MUFU.EX2 R20, R20 ;  /* 0x0000001400147308 */ /* 0x000ee20000000800 */
[----:B0-----:R-:W-:-:S01]  /*61a0*/  FFMA.FTZ R155, R182, R4, R181 ;  /* 0x00000004b69b7223 */ /* 0x001fc200000100b5 */
[--C-:B------:R-:W-:Y:S01]  /*61b0*/  FFMA.FTZ R4, R159, UR10, -R174.reuse ;  /* 0x0000000a9f047c23 */ /* 0x100fe200080108ae */
[----:B------:R-:W-:-:S01]  /*61c0*/  FFMA.FTZ R159, R160, UR10, -R174 ;  /* 0x0000000aa09f7c23 */ /* 0x000fc200080108ae */
[----:B------:R-:W-:Y:S01]  /*61d0*/  FMUL.FTZ R120, R120, R171 ;  /* 0x000000ab78787220 */ /* 0x000fe20000410000 */
[----:B------:R-:W-:-:S01]  /*61e0*/  FADD.FTZ R198, R10, R155 ;  /* 0x0000009b0ac67221 */ /* 0x000fc20000010000 */
[----:B------:R-:W-:Y:S01]  /*61f0*/  FADD.FTZ R155, R161, R156 ;  /* 0x0000009ca19b7221 */ /* 0x000fe20000010000 */
[----:B------:R-:W-:Y:S01]  /*6200*/  F2FP.SATFINITE.E4M3.F32.PACK_AB_MERGE_C R161, R176, R161, RZ ;  /* 0x000000a1b0a1723e */ /* 0x000fe200048070ff */
[----:B------:R-:W0:Y:S01]  /*6210*/  MUFU.EX2 R12, R12 ;  /* 0x0000000c000c7308 */ /* 0x000e220000000800 */
[----:B-1----:R-:W-:-:S01]  /*6220*/  FADD.FTZ R157, R13, R198 ;  /* 0x000000c60d9d7221 */ /* 0x002fc20000010000 */
[----:B------:R-:W-:Y:S01]  /*6230*/  FADD.FTZ R154, R176, R155 ;  /* 0x0000009bb09a7221 */ /* 0x000fe20000010000 */
[-C--:B------:R-:W-:Y:S01]  /*6240*/  FMUL.FTZ R121, R121, R171.reuse ;  /* 0x000000ab79797220 */ /* 0x080fe20000410000 */
[-C--:B------:R-:W-:Y:S01]  /*6250*/  FMUL.FTZ R124, R124, R171.reuse ;  /* 0x000000ab7c7c7220 */ /* 0x080fe20000410000 */
[-C--:B------:R-:W-:Y:S01]  /*6260*/  FMUL.FTZ R125, R125, R171.reuse ;  /* 0x000000ab7d7d7220 */ /* 0x080fe20000410000 */
[----:B------:R-:W-:Y:S01]  /*6270*/  FADD.FTZ R155, R177, R154 ;  /* 0x0000009ab19b7221 */ /* 0x000fe20000010000 */
[----:B------:R-:W-:Y:S01]  /*6280*/  FMUL.FTZ R128, R128, R171 ;  /* 0x000000ab80807220 */ /* 0x000fe20000410000 */
[----:B------:R-:W1:Y:S01]  /*6290*/  MUFU.EX2 R21, R21 ;  /* 0x0000001500157308 */ /* 0x000e620000000800 */
[----:B---3--:R-:W-:-:S01]  /*62a0*/  FADD.FTZ R157, R20, R157 ;  /* 0x0000009d149d7221 */ /* 0x008fc20000010000 */
[----:B------:R-:W-:Y:S01]  /*62b0*/  FADD.FTZ R155, R178, R155 ;  /* 0x0000009bb29b7221 */ /* 0x000fe20000010000 */
[----:B------:R-:W-:Y:S01]  /*62c0*/  F2FP.SATFINITE.E4M3.F32.PACK_AB_MERGE_C R13, R20, R13, RZ ;  /* 0x0000000d140d723e */ /* 0x000fe200048070ff */
[-C--:B------:R-:W-:Y:S01]  /*62d0*/  FMUL.FTZ R129, R129, R171.reuse ;  /* 0x000000ab81817220 */ /* 0x080fe20000410000 */
[-C--:B------:R-:W-:Y:S01]  /*62e0*/  FMUL.FTZ R132, R132, R171.reuse ;  /* 0x000000ab84847220 */ /* 0x080fe20000410000 */
[-C--:B------:R-:W-:Y:S01]  /*62f0*/  FMUL.FTZ R133, R133, R171.reuse ;  /* 0x000000ab85857220 */ /* 0x080fe20000410000 */
[----:B------:R-:W-:Y:S01]  /*6300*/  FMUL.FTZ R136, R136, R171 ;  /* 0x000000ab88887220 */ /* 0x000fe20000410000 */
[----:B------:R-:W3:Y:S01]  /*6310*/  MUFU.EX2 R152, R152 ;  /* 0x0000009800987308 */ /* 0x000ee20000000800 */
        /* <DEDUP_REMOVED lines=9> */
[----:B------:R-:W-:Y:S01]  /*63b0*/  FADD.FTZ R154, R164, R155 ;  /* 0x0000009ba49a7221 */ /* 0x000fe20000010000 */
[----:B------:R-:W-:Y:S01]  /*63c0*/  F2FP.SATFINITE.E4M3.F32.PACK_AB_MERGE_C R164, R179, R164, RZ ;  /* 0x000000a4b3a4723e */ /* 0x000fe200048070ff */
[----:B------:R-:W-:Y:S01]  /*63d0*/  FMUL.FTZ R149, R149, R171 ;  /* 0x000000ab95957220 */ /* 0x000fe20000410000 */
[-C--:B------:R-:W-:Y:S01]  /*63e0*/  FMUL.FTZ R26, R26, R182.reuse ;  /* 0x000000b61a1a7220 */ /* 0x080fe20000410000 */
[----:B------:R-:W-:Y:S01]  /*63f0*/  FADD.FTZ R154, R179, R154 ;  /* 0x0000009ab39a7221 */ /* 0x000fe20000010000 */
[----:B------:R-:W-:Y:S01]  /*6400*/  FMUL.FTZ R27, R27, R182 ;  /* 0x000000b61b1b7220 */ /* 0x000fe20000410000 */
[----:B------:R-:W1:Y:S01]  /*6410*/  MUFU.EX2 R11, R11 ;  /* 0x0000000b000b7308 */ /* 0x000e620000000800 */
[----:B---3--:R-:W-:-:S01]  /*6420*/  FADD.FTZ R156, R152, R157 ;  /* 0x0000009d989c7221 */ /* 0x008fc20000010000 */
[----:B------:R-:W-:Y:S01]  /*6430*/  FADD.FTZ R155, R165, R154 ;  /* 0x0000009aa59b7221 */ /* 0x000fe20000010000 */
[-C--:B------:R-:W-:Y:S01]  /*6440*/  FMUL.FTZ R30, R30, R182.reuse ;  /* 0x000000b61e1e7220 */ /* 0x080fe20000410000 */
[-C--:B------:R-:W-:Y:S01]  /*6450*/  FMUL.FTZ R31, R31, R182.reuse ;  /* 0x000000b61f1f7220 */ /* 0x080fe20000410000 */
[-C--:B------:R-:W-:Y:S01]  /*6460*/  FMUL.FTZ R34, R34, R182.reuse ;  /* 0x000000b622227220 */ /* 0x080fe20000410000 */
[----:B------:R-:W-:Y:S01]  /*6470*/  FADD.FTZ R154, R166, R155 ;  /* 0x0000009ba69a7221 */ /* 0x000fe20000010000 */
[----:B------:R-:W-:Y:S01]  /*6480*/  FMUL.FTZ R35, R35, R182 ;  /* 0x000000b623237220 */ /* 0x000fe20000410000 */
[----:B------:R-:W3:Y:S01]  /*6490*/  MUFU.EX2 R196, R196 ;  /* 0x000000c400c47308 */ /* 0x000ee20000000800 */
[----:B0-----:R-:W-:-:S01]  /*64a0*/  FADD.FTZ R156, R153, R156 ;  /* 0x0000009c999c7221 */ /* 0x001fc20000010000 */
[----:B------:R-:W-:Y:S01]  /*64b0*/  FADD.FTZ R155, R167, R154 ;  /* 0x0000009aa79b7221 */ /* 0x000fe20000010000 */
        /* <DEDUP_REMOVED lines=14> */
[----:B---3--:R-:W-:-:S01]  /*65a0*/  FADD.FTZ R156, R196, R157 ;  /* 0x0000009dc49c7221 */ /* 0x008fc20000010000 */
[-C--:B------:R-:W-:Y:S01]  /*65b0*/  FMUL.FTZ R59, R59, R182.reuse ;  /* 0x000000b63b3b7220 */ /* 0x080fe20000410000 */
[-C--:B------:R-:W-:Y:S01]  /*65c0*/  FMUL.FTZ R62, R62, R182.reuse ;  /* 0x000000b63e3e7220 */ /* 0x080fe20000410000 */
        /* <DEDUP_REMOVED lines=15> */
[----:B------:R-:W-:Y:S01]  /*66c0*/  FMUL.FTZ R83, R83, R182 ;  /* 0x000000b653537220 */ /* 0x000fe20000410000 */
[----:B------:R-:W-:Y:S01]  /*66d0*/  F2FP.SATFINITE.E4M3.F32.PACK_AB_MERGE_C R167, R153, R152, RZ ;  /* 0x0000009899a7723e */ /* 0x000fe200048070ff */
[----:B------:R-:W-:Y:S01]  /*66e0*/  FMUL.FTZ R86, R86, R182 ;  /* 0x000000b656567220 */ /* 0x000fe20000410000 */
[----:B------:R-:W-:Y:S01]  /*66f0*/  F2FP.SATFINITE.E4M3.F32.PACK_AB_MERGE_C R152, R7, R172, R161 ;  /* 0x000000ac0798723e */ /* 0x000fe200048070a1 */
[----:B------:R-:W-:Y:S01]  /*6700*/  FMUL.FTZ R87, R87, R182 ;  /* 0x000000b657577220 */ /* 0x000fe20000410000 */
[----:B------:R-:W1:Y:S01]  /*6710*/  MUFU.EX2 R159, R159 ;  /* 0x0000009f009f7308 */ /* 0x000e620000000800 */
[----:B---3--:R-:W-:-:S01]  /*6720*/  FADD.FTZ R154, R4, R157 ;  /* 0x0000009d049a7221 */ /* 0x008fc20000010000 */
[----:B------:R-:W-:Y:S01]  /*6730*/  F2FP.SATFINITE.E4M3.F32.PACK_AB_MERGE_C R153, R10, R181, R13 ;  /* 0x000000b50a99723e */ /* 0x000fe2000480700d */
        /* <DEDUP_REMOVED lines=15> */
[----:B------:R-:W-:Y:S01]  /*6830*/  F2FP.SATFINITE.E4M3.F32.PACK_AB_MERGE_C R154, R178, R177, R164 ;  /* 0x000000b1b29a723e */ /* 0x000fe200048070a4 */
[-C--:B------:R-:W-:Y:S01]  /*6840*/  FMUL.FTZ R111, R111, R182.reuse ;  /* 0x000000b66f6f7220 */ /* 0x080fe20000410000 */
[-C--:B------:R-:W-:Y:S01]  /*6850*/  FMUL.FTZ R114, R114, R182.reuse ;  /* 0x000000b672727220 */ /* 0x080fe20000410000 */
[-C--:B------:R-:W-:Y:S01]  /*6860*/  FMUL.FTZ R115, R115, R182.reuse ;  /* 0x000000b673737220 */ /* 0x080fe20000410000 */
[-C--:B------:R-:W-:Y:S01]  /*6870*/  FMUL.FTZ R118, R118, R182.reuse ;  /* 0x000000b676767220 */ /* 0x080fe20000410000 */
        /* <DEDUP_REMOVED lines=26> */
[----:B---3--:R-:W-:-:S01]  /*6a20*/  FADD.FTZ R4, R162, R155 ;  /* 0x0000009ba2047221 */ /* 0x008fc20000010000 */
[----:B------:R-:W-:Y:S01]  /*6a30*/  F2FP.SATFINITE.E4M3.F32.PACK_AB_MERGE_C R155, R21, R12, R167 ;  /* 0x0000000c159b723e */ /* 0x000fe200048070a7 */
[----:B------:R-:W-:Y:S01]  /*6a40*/  FMUL.FTZ R151, R151, R182 ;  /* 0x000000b697977220 */ /* 0x000fe20000410000 */
[C---:B0-----:R-:W-:Y:S01]  /*6a50*/  F2FP.SATFINITE.E4M3.F32.PACK_AB_MERGE_C R158, R173.reuse, R170, RZ ;  /* 0x000000aaad9e723e */ /* 0x041fe200048070ff */
[----:B------:R-:W-:-:S03]  /*6a60*/  FADD.FTZ R3, R173, R20 ;  /* 0x00000014ad037221 */ /* 0x000fc60000010000 */
[----:B------:R-:W-:Y:S02]  /*6a70*/  F2FP.SATFINITE.E4M3.F32.PACK_AB_MERGE_C R158, R169, R168, R158 ;  /* 0x000000a8a99e723e */ /* 0x000fe4000480709e */
[C---:B-1----:R-:W-:Y:S01]  /*6a80*/  F2FP.SATFINITE.E4M3.F32.PACK_AB_MERGE_C R162, R163.reuse, R162, RZ ;  /* 0x000000a2a3a2723e */ /* 0x042fe200048070ff */
[----:B------:R-:W-:-:S03]  /*6a90*/  FADD.FTZ R4, R163, R4 ;  /* 0x00000004a3047221 */ /* 0x000fc60000010000 */
[----:B------:R-:W-:Y:S01]  /*6aa0*/  F2FP.SATFINITE.E4M3.F32.PACK_AB_MERGE_C R159, R160, R159, R162 ;  /* 0x0000009fa09f723e */ /* 0x000fe200048070a2 */
[----:B------:R-:W-:Y:S06]  /*6ab0*/  @P0 BRA `(.L_x_1176) ;  /* 0x0000000000040947 */ /* 0x000fec0003800000 */
[----:B------:R-:W-:Y:S01]  /*6ac0*/  BPT.TRAP 0x1 ;  /* 0x000000040000795c */ /* 0x000fe20000300000 */
.L_x_1176:
[----:B------:R-:W-:Y:S01]  /*6ad0*/  PLOP3.LUT P1, PT, PT, PT, UP0, 0x40, 0x0 ;  /* 0x000000000000781c */ /* 0x000fe20003f2e808 */
[----:B------:R0:W1:-:S12]  /*6ae0*/  SYNCS.PHASECHK.TRANS64.TRYWAIT P0, [UR56+0x28450], R8 ;  /* 0x02845008ff0075a7 */ /* 0x0000580008000178 */
[----:B0-----:R-:W-:Y:S05]  /*6af0*/  @P1 BRA `(.L_x_1177) ;  /* 0x0000000000041947 */ /* 0x001fea0003800000 */
[----:B------:R-:W-:Y:S01]  /*6b00*/  BPT.TRAP 0x1 ;  /* 0x000000040000795c */ /* 0x000fe20000300000 */
.L_x_1177:
[----:B------:R-:W-:Y:S01]  /*6b10*/  VIADD R7, R200, 0x8 ;  /* 0x00000008c8077836 */ /* 0x000fe20000000000 */
[----:B-1----:R-:W-:Y:S06]  /*6b20*/  @P0 BRA `(.L_x_1178) ;  /* 0x0000000000080947 */ /* 0x002fec0003800000 */
[----:B------:R-:W0:Y:S02]  /*6b30*/  SYNCS.PHASECHK.TRANS64.TRYWAIT P0, [UR56+0x28450], R8 ;  /* 0x02845008ff0075a7 */ /* 0x000e240008000178 */
[----:B0-----:R-:W-:Y:S05]  /*6b40*/  @!P0 BRA `(.L_x_1179) ;  /* 0x000000d800748947 */ /* 0x001fea0003800000 */
.L_x_1178:
[----:B------:R1:W-:Y:S01]  /*6b50*/  BAR.SYNC.DEFER_BLOCKING R7, 0x100 ;  /* 0x000400070000751d */ /* 0x0003e20000010000 */
[----:B------:R-:W-:Y:S01]  /*6b60*/  ULEA UR6, UR42, UR49, 0xa ;  /* 0x000000312a067291 */ /* 0x000fe2000f8e503f */
[----:B------:R-:W-:-:S04]  /*6b70*/  PLOP3.LUT P0, PT, PT, PT, UP0, 0x40, 0x0 ;  /* 0x000000000000781c */ /* 0x000fc80003f0e808 */
[----:B------:R-:W-:Y:S01]  /*6b80*/  UMOV UR7, 0x80000020 ;  /* 0x8000002000077882 */ /* 0x000fe20000000000 */
[----:B------:R-:W-:-:S06]  /*6b90*/  WARPGROUP.ARRIVE ;  /* 0x00000000000079c5 */ /* 0x000fcc0000000000 */
        /* <DEDUP_REMOVED lines=10> */
.L_x_1180:
[----:B------:R-:W-:Y:S01]  /*6c40*/  UIADD3 UR56, UR56, 0x28460, URZ ;  /* 0x0002846038387890 */ /* 0x000fe2000fffe03f */
[C---:B------:R-:W-:Y:S01]  /*6c50*/  ISETP.GT.AND P0, PT, R9.reuse, UR58, PT ;  /* 0x0000003a09007c0c */ /* 0x040fe2000bf04270 */
[----:B------:R-:W-:Y:S02]  /*6c60*/  VIADD R9, R9, 0xffffffff ;  /* 0xffffffff09097836 */ /* 0x000fe40000000000 */
[----:B------:R-:W-:Y:S01]  /*6c70*/  UPRMT UR56, UR57, 0x654, UR56 ;  /* 0x0000065439387896 */ /* 0x000fe20008000038 */
[----:B0-----:R-:W-:Y:S02]  /*6c80*/  IMAD.MOV.U32 R11, RZ, RZ, R6 ;  /* 0x000000ffff0b7224 */ /* 0x001fe400078e0006 */
[----:B------:R-:W-:-:S06]  /*6c90*/  IMAD.MOV.U32 R10, RZ, RZ, R5 ;  /* 0x000000ffff0a7224 */ /* 0x000fcc00078e0005 */
[----:B------:R-:W-:Y:S01]  /*6ca0*/  SYNCS.ARRIVE.TRANS64.RED.A1T0 RZ, [UR56], RZ ;  /* 0x000000ffffff79a7 */ /* 0x000fe20008100438 */
[----:B------:R-:W-:Y:S05]  /*6cb0*/  @P0 BRA `(.L_x_1181) ;  /* 0xffffffd800000947 */ /* 0x000fea000383ffff */
.L_x_1162:
[----:B------:R-:W-:Y:S01]  /*6cc0*/  UISETP.NE.AND UP2, UPT, UR47, URZ, UPT ;  /* 0x0000003f2f00728c */ /* 0x000fe2000bf45270 */
[----:B------:R-:W-:Y:S01]  /*6cd0*/  IADD3 R15, -R15, 0x1, RZ ;  /* 0x000000010f0f7810 */ /* 0x000fe20007ffe1ff */
[----:B------:R-:W-:Y:S02]  /*6ce0*/  UISETP.NE.AND UP1, UPT, UR46, URZ, UPT ;  /* 0x0000003f2e00728c */ /* 0x000fe4000bf25270 */
[----:B------:R-:W-:Y:S02]  /*6cf0*/  UIADD3 UR14, UR37, 0x7f, URZ ;  /* 0x0000007f250e7890 */ /* 0x000fe4000fffe03f */
[----:B------:R-:W-:Y:S02]  /*6d00*/  IMAD R7, R14, UR39, R15 ;  /* 0x000000270e077c24 */ /* 0x000fe4000f8e020f */
[----:B------:R-:W-:-:S03]  /*6d10*/  PLOP3.LUT P0, PT, PT, PT, UP1, 0x40, 0x0 ;  /* 0x000000000000781c */ /* 0x000fc60003f0e818 */
[----:B------:R-:W-:Y:S01]  /*6d20*/  @UP2 ULDC UR6, c[0x0][0x44c] ;  /* 0x0001130000062ab9 */ /* 0x000fe20000000800 */
[----:B------:R-:W-:Y:S01]  /*6d30*/  @UP2 ULDC UR15, c[0x0][0x450] ;  /* 0x00011400000f2ab9 */ /* 0x000fe20000000800 */
[----:B------:R-:W-:-:S04]  /*6d40*/  UIMAD.WIDE.U32 UR6, UR14, UR6, URZ ;  /* 0x000000060e0672a5 */ /* 0x000fc8000f8e003f */
[----:B------:R-:W-:-:S06]  /*6d50*/  @UP2 USHF.R.U32.HI UR14, URZ, UR15, UR7 ;  /* 0x0000000f3f0e2299 */ /* 0x000fcc0008011607 */
[----:B------:R-:W-:-:S04]  /*6d60*/  VIADD R7, R7, UR14 ;  /* 0x0000000e07077c36 */ /* 0x000fc80008000000 */
[----:B------:R-:W-:Y:S01]  /*6d70*/  VIADD R8, R7, -UR11 ;  /* 0x8000000b07087c36 */ /* 0x000fe20008000000 */
[----:B------:R-:W-:Y:S06]  /*6d80*/  @P0 BRA `(.L_x_1182) ;  /* 0x0000000000440947 */ /* 0x000fec0003800000 */
[----:B------:R-:W-:-:S13]  /*6d90*/  ISETP.GT.AND P0, PT, R7, -0x1, PT ;  /* 0xffffffff0700780c */ /* 0x000fda0003f04270 */
[----:B------:R-:W-:Y:S05]  /*6da0*/  @P0 BRA `(.L_x_1183) ;  /* 0x0000000000200947 */ /* 0x000fea0003800000 */
[----:B------:R-:W0:Y:S01]  /*6db0*/  LDC R12, c[0x0][0x9e4] ;  /* 0x00027900ff0c7b82 */ /* 0x000e220000000800 */
[----:B------:R-:W-:Y:S02]  /*6dc0*/  LOP3.LUT R7, RZ, R7, RZ, 0x33, !PT ;  /* 0x00000007ff077212 */ /* 0x000fe400078e33ff */
[----:B0-----:R-:W-:-:S13]  /*6dd0*/  ISETP.NE.AND P0, PT, R12, 0x1, PT ;  /* 0x000000010c00780c */ /* 0x001fda0003f05270 */
[----:B------:R-:W0:Y:S02]  /*6de0*/  @P0 LDC.64 R10, c[0x0][0x9e8] ;  /* 0x00027a00ff0a0b82 */ /* 0x000e240000000a00 */
[----:B0-----:R-:W-:-:S05]  /*6df0*/  @P0 IMAD.HI.U32 R10, R7, R10, RZ ;  /* 0x0000000a070a0227 */ /* 0x001fca00078e00ff */
[----:B------:R-:W-:-:S04]  /*6e00*/  @P0 SHF.R.U32.HI R7, RZ, R11, R10 ;  /* 0x0000000bff070219 */ /* 0x000fc8000001160a */
[----:B------:R-:W-:Y:S01]  /*6e10*/  LOP3.LUT R7, RZ, R7, RZ, 0x33, !PT ;  /* 0x00000007ff077212 */ /* 0x000fe200078e33ff */
[----:B------:R-:W-:Y:S06]  /*6e20*/  BRA `(.L_x_1184) ;  /* 0x0000000000147947 */ /* 0x000fec0003800000 */
.L_x_1183:
[----:B------:R-:W0:Y:S02]  /*6e30*/  LDC R12, c[0x0][0x9e4] ;  /* 0x00027900ff0c7b82 */ /* 0x000e240000000800 */
[----:B0-----:R-:W-:-:S13]  /*6e40*/  ISETP.NE.AND P0, PT, R12, 0x1, PT ;  /* 0x000000010c00780c */ /* 0x001fda0003f05270 */
[----:B------:R-:W0:Y:S02]  /*6e50*/  @P0 LDC.64 R10, c[0x0][0x9e8] ;  /* 0x00027a00ff0a0b82 */ /* 0x000e240000000a00 */
[----:B0-----:R-:W-:-:S05]  /*6e60*/  @P0 IMAD.HI.U32 R10, R7, R10, RZ ;  /* 0x0000000a070a0227 */ /* 0x001fca00078e00ff */
[----:B------:R-:W-:-:S07]  /*6e70*/  @P0 SHF.R.U32.HI R7, RZ, R11, R10 ;  /* 0x0000000bff070219 */ /* 0x000fce000001160a */
.L_x_1184:
[----:B------:R-:W-:-:S05]  /*6e80*/  IMAD R7, R7, R12, RZ ;  /* 0x0000000c07077224 */ /* 0x000fca00078e02ff */
[----:B------:R-:W-:-:S07]  /*6e90*/  VIMNMX R8, R8, R7, !PT ;  /* 0x0000000708087248 */ /* 0x000fce0007fe0100 */
.L_x_1182:
[----:B------:R-:W-:-:S05]  /*6ea0*/  VIADD R8, R8, 0x3f ;  /* 0x0000003f08087836 */ /* 0x000fca0000000000 */
[----:B------:R-:W-:-:S04]  /*6eb0*/  SHF.R.S32.HI R7, RZ, 0x1f, R8 ;  /* 0x0000001fff077819 */ /* 0x000fc80000011408 */
[----:B------:R-:W-:-:S04]  /*6ec0*/  LEA.HI R7, R7, R8, RZ, 0x6 ;  /* 0x0000000807077211 */ /* 0x000fc800078f30ff */
[----:B------:R-:W-:-:S04]  /*6ed0*/  SHF.R.S32.HI R7, RZ, 0x6, R7 ;  /* 0x00000006ff077819 */ /* 0x000fc80000011407 */
[----:B------:R-:W-:-:S04]  /*6ee0*/  VIMNMX R7, R7, UR41, !PT ;  /* 0x0000002907077c48 */ /* 0x000fc8000ffe0100 */
[----:B------:R-:W-:-:S13]  /*6ef0*/  ISETP.GE.AND P0, PT, R9, R7, PT ;  /* 0x000000070900720c */ /* 0x000fda0003f06270 */
[----:B------:R-:W-:Y:S05]  /*6f00*/  @!P0 BRA `(.L_x_1185) ;  /* 0x0000001c003c8947 */ /* 0x000fea0003800000 */
[----:B------:R-:W-:Y:S01]  /*6f10*/  IMAD.MOV.U32 R11, RZ, RZ, R6 ;  /* 0x000000ffff0b7224 */ /* 0x000fe200078e0006 */
[----:B------:R-:W-:Y:S01]  /*6f20*/  ULDC UR52, c[0x0][0x988] ;  /* 0x0002620000347ab9 */ /* 0x000fe20000000800 */
[----:B------:R-:W-:-:S07]  /*6f30*/  IMAD.MOV.U32 R20, RZ, RZ, R5 ;  /* 0x000000ffff147224 */ /* 0x000fce00078e0005 */
.L_x_1196:
[----:B------:R-:W-:Y:S01]  /*6f40*/  UIADD3 UR42, UR42, 0x1, URZ ;  /* 0x000000012a2a7890 */ /* 0x000fe2000fffe03f */
[----:B------:R-:W-:Y:S02]  /*6f50*/  PLOP3.LUT P1, PT, PT, PT, UP0, 0x40, 0x0 ;  /* 0x000000000000781c */ /* 0x000fe40003f2e808 */
[C---:B------:R-:W-:Y:S01]  /*6f60*/  ISETP.GT.AND P0, PT, R9.reuse, R7, PT ;  /* 0x000000070900720c */ /* 0x040fe20003f04270 */
[----:B------:R-:W-:Y:S01]  /*6f70*/  UISETP.NE.AND UP1, UPT, UR42, 0x2, UPT ;  /* 0x000000022a00788c */ /* 0x000fe2000bf25270 */
[----:B------:R-:W-:-:S03]  /*6f80*/  VIADD R9, R9, 0xffffffff ;  /* 0xffffffff09097836 */ /* 0x000fc60000000000 */
[----:B------:R-:W-:Y:S02]  /*6f90*/  USEL UR6, URZ, 0x1, UP1 ;  /* 0x000000013f067887 */ /* 0x000fe40008800000 */
[----:B------:R-:W-:Y:S02]  /*6fa0*/  USEL UR42, UR42, URZ, UP1 ;  /* 0x0000003f2a2a7287 */ /* 0x000fe40008800000 */
[----:B------:R-:W-:Y:S02]  /*6fb0*/  ULOP3.LUT UR43, UR43, UR6, URZ, 0x3c, !UPT ;  /* 0x000000062b2b7292 */ /* 0x000fe4000f8e3c3f */
[----:B------:R-:W-:Y:S10]  /*6fc0*/  @P1 BRA `(.L_x_1186) ;  /* 0x0000000000041947 */ /* 0x000ff40003800000 */
[----:B------:R-:W-:Y:S01]  /*6fd0*/  BPT.TRAP 0x1 ;  /* 0x000000040000795c */ /* 0x000fe20000300000 */
.L_x_1186:
        /* <DEDUP_REMOVED lines=10> */
.L_x_1187:
[----:B-1----:R-:W-:Y:S05]  /*7080*/  @P1 BRA `(.L_x_1188) ;  /* 0x0000000000081947 */ /* 0x002fea0003800000 */
[----:B------:R-:W1:Y:S02]  /*7090*/  SYNCS.PHASECHK.TRANS64.TRYWAIT P1, [UR53+0x28430], R8 ;  /* 0x02843008ff0075a7 */ /* 0x000e640008020175 */
[----:B-1----:R-:W-:Y:S05]  /*70a0*/  @!P1 BRA `(.L_x_1189) ;  /* 0x000000d400349947 */ /* 0x002fea0003800000 */
.L_x_1188:
[----:B------:R-:W-:Y:S01]  /*70b0*/  ULEA UR34, UR42, UR48, 0xa ;  /* 0x000000302a227291 */ /* 0x000fe2000f8e503f */
[----:B------:R-:W-:Y:S01]  /*70c0*/  WARPGROUP.ARRIVE ;  /* 0x00000000000079c5 */ /* 0x000fe20000000000 */
[----:B------:R-:W-:Y:S01]  /*70d0*/  UMOV UR35, 0x40000040 ;  /* 0x4000004000237882 */ /* 0x000fe20000000000 */
[----:B------:R-:W-:Y:S01]  /*70e0*/  UMOV UR7, 0x40000040 ;  /* 0x4000004000077882 */ /* 0x000fe20000000000 */
[----:B------:R-:W-:-:S03]  /*70f0*/  UIADD3 UR6, UR34, 0x2, URZ ;  /* 0x0000000222067890 */ /* 0x000fc6000fffe03f */
[----:B--2---:R-:W2:Y:S01]  /*7100*/  S2R R2, SR_TID.X ;  /* 0x0000000000027919 */ /* 0x004ea20000002100 */
        /* <DEDUP_REMOVED lines=41> */
.L_x_1190:
        /* <DEDUP_REMOVED lines=23> */
[----:B-1----:R-:W-:Y:S01]  /*7510*/  FMNMX.FTZ R5, R15, R20, !PT ;  /* 0x000000140f057209 */ /* 0x002fe20007810000 */
[C---:B------:R-:W-:Y:S01]  /*7520*/  FMUL.FTZ R153, R0.reuse, R162 ;  /* 0x000000a200997220 */ /* 0x040fe20000410000 */
[C---:B------:R-:W-:Y:S01]  /*7530*/  FMUL.FTZ R159, R0.reuse, R166 ;  /* 0x000000a6009f7220 */ /* 0x040fe20000410000 */
[C---:B------:R-:W-:Y:S01]  /*7540*/  FMUL.FTZ R166, R0.reuse, R174 ;  /* 0x000000ae00a67220 */ /* 0x040fe20000410000 */
[C---:B------:R-:W-:Y:S01]  /*7550*/  FMUL.FTZ R162, R0.reuse, R170 ;  /* 0x000000aa00a27220 */ /* 0x040fe20000410000 */
[----:B------:R-:W-:Y:S01]  /*7560*/  FMUL.FTZ R170, R0, R178 ;  /* 0x000000b200aa7220 */ /* 0x000fe20000410000 */
[----:B------:R-:W-:Y:S01]  /*7570*/  UMOV UR10, UR52 ;  /* 0x00000034000a7c82 */ /* 0x000fe20008000000 */
[----:B------:R-:W1:Y:S01]  /*7580*/  MUFU.TANH R152, R152 ;  /* 0x0000009800987308 */ /* 0x000e620000002400 */
[----:B---3--:R-:W-:Y:S01]  /*7590*/  FMNMX.FTZ R154, R6, R5, !PT ;  /* 0x00000005069a7209 */ /* 0x008fe20007810000 */
[----:B------:R-:W-:Y:S01]  /*75a0*/  UIADD3 UR6, UR53, 0x28440, URZ ;  /* 0x0002844035067890 */ /* 0x000fe2000fffe03f */
[----:B------:R-:W-:-:S03]  /*75b0*/  PLOP3.LUT P1, PT, PT, PT, UP0, 0x40, 0x0 ;  /* 0x000000000000781c */ /* 0x000fc60003f2e808 */
[----:B------:R-:W-:Y:S02]  /*75c0*/  UPRMT UR6, UR54, 0x654, UR6 ;  /* 0x0000065436067896 */ /* 0x000fe40008000006 */
[----:B------:R-:W3:Y:S01]  /*75d0*/  MUFU.TANH R155, R155 ;  /* 0x0000009b009b7308 */ /* 0x000ee20000002400 */
[----:B----4-:R-:W-:-:S06]  /*75e0*/  FMNMX.FTZ R5, R21, R154, !PT ;  /* 0x0000009a15057209 */ /* 0x010fcc0007810000 */
[----:B------:R-:W-:Y:S01]  /*75f0*/  SYNCS.ARRIVE.TRANS64.RED.A1T0 RZ, [UR6], RZ ;  /* 0x000000ffffff79a7 */ /* 0x000fe20008100406 */
[----:B------:R-:W4:Y:S01]  /*7600*/  MUFU.TANH R156, R156 ;  /* 0x0000009c009c7308 */ /* 0x000f220000002400 */
[----:B-1----:R-:W-:-:S07]  /*7610*/  FMNMX.FTZ R154, R152, R5, !PT ;  /* 0x00000005989a7209 */ /* 0x002fce0007810000 */
[----:B------:R-:W1:Y:S01]  /*7620*/  MUFU.TANH R157, R157 ;  /* 0x0000009d009d7308 */ /* 0x000e620000002400 */
[----:B---3--:R-:W-:-:S07]  /*7630*/  FMNMX.FTZ R5, R155, R154, !PT ;  /* 0x0000009a9b057209 */ /* 0x008fce0007810000 */
[----:B------:R-:W3:Y:S01]  /*7640*/  MUFU.TANH R158, R158 ;  /* 0x0000009e009e7308 */ /* 0x000ee20000002400 */
[----:B----4-:R-:W-:-:S07]  /*7650*/  FMNMX.FTZ R154, R156, R5, !PT ;  /* 0x000000059c9a7209 */ /* 0x010fce0007810000 */
        /* <DEDUP_REMOVED lines=9> */
[----:B---3--:R-:W-:Y:S01]  /*76f0*/  FMNMX.FTZ R5, R165, R154, !PT ;  /* 0x0000009aa5057209 */ /* 0x008fe20007810000 */
[C---:B------:R-:W-:Y:S01]  /*7700*/  FMUL.FTZ R154, R0.reuse, R163 ;  /* 0x000000a3009a7220 */ /* 0x040fe20000410000 */
[C---:B------:R-:W-:Y:S01]  /*7710*/  FMUL.FTZ R163, R0.reuse, R171 ;  /* 0x000000ab00a37220 */ /* 0x040fe20000410000 */
[----:B------:R-:W-:-:S04]  /*7720*/  FMUL.FTZ R171, R0, R179 ;  /* 0x000000b300ab7220 */ /* 0x000fc80000410000 */
        /* <DEDUP_REMOVED lines=9> */
[----:B-1----:R-:W-:Y:S01]  /*77c0*/  FMNMX.FTZ R5, R169, R160, !PT ;  /* 0x000000a0a9057209 */ /* 0x002fe20007810000 */
[C---:B------:R-:W-:Y:S01]  /*77d0*/  FMUL.FTZ R160, R0.reuse, R167 ;  /* 0x000000a700a07220 */ /* 0x040fe20000410000 */
[C---:B------:R-:W-:Y:S01]  /*77e0*/  FMUL.FTZ R167, R0.reuse, R175 ;  /* 0x000000af00a77220 */ /* 0x040fe20000410000 */
[----:B------:R-:W-:Y:S02]  /*77f0*/  FMUL.FTZ R175, R0, R183 ;  /* 0x000000b700af7220 */ /* 0x000fe40000410000 */
[----:B------:R-:W1:Y:S02]  /*7800*/  SHFL.BFLY PT, R180, R5, 0x2, 0x1f ;  /* 0x0c401f0005b47f89 */ /* 0x000e6400000e0000 */
[----:B------:R-:W5:Y:S08]  /*7810*/  MUFU.TANH R13, R13 ;  /* 0x0000000d000d7308 */ /* 0x000f700000002400 */
[----:B------:R-:W0:Y:S08]  /*7820*/  MUFU.TANH R14, R14 ;  /* 0x0000000e000e7308 */ /* 0x000e300000002400 */
[----:B------:R-:W2:Y:S01]  /*7830*/  MUFU.TANH R153, R153 ;  /* 0x0000009900997308 */ /* 0x000ea20000002400 */
[----:B-1----:R-:W-:-:S02]  /*7840*/  FMNMX.FTZ R180, R5, R180, !PT ;  /* 0x000000b405b47209 */ /* 0x002fc40007810000 */
[----:B---3--:R-:W-:-:S05]  /*7850*/  FMNMX.FTZ R5, R10, R11, !PT ;  /* 0x0000000b0a057209 */ /* 0x008fca0007810000 */
[----:B------:R-:W1:Y:S01]  /*7860*/  MUFU.TANH R154, R154 ;  /* 0x0000009a009a7308 */ /* 0x000e620000002400 */
[----:B------:R-:W3:Y:S01]  /*7870*/  SHFL.BFLY PT, R181, R180, 0x1, 0x1f ;  /* 0x0c201f00b4b57f89 */ /* 0x000ee200000e0000 */
[----:B----4-:R-:W-:-:S04]  /*7880*/  FMNMX.FTZ R174, R12, R5, !PT ;  /* 0x000000050cae7209 */ /* 0x010fc80007810000 */
[----:B-----5:R-:W-:Y:S02]  /*7890*/  FMNMX.FTZ R5, R13, R174, !PT ;  /* 0x000000ae0d057209 */ /* 0x020fe40007810000 */
[----:B------:R-:W4:Y:S01]  /*78a0*/  MUFU.TANH R159, R159 ;  /* 0x0000009f009f7308 */ /* 0x000f220000002400 */
[----:B------:R-:W-:Y:S01]  /*78b0*/  FMUL.FTZ R174, R0, R182 ;  /* 0x000000b600ae7220 */ /* 0x000fe20000410000 */
[----:B0-----:R-:W-:-:S04]  /*78c0*/  FMNMX.FTZ R178, R14, R5, !PT ;  /* 0x000000050eb27209 */ /* 0x001fc80007810000 */
[----:B--2---:R-:W-:Y:S02]  /*78d0*/  FMNMX.FTZ R177, R153, R178, !PT ;  /* 0x000000b299b17209 */ /* 0x004fe40007810000 */
[----:B------:R-:W0:Y:S02]  /*78e0*/  MUFU.TANH R160, R160 ;  /* 0x000000a000a07308 */ /* 0x000e240000002400 */
[----:B-1----:R-:W-:-:S06]  /*78f0*/  FMNMX.FTZ R178, R154, R177, !PT ;  /* 0x000000b19ab27209 */ /* 0x002fcc0007810000 */
[----:B------:R-:W1:Y:S01]  /*7900*/  MUFU.TANH R162, R162 ;  /* 0x000000a200a27308 */ /* 0x000e620000002400 */
[----:B----4-:R-:W-:Y:S01]  /*7910*/  FMNMX.FTZ R177, R159, R178, !PT ;  /* 0x000000b29fb17209 */ /* 0x010fe20007810000 */
[----:B------:R-:W-:Y:S01]  /*7920*/  IMAD.U32 R178, RZ, RZ, UR10 ;  /* 0x0000000affb27e24 */ /* 0x000fe2000f8e00ff */
[----:B---3--:R-:W-:-:S05]  /*7930*/  FMNMX.FTZ R5, R180, R181, !PT ;  /* 0x000000b5b4057209 */ /* 0x008fca0007810000 */
[----:B------:R-:W2:Y:S01]  /*7940*/  MUFU.TANH R163, R163 ;  /* 0x000000a300a37308 */ /* 0x000ea20000002400 */
[----:B0-----:R-:W-:Y:S01]  /*7950*/  FMNMX.FTZ R179, R160, R177, !PT ;  /* 0x000000b1a0b37209 */ /* 0x001fe20007810000 */
[----:B------:R-:W-:-:S01]  /*7960*/  FFMA.FTZ R177, R5, R178, -8 ;  /* 0xc100000005b17423 */ /* 0x000fc200000100b2 */
[----:B------:R-:W-:-:S03]  /*7970*/  FADD.FTZ R20, -R5, R20 ;  /* 0x0000001405147221 */ /* 0x000fc60000010100 */
[--C-:B------:R-:W-:Y:S01]  /*7980*/  FFMA.FTZ R180, R6, UR10, -R177.reuse ;  /* 0x0000000a06b47c23 */ /* 0x100fe200080108b1 */
[----:B------:R-:W-:-:S01]  /*7990*/  FFMA.FTZ R15, R15, UR10, -R177 ;  /* 0x0000000a0f0f7c23 */ /* 0x000fc200080108b1 */
[----:B------:R-:W0:Y:S01]  /*79a0*/  MUFU.TANH R166, R166 ;  /* 0x000000a600a67308 */ /* 0x000e220000002400 */
[----:B-1----:R-:W-:Y:S01]  /*79b0*/  FMNMX.FTZ R178, R162, R179, !PT ;  /* 0x000000b3a2b27209 */ /* 0x002fe20007810000 */
[--C-:B------:R-:W-:Y:S01]  /*79c0*/  FFMA.FTZ R21, R21, UR10, -R177.reuse ;  /* 0x0000000a15157c23 */ /* 0x100fe200080108b1 */
[----:B------:R-:W-:-:S01]  /*79d0*/  FFMA.FTZ R152, R152, UR10, -R177 ;  /* 0x0000000a98987c23 */ /* 0x000fc200080108b1 */
[--C-:B------:R-:W-:Y:S01]  /*79e0*/  FFMA.FTZ R155, R155, UR10, -R177.reuse ;  /* 0x0000000a9b9b7c23 */ /* 0x100fe200080108b1 */
[----:B------:R-:W-:-:S01]  /*79f0*/  FFMA.FTZ R156, R156, UR10, -R177 ;  /* 0x0000000a9c9c7c23 */ /* 0x000fc200080108b1 */
[--C-:B------:R-:W-:Y:S01]  /*7a00*/  FFMA.FTZ R157, R157, UR10, -R177.reuse ;  /* 0x0000000a9d9d7c23 */ /* 0x100fe200080108b1 */
[----:B------:R-:W-:-:S01]  /*7a10*/  FFMA.FTZ R165, R165, UR10, -R177 ;  /* 0x0000000aa5a57c23 */ /* 0x000fc200080108b1 */
[----:B------:R-:W1:Y:S01]  /*7a20*/  MUFU.TANH R167, R167 ;  /* 0x000000a700a77308 */ /* 0x000e620000002400 */
[----:B--2---:R-:W-:Y:S01]  /*7a30*/  FMNMX.FTZ R179, R163, R178, !PT ;  /* 0x000000b2a3b37209 */ /* 0x004fe20007810000 */
[--C-:B------:R-:W-:Y:S01]  /*7a40*/  FFMA.FTZ R168, R168, UR10, -R177.reuse ;  /* 0x0000000aa8a87c23 */ /* 0x100fe200080108b1 */
[----:B------:R-:W-:-:S01]  /*7a50*/  FFMA.FTZ R173, R173, UR10, -R177 ;  /* 0x0000000aadad7c23 */ /* 0x000fc200080108b1 */
[----:B------:R-:W-:-:S04]  /*7a60*/  FMUL.FTZ R20, R20, UR10 ;  /* 0x0000000a14147c20 */ /* 0x000fc80008410000 */
        /* <DEDUP_REMOVED lines=8> */
[----:B------:R0:W-:Y:S01]  /*7af0*/  MUFU.EX2 R178, R180 ;  /* 0x000000b400b27308 */ /* 0x0001e20000000800 */
[----:B-1----:R-:W-:-:S07]  /*7b00*/  FMNMX.FTZ R6, R174, R179, !PT ;  /* 0x000000b3ae067209 */ /* 0x002fce0007810000 */
[----:B------:R-:W1:Y:S01]  /*7b10*/  MUFU.EX2 R20, R20 ;  /* 0x0000001400147308 */ /* 0x000e620000000800 */
[----:B--2---:R-:W-:Y:S01]  /*7b20*/  FMNMX.FTZ R6, R175, R6, !PT ;  /* 0x00000006af067209 */ /* 0x004fe20007810000 */
[--C-:B0-----:R-:W-:Y:S01]  /*7b30*/  FFMA.FTZ R180, R158, UR10, -R177.reuse ;  /* 0x0000000a9eb47c23 */ /* 0x101fe200080108b1 */
[----:B------:R-:W-:-:S01]  /*7b40*/  FFMA.FTZ R158, R161, UR10, -R177 ;  /* 0x0000000aa19e7c23 */ /* 0x000fc200080108b1 */
[--C-:B------:R-:W-:Y:S01]  /*7b50*/  FFMA.FTZ R161, R164, UR10, -R177.reuse ;  /* 0x0000000aa4a17c23 */ /* 0x100fe200080108b1 */
[----:B------:R-:W-:-:S01]  /*7b60*/  FFMA.FTZ R164, R172, UR10, -R177 ;  /* 0x0000000aaca47c23 */ /* 0x000fc200080108b1 */
[----:B------:R-:W0:Y:S01]  /*7b70*/  SHFL.BFLY PT, R179, R6, 0x2, 0x1f ;  /* 0x0c401f0006b37f89 */ /* 0x000e2200000e0000 */
[----:B------:R-:W-:-:S01]  /*7b80*/  FFMA.FTZ R172, R176, UR10, -R177 ;  /* 0x0000000ab0ac7c23 */ /* 0x000fc200080108b1 */
[----:B------:R-:W-:Y:S01]  /*7b90*/  FFMA.FTZ R176, R169, UR10, -R177 ;  /* 0x0000000aa9b07c23 */ /* 0x000fe200080108b1 */
[----:B------:R-:W-:Y:S01]  /*7ba0*/  IMAD.U32 R177, RZ, RZ, UR10 ;  /* 0x0000000affb17e24 */ /* 0x000fe2000f8e00ff */
[----:B------:R-:W2:Y:S01]  /*7bb0*/  MUFU.EX2 R15, R15 ;  /* 0x0000000f000f7308 */ /* 0x000ea20000000800 */
[----:B-1----:R-:W-:-:S07]  /*7bc0*/  FMUL.FTZ R24, R24, R20 ;  /* 0x0000001418187220 */ /* 0x002fce0000410000 */
[----:B------:R-:W1:Y:S01]  /*7bd0*/  MUFU.EX2 R21, R21 ;  /* 0x0000001500157308 */ /* 0x000e620000000800 */
[-C--:B------:R-:W-:Y:S01]  /*7be0*/  FMUL.FTZ R25, R25, R20.reuse ;  /* 0x0000001419197220 */ /* 0x080fe20000410000 */
        /* <DEDUP_REMOVED lines=10> */
[----:B0-----:R-:W-:Y:S01]  /*7c90*/  FMNMX.FTZ R179, R6, R179, !PT ;  /* 0x000000b306b37209 */ /* 0x001fe20007810000 */
[-C--:B------:R-:W-:Y:S01]  /*7ca0*/  FMUL.FTZ R45, R45, R20.reuse ;  /* 0x000000142d2d7220 */ /* 0x080fe20000410000 */
[-C--:B------:R-:W-:Y:S01]  /*7cb0*/  FMUL.FTZ R48, R48, R20.reuse ;  /* 0x0000001430307220 */ /* 0x080fe20000410000 */
[-C--:B------:R-:W-:Y:S01]  /*7cc0*/  FMUL.FTZ R49, R49, R20.reuse ;  /* 0x0000001431317220 */ /* 0x080fe20000410000 */
[----:B------:R-:W-:Y:S01]  /*7cd0*/  MUFU.EX2 R155, R155 ;  /* 0x0000009b009b7308 */ /* 0x000fe20000000800 */
[----:B------:R-:W0:Y:S01]  /*7ce0*/  SHFL.BFLY PT, R6, R179, 0x1, 0x1f ;  /* 0x0c201f00b3067f89 */ /* 0x000e2200000e0000 */
        /* <DEDUP_REMOVED lines=21> */
[----:B------:R-:W-:Y:S01]  /*7e40*/  FMUL.FTZ R89, R89, R20 ;  /* 0x0000001459597220 */ /* 0x000fe20000410000 */
[----:B------:R-:W-:Y:S01]  /*7e50*/  MUFU.EX2 R180, R180 ;  /* 0x000000b400b47308 */ /* 0x000fe20000000800 */
[----:B0-----:R-:W-:Y:S01]  /*7e60*/  FMNMX.FTZ R6, R179, R6, !PT ;  /* 0x00000006b3067209 */ /* 0x001fe20007810000 */
[-C--:B------:R-:W-:Y:S01]  /*7e70*/  FMUL.FTZ R92, R92, R20.reuse ;  /* 0x000000145c5c7220 */ /* 0x080fe20000410000 */
[-C--:B------:R-:W-:Y:S01]  /*7e80*/  FMUL.FTZ R93, R93, R20.reuse ;  /* 0x000000145d5d7220 */ /* 0x080fe20000410000 */
[-C--:B------:R-:W-:Y:S01]  /*7e90*/  FMUL.FTZ R96, R96, R20.reuse ;  /* 0x0000001460607220 */ /* 0x080fe20000410000 */
[----:B------:R-:W-:Y:S01]  /*7ea0*/  FMUL.FTZ R97, R97, R20 ;  /* 0x0000001461617220 */ /* 0x000fe20000410000 */
[C---:B------:R-:W-:Y:S01]  /*7eb0*/  FADD.FTZ R169, -R6.reuse, R11 ;  /* 0x0000000b06a97221 */ /* 0x040fe20000010100 */
[----:B------:R-:W-:-:S01]  /*7ec0*/  FFMA.FTZ R177, R6, R177, -8 ;  /* 0xc100000006b17423 */ /* 0x000fc200000100b1 */
[----:B------:R3:W-:Y:S01]  /*7ed0*/  MUFU.EX2 R11, R176 ;  /* 0x000000b0000b7308 */ /* 0x0007e20000000800 */
        /* <DEDUP_REMOVED lines=11> */
[----:B--2---:R-:W-:Y:S01]  /*7f90*/  FFMA.FTZ R163, R20, R3, R15 ;  /* 0x0000000314a37223 */ /* 0x004fe2000001000f */
[----:B------:R-:W-:-:S01]  /*7fa0*/  FFMA.FTZ R153, R159, UR10, -R177 ;  /* 0x0000000a9f997c23 */ /* 0x000fc200080108b1 */
[--C-:B------:R-:W-:Y:S01]  /*7fb0*/  FFMA.FTZ R159, R162, UR10, -R177.reuse ;  /* 0x0000000aa29f7c23 */ /* 0x100fe200080108b1 */
[----:B------:R-:W-:-:S01]  /*7fc0*/  FFMA.FTZ R166, R166, UR10, -R177 ;  /* 0x0000000aa6a67c23 */ /* 0x000fc200080108b1 */
[----:B------:R-:W0:Y:S01]  /*7fd0*/  MUFU.EX2 R10, R10 ;  /* 0x0000000a000a7308 */ /* 0x000e220000000800 */
[----:B------:R-:W-:-:S01]  /*7fe0*/  FADD.FTZ R162, R178, R163 ;  /* 0x000000a3b2a27221 */ /* 0x000fc20000010000 */
[--C-:B------:R-:W-:Y:S01]  /*7ff0*/  FFMA.FTZ R167, R167, UR10, -R177.reuse ;  /* 0x0000000aa7a77c23 */ /* 0x100fe200080108b1 */
[----:B------:R-:W-:-:S01]  /*8000*/  FFMA.FTZ R171, R171, UR10, -R177 ;  /* 0x0000000aabab7c23 */ /* 0x000fc200080108b1 */
[----:B------:R-:W-:Y:S01]  /*8010*/  FFMA.FTZ R174, R174, UR10, -R177 ;  /* 0x0000000aaeae7c23 */ /* 0x000fe200080108b1 */
[----:B-1----:R-:W-:-:S01]  /*8020*/  FADD.FTZ R183, R21, R162 ;  /* 0x000000a215b77221 */ /* 0x002fc20000010000 */
[----:B------:R-:W-:Y:S01]  /*8030*/  FFMA.FTZ R175, R175, UR10, -R177 ;  /* 0x0000000aafaf7c23 */ /* 0x000fe200080108b1 */
        /* <DEDUP_REMOVED lines=9> */
[----:B------:R-:W2:Y:S01]  /*80d0*/  MUFU.EX2 R12, R12 ;  /* 0x0000000c000c7308 */ /* 0x000ea20000000800 */
[----:B0-----:R-:W-:-:S01]  /*80e0*/  FFMA.FTZ R4, R169, R4, R10 ;  /* 0x00000004a9047223 */ /* 0x001fc2000001000a */
        /* <DEDUP_REMOVED lines=24> */
[----:B------:R-:W-:Y:S01]  /*8270*/  FFMA.FTZ R162, R170, UR10, -R177 ;  /* 0x0000000aaaa27c23 */ /* 0x000fe200080108b1 */
[----:B------:R-:W-:Y:S01]  /*8280*/  F2FP.SATFINITE.E4M3.F32.PACK_AB_MERGE_C R181, R181, R12, RZ ;  /* 0x0000000cb5b5723e */ /* 0x000fe200048070ff */
[----:B------:R-:W-:Y:S01]  /*8290*/  FMUL.FTZ R149, R149, R20 ;  /* 0x0000001495957220 */ /* 0x000fe20000410000 */
        /* <DEDUP_REMOVED lines=11> */
[----:B------:R-:W-:Y:S01]  /*8350*/  MUFU.EX2 R154, R154 ;  /* 0x0000009a009a7308 */ /* 0x000fe20000000800 */
[----:B--2---:R-:W-:-:S01]  /*8360*/  FADD.FTZ R170, R14, R183 ;  /* 0x000000b70eaa7221 */ /* 0x004fc20000010000 */
        /* <DEDUP_REMOVED lines=22> */
[----:B------:R2:W-:Y:S01]  /*84d0*/  MUFU.EX2 R3, R166 ;  /* 0x000000a600037308 */ /* 0x0005e20000000800 */
        /* <DEDUP_REMOVED lines=8> */
[----:B--2---:R-:W-:-:S01]  /*8560*/  FADD.FTZ R166, R156, R163 ;  /* 0x000000a39ca67221 */ /* 0x004fc20000010000 */
[-C--:B------:R-:W-:Y:S01]  /*8570*/  FMUL.FTZ R98, R98, R169.reuse ;  /* 0x000000a962627220 */ /* 0x080fe20000410000 */
[-C--:B------:R-:W-:Y:S01]  /*8580*/  FMUL.FTZ R99, R99, R169.reuse ;  /* 0x000000a963637220 */ /* 0x080fe20000410000 */
[----:B------:R-:W-:Y:S01]  /*8590*/  FMUL.FTZ R102, R102, R169 ;  /* 0x000000a966667220 */ /* 0x000fe20000410000 */
[----:B------:R-:W-:-:S01]  /*85a0*/  FADD.FTZ R163, R157, R166 ;  /* 0x000000a69da37221 */ /* 0x000fc20000010000 */
[C---:B------:R-:W-:Y:S01]  /*85b0*/  F2FP.SATFINITE.E4M3.F32.PACK_AB_MERGE_C R157, R180.reuse, R157, RZ ;  /* 0x0000009db49d723e */ /* 0x040fe200048070ff */
[----:B------:R-:W-:Y:S01]  /*85c0*/  FMUL.FTZ R103, R103, R169 ;  /* 0x000000a967677220 */ /* 0x000fe20000410000 */
[----:B------:R-:W2:Y:S01]  /*85d0*/  MUFU.EX2 R160, R160 ;  /* 0x000000a000a07308 */ /* 0x000ea20000000800 */
[----:B------:R-:W-:-:S01]  /*85e0*/  FADD.FTZ R163, R180, R163 ;  /* 0x000000a3b4a37221 */ /* 0x000fc20000010000 */
[-C--:B------:R-:W-:Y:S01]  /*85f0*/  FMUL.FTZ R106, R106, R169.reuse ;  /* 0x000000a96a6a7220 */ /* 0x080fe20000410000 */
[-C--:B------:R-:W-:Y:S01]  /*8600*/  FMUL.FTZ R107, R107, R169.reuse ;  /* 0x000000a96b6b7220 */ /* 0x080fe20000410000 */
[-C--:B------:R-:W-:Y:S01]  /*8610*/  FMUL.FTZ R110, R110, R169.reuse ;  /* 0x000000a96e6e7220 */ /* 0x080fe20000410000 */
[-C--:B------:R-:W-:Y:S01]  /*8620*/  FMUL.FTZ R111, R111, R169.reuse ;  /* 0x000000a96f6f7220 */ /* 0x080fe20000410000 */
[-C--:B------:R-:W-:Y:S01]  /*8630*/  FMUL.FTZ R114, R114, R169.reuse ;  /* 0x000000a972727220 */ /* 0x080fe20000410000 */
[-C--:B------:R-:W-:Y:S01]  /*8640*/  FMUL.FTZ R115, R115, R169.reuse ;  /* 0x000000a973737220 */ /* 0x080fe20000410000 */
[----:B------:R-:W4:Y:S01]  /*8650*/  MUFU.EX2 R165, R165 ;  /* 0x000000a500a57308 */ /* 0x000f220000000800 */
        /* <DEDUP_REMOVED lines=15> */
[----:B------:R-:W5:Y:S01]  /*8750*/  MUFU.EX2 R168, R168 ;  /* 0x000000a800a87308 */ /* 0x000f620000000800 */
[----:B0-----:R-:W-:-:S01]  /*8760*/  FADD.FTZ R167, R153, R170 ;  /* 0x000000aa99a77221 */ /* 0x001fc20000010000 */
[----:B-1----:R-:W-:Y:S01]  /*8770*/  FADD.FTZ R170, R158, R163 ;  /* 0x000000a39eaa7221 */ /* 0x002fe20000010000 */
[-C--:B------:R-:W-:Y:S01]  /*8780*/  FMUL.FTZ R146, R146, R169.reuse ;  /* 0x000000a992927220 */ /* 0x080fe20000410000 */
[----:B------:R-:W-:Y:S01]  /*8790*/  FMUL.FTZ R147, R147, R169 ;  /* 0x000000a993937220 */ /* 0x000fe20000410000 */
[----:B------:R-:W-:-:S01]  /*87a0*/  FADD.FTZ R166, R154, R167 ;  /* 0x000000a79aa67221 */ /* 0x000fc20000010000 */
[----:B---3--:R-:W-:Y:S01]  /*87b0*/  FADD.FTZ R170, R161, R170 ;  /* 0x000000aaa1aa7221 */ /* 0x008fe20000010000 */
[----:B------:R-:W-:Y:S01]  /*87c0*/  FMUL.FTZ R150, R150, R169 ;  /* 0x000000a996967220 */ /* 0x000fe20000410000 */
[----:B------:R-:W0:Y:S01]  /*87d0*/  MUFU.EX2 R164, R164 ;  /* 0x000000a400a47308 */ /* 0x000e220000000800 */
[----:B------:R-:W-:-:S01]  /*87e0*/  FADD.FTZ R163, R159, R166 ;  /* 0x000000a69fa37221 */ /* 0x000fc20000010000 */
[----:B------:R-:W-:-:S03]  /*87f0*/  FMUL.FTZ R151, R151, R169 ;  /* 0x000000a997977220 */ /* 0x000fc60000410000 */
[----:B--2---:R-:W-:Y:S01]  /*8800*/  FADD.FTZ R166, R160, R163 ;  /* 0x000000a3a0a67221 */ /* 0x004fe20000010000 */
[----:B----4-:R-:W-:-:S02]  /*8810*/  FADD.FTZ R163, R165, R170 ;  /* 0x000000aaa5a37221 */ /* 0x010fc40000010000 */
[----:B------:R-:W1:Y:S01]  /*8820*/  MUFU.EX2 R162, R162 ;  /* 0x000000a200a27308 */ /* 0x000e620000000800 */
[----:B------:R-:W-:-:S01]  /*8830*/  FADD.FTZ R167, R3, R166 ;  /* 0x000000a603a77221 */ /* 0x000fc20000010000 */
[----:B-----5:R-:W-:Y:S01]  /*8840*/  FADD.FTZ R163, R168, R163 ;  /* 0x000000a3a8a37221 */ /* 0x020fe20000010000 */
[----:B------:R-:W-:Y:S02]  /*8850*/  F2FP.SATFINITE.E4M3.F32.PACK_AB_MERGE_C R166, R152, R21, RZ ;  /* 0x0000001598a6723e */ /* 0x000fe400048070ff */
[----:B------:R-:W-:Y:S01]  /*8860*/  FADD.FTZ R167, R4, R167 ;  /* 0x000000a704a77221 */ /* 0x000fe20000010000 */
[----:B------:R-:W-:Y:S02]  /*8870*/  F2FP.SATFINITE.E4M3.F32.PACK_AB_MERGE_C R165, R168, R165, RZ ;  /* 0x000000a5a8a5723e */ /* 0x000fe400048070ff */
[----:B------:R-:W2:Y:S01]  /*8880*/  MUFU.EX2 R173, R173 ;  /* 0x000000ad00ad7308 */ /* 0x000ea20000000800 */
[----:B0-----:R-:W-:-:S01]  /*8890*/  FADD.FTZ R12, R164, R163 ;  /* 0x000000a3a40c7221 */ /* 0x001fc20000010000 */
[----:B------:R-:W-:-:S02]  /*88a0*/  F2FP.SATFINITE.E4M3.F32.PACK_AB_MERGE_C R163, R154, R153, RZ ;  /* 0x000000999aa3723e */ /* 0x000fc400048070ff */
[----:B------:R-:W-:Y:S02]  /*88b0*/  F2FP.SATFINITE.E4M3.F32.PACK_AB_MERGE_C R154, R156, R155, R157 ;  /* 0x0000009b9c9a723e */ /* 0x000fe4000480709d */
[----:B------:R-:W-:Y:S02]  /*88c0*/  F2FP.SATFINITE.E4M3.F32.PACK_AB_MERGE_C R156, R161, R158, R165 ;  /* 0x0000009ea19c723e */ /* 0x000fe400048070a5 */
[----:B------:R-:W0:Y:S01]  /*88d0*/  MUFU.EX2 R171, R171 ;  /* 0x000000ab00ab7308 */ /* 0x000e220000000800 */
[----:B-1----:R-:W-:-:S01]  /*88e0*/  FADD.FTZ R152, R162, R167 ;  /* 0x000000a7a2987221 */ /* 0x002fc20000010000 */
[----:B------:R-:W-:Y:S02]  /*88f0*/  F2FP.SATFINITE.E4M3.F32.PACK_AB_MERGE_C R167, R4, R3, RZ ;  /* 0x0000000304a7723e */ /* 0x000fe400048070ff */
[----:B------:R-:W-:Y:S02]  /*8900*/  F2FP.SATFINITE.E4M3.F32.PACK_AB_MERGE_C R155, R14, R13, R163 ;  /* 0x0000000d0e9b723e */ /* 0x000fe400048070a3 */
[----:B------:R-:W-:-:S02]  /*8910*/  F2FP.SATFINITE.E4M3.F32.PACK_AB_MERGE_C R157, R160, R159, R167 ;  /* 0x0000009fa09d723e */ /* 0x000fc400048070a7 */
[----:B------:R-:W1:Y:S01]  /*8920*/  MUFU.EX2 R172, R172 ;  /* 0x000000ac00ac7308 */ /* 0x000e620000000800 */
[----:B--2---:R-:W-:-:S07]  /*8930*/  FADD.FTZ R21, R173, R12 ;  /* 0x0000000cad157221 */ /* 0x004fce0000010000 */
[----:B------:R-:W2:Y:S01]  /*8940*/  MUFU.EX2 R174, R174 ;  /* 0x000000ae00ae7308 */ /* 0x000ea20000000800 */
[----:B0-----:R-:W-:-:S01]  /*8950*/  FADD.FTZ R153, R171, R152 ;  /* 0x00000098ab997221 */ /* 0x001fc20000010000 */
[----:B------:R-:W-:-:S06]  /*8960*/  F2FP.SATFINITE.E4M3.F32.PACK_AB_MERGE_C R152, R178, R15, R166 ;  /* 0x0000000fb298723e */ /* 0x000fcc00048070a6 */
[----:B------:R-:W0:Y:S01]  /*8970*/  MUFU.EX2 R175, R175 ;  /* 0x000000af00af7308 */ /* 0x000e220000000800 */
[----:B-1----:R-:W-:-:S01]  /*8980*/  FADD.FTZ R4, R172, R21 ;  /* 0x00000015ac047221 */ /* 0x002fc20000010000 */
[----:B------:R-:W-:-:S03]  /*8990*/  F2FP.SATFINITE.E4M3.F32.PACK_AB_MERGE_C R172, R11, R172, RZ ;  /* 0x000000ac0bac723e */ /* 0x000fc600048070ff */
[----:B------:R-:W-:Y:S01]  /*89a0*/  FADD.FTZ R3, R11, R4 ;  /* 0x000000040b037221 */ /* 0x000fe20000010000 */
[----:B------:R-:W-:Y:S01]  /*89b0*/  F2FP.SATFINITE.E4M3.F32.PACK_AB_MERGE_C R158, R173, R164, R172 ;  /* 0x000000a4ad9e723e */ /* 0x000fe200048070ac */
[----:B--2---:R-:W-:Y:S01]  /*89c0*/  FADD.FTZ R12, R174, R153 ;  /* 0x00000099ae0c7221 */ /* 0x004fe20000010000 */
[----:B------:R-:W-:Y:S02]  /*89d0*/  F2FP.SATFINITE.E4M3.F32.PACK_AB_MERGE_C R153, R179, R10, R181 ;  /* 0x0000000ab399723e */ /* 0x000fe400048070b5 */
[C---:B0-----:R-:W-:Y:S01]  /*89e0*/  F2FP.SATFINITE.E4M3.F32.PACK_AB_MERGE_C R174, R175.reuse, R174, RZ ;  /* 0x000000aeafae723e */ /* 0x041fe200048070ff */
[----:B------:R-:W-:-:S03]  /*89f0*/  FADD.FTZ R4, R175, R12 ;  /* 0x0000000caf047221 */ /* 0x000fc60000010000 */
[----:B------:R-:W-:Y:S01]  /*8a00*/  F2FP.SATFINITE.E4M3.F32.PACK_AB_MERGE_C R159, R171, R162, R174 ;  /* 0x000000a2ab9f723e */ /* 0x000fe200048070ae */
[----:B------:R-:W-:Y:S06]  /*8a10*/  @P1 BRA `(.L_x_1191) ;  /* 0x0000000000041947 */ /* 0x000fec0003800000 */
[----:B------:R-:W-:Y:S01]  /*8a20*/  BPT.TRAP 0x1 ;  /* 0x000000040000795c */ /* 0x000fe20000300000 */
.L_x_1191:
[----:B------:R-:W-:Y:S01]  /*8a30*/  PLOP3.LUT P2, PT, PT, PT, UP0, 0x40, 0x0 ;  /* 0x000000000000781c */ /* 0x000fe20003f4e808 */
[----:B------:R0:W1:-:S12]  /*8a40*/  SYNCS.PHASECHK.TRANS64.TRYWAIT P1, [UR53+0x28450], R8 ;  /* 0x02845008ff0075a7 */ /* 0x0000580008020175 */
[----:B0-----:R-:W-:Y:S05]  /*8a50*/  @P2 BRA `(.L_x_1192) ;  /* 0x0000000000042947 */ /* 0x001fea0003800000 */
[----:B------:R-:W-:Y:S01]  /*8a60*/  BPT.TRAP 0x1 ;  /* 0x000000040000795c */ /* 0x000fe20000300000 */
.L_x_1192:
[----:B------:R-:W-:Y:S01]  /*8a70*/  VIADD R10, R195, 0x8 ;  /* 0x00000008c30a7836 */ /* 0x000fe20000000000 */
[----:B-1----:R-:W-:Y:S06]  /*8a80*/  @P1 BRA `(.L_x_1193) ;  /* 0x0000000000081947 */ /* 0x002fec0003800000 */
[----:B------:R-:W0:Y:S02]  /*8a90*/  SYNCS.PHASECHK.TRANS64.TRYWAIT P1, [UR53+0x28450], R8 ;  /* 0x02845008ff0075a7 */ /* 0x000e240008020175 */
[----:B0-----:R-:W-:Y:S05]  /*8aa0*/  @!P1 BRA `(.L_x_1194) ;  /* 0x000000b800cc9947 */ /* 0x001fea0003800000 */
.L_x_1193:
        /* <DEDUP_REMOVED lines=15> */
.L_x_1195:
[----:B------:R-:W-:Y:S01]  /*8ba0*/  UIADD3 UR53, UR53, 0x28460, URZ ;  /* 0x0002846035357890 */ /* 0x000fe2000fffe03f */
[----:B0-----:R-:W-:Y:S02]  /*8bb0*/  IMAD.MOV.U32 R11, RZ, RZ, R6 ;  /* 0x000000ffff0b7224 */ /* 0x001fe400078e0006 */
[----:B------:R-:W-:Y:S01]  /*8bc0*/  IMAD.MOV.U32 R20, RZ, RZ, R5 ;  /* 0x000000ffff147224 */ /* 0x000fe200078e0005 */
[----:B------:R-:W-:-:S09]  /*8bd0*/  UPRMT UR53, UR54, 0x654, UR53 ;  /* 0x0000065436357896 */ /* 0x000fd20008000035 */
[----:B------:R-:W-:Y:S01]  /*8be0*/  SYNCS.ARRIVE.TRANS64.RED.A1T0 RZ, [UR53], RZ ;  /* 0x000000ffffff79a7 */ /* 0x000fe20008100435 */
[----:B------:R-:W-:Y:S05]  /*8bf0*/  @P0 BRA `(.L_x_1196) ;  /* 0xffffffe000d00947 */ /* 0x000fea000383ffff */
.L_x_1185:
[----:B------:R-:W-:-:S13]  /*8c00*/  ISETP.GE.AND P0, PT, R9, UR41, PT ;  /* 0x0000002909007c0c */ /* 0x000fda000bf06270 */
[----:B------:R-:W-:Y:S05]  /*8c10*/  @!P0 BRA `(.L_x_1197) ;  /* 0x0000002800148947 */ /* 0x000fea0003800000 */
[----:B------:R-:W-:Y:S01]  /*8c20*/  IMAD.MOV.U32 R11, RZ, RZ, R6 ;  /* 0x000000ffff0b7224 */ /* 0x000fe200078e0006 */
[----:B------:R-:W-:Y:S01]  /*8c30*/  ULDC UR53, c[0x0][0x9e4] ;  /* 0x0002790000357ab9 */ /* 0x000fe20000000800 */
[----:B------:R-:W-:Y:S01]  /*8c40*/  IMAD.MOV.U32 R10, RZ, RZ, R5 ;  /* 0x000000ffff0a7224 */ /* 0x000fe200078e0005 */
[----:B------:R-:W-:Y:S01]  /*8c50*/  ULDC UR56, c[0x0][0x9dc] ;  /* 0x0002770000387ab9 */ /* 0x000fe20000000800 */
[----:B------:R-:W-:Y:S01]  /*8c60*/  ULDC UR55, c[0x0][0x288] ;  /* 0x0000a20000377ab9 */ /* 0x000fe20000000800 */
[----:B------:R-:W-:Y:S01]  /*8c70*/  ULDC UR52, c[0x0][0x988] ;  /* 0x0002620000347ab9 */ /* 0x000fe20000000800 */
[----:B------:R-:W-:-:S05]  /*8c80*/  ULDC UR54, c[0x0][0x9e0] ;  /* 0x0002780000367ab9 */ /* 0x000fca0000000800 */
.L_x_1216:
[----:B------:R-:W-:Y:S01]  /*8c90*/  UIADD3 UR42, UR42, 0x1, URZ ;  /* 0x000000012a2a7890 */ /* 0x000fe2000fffe03f */
[----:B------:R-:W-:-:S03]  /*8ca0*/  PLOP3.LUT P0, PT, PT, PT, UP0, 0x40, 0x0 ;  /* 0x000000000000781c */ /* 0x000fc60003f0e808 */
[----:B------:R-:W-:-:S04]  /*8cb0*/  UISETP.NE.AND UP1, UPT, UR42, 0x2, UPT ;  /* 0x000000022a00788c */ /* 0x000fc8000bf25270 */
[----:B------:R-:W-:Y:S02]  /*8cc0*/  USEL UR6, URZ, 0x1, UP1 ;  /* 0x000000013f067887 */ /* 0x000fe40008800000 */
[----:B------:R-:W-:Y:S02]  /*8cd0*/  USEL UR42, UR42, URZ, UP1 ;  /* 0x0000003f2a2a7287 */ /* 0x000fe40008800000 */
[----:B------:R-:W-:Y:S02]  /*8ce0*/  ULOP3.LUT UR43, UR43, UR6, URZ, 0x3c, !UPT ;  /* 0x000000062b2b7292 */ /* 0x000fe4000f8e3c3f */
[----:B------:R-:W-:Y:S10]  /*8cf0*/  @P0 BRA `(.L_x_1198) ;  /* 0x0000000000040947 */ /* 0x000ff40003800000 */
[----:B------:R-:W-:Y:S01]  /*8d00*/  BPT.TRAP 0x1 ;  /* 0x000000040000795c */ /* 0x000fe20000300000 */
.L_x_1198:
        /* <DEDUP_REMOVED lines=10> */
.L_x_1199:
[----:B-1----:R-:W-:Y:S05]  /*8db0*/  @P0 BRA `(.L_x_1200) ;  /* 0x0000000000080947 */ /* 0x002fea0003800000 */
[----:B------:R-:W1:Y:S02]  /*8dc0*/  SYNCS.PHASECHK.TRANS64.TRYWAIT P0, [UR57+0x28430], R8 ;  /* 0x02843008ff0075a7 */ /* 0x000e640008000179 */
[----:B-1----:R-:W-:Y:S05]  /*8dd0*/  @!P0 BRA `(.L_x_1201) ;  /* 0x000000b800188947 */ /* 0x002fea0003800000 */
.L_x_1200:
        /* <DEDUP_REMOVED lines=47> */
.L_x_1202:
[----:B------:R-:W-:Y:S01]  /*90d0*/  UISETP.NE.AND UP2, UPT, UR47, URZ, UPT ;  /* 0x0000003f2f00728c */ /* 0x000fe2000bf45270 */
[C---:B------:R-:W-:Y:S01]  /*90e0*/  FMUL.FTZ R195, R0.reuse, R153 ;  /* 0x0000009900c37220 */ /* 0x040fe20000410000 */
[C---:B------:R-:W-:Y:S01]  /*90f0*/  FMUL.FTZ R153, R0.reuse, R167 ;  /* 0x000000a700997220 */ /* 0x040fe20000410000 */
[C---:B------:R-:W-:Y:S01]  /*9100*/  FMUL.FTZ R167, R0.reuse, R172 ;  /* 0x000000ac00a77220 */ /* 0x040fe20000410000 */
[----:B------:R-:W-:Y:S01]  /*9110*/  FMUL.FTZ R13, R0, R155 ;  /* 0x0000009b000d7220 */ /* 0x000fe20000410000 */
[----:B------:R-:W-:Y:S01]  /*9120*/  VIADD R172, R18, UR37 ;  /* 0x0000002512ac7c36 */ /* 0x000fe20008000000 */
[----:B------:R-:W-:Y:S01]  /*9130*/  PLOP3.LUT P0, PT, PT, PT, UP2, 0x80, 0x0 ;  /* 0x000000000000781c */ /* 0x000fe20003f0f028 */
[C---:B------:R-:W-:Y:S01]  /*9140*/  FMUL.FTZ R155, R0.reuse, R171 ;  /* 0x000000ab009b7220 */ /* 0x040fe20000410000 */
[----:B------:R-:W-:Y:S01]  /*9150*/  PLOP3.LUT P1, PT, PT, PT, UP2, 0x80, 0x0 ;  /* 0x000000000000781c */ /* 0x000fe20003f2f028 */
[----:B------:R-:W3:Y:S01]  /*9160*/  LDC R171, c[0x0][0x2f0] ;  /* 0x0000bc00ffab7b82 */ /* 0x000ee20000000800 */
[C---:B------:R-:W-:Y:S01]  /*9170*/  FMUL.FTZ R12, R0.reuse, R154 ;  /* 0x0000009a000c7220 */ /* 0x040fe20000410000 */
[----:B------:R-:W-:Y:S01]  /*9180*/  @UP2 ULDC UR6, c[0x0][0x44c] ;  /* 0x0001130000062ab9 */ /* 0x000fe20000000800 */
[C---:B------:R-:W-:Y:S01]  /*9190*/  FMUL.FTZ R154, R0.reuse, R170 ;  /* 0x000000aa009a7220 */ /* 0x040fe20000410000 */
[----:B------:R-:W-:Y:S01]  /*91a0*/  FMUL.FTZ R197, R0, R157 ;  /* 0x0000009d00c57220 */ /* 0x000fe20000410000 */
[----:B------:R-:W-:-:S02]  /*91b0*/  IMAD.SHL.U32 R170, R9, 0x40, RZ ;  /* 0x0000004009aa7824 */ /* 0x000fc400078e00ff */
[C---:B------:R-:W-:Y:S01]  /*91c0*/  FMUL.FTZ R157, R0.reuse, R175 ;  /* 0x000000af009d7220 */ /* 0x040fe20000410000 */
[C---:B------:R-:W-:Y:S01]  /*91d0*/  FMUL.FTZ R21, R0.reuse, R163 ;  /* 0x000000a300157220 */ /* 0x040fe20000410000 */
[----:B------:R-:W-:Y:S01]  /*91e0*/  UISETP.NE.AND UP1, UPT, UR46, URZ, UPT ;  /* 0x0000003f2e00728c */ /* 0x000fe2000bf25270 */
[----:B------:R-:W-:Y:S01]  /*91f0*/  FMUL.FTZ R20, R0, R162 ;  /* 0x000000a200147220 */ /* 0x000fe20000410000 */
        /* <DEDUP_REMOVED lines=30> */
[----:B------:R-:W4:Y:S01]  /*93e0*/  MUFU.TANH R5, R5 ;  /* 0x0000000500057308 */ /* 0x000f220000002400 */
[----:B------:R-:W-:Y:S01]  /*93f0*/  SYNCS.ARRIVE.TRANS64.RED.A1T0 RZ, [UR6], RZ ;  /* 0x000000ffffff79a7 */ /* 0x000fe20008100406 */
[----:B---3--:R-:W-:Y:S01]  /*9400*/  IMAD R6, R171, UR39, R6 ;  /* 0x00000027ab067c24 */ /* 0x008fe2000f8e0206 */
[----:B------:R-:W-:-:S03]  /*9410*/  ULOP3.LUT UR6, URZ, UR56, URZ, 0x33, !UPT ;  /* 0x000000383f067292 */ /* 0x000fc6000f8e333f */
[----:B------:R-:W-:Y:S02]  /*9420*/  VIADD R6, R6, -UR55 ;  /* 0x8000003706067c36 */ /* 0x000fe40008000000 */
[----:B------:R-:W3:Y:S02]  /*9430*/  MUFU.TANH R195, R195 ;  /* 0x000000c300c37308 */ /* 0x000ee40000002400 */
[C---:B------:R-:W-:Y:S02]  /*9440*/  VIADD R176, R6.reuse, UR54 ;  /* 0x0000003606b07c36 */ /* 0x040fe40008000000 */
[----:B------:R-:W-:Y:S02]  /*9450*/  VIADD R180, R6, UR6 ;  /* 0x0000000606b47c36 */ /* 0x000fe40008000000 */
[----:B-1----:R-:W-:Y:S02]  /*9460*/  IMAD.IADD R173, R176, 0x1, R175 ;  /* 0x00000001b0ad7824 */ /* 0x002fe400078e02af */
[----:B------:R-:W1:Y:S01]  /*9470*/  MUFU.TANH R12, R12 ;  /* 0x0000000c000c7308 */ /* 0x000e620000002400 */
[----:B------:R-:W-:-:S07]  /*9480*/  IMAD.IADD R174, R175, 0x1, R180 ;  /* 0x00000001afae7824 */ /* 0x000fce00078e02b4 */
        /* <DEDUP_REMOVED lines=32> */
[----:B------:R-:W-:-:S05]  /*9690*/  VIADD R175, R6, -UR55 ;  /* 0x8000003706af7c36 */ /* 0x000fca0008000000 */
        /* <DEDUP_REMOVED lines=10> */
.L_x_1205:
[----:B------:R-:W-:-:S05]  /*9740*/  IMAD.U32 R182, RZ, RZ, UR53 ;  /* 0x00000035ffb67e24 */ /* 0x000fca000f8e00ff */
[----:B------:R-:W-:-:S13]  /*9750*/  ISETP.NE.AND P0, PT, R182, 0x1, PT ;  /* 0x00000001b600780c */ /* 0x000fda0003f05270 */
[----:B------:R-:W1:Y:S02]  /*9760*/  @P0 LDC.64 R6, c[0x0][0x9e8] ;  /* 0x00027a00ff060b82 */ /* 0x000e640000000a00 */
[----:B-1----:R-:W-:-:S05]  /*9770*/  @P0 IMAD.HI.U32 R6, R175, R6, RZ ;  /* 0x00000006af060227 */ /* 0x002fca00078e00ff */
[----:B------:R-:W-:-:S07]  /*9780*/  @P0 SHF.R.U32.HI R175, RZ, R7, R6 ;  /* 0x00000007ffaf0219 */ /* 0x000fce0000011606 */
.L_x_1206:
[----:B------:R-:W-:Y:S05]  /*9790*/  BSYNC B0 ;  /* 0x0000000000007941 */ /* 0x000fea0003800000 */
.L_x_1204:
[----:B------:R-:W-:-:S04]  /*97a0*/  IMAD R175, R175, R182, -R170 ;  /* 0x000000b6afaf7224 */ /* 0x000fc800078e0aaa */
[----:B------:R-:W-:-:S05]  /*97b0*/  IMAD R175, R16, -0x2, R175 ;  /* 0xfffffffe10af7824 */ /* 0x000fca00078e02af */
[----:B------:R-:W-:Y:S02]  /*97c0*/  VIADDMNMX R173, R175, R182, R173, PT ;  /* 0x000000b6afad7246 */ /* 0x000fe400038001ad */
[----:B------:R-:W-:-:S07]  /*97d0*/  VIMNMX R174, R174, R175, !PT ;  /* 0x000000afaeae7248 */ /* 0x000fce0007fe0100 */
.L_x_1203:
[----:B------:R-:W-:Y:S01]  /*97e0*/  ISETP.GT.AND P0, PT, R9, -0x1, PT ;  /* 0xffffffff0900780c */ /* 0x000fe20003f04270 */
[----:B------:R-:W1:Y:S01]  /*97f0*/  SHFL.IDX PT, R7, R172, 0x1, 0x1c1f ;  /* 0x003c1f00ac077f89 */ /* 0x000e6200000e0000 */
[----:B------:R-:W-:Y:S02]  /*9800*/  UISETP.NE.AND UP1, UPT, UR46, URZ, UPT ;  /* 0x0000003f2e00728c */ /* 0x000fe4000bf25270 */
[C---:B------:R-:W-:Y:S02]  /*9810*/  ISETP.GT.AND P5, PT, R174.reuse, RZ, P0 ;  /* 0x000000ffae00720c */ /* 0x040fe400007a4270 */
[C---:B------:R-:W-:Y:S02]  /*9820*/  ISETP.GT.AND P6, PT, R174.reuse, 0x1, P0 ;  /* 0x00000001ae00780c */ /* 0x040fe400007c4270 */
[C---:B------:R-:W-:Y:S02]  /*9830*/  ISETP.GT.AND P1, PT, R174.reuse, 0x8, P0 ;  /* 0x00000008ae00780c */ /* 0x040fe40000724270 */
[----:B------:R-:W-:-:S02]  /*9840*/  ISETP.GT.AND P4, PT, R174, 0x9, P0 ;  /* 0x00000009ae00780c */ /* 0x000fc40000784270 */
[C---:B------:R-:W-:Y:S02]  /*9850*/  ISETP.LT.OR P5, PT, R173.reuse, 0x1, P5 ;  /* 0x00000001ad00780c */ /* 0x040fe40002fa1670 */
[C---:B------:R-:W-:Y:S02]  /*9860*/  ISETP.LT.OR P6, PT, R173.reuse, 0x2, P6 ;  /* 0x00000002ad00780c */ /* 0x040fe400037c1670 */
[C---:B------:R-:W-:Y:S02]  /*9870*/  ISETP.LT.OR P1, PT, R173.reuse, 0x9, P1 ;  /* 0x00000009ad00780c */ /* 0x040fe40000f21670 */
[----:B------:R-:W-:Y:S02]  /*9880*/  ISETP.LT.OR P4, PT, R173, 0xa, P4 ;  /* 0x0000000aad00780c */ /* 0x000fe40002781670 */
[----:B------:R-:W-:Y:S02]  /*9890*/  ISETP.GT.AND P3, PT, R174, 0x10, P0 ;  /* 0x00000010ae00780c */ /* 0x000fe40000764270 */
[----:B------:R-:W-:-:S02]  /*98a0*/  FSEL R175, R5, -INF , !P5 ;  /* 0xff80000005af7808 */ /* 0x000fc40006800000 */
[----:B------:R-:W-:Y:S02]  /*98b0*/  FSEL R195, R195, -INF , !P6 ;  /* 0xff800000c3c37808 */ /* 0x000fe40007000000 */
[----:B0-----:R-:W-:Y:S02]  /*98c0*/  FSEL R196, R196, -INF , !P1 ;  /* 0xff800000c4c47808 */ /* 0x001fe40004800000 */
[----:B------:R-:W-:Y:S02]  /*98d0*/  FSEL R197, R197, -INF , !P4 ;  /* 0xff800000c5c57808 */ /* 0x000fe40006000000 */
[C---:B------:R-:W-:Y:S02]  /*98e0*/  ISETP.GT.AND P2, PT, R174.reuse, 0x11, P0 ;  /* 0x00000011ae00780c */ /* 0x040fe40000744270 */
[C---:B------:R-:W-:Y:S02]  /*98f0*/  ISETP.GT.AND P5, PT, R174.reuse, 0x18, P0 ;  /* 0x00000018ae00780c */ /* 0x040fe400007a4270 */
[----:B------:R-:W-:-:S02]  /*9900*/  ISETP.GT.AND P6, PT, R174, 0x19, P0 ;  /* 0x00000019ae00780c */ /* 0x000fc400007c4270 */
[C---:B------:R-:W-:Y:S02]  /*9910*/  ISETP.GT.AND P1, PT, R174.reuse, 0x20, P0 ;  /* 0x00000020ae00780c */ /* 0x040fe40000724270 */
[----:B------:R-:W-:Y:S02]  /*9920*/  ISETP.GT.AND P4, PT, R174, 0x21, P0 ;  /* 0x00000021ae00780c */ /* 0x000fe40000784270 */
[C---:B------:R-:W-:Y:S02]  /*9930*/  ISETP.LT.OR P3, PT, R173.reuse, 0x11, P3 ;  /* 0x00000011ad00780c */ /* 0x040fe40001f61670 */
[C---:B------:R-:W-:Y:S02]  /*9940*/  ISETP.LT.OR P2, PT, R173.reuse, 0x12, P2 ;  /* 0x00000012ad00780c */ /* 0x040fe40001741670 */
[C---:B------:R-:W-:Y:S02]  /*9950*/  ISETP.LT.OR P5, PT, R173.reuse, 0x19, P5 ;  /* 0x00000019ad00780c */ /* 0x040fe40002fa1670 */
[----:B------:R-:W-:-:S02]  /*9960*/  ISETP.LT.OR P6, PT, R173, 0x1a, P6 ;  /* 0x0000001aad00780c */ /* 0x000fc400037c1670 */
[C---:B------:R-:W-:Y:S02]  /*9970*/  ISETP.LT.OR P1, PT, R173.reuse, 0x21, P1 ;  /* 0x00000021ad00780c */ /* 0x040fe40000f21670 */
[----:B------:R-:W-:Y:S02]  /*9980*/  ISETP.LT.OR P4, PT, R173, 0x22, P4 ;  /* 0x00000022ad00780c */ /* 0x000fe40002781670 */
[----:B------:R-:W-:Y:S02]  /*9990*/  FSEL R198, R198, -INF , !P3 ;  /* 0xff800000c6c67808 */ /* 0x000fe40005800000 */
[----:B------:R-:W-:Y:S02]  /*99a0*/  ISETP.GT.AND P3, PT, R174, 0x28, P0 ;  /* 0x00000028ae00780c */ /* 0x000fe40000764270 */
[----:B------:R-:W-:Y:S02]  /*99b0*/  FSEL R199, R199, -INF , !P2 ;  /* 0xff800000c7c77808 */ /* 0x000fe40005000000 */
[----:B------:R-:W-:-:S02]  /*99c0*/  FSEL R162, R162, -INF , !P5 ;  /* 0xff800000a2a27808 */ /* 0x000fc40006800000 */
[----:B------:R-:W-:Y:S02]  /*99d0*/  FSEL R163, R163, -INF , !P6 ;  /* 0xff800000a3a37808 */ /* 0x000fe40007000000 */
[----:B------:R-:W-:Y:S02]  /*99e0*/  FSEL R164, R164, -INF , !P1 ;  /* 0xff800000a4a47808 */ /* 0x000fe40004800000 */
[----:B------:R-:W-:Y:S02]  /*99f0*/  FSEL R165, R165, -INF , !P4 ;  /* 0xff800000a5a57808 */ /* 0x000fe40006000000 */
[C---:B------:R-:W-:Y:S02]  /*9a00*/  ISETP.GT.AND P2, PT, R174.reuse, 0x29, P0 ;  /* 0x00000029ae00780c */ /* 0x040fe40000744270 */
[C---:B------:R-:W-:Y:S02]  /*9a10*/  ISETP.GT.AND P5, PT, R174.reuse, 0x30, P0 ;  /* 0x00000030ae00780c */ /* 0x040fe400007a4270 */
[----:B------:R-:W-:-:S02]  /*9a20*/  ISETP.GT.AND P6, PT, R174, 0x31, P0 ;  /* 0x00000031ae00780c */ /* 0x000fc400007c4270 */
[C---:B------:R-:W-:Y:S02]  /*9a30*/  ISETP.GT.AND P1, PT, R174.reuse, 0x38, P0 ;  /* 0x00000038ae00780c */ /* 0x040fe40000724270 */
[----:B------:R-:W-:Y:S01]  /*9a40*/  ISETP.GT.AND P4, PT, R174, 0x39, P0 ;  /* 0x00000039ae00780c */ /* 0x000fe20000784270 */
[--C-:B-1----:R-:W-:Y:S01]  /*9a50*/  IMAD.IADD R174, R176, 0x1, R7.reuse ;  /* 0x00000001b0ae7824 */ /* 0x102fe200078e0207 */
[C---:B------:R-:W-:Y:S01]  /*9a60*/  ISETP.LT.OR P3, PT, R173.reuse, 0x29, P3 ;  /* 0x00000029ad00780c */ /* 0x040fe20001f61670 */
[----:B------:R-:W-:Y:S01]  /*9a70*/  IMAD.IADD R176, R180, 0x1, R7 ;  /* 0x00000001b4b07824 */ /* 0x000fe200078e0207 */
[C---:B------:R-:W-:Y:S02]  /*9a80*/  ISETP.LT.OR P2, PT, R173.reuse, 0x2a, P2 ;  /* 0x0000002aad00780c */ /* 0x040fe40001741670 */
[C---:B------:R-:W-:Y:S02]  /*9a90*/  ISETP.LT.OR P5, PT, R173.reuse, 0x31, P5 ;  /* 0x00000031ad00780c */ /* 0x040fe40002fa1670 */
[----:B------:R-:W-:-:S02]  /*9aa0*/  ISETP.LT.OR P6, PT, R173, 0x32, P6 ;  /* 0x00000032ad00780c */ /* 0x000fc400037c1670 */
[C---:B------:R-:W-:Y:S02]  /*9ab0*/  ISETP.LT.OR P1, PT, R173.reuse, 0x39, P1 ;  /* 0x00000039ad00780c */ /* 0x040fe40000f21670 */
[----:B------:R-:W-:Y:S02]  /*9ac0*/  ISETP.LT.OR P4, PT, R173, 0x3a, P4 ;  /* 0x0000003aad00780c */ /* 0x000fe40002781670 */
[----:B------:R-:W-:Y:S02]  /*9ad0*/  FSEL R173, R167, -INF , !P3 ;  /* 0xff800000a7ad7808 */ /* 0x000fe40005800000 */
[----:B------:R-:W-:Y:S02]  /*9ae0*/  PLOP3.LUT P3, PT, PT, PT, UP1, 0x40, 0x0 ;  /* 0x000000000000781c */ /* 0x000fe40003f6e818 */
[----:B------:R-:W-:Y:S02]  /*9af0*/  FSEL R172, R166, -INF , !P2 ;  /* 0xff800000a6ac7808 */ /* 0x000fe40005000000 */
[----:B------:R-:W-:-:S02]  /*9b00*/  FSEL R168, R168, -INF , !P5 ;  /* 0xff800000a8a87808 */ /* 0x000fc40006800000 */
[----:B------:R-:W-:Y:S02]  /*9b10*/  FSEL R169, R169, -INF , !P6 ;  /* 0xff800000a9a97808 */ /* 0x000fe40007000000 */
[----:B------:R-:W-:Y:S02]  /*9b20*/  FSEL R167, R177, -INF , !P1 ;  /* 0xff800000b1a77808 */ /* 0x000fe40004800000 */
[----:B------:R-:W-:-:S03]  /*9b30*/  FSEL R166, R178, -INF , !P4 ;  /* 0xff800000b2a67808 */ /* 0x000fc60006000000 */
[----:B------:R-:W-:Y:S05]  /*9b40*/  @P3 BRA `(.L_x_1207) ;  /* 0x00000000005c3947 */ /* 0x000fea0003800000 */
        /* <DEDUP_REMOVED lines=13> */
.L_x_1209:
[----:B------:R-:W-:-:S05]  /*9c20*/  IMAD.U32 R5, RZ, RZ, UR53 ;  /* 0x00000035ff057e24 */ /* 0x000fca000f8e00ff */
[----:B------:R-:W-:-:S13]  /*9c30*/  ISETP.NE.AND P1, PT, R5, 0x1, PT ;  /* 0x000000010500780c */ /* 0x000fda0003f25270 */
[----:B------:R-:W0:Y:S02]  /*9c40*/  @P1 LDC.64 R6, c[0x0][0x9e8] ;  /* 0x00027a00ff061b82 */ /* 0x000e240000000a00 */
[----:B0-----:R-:W-:-:S05]  /*9c50*/  @P1 IMAD.HI.U32 R6, R171, R6, RZ ;  /* 0x00000006ab061227 */ /* 0x001fca00078e00ff */
[----:B------:R-:W-:-:S07]  /*9c60*/  @P1 SHF.R.U32.HI R171, RZ, R7, R6 ;  /* 0x00000007ffab1219 */ /* 0x000fce0000011606 */
.L_x_1210:
[----:B------:R-:W-:Y:S05]  /*9c70*/  BSYNC B0 ;  /* 0x0000000000007941 */ /* 0x000fea0003800000 */
.L_x_1208:
[----:B------:R-:W-:-:S04]  /*9c80*/  IMAD R171, R171, R5, -R170 ;  /* 0x00000005abab7224 */ /* 0x000fc800078e0aaa */
[----:B------:R-:W-:-:S05]  /*9c90*/  IMAD R171, R16, -0x2, R171 ;  /* 0xfffffffe10ab7824 */ /* 0x000fca00078e02ab */
[----:B------:R-:W-:Y:S02]  /*9ca0*/  VIADDMNMX R174, R171, R5, R174, PT ;  /* 0x00000005abae7246 */ /* 0x000fe400038001ae */
[----:B------:R-:W-:-:S07]  /*9cb0*/  VIMNMX R176, R176, R171, !PT ;  /* 0x000000abb0b07248 */ /* 0x000fce0007fe0100 */
.L_x_1207:
[----:B------:R-:W-:Y:S01]  /*9cc0*/  FMNMX.FTZ R6, R175, R10, !PT ;  /* 0x0000000aaf067209 */ /* 0x000fe20007810000 */
[----:B------:R-:W-:Y:S01]  /*9cd0*/  UMOV UR10, UR52 ;  /* 0x00000034000a7c82 */ /* 0x000fe20008000000 */
[C---:B------:R-:W-:Y:S02]  /*9ce0*/  ISETP.GT.AND P1, PT, R176.reuse, RZ, P0 ;  /* 0x000000ffb000720c */ /* 0x040fe40000724270 */
        /* <DEDUP_REMOVED lines=38> */
[----:B------:R-:W-:Y:S02]  /*9f50*/  ISETP.GT.AND P4, PT, R176, 0x20, P0 ;  /* 0x00000020b000780c */ /* 0x000fe40000784270 */
[----:B------:R-:W-:Y:S02]  /*9f60*/  FSEL R152, R152, -INF , !P2 ;  /* 0xff80000098987808 */ /* 0x000fe40005000000 */
[----:B------:R-:W-:-:S02]  /*9f70*/  ISETP.GT.AND P1, PT, R176, 0x21, P0 ;  /* 0x00000021b000780c */ /* 0x000fc40000724270 */
[C---:B------:R-:W-:Y:S02]  /*9f80*/  ISETP.LT.OR P4, PT, R174.reuse, 0x21, P4 ;  /* 0x00000021ae00780c */ /* 0x040fe40002781670 */
[----:B------:R-:W-:Y:S02]  /*9f90*/  ISETP.LT.OR P1, PT, R174, 0x22, P1 ;  /* 0x00000022ae00780c */ /* 0x000fe40000f21670 */
[----:B------:R-:W-:Y:S02]  /*9fa0*/  ISETP.GT.AND P5, PT, R176, 0x28, P0 ;  /* 0x00000028b000780c */ /* 0x000fe400007a4270 */
[----:B0-----:R-:W-:Y:S02]  /*9fb0*/  FMNMX.FTZ R7, R6, R5, !PT ;  /* 0x0000000506077209 */ /* 0x001fe40007810000 */
[----:B------:R-:W-:Y:S02]  /*9fc0*/  FMNMX.FTZ R6, R12, R11, !PT ;  /* 0x0000000b0c067209 */ /* 0x000fe40007810000 */
[----:B------:R-:W-:Y:S01]  /*9fd0*/  FSEL R154, R154, -INF , !P4 ;  /* 0xff8000009a9a7808 */ /* 0x000fe20006000000 */
[----:B------:R-:W0:Y:S01]  /*9fe0*/  SHFL.BFLY PT, R170, R7, 0x1, 0x1f ;  /* 0x0c201f0007aa7f89 */ /* 0x000e2200000e0000 */
[----:B------:R-:W-:-:S02]  /*9ff0*/  FSEL R155, R155, -INF , !P1 ;  /* 0xff8000009b9b7808 */ /* 0x000fc40004800000 */
[C---:B------:R-:W-:Y:S02]  /*a000*/  ISETP.GT.AND P6, PT, R176.reuse, 0x29, P0 ;  /* 0x00000029b000780c */ /* 0x040fe400007c4270 */
[C---:B------:R-:W-:Y:S02]  /*a010*/  ISETP.GT.AND P2, PT, R176.reuse, 0x30, P0 ;  /* 0x00000030b000780c */ /* 0x040fe40000744270 */
[C---:B------:R-:W-:Y:S02]  /*a020*/  ISETP.GT.AND P4, PT, R176.reuse, 0x31, P0 ;  /* 0x00000031b000780c */ /* 0x040fe40000784270 */
[C---:B------:R-:W-:Y:S02]  /*a030*/  ISETP.GT.AND P1, PT, R176.reuse, 0x38, P0 ;  /* 0x00000038b000780c */ /* 0x040fe40000724270 */
[----:B------:R-:W-:Y:S02]  /*a040*/  ISETP.GT.AND P0, PT, R176, 0x39, P0 ;  /* 0x00000039b000780c */ /* 0x000fe40000704270 */
[----:B------:R-:W-:-:S02]  /*a050*/  ISETP.LT.OR P5, PT, R174, 0x29, P5 ;  /* 0x00000029ae00780c */ /* 0x000fc40002fa1670 */
[----:B------:R-:W-:Y:S02]  /*a060*/  ISETP.LT.OR P6, PT, R174, 0x2a, P6 ;  /* 0x0000002aae00780c */ /* 0x000fe400037c1670 */
[----:B------:R-:W-:Y:S02]  /*a070*/  FSEL R156, R156, -INF , !P5 ;  /* 0xff8000009c9c7808 */ /* 0x000fe40006800000 */
[C---:B------:R-:W-:Y:S02]  /*a080*/  ISETP.LT.OR P2, PT, R174.reuse, 0x31, P2 ;  /* 0x00000031ae00780c */ /* 0x040fe40001741670 */
[----:B------:R-:W-:Y:S02]  /*a090*/  FSEL R157, R157, -INF , !P6 ;  /* 0xff8000009d9d7808 */ /* 0x000fe40007000000 */
        /* <DEDUP_REMOVED lines=31> */
[----:B------:R-:W-:Y:S01]  /*a290*/  FSEL R171, R159, -INF , !P4 ;  /* 0xff8000009fab7808 */ /* 0x000fe20006000000 */
[--C-:B------:R-:W-:Y:S01]  /*a2a0*/  FFMA.FTZ R172, R172, UR10, -R6.reuse ;  /* 0x0000000aacac7c23 */ /* 0x100fe20008010806 */
[----:B0-----:R-:W-:Y:S01]  /*a2b0*/  FMNMX.FTZ R175, R157, R176, !PT ;  /* 0x000000b09daf7209 */ /* 0x001fe20007810000 */
[--C-:B------:R-:W-:Y:S01]  /*a2c0*/  FFMA.FTZ R168, R168, UR10, -R6.reuse ;  /* 0x0000000aa8a87c23 */ /* 0x100fe20008010806 */
[----:B------:R-:W-:-:S01]  /*a2d0*/  FFMA.FTZ R169, R169, UR10, -R6 ;  /* 0x0000000aa9a97c23 */ /* 0x000fc20008010806 */
[--C-:B------:R-:W-:Y:S01]  /*a2e0*/  FFMA.FTZ R167, R167, UR10, -R6.reuse ;  /* 0x0000000aa7a77c23 */ /* 0x100fe20008010806 */
[----:B------:R-:W-:Y:S01]  /*a2f0*/  FMNMX.FTZ R176, R158, R175, !PT ;  /* 0x000000af9eb07209 */ /* 0x000fe20007810000 */
[----:B------:R-:W-:Y:S01]  /*a300*/  FFMA.FTZ R180, R166, UR10, -R6 ;  /* 0x0000000aa6b47c23 */ /* 0x000fe20008010806 */
[----:B------:R-:W-:Y:S01]  /*a310*/  FSEL R173, R5, RZ, P3 ;  /* 0x000000ff05ad7208 */ /* 0x000fe20001800000 */
[----:B------:R-:W-:Y:S01]  /*a320*/  MUFU.EX2 R7, R7 ;  /* 0x0000000700077308 */ /* 0x000fe20000000800 */
[----:B------:R-:W-:-:S03]  /*a330*/  FMNMX.FTZ R175, R171, R176, !PT ;  /* 0x000000b0abaf7209 */ /* 0x000fc60007810000 */
[----:B------:R-:W-:Y:S01]  /*a340*/  FADD.FTZ R173, -R173, R10 ;  /* 0x0000000aadad7221 */ /* 0x000fe20000010100 */
[----:B------:R-:W-:Y:S01]  /*a350*/  FMNMX.FTZ R176, R160, R175, !PT ;  /* 0x000000afa0b07209 */ /* 0x000fe20007810000 */
[--C-:B------:R-:W-:Y:S02]  /*a360*/  FFMA.FTZ R175, R198, UR10, -R6.reuse ;  /* 0x0000000ac6af7c23 */ /* 0x100fe40008010806 */
[----:B------:R-:W-:Y:S01]  /*a370*/  FMUL.FTZ R173, R173, UR10 ;  /* 0x0000000aadad7c20 */ /* 0x000fe20008410000 */
[----:B------:R-:W-:Y:S01]  /*a380*/  FMNMX.FTZ R178, R161, R176, !PT ;  /* 0x000000b0a1b27209 */ /* 0x000fe20007810000 */
[----:B------:R-:W-:-:S01]  /*a390*/  FFMA.FTZ R176, R199, UR10, -R6 ;  /* 0x0000000ac7b07c23 */ /* 0x000fc20008010806 */
[----:B------:R-:W-:Y:S03]  /*a3a0*/  MUFU.EX2 R159, R196 ;  /* 0x000000c4009f7308 */ /* 0x000fe60000000800 */
[----:B------:R-:W0:Y:S05]  /*a3b0*/  SHFL.BFLY PT, R179, R178, 0x2, 0x1f ;  /* 0x0c401f00b2b37f89 */ /* 0x000e2a00000e0000 */
[----:B------:R-:W1:Y:S08]  /*a3c0*/  MUFU.EX2 R173, R173 ;  /* 0x000000ad00ad7308 */ /* 0x000e700000000800 */
[----:B------:R-:W-:Y:S08]  /*a3d0*/  MUFU.EX2 R174, R174 ;  /* 0x000000ae00ae7308 */ /* 0x000ff00000000800 */
[----:B------:R-:W-:Y:S01]  /*a3e0*/  MUFU.EX2 R175, R175 ;  /* 0x000000af00af7308 */ /* 0x000fe20000000800 */
[-C--:B-1----:R-:W-:Y:S01]  /*a3f0*/  FMUL.FTZ R24, R24, R173.reuse ;  /* 0x000000ad18187220 */ /* 0x082fe20000410000 */
[----:B------:R-:W-:Y:S01]  /*a400*/  FMUL.FTZ R25, R25, R173 ;  /* 0x000000ad19197220 */ /* 0x000fe20000410000 */
[----:B0-----:R-:W-:Y:S01]  /*a410*/  FMNMX.FTZ R179, R178, R179, !PT ;  /* 0x000000b3b2b37209 */ /* 0x001fe20007810000 */
[-C--:B------:R-:W-:Y:S01]  /*a420*/  FMUL.FTZ R28, R28, R173.reuse ;  /* 0x000000ad1c1c7220 */ /* 0x080fe20000410000 */
[-C--:B------:R-:W-:Y:S01]  /*a430*/  FMUL.FTZ R29, R29, R173.reuse ;  /* 0x000000ad1d1d7220 */ /* 0x080fe20000410000 */
[-C--:B------:R-:W-:Y:S01]  /*a440*/  FMUL.FTZ R32, R32, R173.reuse ;  /* 0x000000ad20207220 */ /* 0x080fe20000410000 */
[-C--:B------:R-:W-:Y:S01]  /*a450*/  FMUL.FTZ R33, R33, R173.reuse ;  /* 0x000000ad21217220 */ /* 0x080fe20000410000 */
[----:B------:R-:W0:Y:S01]  /*a460*/  SHFL.BFLY PT, R178, R179, 0x1, 0x1f ;  /* 0x0c201f00b3b27f89 */ /* 0x000e2200000e0000 */
[----:B------:R1:W-:Y:S01]  /*a470*/  MUFU.EX2 R10, R180 ;  /* 0x000000b4000a7308 */ /* 0x0003e20000000800 */
        /* <DEDUP_REMOVED lines=40> */
[----:B------:R-:W-:-:S01]  /*a700*/  FFMA.FTZ R20, R21, UR10, -R166 ;  /* 0x0000000a15147c23 */ /* 0x000fc200080108a6 */
[--C-:B------:R-:W-:Y:S01]  /*a710*/  FFMA.FTZ R21, R152, UR10, -R166.reuse ;  /* 0x0000000a98157c23 */ /* 0x100fe200080108a6 */
[----:B------:R-:W-:Y:S01]  /*a720*/  FSEL R152, R6, RZ, P0 ;  /* 0x000000ff06987208 */ /* 0x000fe20000000000 */
[----:B------:R-:W-:Y:S01]  /*a730*/  MUFU.EX2 R179, R179 ;  /* 0x000000b300b37308 */ /* 0x000fe20000000800 */
[----:B------:R-:W-:-:S01]  /*a740*/  FFMA.FTZ R14, R14, UR10, -R166 ;  /* 0x0000000a0e0e7c23 */ /* 0x000fc200080108a6 */
[--C-:B------:R-:W-:Y:S01]  /*a750*/  FFMA.FTZ R15, R15, UR10, -R166.reuse ;  /* 0x0000000a0f0f7c23 */ /* 0x100fe200080108a6 */
[----:B-1----:R-:W-:-:S01]  /*a760*/  FFMA.FTZ R180, R155, UR10, -R166 ;  /* 0x0000000a9bb47c23 */ /* 0x002fc200080108a6 */
[----:B------:R-:W-:Y:S01]  /*a770*/  FADD.FTZ R11, -R152, R11 ;  /* 0x0000000b980b7221 */ /* 0x000fe20000010100 */
[----:B------:R-:W-:-:S01]  /*a780*/  FFMA.FTZ R153, R153, UR10, -R166 ;  /* 0x0000000a99997c23 */ /* 0x000fc200080108a6 */
[--C-:B------:R-:W-:Y:S01]  /*a790*/  FFMA.FTZ R156, R156, UR10, -R166.reuse ;  /* 0x0000000a9c9c7c23 */ /* 0x100fe200080108a6 */
[----:B------:R-:W-:-:S01]  /*a7a0*/  FFMA.FTZ R157, R157, UR10, -R166 ;  /* 0x0000000a9d9d7c23 */ /* 0x000fc200080108a6 */
[----:B------:R-:W-:Y:S01]  /*a7b0*/  FMUL.FTZ R178, R11, UR10 ;  /* 0x0000000a0bb27c20 */ /* 0x000fe20008410000 */
[----:B------:R-:W-:Y:S01]  /*a7c0*/  MUFU.EX2 R12, R12 ;  /* 0x0000000c000c7308 */ /* 0x000fe20000000800 */
[----:B------:R-:W-:-:S01]  /*a7d0*/  FFMA.FTZ R11, R154, UR10, -R166 ;  /* 0x0000000a9a0b7c23 */ /* 0x000fc200080108a6 */
[----:B------:R-:W-:Y:S01]  /*a7e0*/  FFMA.FTZ R154, R173, R3, R170 ;  /* 0x00000003ad9a7223 */ /* 0x000fe200000100aa */
[----:B------:R-:W-:-:S01]  /*a7f0*/  FFMA.FTZ R181, R158, UR10, -R166 ;  /* 0x0000000a9eb57c23 */ /* 0x000fc200080108a6 */
[--C-:B------:R-:W-:Y:S01]  /*a800*/  FFMA.FTZ R171, R171, UR10, -R166.reuse ;  /* 0x0000000aabab7c23 */ /* 0x100fe200080108a6 */
[----:B------:R-:W-:-:S01]  /*a810*/  FFMA.FTZ R160, R160, UR10, -R166 ;  /* 0x0000000aa0a07c23 */ /* 0x000fc200080108a6 */
[----:B------:R-:W-:Y:S01]  /*a820*/  FADD.FTZ R154, R7, R154 ;  /* 0x0000009a079a7221 */ /* 0x000fe20000010000 */
[----:B------:R-:W-:-:S01]  /*a830*/  FFMA.FTZ R161, R161, UR10, -R166 ;  /* 0x0000000aa1a17c23 */ /* 0x000fc200080108a6 */
[----:B------:R-:W0:Y:S01]  /*a840*/  MUFU.EX2 R178, R178 ;  /* 0x000000b200b27308 */ /* 0x000e220000000800 */
[----:B------:R-:W-:Y:S01]  /*a850*/  PLOP3.LUT P0, PT, PT, PT, UP0, 0x40, 0x0 ;  /* 0x000000000000781c */ /* 0x000fe20003f0e808 */
        /* <DEDUP_REMOVED lines=16> */
[-C--:B------:R-:W-:Y:S01]  /*a960*/  FMUL.FTZ R117, R117, R173.reuse ;  /* 0x000000ad75757220 */ /* 0x080fe20000410000 */
[-C--:B------:R-:W-:Y:S01]  /*a970*/  FMUL.FTZ R120, R120, R173.reuse ;  /* 0x000000ad78787220 */ /* 0x080fe20000410000 */
[----:B------:R-:W-:Y:S01]  /*a980*/  FMUL.FTZ R121, R121, R173 ;  /* 0x000000ad79797220 */ /* 0x000fe20000410000 */
[----:B------:R-:W-:-:S01]  /*a990*/  FADD.FTZ R155, R12, R155 ;  /* 0x0000009b0c9b7221 */ /* 0x000fc20000010000 */
[-C--:B------:R-:W-:Y:S01]  /*a9a0*/  FMUL.FTZ R124, R124, R173.reuse ;  /* 0x000000ad7c7c7220 */ /* 0x080fe20000410000 */
[-C--:B------:R-:W-:Y:S01]  /*a9b0*/  FMUL.FTZ R125, R125, R173.reuse ;  /* 0x000000ad7d7d7220 */ /* 0x080fe20000410000 */
        /* <DEDUP_REMOVED lines=13> */
[----:B------:R-:W-:Y:S01]  /*aa90*/  FMUL.FTZ R149, R149, R173 ;  /* 0x000000ad95957220 */ /* 0x000fe20000410000 */
        /* <DEDUP_REMOVED lines=10> */
[----:B------:R-:W2:Y:S01]  /*ab40*/  MUFU.EX2 R21, R21 ;  /* 0x0000001500157308 */ /* 0x000ea20000000800 */
[----:B-----5:R-:W-:-:S01]  /*ab50*/  FADD.FTZ R153, R159, R154 ;  /* 0x0000009a9f997221 */ /* 0x020fc20000010000 */
[----:B-1----:R-:W-:Y:S01]  /*ab60*/  FADD.FTZ R154, R14, R155 ;  /* 0x0000009b0e9a7221 */ /* 0x002fe20000010000 */
[C---:B------:R-:W-:Y:S01]  /*ab70*/  F2FP.SATFINITE.E4M3.F32.PACK_AB_MERGE_C R159, R174.reuse, R159, RZ ;  /* 0x0000009fae9f723e */ /* 0x040fe200048070ff */
[----:B------:R-:W-:Y:S01]  /*ab80*/  FMUL.FTZ R43, R43, R178 ;  /* 0x000000b22b2b7220 */ /* 0x000fe20000410000 */
[----:B------:R-:W-:-:S01]  /*ab90*/  FADD.FTZ R182, R174, R153 ;  /* 0x00000099aeb67221 */ /* 0x000fc20000010000 */
[C---:B---3--:R-:W-:Y:S01]  /*aba0*/  FADD.FTZ R154, R15.reuse, R154 ;  /* 0x0000009a0f9a7221 */ /* 0x048fe20000010000 */
[----:B------:R-:W-:Y:S01]  /*abb0*/  F2FP.SATFINITE.E4M3.F32.PACK_AB_MERGE_C R14, R15, R14, RZ ;  /* 0x0000000e0f0e723e */ /* 0x000fe200048070ff */
[----:B------:R-:W1:Y:S01]  /*abc0*/  MUFU.EX2 R11, R11 ;  /* 0x0000000b000b7308 */ /* 0x000e620000000800 */
[----:B------:R-:W-:-:S01]  /*abd0*/  FADD.FTZ R153, R175, R182 ;  /* 0x000000b6af997221 */ /* 0x000fc20000010000 */
[----:B0-----:R-:W-:Y:S01]  /*abe0*/  FADD.FTZ R155, R13, R154 ;  /* 0x0000009a0d9b7221 */ /* 0x001fe20000010000 */
[-C--:B------:R-:W-:Y:S01]  /*abf0*/  FMUL.FTZ R46, R46, R178.reuse ;  /* 0x000000b22e2e7220 */ /* 0x080fe20000410000 */
[----:B------:R-:W-:Y:S01]  /*ac00*/  FMUL.FTZ R47, R47, R178 ;  /* 0x000000b22f2f7220 */ /* 0x000fe20000410000 */
[----:B------:R-:W-:-:S01]  /*ac10*/  FADD.FTZ R153, R176, R153 ;  /* 0x00000099b0997221 */ /* 0x000fc20000010000 */
[----:B----4-:R-:W-:Y:S01]  /*ac20*/  FADD.FTZ R154, R20, R155 ;  /* 0x0000009b149a7221 */ /* 0x010fe20000010000 */
        /* <DEDUP_REMOVED lines=25> */
[----:B------:R5:W4:Y:S01]  /*adc0*/  MUFU.EX2 R3, R156 ;  /* 0x0000009c00037308 */ /* 0x000b220000000800 */
[-C--:B------:R-:W-:Y:S01]  /*add0*/  FMUL.FTZ R94, R94, R178.reuse ;  /* 0x000000b25e5e7220 */ /* 0x080fe20000410000 */
[-C--:B------:R-:W-:Y:S01]  /*ade0*/  FMUL.FTZ R95, R95, R178.reuse ;  /* 0x000000b25f5f7220 */ /* 0x080fe20000410000 */
[-C--:B------:R-:W-:Y:S01]  /*adf0*/  FMUL.FTZ R98, R98, R178.reuse ;  /* 0x000000b262627220 */ /* 0x080fe20000410000 */
[-C--:B------:R-:W-:Y:S01]  /*ae00*/  FMUL.FTZ R99, R99, R178.reuse ;  /* 0x000000b263637220 */ /* 0x080fe20000410000 */
[-C--:B------:R-:W-:Y:S01]  /*ae10*/  FMUL.FTZ R102, R102, R178.reuse ;  /* 0x000000b266667220 */ /* 0x080fe20000410000 */
[-C--:B------:R-:W-:Y:S01]  /*ae20*/  FMUL.FTZ R103, R103, R178.reuse ;  /* 0x000000b267677220 */ /* 0x080fe20000410000 */
[----:B------:R-:W-:Y:S01]  /*ae30*/  FMUL.FTZ R106, R106, R178 ;  /* 0x000000b26a6a7220 */ /* 0x000fe20000410000 */
[----:B------:R-:W4:Y:S01]  /*ae40*/  MUFU.EX2 R172, R172 ;  /* 0x000000ac00ac7308 */ /* 0x000f220000000800 */
[----:B-----5:R-:W-:-:S01]  /*ae50*/  FADD.FTZ R156, R162, R153 ;  /* 0x00000099a29c7221 */ /* 0x020fc20000010000 */
[----:B--2---:R-:W-:Y:S01]  /*ae60*/  FADD.FTZ R153, R21, R154 ;  /* 0x0000009a15997221 */ /* 0x004fe20000010000 */
[----:B------:R-:W-:Y:S01]  /*ae70*/  F2FP.SATFINITE.E4M3.F32.PACK_AB_MERGE_C R162, R177, R162, RZ ;  /* 0x000000a2b1a2723e */ /* 0x000fe200048070ff */
[----:B------:R-:W-:Y:S01]  /*ae80*/  FMUL.FTZ R107, R107, R178 ;  /* 0x000000b26b6b7220 */ /* 0x000fe20000410000 */
[----:B------:R-:W-:-:S01]  /*ae90*/  FADD.FTZ R156, R177, R156 ;  /* 0x0000009cb19c7221 */ /* 0x000fc20000010000 */
[C---:B------:R-:W-:Y:S01]  /*aea0*/  FADD.FTZ R154, R152.reuse, R153 ;  /* 0x00000099989a7221 */ /* 0x040fe20000010000 */
[----:B------:R-:W-:Y:S01]  /*aeb0*/  F2FP.SATFINITE.E4M3.F32.PACK_AB_MERGE_C R21, R152, R21, RZ ;  /* 0x000000159815723e */ /* 0x000fe200048070ff */
[----:B------:R-:W2:Y:S01]  /*aec0*/  MUFU.EX2 R4, R157 ;  /* 0x0000009d00047308 */ /* 0x000ea20000000800 */
[----:B------:R-:W-:-:S01]  /*aed0*/  FADD.FTZ R153, R163, R156 ;  /* 0x0000009ca3997221 */ /* 0x000fc20000010000 */
[----:B-1----:R-:W-:Y:S01]  /*aee0*/  FADD.FTZ R155, R11, R154 ;  /* 0x0000009a0b9b7221 */ /* 0x002fe20000010000 */
[----:B------:R-:W-:Y:S01]  /*aef0*/  F2FP.SATFINITE.E4M3.F32.PACK_AB_MERGE_C R152, R7, R170, R159 ;  /* 0x000000aa0798723e */ /* 0x000fe2000480709f */
[----:B------:R-:W-:Y:S01]  /*af00*/  FMUL.FTZ R110, R110, R178 ;  /* 0x000000b26e6e7220 */ /* 0x000fe20000410000 */
[----:B0-----:R-:W-:-:S01]  /*af10*/  FADD.FTZ R154, R164, R153 ;  /* 0x00000099a49a7221 */ /* 0x001fc20000010000 */
[----:B---3--:R-:W-:Y:S01]  /*af20*/  FADD.FTZ R156, R180, R155 ;  /* 0x0000009bb49c7221 */ /* 0x008fe20000010000 */
[----:B------:R-:W-:Y:S01]  /*af30*/  FMUL.FTZ R111, R111, R178 ;  /* 0x000000b26f6f7220 */ /* 0x000fe20000410000 */
[----:B------:R-:W0:Y:S01]  /*af40*/  MUFU.EX2 R168, R168 ;  /* 0x000000a800a87308 */ /* 0x000e220000000800 */
[----:B----4-:R-:W-:-:S01]  /*af50*/  FADD.FTZ R153, R165, R154 ;  /* 0x0000009aa5997221 */ /* 0x010fc20000010000 */
[----:B------:R-:W-:Y:S01]  /*af60*/  FADD.FTZ R155, R3, R156 ;  /* 0x0000009c039b7221 */ /* 0x000fe20000010000 */
[----:B------:R-:W-:Y:S01]  /*af70*/  F2FP.SATFINITE.E4M3.F32.PACK_AB_MERGE_C R165, R172, R165, RZ ;  /* 0x000000a5aca5723e */ /* 0x000fe200048070ff */
[----:B------:R-:W-:Y:S01]  /*af80*/  FMUL.FTZ R114, R114, R178 ;  /* 0x000000b272727220 */ /* 0x000fe20000410000 */
[----:B------:R-:W-:-:S01]  /*af90*/  FADD.FTZ R153, R172, R153 ;  /* 0x00000099ac997221 */ /* 0x000fc20000010000 */
[-C--:B------:R-:W-:Y:S01]  /*afa0*/  FMUL.FTZ R115, R115, R178.reuse ;  /* 0x000000b273737220 */ /* 0x080fe20000410000 */
[----:B------:R-:W-:Y:S01]  /*afb0*/  FMUL.FTZ R118, R118, R178 ;  /* 0x000000b276767220 */ /* 0x000fe20000410000 */
[----:B------:R-:W1:Y:S01]  /*afc0*/  MUFU.EX2 R181, R181 ;  /* 0x000000b500b57308 */ /* 0x000e620000000800 */
[----:B--2---:R-:W-:-:S01]  /*afd0*/  FADD.FTZ R154, R4, R155 ;  /* 0x0000009b049a7221 */ /* 0x004fc20000010000 */
[----:B------:R-:W-:Y:S01]  /*afe0*/  F2FP.SATFINITE.E4M3.F32.PACK_AB_MERGE_C R157, R4, R3, RZ ;  /* 0x00000003049d723e */ /* 0x000fe200048070ff */
[-C--:B------:R-:W-:Y:S01]  /*aff0*/  FMUL.FTZ R119, R119, R178.reuse ;  /* 0x000000b277777220 */ /* 0x080fe20000410000 */
[----:B------:R-:W-:Y:S01]  /*b000*/  F2FP.SATFINITE.E4M3.F32.PACK_AB_MERGE_C R155, R20, R13, R21 ;  /* 0x0000000d149b723e */ /* 0x000fe20004807015 */
[-C--:B------:R-:W-:Y:S01]  /*b010*/  FMUL.FTZ R122, R122, R178.reuse ;  /* 0x000000b27a7a7220 */ /* 0x080fe20000410000 */
[----:B------:R-:W-:Y:S01]  /*b020*/  F2FP.SATFINITE.E4M3.F32.PACK_AB_MERGE_C R157, R180, R11, R157 ;  /* 0x0000000bb49d723e */ /* 0x000fe2000480709d */
        /* <DEDUP_REMOVED lines=21> */
[----:B------:R-:W-:-:S04]  /*b180*/  FMUL.FTZ R151, R151, R178 ;  /* 0x000000b297977220 */ /* 0x000fc80000410000 */
[----:B------:R-:W2:Y:S01]  /*b190*/  MUFU.EX2 R167, R167 ;  /* 0x000000a700a77308 */ /* 0x000ea20000000800 */
[----:B0-----:R-:W-:-:S07]  /*b1a0*/  FADD.FTZ R156, R169, R156 ;  /* 0x0000009ca99c7221 */ /* 0x001fce0000010000 */
[----:B------:R-:W0:Y:S01]  /*b1b0*/  MUFU.EX2 R161, R161 ;  /* 0x000000a100a17308 */ /* 0x000e220000000800 */
[----:B-1----:R-:W-:-:S01]  /*b1c0*/  FADD.FTZ R4, R160, R153 ;  /* 0x00000099a0047221 */ /* 0x002fc20000010000 */
[----:B------:R-:W-:Y:S01]  /*b1d0*/  F2FP.SATFINITE.E4M3.F32.PACK_AB_MERGE_C R153, R12, R179, R14 ;  /* 0x000000b30c99723e */ /* 0x000fe2000480700e */
[----:B--2---:R-:W-:-:S01]  /*b1e0*/  FADD.FTZ R15, R167, R156 ;  /* 0x0000009ca70f7221 */ /* 0x004fc20000010000 */
[----:B------:R-:W-:Y:S02]  /*b1f0*/  F2FP.SATFINITE.E4M3.F32.PACK_AB_MERGE_C R158, R10, R167, RZ ;  /* 0x000000a70a9e723e */ /* 0x000fe400048070ff */
[----:B------:R-:W-:Y:S01]  /*b200*/  F2FP.SATFINITE.E4M3.F32.PACK_AB_MERGE_C R156, R164, R163, R165 ;  /* 0x000000a3a49c723e */ /* 0x000fe200048070a5 */
[----:B------:R-:W-:Y:S01]  /*b210*/  FADD.FTZ R3, R10, R15 ;  /* 0x0000000f0a037221 */ /* 0x000fe20000010000 */
[----:B------:R-:W-:Y:S02]  /*b220*/  F2FP.SATFINITE.E4M3.F32.PACK_AB_MERGE_C R158, R169, R168, R158 ;  /* 0x000000a8a99e723e */ /* 0x000fe4000480709e */
[C---:B0-----:R-:W-:Y:S01]  /*b230*/  F2FP.SATFINITE.E4M3.F32.PACK_AB_MERGE_C R160, R161.reuse, R160, RZ ;  /* 0x000000a0a1a0723e */ /* 0x041fe200048070ff */
[----:B------:R-:W-:-:S03]  /*b240*/  FADD.FTZ R4, R161, R4 ;  /* 0x00000004a1047221 */ /* 0x000fc60000010000 */
[----:B------:R-:W-:Y:S01]  /*b250*/  F2FP.SATFINITE.E4M3.F32.PACK_AB_MERGE_C R159, R182, R181, R160 ;  /* 0x000000b5b69f723e */ /* 0x000fe200048070a0 */
[----:B------:R-:W-:Y:S06]  /*b260*/  @P0 BRA `(.L_x_1211) ;  /* 0x0000000000040947 */ /* 0x000fec0003800000 */
[----:B------:R-:W-:Y:S01]  /*b270*/  BPT.TRAP 0x1 ;  /* 0x000000040000795c */ /* 0x000fe20000300000 */
.L_x_1211:
[----:B------:R-:W-:Y:S01]  /*b280*/  PLOP3.LUT P1, PT, PT, PT, UP0, 0x40, 0x0 ;  /* 0x000000000000781c */ /* 0x000fe20003f2e808 */
[----:B------:R0:W1:-:S12]  /*b290*/  SYNCS.PHASECHK.TRANS64.TRYWAIT P0, [UR57+0x28450], R8 ;  /* 0x02845008ff0075a7 */ /* 0x0000580008000179 */
[----:B0-----:R-:W-:Y:S05]  /*b2a0*/  @P1 BRA `(.L_x_1212) ;  /* 0x0000000000041947 */ /* 0x001fea0003800000 */
[----:B------:R-:W-:Y:S01]  /*b2b0*/  BPT.TRAP 0x1 ;  /* 0x000000040000795c */ /* 0x000fe20000300000 */
.L_x_1212:
[----:B------:R-:W-:Y:S01]  /*b2c0*/  VIADD R7, R200, 0x8 ;  /* 0x00000008c8077836 */ /* 0x000fe20000000000 */
[----:B-1----:R-:W-:Y:S06]  /*b2d0*/  @P0 BRA `(.L_x_1213) ;  /* 0x0000000000080947 */ /* 0x002fec0003800000 */
[----:B------:R-:W0:Y:S02]  /*b2e0*/  SYNCS.PHASECHK.TRANS64.TRYWAIT P0, [UR57+0x28450], R8 ;  /* 0x02845008ff0075a7 */ /* 0x000e240008000179 */
[----:B0-----:R-:W-:Y:S05]  /*b2f0*/  @!P0 BRA `(.L_x_1214) ;  /* 0x0000009000e88947 */ /* 0x001fea0003800000 */
.L_x_1213:
        /* <DEDUP_REMOVED lines=15> */
.L_x_1215:
        /* <DEDUP_REMOVED lines=8> */
.L_x_1197:
[----:B------:R-:W-:Y:S01]  /*b470*/  ULDC.64 UR8, c[0x0][0x9a0] ;  /* 0x0002680000087ab9 */ /* 0x000fe20000000a00 */
[----:B------:R-:W-:Y:S01]  /*b480*/  IMAD.MOV.U32 R7, RZ, RZ, 0x3f800000 ;  /* 0x3f800000ff077424 */ /* 0x000fe200078e00ff */
[----:B------:R-:W-:Y:S01]  /*b490*/  UISETP.NE.U32.AND UP0, UPT, UR8, URZ, UPT ;  /* 0x0000003f0800728c */ /* 0x000fe2000bf05070 */
[----:B------:R2:W-:Y:S06]  /*b4a0*/  BAR.ARV R2, 0x100 ;  /* 0x000400020000751d */ /* 0x0005ec0000002000 */
[----:B------:R-:W-:Y:S02]  /*b4b0*/  UISETP.NE.AND.EX UP0, UPT, UR9, URZ, UPT, UP0 ;  /* 0x0000003f0900728c */ /* 0x000fe4000bf05300 */
[----:B------:R-:W-:Y:S06]  /*b4c0*/  BAR.ARV 0x8, 0x180 ;  /* 0x0206000000007b1d */ /* 0x000fec0000002000 */
[----:B------:R-:W-:-:S03]  /*b4d0*/  PLOP3.LUT P0, PT, PT, PT, UP0, 0x80, 0x0 ;  /* 0x000000000000781c */ /* 0x000fc60003f0f008 */
[----:B------:R-:W-:Y:S01]  /*b4e0*/  @UP0 USHF.R.S32.HI UR6, URZ, 0x1f, UR38 ;  /* 0x0000001f3f060899 */ /* 0x000fe20008011426 */
        /* <DEDUP_REMOVED lines=14> */
[----:B------:R-:W-:-:S05]  /*b5d0*/  IMAD.U32 R9, RZ, RZ, UR7 ;  /* 0x00000007ff097e24 */ /* 0x000fca000f8e00ff */
        /* <DEDUP_REMOVED lines=18> */
[----:B------:R-:W-:Y:S02]  /*b700*/  IMAD.MOV.U32 R0, RZ, RZ, -0x800000 ;  /* 0xff800000ff007424 */ /* 0x000fe400078e00ff */
[----:B-1----:R-:W-:Y:S02]  /*b710*/  FADD.FTZ R12, R13, R10 ;  /* 0x0000000a0d0c7221 */ /* 0x002fe40000010000 */
[C---:B------:R-:W-:Y:S01]  /*b720*/  FSETP.NE.FTZ.AND P0, PT, R11.reuse, RZ, PT ;  /* 0x000000ff0b00720b */ /* 0x040fe20003f15000 */
[----:B------:R-:W-:Y:S01]  /*b730*/  FMUL.FTZ R14, R11, 0.00390625 ;  /* 0x3b8000000b0e7820 */ /* 0x000fe20000410000 */
[----:B------:R-:W-:Y:S02]  /*b740*/  IMAD.MOV.U32 R10, RZ, RZ, RZ ;  /* 0x000000ffff0a7224 */ /* 0x000fe400078e00ff */
[----:B------:R-:W-:-:S02]  /*b750*/  FMUL.FTZ R15, R12, 0.00390625 ;  /* 0x3b8000000c0f7820 */ /* 0x000fc40000410000 */
[----:B------:R-:W-:-:S03]  /*b760*/  FSETP.NE.FTZ.AND P1, PT, R14, RZ, PT ;  /* 0x000000ff0e00720b */ /* 0x000fc60003f35000 */
[----:B------:R-:W-:-:S04]  /*b770*/  FSETP.NE.FTZ.AND P2, PT, R15, RZ, PT ;  /* 0x000000ff0f00720b */ /* 0x000fc80003f55000 */
        /* <DEDUP_REMOVED lines=142> */
.L_x_1138:
[----:B------:R-:W0:Y:S08]  /*c060*/  S2UR UR5, SR_CgaCtaId ;  /* 0x00000000000579c3 */ /* 0x000e300000008800 */
[----:B------:R-:W-:Y:S06]  /*c070*/  BAR.SYNC.DEFER_BLOCKING 0x5, 0x180 ;  /* 0x0146000000007b1d */ /* 0x000fec0000010000 */
[----:B------:R-:W-:Y:S01]  /*c080*/  UMOV UR4, 0x400 ;  /* 0x0000040000047882 */ /* 0x000fe20000000000 */
[----:B------:R-:W-:Y:S01]  /*c090*/  BSSY B0, `(.L_x_1217) ;  /* 0x0000358000007945 */ /* 0x000fe20003800000 */
[----:B0-----:R-:W-:-:S09]  /*c0a0*/  ULEA UR12, UR5, UR4, 0x18 ;  /* 0x00000004050c7291 */ /* 0x001fd2000f8ec03f */
[----:B------:R-:W0:Y:S02]  /*c0b0*/  LDS R3, [UR12+0x284d0] ;  /* 0x0284d00cff037984 */ /* 0x000e240008000800 */
[----:B0-----:R-:W-:Y:S01]  /*c0c0*/  R2UR UR4, R3 ;  /* 0x00000000030472ca */ /* 0x001fe200000e0000 */
[----:B------:R-:W-:Y:S06]  /*c0d0*/  BAR.ARV 0x4, 0x180 ;  /* 0x0106000000007b1d */ /* 0x000fec0000002000 */
[----:B------:R-:W-:Y:S08]  /*c0e0*/  @P0 BRA `(.L_x_1218) ;  /* 0x0000002800740947 */ /* 0x000ff00003800000 */
[----:B------:R-:W0:Y:S01]  /*c0f0*/  S2R R67, SR_TID.X ;  /* 0x0000000000437919 */ /* 0x000e220000002100 */
[----:B------:R-:W-:Y:S01]  /*c100*/  F2FP.BF16.F32.PACK_AB R11, R11, R48 ;  /* 0x000000300b0b723e */ /* 0x000fe200000010ff */
[----:B------:R-:W-:Y:S01]  /*c110*/  ULDC.64 UR6, c[0x4][0x38] ;  /* 0x01000e0000067ab9 */ /* 0x000fe20000000a00 */
[----:B------:R-:W1:Y:S01]  /*c120*/  S2UR UR5, SR_SWINHI ;  /* 0x00000000000579c3 */ /* 0x000e620000002f00 */
        /* <DEDUP_REMOVED lines=14> */
[----:B------:R-:W-:Y:S01]  /*c210*/  F2FP.BF16.F32.PACK_AB R42, R119, R42 ;  /* 0x0000002a772a723e */ /* 0x000fe200000010ff */
[----:B0-----:R-:W-:Y:S01]  /*c220*/  IMAD.SHL.U32 R48, R67, 0x4, RZ ;  /* 0x0000000443307824 */ /* 0x001fe200078e00ff */
[----:B------:R-:W-:Y:S01]  /*c230*/  F2FP.BF16.F32.PACK_AB R9, R124, R133 ;  /* 0x000000857c09723e */ /* 0x000fe200000010ff */
[----:B------:R-:W-:Y:S01]  /*c240*/  IMAD.MOV.U32 R72, RZ, RZ, 0x2 ;  /* 0x00000002ff487424 */ /* 0x000fe200078e00ff */
        /* <DEDUP_REMOVED lines=41> */
[----:B------:R-:W-:Y:S01]  /*c4e0*/  USHF.R.S32.HI UR10, URZ, 0x1f, UR40 ;  /* 0x0000001f3f0a7899 */ /* 0x000fe20008011428 */
[----:B------:R-:W-:Y:S01]  /*c4f0*/  LOP3.LUT R48, R48, 0xc, RZ, 0xc0, !PT ;  /* 0x0000000c30307812 */ /* 0x000fe200078ec0ff */
[----:B------:R-:W-:Y:S01]  /*c500*/  ULDC.64 UR8, c[0x0][0xb90] ;  /* 0x0002e40000087ab9 */ /* 0x000fe20000000a00 */
[----:B------:R-:W-:Y:S01]  /*c510*/  F2FP.BF16.F32.PACK_AB R7, R140, R149 ;  /* 0x000000958c07723e */ /* 0x000fe200000010ff */
[----:B------:R-:W-:Y:S01]  /*c520*/  BAR.SYNC.DEFER_BLOCKING 0x1, 0x100 ;  /* 0x0044000000007b1d */ /* 0x000fe20000010000 */
[----:B------:R-:W-:-:S02]  /*c530*/  IADD3 R74, P0, R48, UR6, RZ ;  /* 0x00000006304a7c10 */ /* 0x000fc4000ff1e0ff */
[----:B------:R-:W-:Y:S02]  /*c540*/  F2FP.BF16.F32.PACK_AB R8, R132, R141 ;  /* 0x0000008d8408723e */ /* 0x000fe400000010ff */
[----:B------:R-:W-:Y:S01]  /*c550*/  F2FP.BF16.F32.PACK_AB R49, R84, R137 ;  /* 0x000000895431723e */ /* 0x000fe200000010ff */
[----:B------:R-:W-:Y:S01]  /*c560*/  IMAD.X R75, RZ, RZ, UR7, P0 ;  /* 0x00000007ff4b7e24 */ /* 0x000fe200080e06ff */
[----:B------:R-:W-:Y:S02]  /*c570*/  F2FP.BF16.F32.PACK_AB R5, R152, R155 ;  /* 0x0000009b9805723e */ /* 0x000fe400000010ff */
[----:B------:R-:W-:Y:S02]  /*c580*/  F2FP.BF16.F32.PACK_AB R6, R148, R153 ;  /* 0x000000999406723e */ /* 0x000fe400000010ff */
[----:B------:R0:W2:Y:S01]  /*c590*/  LDG.E.CONSTANT R74, desc[UR50][R74.64] ;  /* 0x000000324a4a7981 */ /* 0x0000a2000c1e9900 */
[----:B------:R-:W-:Y:S01]  /*c5a0*/  UMOV UR6, UR12 ;  /* 0x0000000c00067c82 */ /* 0x000fe20008000000 */
[----:B-1----:R-:W-:Y:S01]  /*c5b0*/  UMOV UR7, UR5 ;  /* 0x0000000500077c82 */ /* 0x002fe20008000000 */
[----:B------:R-:W-:Y:S01]  /*c5c0*/  LOP3.LUT P0, R48, R67, 0x3, RZ, 0xc0, !PT ;  /* 0x0000000343307812 */ /* 0x000fe2000780c0ff */
[----:B------:R-:W-:Y:S01]  /*c5d0*/  IMAD.WIDE R72, R189, R72, UR6 ;  /* 0x00000006bd487e25 */ /* 0x000fe2000f8e0248 */
[----:B------:R-:W-:-:S02]  /*c5e0*/  UIMAD UR5, UR10, UR8, URZ ;  /* 0x000000080a0572a4 */ /* 0x000fc4000f8e023f */
[----:B------:R-:W-:Y:S01]  /*c5f0*/  ISETP.EQ.OR P0, PT, R48, 0x3, !P0 ;  /* 0x000000033000780c */ /* 0x000fe20004702670 */
[----:B------:R-:W-:Y:S01]  /*c600*/  USHF.R.S32.HI UR13, URZ, 0x1f, UR38 ;  /* 0x0000001f3f0d7899 */ /* 0x000fe20008011426 */
[----:B------:R-:W-:Y:S01]  /*c610*/  IADD3 R67, P2, R72, 0xc020, RZ ;  /* 0x0000c02048437810 */ /* 0x000fe20007f5e0ff */
[----:B------:R-:W-:Y:S01]  /*c620*/  UIMAD UR5, UR40, UR9, UR5 ;  /* 0x00000009280572a4 */ /* 0x000fe2000f8e0205 */
[----:B------:R-:W-:Y:S02]  /*c630*/  SEL R133, R69, R68, P0 ;  /* 0x0000004445857207 */ /* 0x000fe40000000000 */
[----:B------:R-:W-:Y:S02]  /*c640*/  SEL R90, R68, R69, P0 ;  /* 0x00000045445a7207 */ /* 0x000fe40000000000 */
[----:B------:R-:W-:Y:S02]  /*c650*/  SEL R151, R70, R71, P0 ;  /* 0x0000004746977207 */ /* 0x000fe40000000000 */
[----:B------:R-:W-:-:S02]  /*c660*/  SEL R99, R71, R70, P0 ;  /* 0x0000004647637207 */ /* 0x000fc40000000000 */
[C---:B------:R-:W-:Y:S02]  /*c670*/  IADD3 R71, P4, R72.reuse, 0xc060, RZ ;  /* 0x0000c06048477810 */ /* 0x040fe40007f9e0ff */
[----:B------:R-:W-:Y:S02]  /*c680*/  IADD3 R69, P3, R72, 0xc040, RZ ;  /* 0x0000c04048457810 */ /* 0x000fe40007f7e0ff */
[----:B------:R-:W-:Y:S02]  /*c690*/  LOP3.LUT R66, R67, 0x380, RZ, 0xc0, !PT ;  /* 0x0000038043427812 */ /* 0x000fe400078ec0ff */
[----:B------:R-:W-:Y:S02]  /*c6a0*/  LOP3.LUT R70, R71, 0x380, RZ, 0xc0, !PT ;  /* 0x0000038047467812 */ /* 0x000fe400078ec0ff */
[----:B------:R-:W-:Y:S02]  /*c6b0*/  LOP3.LUT R68, R69, 0x380, RZ, 0xc0, !PT ;  /* 0x0000038045447812 */ /* 0x000fe400078ec0ff */
[----:B------:R-:W-:-:S02]  /*c6c0*/  SHF.R.U64 R66, R66, 0x3, RZ ;  /* 0x0000000342427819 */ /* 0x000fc400000012ff */
[----:B------:R-:W-:Y:S02]  /*c6d0*/  SHF.R.U64 R70, R70, 0x3, RZ ;  /* 0x0000000346467819 */ /* 0x000fe400000012ff */
[----:B------:R-:W-:Y:S02]  /*c6e0*/  SHF.R.U64 R68, R68, 0x3, RZ ;  /* 0x0000000344447819 */ /* 0x000fe400000012ff */
[----:B------:R-:W-:Y:S01]  /*c6f0*/  LOP3.LUT R66, R66, R67, RZ, 0x3c, !PT ;  /* 0x0000004342427212 */ /* 0x000fe200078e3cff */
[----:B------:R-:W-:Y:S01]  /*c700*/  IMAD.X R67, RZ, RZ, R73, P2 ;  /* 0x000000ffff437224 */ /* 0x000fe200010e0649 */
[----:B------:R-:W-:Y:S02]  /*c710*/  SEL R119, R15, R14, P0 ;  /* 0x0000000e0f777207 */ /* 0x000fe40000000000 */
[----:B------:R-:W-:Y:S02]  /*c720*/  SEL R80, R14, R15, P0 ;  /* 0x0000000f0e507207 */ /* 0x000fe40000000000 */
[----:B------:R-:W-:-:S02]  /*c730*/  IADD3 R14, P2, R72, 0x8000, RZ ;  /* 0x00008000480e7810 */ /* 0x000fc40007f5e0ff */
[----:B------:R-:W-:Y:S02]  /*c740*/  SEL R87, R40, R41, P0 ;  /* 0x0000002928577207 */ /* 0x000fe40000000000 */
[----:B------:R-:W-:Y:S01]  /*c750*/  SEL R77, R41, R40, P0 ;  /* 0x00000028294d7207 */ /* 0x000fe20000000000 */
[----:B------:R-:W-:Y:S01]  /*c760*/  IMAD R40, R185, 0x40, R17 ;  /* 0x00000040b9287824 */ /* 0x000fe200078e0211 */
[----:B------:R-:W-:Y:S01]  /*c770*/  SEL R141, R3, R4, P0 ;  /* 0x00000004038d7207 */ /* 0x000fe20000000000 */
[----:B------:R-:W-:Y:S01]  /*c780*/  IMAD.MOV.U32 R41, RZ, RZ, 0x2 ;  /* 0x00000002ff297424 */ /* 0x000fe200078e00ff */
[----:B------:R-:W-:Y:S02]  /*c790*/  SEL R96, R4, R3, P0 ;  /* 0x0000000304607207 */ /* 0x000fe40000000000 */
[----:B------:R-:W-:Y:S01]  /*c7a0*/  LOP3.LUT R70, R70, R71, RZ, 0x3c, !PT ;  /* 0x0000004746467212 */ /* 0x000fe200078e3cff */
[--C-:B------:R-:W-:Y:S01]  /*c7b0*/  IMAD.X R71, RZ, RZ, R73.reuse, P4 ;  /* 0x000000ffff477224 */ /* 0x100fe200020e0649 */
[----:B------:R-:W-:Y:S01]  /*c7c0*/  LOP3.LUT R68, R68, R69, RZ, 0x3c, !PT ;  /* 0x0000004544447212 */ /* 0x000fe200078e3cff */
[----:B------:R-:W-:Y:S01]  /*c7d0*/  IMAD.X R69, RZ, RZ, R73, P3 ;  /* 0x000000ffff457224 */ /* 0x000fe200018e0649 */
[----:B------:R-:W-:Y:S01]  /*c7e0*/  SEL R81, R24, R25, P0 ;  /* 0x0000001918517207 */ /* 0x000fe20000000000 */
[----:B------:R-:W-:Y:S01]  /*c7f0*/  IMAD.WIDE R40, R40, R41, UR6 ;  /* 0x0000000628287e25 */ /* 0x000fe2000f8e0229 */
[----:B0-----:R-:W-:Y:S01]  /*c800*/  SEL R75, R25, R24, P0 ;  /* 0x00000018194b7207 */ /* 0x001fe20000000000 */
[----:B------:R-:W-:Y:S01]  /*c810*/  UIMAD.WIDE.U32 UR6, UR40, UR8, URZ ;  /* 0x00000008280672a5 */ /* 0x000fe2000f8e003f */
[----:B------:R-:W-:-:S02]  /*c820*/  SEL R121, R21, R20, P0 ;  /* 0x0000001415797207 */ /* 0x000fc40000000000 */
[----:B------:R-:W-:Y:S01]  /*c830*/  SEL R82, R20, R21, P0 ;  /* 0x0000001514527207 */ /* 0x000fe20000000000 */
[----:B------:R-:W-:Y:S01]  /*c840*/  ULDC.64 UR8, c[0x0][0xb98] ;  /* 0x0002e60000087ab9 */ /* 0x000fe20000000a00 */
[----:B------:R-:W-:Y:S01]  /*c850*/  SEL R123, R29, R28, P0 ;  /* 0x0000001c1d7b7207 */ /* 0x000fe20000000000 */
[----:B------:R-:W-:Y:S01]  /*c860*/  UIADD3 UR7, UR7, UR5, URZ ;  /* 0x0000000507077290 */ /* 0x000fe2000fffe03f */
[----:B------:R-:W-:Y:S01]  /*c870*/  SEL R84, R28, R29, P0 ;  /* 0x0000001d1c547207 */ /* 0x000fe20000000000 */
[----:B------:R-:W-:Y:S01]  /*c880*/  UIMAD UR5, UR13, UR8, URZ ;  /* 0x000000080d0572a4 */ /* 0x000fe2000f8e023f */
[----:B------:R-:W-:Y:S01]  /*c890*/  SEL R171, R27, R26, P0 ;  /* 0x0000001a1bab7207 */ /* 0x000fe20000000000 */
[----:B------:R-:W-:Y:S01]  /*c8a0*/  UIMAD.WIDE.U32 UR6, UR38, UR8, UR6 ;  /* 0x00000008260672a5 */ /* 0x000fe2000f8e0006 */
[----:B------:R-:W-:Y:S01]  /*c8b0*/  SEL R113, R26, R27, P0 ;  /* 0x0000001b1a717207 */ /* 0x000fe20000000000 */
[----:B------:R-:W-:Y:S01]  /*c8c0*/  UIMAD UR5, UR38, UR9, UR5 ;  /* 0x00000009260572a4 */ /* 0x000fe2000f8e0205 */
[----:B------:R-:W-:-:S02]  /*c8d0*/  LOP3.LUT R3, R72, 0x380, RZ, 0xc0, !PT ;  /* 0x0000038048037812 */ /* 0x000fc400078ec0ff */
[----:B------:R-:W-:Y:S01]  /*c8e0*/  F2FP.BF16.F32.PACK_AB R48, R92, R145 ;  /* 0x000000915c30723e */ /* 0x000fe200000010ff */
[----:B------:R-:W-:Y:S01]  /*c8f0*/  ULDC.64 UR8, c[0x0][0xae8] ;  /* 0x0002ba0000087ab9 */ /* 0x000fe20000000a00 */
[----:B------:R-:W-:Y:S02]  /*c900*/  SEL R157, R55, R54, P0 ;  /* 0x00000036379d7207 */ /* 0x000fe40000000000 */
[----:B------:R-:W-:Y:S01]  /*c910*/  SEL R102, R54, R55, P0 ;  /* 0x0000003736667207 */ /* 0x000fe20000000000 */
[--C-:B------:R-:W-:Y:S01]  /*c920*/  IMAD.X R55, RZ, RZ, R73.reuse, P2 ;  /* 0x000000ffff377224 */ /* 0x100fe200010e0649 */
[C---:B------:R-:W-:Y:S02]  /*c930*/  IADD3 R28, P1, R72.reuse, 0xc000, RZ ;  /* 0x0000c000481c7810 */ /* 0x040fe40007f3e0ff */
[C---:B------:R-:W-:Y:S02]  /*c940*/  IADD3 R26, P6, R72.reuse, 0x8060, RZ ;  /* 0x00008060481a7810 */ /* 0x040fe40007fde0ff */
[C---:B------:R-:W-:Y:S01]  /*c950*/  IADD3 R24, P5, R72.reuse, 0x8040, RZ ;  /* 0x0000804048187810 */ /* 0x040fe20007fbe0ff */
[----:B------:R-:W-:Y:S01]  /*c960*/  IMAD.X R65, RZ, RZ, R73, P1 ;  /* 0x000000ffff417224 */ /* 0x000fe200008e0649 */
[----:B------:R-:W-:-:S02]  /*c970*/  IADD3 R20, P4, R72, 0x8020, RZ ;  /* 0x0000802048147810 */ /* 0x000fc40007f9e0ff */
[----:B------:R-:W-:Y:S02]  /*c980*/  IADD3 R4, P3, R72, 0x20, RZ ;  /* 0x0000002048047810 */ /* 0x000fe40007f7e0ff */
[----:B------:R-:W-:Y:S02]  /*c990*/  SEL R145, R7, R8, P0 ;  /* 0x0000000807917207 */ /* 0x000fe40000000000 */
[----:B------:R-:W-:Y:S01]  /*c9a0*/  SEL R94, R8, R7, P0 ;  /* 0x00000007085e7207 */ /* 0x000fe20000000000 */
[----:B------:R-:W-:Y:S01]  /*c9b0*/  IMAD.X R57, RZ, RZ, R73, P3 ;  /* 0x000000ffff397224 */ /* 0x000fe200018e0649 */
[----:B------:R-:W-:Y:S02]  /*c9c0*/  IADD3 R8, P2, R72, 0x60, RZ ;  /* 0x0000006048087810 */ /* 0x000fe40007f5e0ff */
[----:B------:R-:W-:Y:S02]  /*c9d0*/  SEL R147, R9, R116, P0 ;  /* 0x0000007409937207 */ /* 0x000fe40000000000 */
[----:B------:R-:W-:-:S02]  /*c9e0*/  SEL R97, R116, R9, P0 ;  /* 0x0000000974617207 */ /* 0x000fc40000000000 */
[----:B------:R-:W-:Y:S02]  /*c9f0*/  SHF.R.U64 R3, R3, 0x3, RZ ;  /* 0x0000000303037819 */ /* 0x000fe400000012ff */
[----:B------:R-:W-:Y:S02]  /*ca00*/  SEL R131, R61, R60, P0 ;  /* 0x0000003c3d837207 */ /* 0x000fe40000000000 */
[----:B------:R-:W-:Y:S01]  /*ca10*/  SEL R89, R60, R61, P0 ;  /* 0x0000003d3c597207 */ /* 0x000fe20000000000 */
[--C-:B------:R-:W-:Y:S01]  /*ca20*/  IMAD.X R61, RZ, RZ, R73.reuse, P5 ;  /* 0x000000ffff3d7224 */ /* 0x100fe200028e0649 */
[----:B------:R-:W-:Y:S02]  /*ca30*/  SEL R153, R63, R62, P0 ;  /* 0x0000003e3f997207 */ /* 0x000fe40000000000 */
[----:B------:R-:W-:Y:S01]  /*ca40*/  SEL R100, R62, R63, P0 ;  /* 0x0000003f3e647207 */ /* 0x000fe20000000000 */
[----:B------:R-:W-:Y:S01]  /*ca50*/  IMAD.X R63, RZ, RZ, R73, P6 ;  /* 0x000000ffff3f7224 */ /* 0x000fe200030e0649 */
[----:B------:R-:W-:-:S02]  /*ca60*/  SEL R155, R59, R58, P0 ;  /* 0x0000003a3b9b7207 */ /* 0x000fc40000000000 */
[----:B------:R-:W-:Y:S01]  /*ca70*/  SEL R101, R58, R59, P0 ;  /* 0x0000003b3a657207 */ /* 0x000fe20000000000 */
[----:B------:R-:W-:Y:S01]  /*ca80*/  IMAD.X R59, RZ, RZ, R73, P4 ;  /* 0x000000ffff3b7224 */ /* 0x000fe200020e0649 */
[----:B------:R-:W-:Y:S02]  /*ca90*/  LOP3.LUT R9, R26, 0x380, RZ, 0xc0, !PT ;  /* 0x000003801a097812 */ /* 0x000fe400078ec0ff */
        /* <DEDUP_REMOVED lines=9> */
[----:B------:R-:W-:Y:S01]  /*cb30*/  SEL R104, R46, R47, P0 ;  /* 0x0000002f2e687207 */ /* 0x000fe20000000000 */
[----:B------:R-:W-:Y:S01]  /*cb40*/  IMAD.X R47, RZ, RZ, R73, P2 ;  /* 0x000000ffff2f7224 */ /* 0x000fe200010e0649 */
[----:B------:R-:W-:-:S02]  /*cb50*/  IADD3 R12, P1, R72, 0x4060, RZ ;  /* 0x00004060480c7810 */ /* 0x000fc40007f3e0ff */
[C---:B------:R-:W-:Y:S02]  /*cb60*/  IADD3 R10, P6, R72.reuse, 0x4040, RZ ;  /* 0x00004040480a7810 */ /* 0x040fe40007fde0ff */
[C---:B------:R-:W-:Y:S02]  /*cb70*/  IADD3 R7, P5, R72.reuse, 0x4020, RZ ;  /* 0x0000402048077810 */ /* 0x040fe40007fbe0ff */
[C---:B------:R-:W-:Y:S02]  /*cb80*/  IADD3 R6, P4, R72.reuse, 0x40, RZ ;  /* 0x0000004048067810 */ /* 0x040fe40007f9e0ff */
[----:B------:R-:W-:Y:S02]  /*cb90*/  IADD3 R5, P3, R72, 0x4000, RZ ;  /* 0x0000400048057810 */ /* 0x000fe40007f7e0ff */
[----:B------:R-:W-:Y:S02]  /*cba0*/  SEL R167, R35, R34, P0 ;  /* 0x0000002223a77207 */ /* 0x000fe40000000000 */
[----:B------:R-:W-:-:S02]  /*cbb0*/  SEL R109, R34, R35, P0 ;  /* 0x00000023226d7207 */ /* 0x000fc40000000000 */
[----:B------:R-:W-:Y:S02]  /*cbc0*/  LOP3.LUT R72, R3, R72, RZ, 0x3c, !PT ;  /* 0x0000004803487212 */ /* 0x000fe400078e3cff */
[----:B------:R-:W-:Y:S02]  /*cbd0*/  LOP3.LUT R11, R28, 0x380, RZ, 0xc0, !PT ;  /* 0x000003801c0b7812 */ /* 0x000fe400078ec0ff */
[----:B------:R-:W-:Y:S02]  /*cbe0*/  SHF.R.U64 R3, R9, 0x3, RZ ;  /* 0x0000000309037819 */ /* 0x000fe400000012ff */
[----:B------:R-:W-:Y:S02]  /*cbf0*/  IADD3 R35, P2, R40, 0x3000, RZ ;  /* 0x0000300028237810 */ /* 0x000fe40007f5e0ff */
[----:B------:R-:W-:Y:S02]  /*cc00*/  SHF.R.U64 R11, R11, 0x3, RZ ;  /* 0x000000030b0b7819 */ /* 0x000fe400000012ff */
[----:B------:R-:W-:-:S02]  /*cc10*/  LOP3.LUT R62, R3, R26, RZ, 0x3c, !PT ;  /* 0x0000001a033e7212 */ /* 0x000fc400078e3cff */
[----:B------:R-:W-:Y:S02]  /*cc20*/  LOP3.LUT R34, R35, 0x380, RZ, 0xc0, !PT ;  /* 0x0000038023227812 */ /* 0x000fe400078ec0ff */
[----:B------:R-:W-:Y:S02]  /*cc30*/  LOP3.LUT R3, R4, 0x380, RZ, 0xc0, !PT ;  /* 0x0000038004037812 */ /* 0x000fe400078ec0ff */
[----:B------:R-:W-:Y:S02]  /*cc40*/  LOP3.LUT R64, R11, R28, RZ, 0x3c, !PT ;  /* 0x0000001c0b407212 */ /* 0x000fe400078e3cff */
[----:B------:R-:W-:Y:S02]  /*cc50*/  SHF.R.U64 R34, R34, 0x3, RZ ;  /* 0x0000000322227819 */ /* 0x000fe400000012ff */
[----:B------:R-:W-:Y:S02]  /*cc60*/  LOP3.LUT R11, R20, 0x380, RZ, 0xc0, !PT ;  /* 0x00000380140b7812 */ /* 0x000fe400078ec0ff */
[----:B------:R-:W-:-:S02]  /*cc70*/  SHF.R.U64 R3, R3, 0x3, RZ ;  /* 0x0000000303037819 */ /* 0x000fc400000012ff */
[----:B------:R-:W-:Y:S02]  /*cc80*/  LOP3.LUT R9, R14, 0x380, RZ, 0xc0, !PT ;  /* 0x000003800e097812 */ /* 0x000fe400078ec0ff */
[----:B------:R-:W-:Y:S01]  /*cc90*/  LOP3.LUT R34, R34, R35, RZ, 0x3c, !PT ;  /* 0x0000002322227212 */ /* 0x000fe200078e3cff */
[----:B------:R-:W-:Y:S01]  /*cca0*/  IMAD.X R35, RZ, RZ, R41, P2 ;  /* 0x000000ffff237224 */ /* 0x000fe200010e0629 */
[----:B------:R-:W-:Y:S02]  /*ccb0*/  SHF.R.U64 R11, R11, 0x3, RZ ;  /* 0x000000030b0b7819 */ /* 0x000fe400000012ff */
[----:B------:R-:W-:Y:S02]  /*ccc0*/  LOP3.LUT R56, R3, R4, RZ, 0x3c, !PT ;  /* 0x0000000403387212 */ /* 0x000fe400078e3cff */
[----:B------:R-:W-:Y:S02]  /*ccd0*/  SHF.R.U64 R9, R9, 0x3, RZ ;  /* 0x0000000309097819 */ /* 0x000fe400000012ff */
[----:B------:R-:W-:-:S02]  /*cce0*/  LOP3.LUT R3, R6, 0x380, RZ, 0xc0, !PT ;  /* 0x0000038006037812 */ /* 0x000fc400078ec0ff */
[----:B------:R-:W-:Y:S02]  /*ccf0*/  IADD3 R21, P2, R40, 0x9000, RZ ;  /* 0x0000900028157810 */ /* 0x000fe40007f5e0ff */
[----:B------:R-:W-:Y:S02]  /*cd00*/  LOP3.LUT R58, R11, R20, RZ, 0x3c, !PT ;  /* 0x000000140b3a7212 */ /* 0x000fe400078e3cff */
[----:B------:R-:W-:Y:S02]  /*cd10*/  LOP3.LUT R54, R9, R14, RZ, 0x3c, !PT ;  /* 0x0000000e09367212 */ /* 0x000fe400078e3cff */
[----:B------:R-:W-:Y:S02]  /*cd20*/  SHF.R.U64 R3, R3, 0x3, RZ ;  /* 0x0000000303037819 */ /* 0x000fe400000012ff */
[----:B------:R-:W-:Y:S02]  /*cd30*/  LOP3.LUT R20, R21, 0x380, RZ, 0xc0, !PT ;  /* 0x0000038015147812 */ /* 0x000fe400078ec0ff */
[----:B------:R-:W-:-:S02]  /*cd40*/  LOP3.LUT R9, R10, 0x380, RZ, 0xc0, !PT ;  /* 0x000003800a097812 */ /* 0x000fc400078ec0ff */
[----:B------:R-:W-:Y:S02]  /*cd50*/  SEL R163, R43, R42, P0 ;  /* 0x0000002a2ba37207 */ /* 0x000fe40000000000 */
[----:B------:R-:W-:Y:S01]  /*cd60*/  SEL R106, R42, R43, P0 ;  /* 0x0000002b2a6a7207 */ /* 0x000fe20000000000 */
[--C-:B------:R-:W-:Y:S01]  /*cd70*/  IMAD.X R43, RZ, RZ, R73.reuse, P4 ;  /* 0x000000ffff2b7224 */ /* 0x100fe200020e0649 */
[----:B------:R-:W-:Y:S02]  /*cd80*/  SEL R127, R45, R44, P0 ;  /* 0x0000002c2d7f7207 */ /* 0x000fe40000000000 */
[----:B------:R-:W-:Y:S01]  /*cd90*/  SEL R86, R44, R45, P0 ;  /* 0x0000002d2c567207 */ /* 0x000fe20000000000 */
[----:B------:R-:W-:Y:S01]  /*cda0*/  IMAD.X R45, RZ, RZ, R73, P3 ;  /* 0x000000ffff2d7224 */ /* 0x000fe200018e0649 */
[----:B------:R-:W-:Y:S02]  /*cdb0*/  LOP3.LUT R42, R3, R6, RZ, 0x3c, !PT ;  /* 0x00000006032a7212 */ /* 0x000fe400078e3cff */
[----:B------:R-:W-:-:S02]  /*cdc0*/  SHF.R.U64 R20, R20, 0x3, RZ ;  /* 0x0000000314147819 */ /* 0x000fc400000012ff */
[----:B------:R-:W-:Y:S02]  /*cdd0*/  SEL R125, R37, R36, P0 ;  /* 0x00000024257d7207 */ /* 0x000fe40000000000 */
[----:B------:R-:W-:Y:S02]  /*cde0*/  SEL R85, R36, R37, P0 ;  /* 0x0000002524557207 */ /* 0x000fe40000000000 */
[----:B------:R-:W-:Y:S02]  /*cdf0*/  SHF.R.U64 R9, R9, 0x3, RZ ;  /* 0x0000000309097819 */ /* 0x000fe400000012ff */
[----:B------:R-:W-:Y:S02]  /*ce00*/  LOP3.LUT R3, R8, 0x380, RZ, 0xc0, !PT ;  /* 0x0000038008037812 */ /* 0x000fe400078ec0ff */
[----:B------:R-:W-:Y:S02]  /*ce10*/  IADD3 R37, P3, R40, 0x2000, RZ ;  /* 0x0000200028257810 */ /* 0x000fe40007f7e0ff */
[----:B------:R-:W-:-:S02]  /*ce20*/  SEL R159, R51, R50, P0 ;  /* 0x00000032339f7207 */ /* 0x000fc40000000000 */
[----:B------:R-:W-:Y:S01]  /*ce30*/  SEL R103, R50, R51, P0 ;  /* 0x0000003332677207 */ /* 0x000fe20000000000 */
[----:B------:R-:W-:Y:S01]  /*ce40*/  IMAD.X R51, RZ, RZ, R73, P6 ;  /* 0x000000ffff337224 */ /* 0x000fe200030e0649 */
[----:B------:R-:W-:Y:S01]  /*ce50*/  LOP3.LUT R20, R20, R21, RZ, 0x3c, !PT ;  /* 0x0000001514147212 */ /* 0x000fe200078e3cff */
[----:B------:R-:W-:Y:S01]  /*ce60*/  IMAD.X R21, RZ, RZ, R41, P2 ;  /* 0x000000ffff157224 */ /* 0x000fe200010e0629 */
[----:B------:R-:W-:Y:S02]  /*ce70*/  LOP3.LUT R50, R9, R10, RZ, 0x3c, !PT ;  /* 0x0000000a09327212 */ /* 0x000fe400078e3cff */
[----:B------:R-:W-:Y:S02]  /*ce80*/  SHF.R.U64 R3, R3, 0x3, RZ ;  /* 0x0000000303037819 */ /* 0x000fe400000012ff */
[----:B------:R-:W-:Y:S02]  /*ce90*/  LOP3.LUT R36, R37, 0x380, RZ, 0xc0, !PT ;  /* 0x0000038025247812 */ /* 0x000fe400078ec0ff */
[----:B------:R-:W-:-:S02]  /*cea0*/  IADD3 R10, P2, R40, 0xf000, RZ ;  /* 0x0000f000280a7810 */ /* 0x000fc40007f5e0ff */
[----:B------:R-:W-:Y:S02]  /*ceb0*/  LOP3.LUT R46, R3, R8, RZ, 0x3c, !PT ;  /* 0x00000008032e7212 */ /* 0x000fe400078e3cff */
[----:B------:R-:W-:Y:S02]  /*cec0*/  SHF.R.U64 R36, R36, 0x3, RZ ;  /* 0x0000000324247819 */ /* 0x000fe400000012ff */
[----:B------:R-:W-:Y:S02]  /*ced0*/  LOP3.LUT R3, R10, 0x380, RZ, 0xc0, !PT ;  /* 0x000003800a037812 */ /* 0x000fe400078ec0ff */
[----:B------:R-:W-:Y:S02]  /*cee0*/  LOP3.LUT R11, R12, 0x380, RZ, 0xc0, !PT ;  /* 0x000003800c0b7812 */ /* 0x000fe400078ec0ff */
[----:B------:R-:W-:Y:S01]  /*cef0*/  LOP3.LUT R36, R36, R37, RZ, 0x3c, !PT ;  /* 0x0000002524247212 */ /* 0x000fe200078e3cff */
[----:B------:R-:W-:Y:S01]  /*cf00*/  IMAD.X R37, RZ, RZ, R41, P3 ;  /* 0x000000ffff257224 */ /* 0x000fe200018e0629 */
[----:B------:R-:W-:-:S02]  /*cf10*/  SHF.R.U64 R3, R3, 0x3, RZ ;  /* 0x0000000303037819 */ /* 0x000fc400000012ff */
[----:B------:R-:W-:Y:S02]  /*cf20*/  IADD3 R15, P3, R40, 0x8000, RZ ;  /* 0x00008000280f7810 */ /* 0x000fe40007f7e0ff */
[----:B------:R-:W-:Y:S02]  /*cf30*/  SHF.R.U64 R11, R11, 0x3, RZ ;  /* 0x000000030b0b7819 */ /* 0x000fe400000012ff */
[----:B------:R-:W-:Y:S02]  /*cf40*/  SEL R129, R53, R52, P0 ;  /* 0x0000003435817207 */ /* 0x000fe40000000000 */
[----:B------:R-:W-:Y:S01]  /*cf50*/  SEL R88, R52, R53, P0 ;  /* 0x0000003534587207 */ /* 0x000fe20000000000 */
[----:B------:R-:W-:Y:S01]  /*cf60*/  IMAD.X R53, RZ, RZ, R73, P1 ;  /* 0x000000ffff357224 */ /* 0x000fe200008e0649 */
[----:B------:R-:W-:Y:S02]  /*cf70*/  LOP3.LUT R10, R3, R10, RZ, 0x3c, !PT ;  /* 0x0000000a030a7212 */ /* 0x000fe400078e3cff */
[----:B------:R-:W-:Y:S01]  /*cf80*/  LOP3.LUT R4, R7, 0x380, RZ, 0xc0, !PT ;  /* 0x0000038007047812 */ /* 0x000fe200078ec0ff */
[----:B------:R-:W0:Y:S01]  /*cf90*/  LDC R3, c[0x0][0xbe8] ;  /* 0x0002fa00ff037b82 */ /* 0x000e220000000800 */
[----:B------:R-:W-:-:S02]  /*cfa0*/  LOP3.LUT R14, R15, 0x380, RZ, 0xc0, !PT ;  /* 0x000003800f0e7812 */ /* 0x000fc400078ec0ff */
[----:B------:R-:W-:Y:S01]  /*cfb0*/  LOP3.LUT R52, R11, R12, RZ, 0x3c, !PT ;  /* 0x0000000c0b347212 */ /* 0x000fe200078e3cff */
[----:B------:R-:W-:Y:S01]  /*cfc0*/  IMAD.X R11, RZ, RZ, R41, P2 ;  /* 0x000000ffff0b7224 */ /* 0x000fe200010e0629 */
[----:B------:R-:W-:Y:S02]  /*cfd0*/  SHF.R.U64 R4, R4, 0x3, RZ ;  /* 0x0000000304047819 */ /* 0x000fe400000012ff */
[----:B------:R-:W-:Y:S02]  /*cfe0*/  SHF.R.U64 R14, R14, 0x3, RZ ;  /* 0x000000030e0e7819 */ /* 0x000fe400000012ff */
[----:B------:R-:W-:Y:S02]  /*cff0*/  MOV R108, R52 ;  /* 0x00000034006c7202 */ /* 0x000fe40000000f00 */
[----:B------:R-:W-:Y:S02]  /*d000*/  SEL R137, R136, R49, P0 ;  /* 0x0000003188897207 */ /* 0x000fe40000000000 */
[----:B------:R-:W-:Y:S01]  /*d010*/  SEL R92, R49, R136, P0 ;  /* 0x00000088315c7207 */ /* 0x000fe20000000000 */
[----:B------:R-:W-:Y:S01]  /*d020*/  IMAD.X R49, RZ, RZ, R73, P5 ;  /* 0x000000ffff317224 */ /* 0x000fe200028e0649 */
[----:B------:R-:W-:-:S02]  /*d030*/  SEL R139, R93, R48, P0 ;  /* 0x000000305d8b7207 */ /* 0x000fc40000000000 */
[----:B------:R-:W-:Y:S02]  /*d040*/  SEL R93, R48, R93, P0 ;  /* 0x0000005d305d7207 */ /* 0x000fe40000000000 */
[----:B------:R-:W-:Y:S02]  /*d050*/  SEL R83, R32, R33, P0 ;  /* 0x0000002120537207 */ /* 0x000fe40000000000 */
[----:B------:R-:W-:Y:S02]  /*d060*/  SEL R76, R33, R32, P0 ;  /* 0x00000020214c7207 */ /* 0x000fe40000000000 */
[----:B------:R-:W-:Y:S02]  /*d070*/  LOP3.LUT R48, R4, R7, RZ, 0x3c, !PT ;  /* 0x0000000704307212 */ /* 0x000fe400078e3cff */
[----:B------:R-:W-:Y:S01]  /*d080*/  LOP3.LUT R14, R14, R15, RZ, 0x3c, !PT ;  /* 0x0000000f0e0e7212 */ /* 0x000fe200078e3cff */
[----:B------:R-:W-:Y:S01]  /*d090*/  IMAD.X R15, RZ, RZ, R41, P3 ;  /* 0x000000ffff0f7224 */ /* 0x000fe200018e0629 */
[----:B------:R-:W-:-:S02]  /*d0a0*/  IADD3 R9, P3, R40, 0xe000, RZ ;  /* 0x0000e00028097810 */ /* 0x000fc40007f7e0ff */
[----:B------:R-:W-:Y:S02]  /*d0b0*/  MOV R132, R46 ;  /* 0x0000002e00847202 */ /* 0x000fe40000000f00 */
[----:B------:R-:W-:Y:S02]  /*d0c0*/  MOV R110, R50 ;  /* 0x00000032006e7202 */ /* 0x000fe40000000f00 */
[----:B------:R-:W-:Y:S02]  /*d0d0*/  MOV R112, R48 ;  /* 0x0000003000707202 */ /* 0x000fe40000000f00 */
[----:B------:R-:W-:Y:S02]  /*d0e0*/  LOP3.LUT R8, R9, 0x380, RZ, 0xc0, !PT ;  /* 0x0000038009087812 */ /* 0x000fe400078ec0ff */
[----:B------:R-:W-:Y:S02]  /*d0f0*/  MOV R70, R70 ;  /* 0x0000004600467202 */ /* 0x000fe40000000f00 */
[----:B------:R-:W-:-:S02]  /*d100*/  MOV R71, R54 ;  /* 0x0000003600477202 */ /* 0x000fc40000000f00 */
[----:B------:R-:W-:Y:S02]  /*d110*/  SHF.R.U64 R8, R8, 0x3, RZ ;  /* 0x0000000308087819 */ /* 0x000fe400000012ff */
[----:B------:R-:W-:Y:S02]  /*d120*/  LOP3.LUT R4, R5, 0x380, RZ, 0xc0, !PT ;  /* 0x0000038005047812 */ /* 0x000fe400078ec0ff */
[----:B--2---:R-:W-:Y:S01]  /*d130*/  LOP3.LUT R53, R74, 0x2, RZ, 0x3c, !PT ;  /* 0x000000024a357812 */ /* 0x004fe200078e3cff */
[----:B------:R-:W-:Y:S01]  /*d140*/  SHFL.IDX PT, R46, R81, R74, 0x1c1f ;  /* 0x001c1f4a512e7589 */ /* 0x000fe200000e0000 */
[----:B------:R-:W-:Y:S01]  /*d150*/  LOP3.LUT R8, R8, R9, RZ, 0x3c, !PT ;  /* 0x0000000908087212 */ /* 0x000fe200078e3cff */
[----:B------:R-:W-:Y:S01]  /*d160*/  IMAD.X R9, RZ, RZ, R41, P3 ;  /* 0x000000ffff097224 */ /* 0x000fe200018e0629 */
[----:B0-----:R-:W-:Y:S01]  /*d170*/  ISETP.NE.AND P3, PT, R3, 0x1, PT ;  /* 0x000000010300780c */ /* 0x001fe20003f65270 */
[----:B------:R-:W0:Y:S01]  /*d180*/  SHFL.IDX PT, R75, R75, R53, 0x1c1f ;  /* 0x001c1f354b4b7589 */ /* 0x000e2200000e0000 */
[----:B------:R-:W-:-:S02]  /*d190*/  SHF.R.U64 R4, R4, 0x3, RZ ;  /* 0x0000000304047819 */ /* 0x000fc400000012ff */
[----:B------:R-:W-:Y:S01]  /*d1a0*/  LOP3.LUT R13, R24, 0x380, RZ, 0xc0, !PT ;  /* 0x00000380180d7812 */ /* 0x000fe200078ec0ff */
[----:B------:R-:W-:Y:S01]  /*d1b0*/  SHFL.IDX PT, R50, R83, R74, 0x1c1f ;  /* 0x001c1f4a53327589 */ /* 0x000fe200000e0000 */
[----:B------:R-:W-:Y:S02]  /*d1c0*/  LOP3.LUT R44, R4, R5, RZ, 0x3c, !PT ;  /* 0x00000005042c7212 */ /* 0x000fe400078e3cff */
[----:B------:R-:W-:Y:S01]  /*d1d0*/  SHF.R.U64 R13, R13, 0x3, RZ ;  /* 0x000000030d0d7819 */ /* 0x000fe200000012ff */
[----:B------:R-:W1:Y:S01]  /*d1e0*/  SHFL.IDX PT, R49, R76, R53, 0x1c1f ;  /* 0x001c1f354c317589 */ /* 0x000e6200000e0000 */
[----:B------:R-:W-:Y:S02]  /*d1f0*/  MOV R130, R44 ;  /* 0x0000002c00827202 */ /* 0x000fe40000000f00 */
[----:B------:R-:W-:Y:S01]  /*d200*/  LOP3.LUT R60, R13, R24, RZ, 0x3c, !PT ;  /* 0x000000180d3c7212 */ /* 0x000fe200078e3cff */
[----:B------:R-:W-:Y:S01]  /*d210*/  SHFL.IDX PT, R143, R143, R74, 0x1c1f ;  /* 0x001c1f4a8f8f7589 */ /* 0x000fe200000e0000 */
[----:B------:R-:W-:-:S02]  /*d220*/  MOV R68, R68 ;  /* 0x0000004400447202 */ /* 0x000fc40000000f00 */
[----:B------:R-:W-:Y:S01]  /*d230*/  MOV R69, R58 ;  /* 0x0000003a00457202 */ /* 0x000fe20000000f00 */
[----:B------:R-:W2:Y:S01]  /*d240*/  SHFL.IDX PT, R52, R95, R53, 0x1c1f ;  /* 0x001c1f355f347589 */ /* 0x000ea200000e0000 */
[----:B------:R-:W-:Y:S02]  /*d250*/  MOV R118, R56 ;  /* 0x0000003800767202 */ /* 0x000fe40000000f00 */
[----:B------:R-:W-:Y:S01]  /*d260*/  MOV R66, R66 ;  /* 0x0000004200427202 */ /* 0x000fe20000000f00 */
[----:B------:R-:W-:Y:S01]  /*d270*/  SHFL.IDX PT, R54, R87, R74, 0x1c1f ;  /* 0x001c1f4a57367589 */ /* 0x000fe200000e0000 */
[----:B------:R-:W-:Y:S02]  /*d280*/  MOV R67, R60 ;  /* 0x0000003c00437202 */ /* 0x000fe40000000f00 */
[----:B------:R-:W-:Y:S01]  /*d290*/  MOV R64, R64 ;  /* 0x0000004000407202 */ /* 0x000fe20000000f00 */
[----:B------:R-:W3:Y:S01]  /*d2a0*/  SHFL.IDX PT, R77, R77, R53, 0x1c1f ;  /* 0x001c1f354d4d7589 */ /* 0x000ee200000e0000 */
[----:B0-----:R-:W-:-:S02]  /*d2b0*/  SEL R44, R46, R75, P0 ;  /* 0x0000004b2e2c7207 */ /* 0x001fc40000000000 */
[----:B------:R-:W-:Y:S01]  /*d2c0*/  SEL R46, R75, R46, P0 ;  /* 0x0000002e4b2e7207 */ /* 0x000fe20000000000 */
[----:B------:R-:W-:Y:S01]  /*d2d0*/  SHFL.IDX PT, R141, R141, R74, 0x1c1f ;  /* 0x001c1f4a8d8d7589 */ /* 0x000fe200000e0000 */
[----:B------:R-:W0:Y:S01]  /*d2e0*/  @P3 LDC R75, c[0x0][0xbec] ;  /* 0x0002fb00ff4b3b82 */ /* 0x000e220000000800 */
[----:B------:R-:W-:Y:S02]  /*d2f0*/  SEL R165, R39, R38, P0 ;  /* 0x0000002627a57207 */ /* 0x000fe40000000000 */
[----:B------:R-:W4:Y:S01]  /*d300*/  SHFL.IDX PT, R96, R96, R53, 0x1c1f ;  /* 0x001c1f3560607589 */ /* 0x000f2200000e0000 */
[----:B-1----:R-:W-:Y:S02]  /*d310*/  SEL R48, R50, R49, P0 ;  /* 0x0000003132307207 */ /* 0x002fe40000000000 */
[----:B------:R-:W-:Y:S01]  /*d320*/  SEL R50, R49, R50, P0 ;  /* 0x0000003231327207 */ /* 0x000fe20000000000 */
[----:B------:R-:W-:Y:S01]  /*d330*/  SHFL.IDX PT, R145, R145, R74, 0x1c1f ;  /* 0x001c1f4a91917589 */ /* 0x000fe200000e0000 */
[----:B------:R-:W-:-:S02]  /*d340*/  SEL R107, R38, R39, P0 ;  /* 0x00000027266b7207 */ /* 0x000fc40000000000 */
[----:B------:R-:W-:Y:S01]  /*d350*/  MOV R65, R62 ;  /* 0x0000003e00417202 */ /* 0x000fe20000000f00 */
[----:B------:R-:W1:Y:S01]  /*d360*/  SHFL.IDX PT, R94, R94, R53, 0x1c1f ;  /* 0x001c1f355e5e7589 */ /* 0x000e6200000e0000 */
[----:B--2---:R-:W-:Y:S02]  /*d370*/  SEL R49, R143, R52, P0 ;  /* 0x000000348f317207 */ /* 0x004fe40000000000 */
[----:B------:R-:W-:Y:S01]  /*d380*/  SEL R51, R52, R143, P0 ;  /* 0x0000008f34337207 */ /* 0x000fe20000000000 */
[----:B------:R-:W-:Y:S01]  /*d390*/  SHFL.IDX PT, R58, R115, R74, 0x1c1f ;  /* 0x001c1f4a733a7589 */ /* 0x000fe200000e0000 */
[----:B------:R-:W-:Y:S02]  /*d3a0*/  IADD3 R39, P4, R40, 0x1000, RZ ;  /* 0x0000100028277810 */ /* 0x000fe40007f9e0ff */
[----:B------:R-:W-:Y:S01]  /*d3b0*/  SEL R135, R128, R91, P0 ;  /* 0x0000005b80877207 */ /* 0x000fe20000000000 */
[----:B------:R-:W2:Y:S01]  /*d3c0*/  SHFL.IDX PT, R57, R78, R53, 0x1c1f ;  /* 0x001c1f354e397589 */ /* 0x000ea200000e0000 */
[----:B---3--:R-:W-:-:S02]  /*d3d0*/  SEL R52, R54, R77, P0 ;  /* 0x0000004d36347207 */ /* 0x008fc40000000000 */
[----:B------:R-:W-:Y:S01]  /*d3e0*/  SEL R54, R77, R54, P0 ;  /* 0x000000364d367207 */ /* 0x000fe20000000000 */
[----:B------:R-:W-:Y:S01]  /*d3f0*/  SHFL.IDX PT, R147, R147, R74, 0x1c1f ;  /* 0x001c1f4a93937589 */ /* 0x000fe200000e0000 */
[----:B------:R-:W3:Y:S01]  /*d400*/  @P3 LDC R77, c[0x0][0xbf0] ;  /* 0x0002fc00ff4d3b82 */ /* 0x000ee20000000800 */
[----:B------:R-:W-:Y:S02]  /*d410*/  LOP3.LUT R38, R39, 0x380, RZ, 0xc0, !PT ;  /* 0x0000038027267812 */ /* 0x000fe400078ec0ff */
[----:B------:R-:W0:Y:S01]  /*d420*/  SHFL.IDX PT, R60, R97, R53, 0x1c1f ;  /* 0x001c1f35613c7589 */ /* 0x000e2200000e0000 */
[----:B------:R-:W-:Y:S02]  /*d430*/  SEL R91, R91, R128, P0 ;  /* 0x000000805b5b7207 */ /* 0x000fe40000000000 */
[----:B------:R-:W-:Y:S01]  /*d440*/  SEL R169, R31, R30, P0 ;  /* 0x0000001e1fa97207 */ /* 0x000fe20000000000 */
[----:B------:R-:W-:Y:S01]  /*d450*/  SHFL.IDX PT, R117, R117, R74, 0x1c1f ;  /* 0x001c1f4a75757589 */ /* 0x000fe200000e0000 */
[----:B------:R-:W-:-:S02]  /*d460*/  SEL R111, R30, R31, P0 ;  /* 0x0000001f1e6f7207 */ /* 0x000fc40000000000 */
[----:B------:R-:W-:Y:S01]  /*d470*/  IADD3 R33, P1, R40, 0x4000, RZ ;  /* 0x0000400028217810 */ /* 0x000fe20007f3e0ff */
[----:B------:R-:W0:Y:S01]  /*d480*/  SHFL.IDX PT, R62, R79, R53, 0x1c1f ;  /* 0x001c1f354f3e7589 */ /* 0x000e2200000e0000 */
[----:B------:R-:W-:Y:S02]  /*d490*/  SHF.R.U64 R38, R38, 0x3, RZ ;  /* 0x0000000326267819 */ /* 0x000fe400000012ff */
[----:B------:R-:W-:Y:S01]  /*d4a0*/  MOV R105, R72 ;  /* 0x0000004800697202 */ /* 0x000fe20000000f00 */
[----:B------:R-:W-:Y:S01]  /*d4b0*/  SHFL.IDX PT, R149, R149, R74, 0x1c1f ;  /* 0x001c1f4a95957589 */ /* 0x000fe200000e0000 */
[----:B------:R-:W-:Y:S02]  /*d4c0*/  MOV R134, R42 ;  /* 0x0000002a00867202 */ /* 0x000fe40000000f00 */
[----:B------:R-:W-:Y:S01]  /*d4d0*/  LOP3.LUT R32, R33, 0x380, RZ, 0xc0, !PT ;  /* 0x0000038021207812 */ /* 0x000fe200078ec0ff */
[----:B------:R-:W3:Y:S01]  /*d4e0*/  SHFL.IDX PT, R98, R98, R53, 0x1c1f ;  /* 0x001c1f3562627589 */ /* 0x000ee200000e0000 */
[----:B------:R-:W-:Y:S01]  /*d4f0*/  LOP3.LUT R38, R38, R39, RZ, 0x3c, !PT ;  /* 0x0000002726267212 */ /* 0x000fe200078e3cff */
[----:B------:R-:W-:Y:S01]  /*d500*/  IMAD.X R39, RZ, RZ, R41, P4 ;  /* 0x000000ffff277224 */ /* 0x000fe200020e0629 */
[----:B----4-:R-:W-:Y:S01]  /*d510*/  SEL R45, R141, R96, P0 ;  /* 0x000000608d2d7207 */ /* 0x010fe20000000000 */
[----:B------:R-:W-:Y:S01]  /*d520*/  SHFL.IDX PT, R119, R119, R74, 0x1c1f ;  /* 0x001c1f4a77777589 */ /* 0x000fe200000e0000 */
[----:B------:R-:W-:-:S02]  /*d530*/  SEL R47, R96, R141, P0 ;  /* 0x0000008d602f7207 */ /* 0x000fc40000000000 */
[----:B-1----:R-:W-:Y:S01]  /*d540*/  SEL R55, R94, R145, P0 ;  /* 0x000000915e377207 */ /* 0x002fe20000000000 */
[----:B------:R-:W-:Y:S01]  /*d550*/  SHFL.IDX PT, R151, R151, R74, 0x1c1f ;  /* 0x001c1f4a97977589 */ /* 0x000fe200000e0000 */
[----:B------:R-:W-:Y:S02]  /*d560*/  IADD3 R27, P4, R40, 0x7000, RZ ;  /* 0x00007000281b7810 */ /* 0x000fe40007f9e0ff */
[----:B------:R-:W-:Y:S01]  /*d570*/  SHF.R.U64 R32, R32, 0x3, RZ ;  /* 0x0000000320207819 */ /* 0x000fe200000012ff */
[----:B------:R-:W1:Y:S01]  /*d580*/  SHFL.IDX PT, R80, R80, R53, 0x1c1f ;  /* 0x001c1f3550507589 */ /* 0x000e6200000e0000 */
[----:B------:R-:W-:Y:S02]  /*d590*/  LOP3.LUT R26, R27, 0x380, RZ, 0xc0, !PT ;  /* 0x000003801b1a7812 */ /* 0x000fe400078ec0ff */
[----:B------:R-:W-:Y:S01]  /*d5a0*/  LOP3.LUT R32, R32, R33, RZ, 0x3c, !PT ;  /* 0x0000002120207212 */ /* 0x000fe200078e3cff */
[----:B------:R-:W4:Y:S01]  /*d5b0*/  SHFL.IDX PT, R76, R99, R53, 0x1c1f ;  /* 0x001c1f35634c7589 */ /* 0x000f2200000e0000 */
[----:B------:R-:W-:Y:S01]  /*d5c0*/  IMAD.X R33, RZ, RZ, R41, P1 ;  /* 0x000000ffff217224 */ /* 0x000fe200008e0629 */
[----:B--2---:R-:W-:-:S02]  /*d5d0*/  SEL R56, R58, R57, P0 ;  /* 0x000000393a387207 */ /* 0x004fc40000000000 */
[----:B------:R-:W-:Y:S01]  /*d5e0*/  SHFL.IDX PT, R121, R121, R74, 0x1c1f ;  /* 0x001c1f4a79797589 */ /* 0x000fe200000e0000 */
[----:B------:R-:W-:Y:S02]  /*d5f0*/  IADD3 R25, P1, R40, 0xa000, RZ ;  /* 0x0000a00028197810 */ /* 0x000fe40007f3e0ff */
[----:B------:R-:W-:Y:S01]  /*d600*/  SEL R58, R57, R58, P0 ;  /* 0x0000003a393a7207 */ /* 0x000fe20000000000 */
[----:B------:R-:W-:Y:S01]  /*d610*/  SHFL.IDX PT, R153, R153, R74, 0x1c1f ;  /* 0x001c1f4a99997589 */ /* 0x000fe200000e0000 */
[----:B------:R-:W-:Y:S02]  /*d620*/  SHF.R.U64 R26, R26, 0x3, RZ ;  /* 0x000000031a1a7819 */ /* 0x000fe400000012ff */
[----:B0-----:R-:W-:Y:S01]  /*d630*/  SEL R57, R147, R60, P0 ;  /* 0x0000003c93397207 */ /* 0x001fe20000000000 */
[----:B------:R-:W0:Y:S01]  /*d640*/  SHFL.IDX PT, R82, R82, R53, 0x1c1f ;  /* 0x001c1f3552527589 */ /* 0x000e2200000e0000 */
[----:B------:R-:W-:Y:S02]  /*d650*/  SEL R59, R60, R147, P0 ;  /* 0x000000933c3b7207 */ /* 0x000fe40000000000 */
[----:B------:R-:W-:Y:S01]  /*d660*/  SEL R60, R117, R62, P0 ;  /* 0x0000003e753c7207 */ /* 0x000fe20000000000 */
[----:B------:R-:W2:Y:S01]  /*d670*/  SHFL.IDX PT, R100, R100, R53, 0x1c1f ;  /* 0x001c1f3564647589 */ /* 0x000ea200000e0000 */
[----:B------:R-:W-:-:S02]  /*d680*/  LOP3.LUT R24, R25, 0x380, RZ, 0xc0, !PT ;  /* 0x0000038019187812 */ /* 0x000fc400078ec0ff */
[----:B------:R-:W-:Y:S01]  /*d690*/  SEL R62, R62, R117, P0 ;  /* 0x000000753e3e7207 */ /* 0x000fe20000000000 */
[----:B------:R-:W-:Y:S01]  /*d6a0*/  SHFL.IDX PT, R123, R123, R74, 0x1c1f ;  /* 0x001c1f4a7b7b7589 */ /* 0x000fe200000e0000 */
[----:B---3--:R-:W-:Y:S02]  /*d6b0*/  SEL R61, R149, R98, P0 ;  /* 0x00000062953d7207 */ /* 0x008fe40000000000 */
[----:B------:R-:W-:Y:S01]  /*d6c0*/  SEL R63, R98, R149, P0 ;  /* 0x00000095623f7207 */ /* 0x000fe20000000000 */
[----:B------:R-:W-:Y:S01]  /*d6d0*/  SHFL.IDX PT, R155, R155, R74, 0x1c1f ;  /* 0x001c1f4a9b9b7589 */ /* 0x000fe200000e0000 */
[----:B------:R-:W-:Y:S01]  /*d6e0*/  LOP3.LUT R26, R26, R27, RZ, 0x3c, !PT ;  /* 0x0000001b1a1a7212 */ /* 0x000fe200078e3cff */
[----:B------:R-:W-:Y:S01]  /*d6f0*/  IMAD.X R27, RZ, RZ, R41, P4 ;  /* 0x000000ffff1b7224 */ /* 0x000fe200020e0629 */
[----:B------:R-:W-:Y:S01]  /*d700*/  IADD3 R7, P4, R40, 0xd000, RZ ;  /* 0x0000d00028077810 */ /* 0x000fe20007f9e0ff */
[----:B------:R-:W3:Y:S01]  /*d710*/  SHFL.IDX PT, R84, R84, R53, 0x1c1f ;  /* 0x001c1f3554547589 */ /* 0x000ee200000e0000 */
[----:B------:R-:W-:-:S02]  /*d720*/  SHF.R.U64 R24, R24, 0x3, RZ ;  /* 0x0000000318187819 */ /* 0x000fc400000012ff */
[----:B------:R-:W-:Y:S01]  /*d730*/  LOP3.LUT R6, R7, 0x380, RZ, 0xc0, !PT ;  /* 0x0000038007067812 */ /* 0x000fe200078ec0ff */
[----:B------:R-:W3:Y:S01]  /*d740*/  SHFL.IDX PT, R78, R101, R53, 0x1c1f ;  /* 0x001c1f35654e7589 */ /* 0x000ee200000e0000 */
[----:B------:R-:W-:Y:S01]  /*d750*/  LOP3.LUT R24, R24, R25, RZ, 0x3c, !PT ;  /* 0x0000001918187212 */ /* 0x000fe200078e3cff */
[----:B------:R-:W-:Y:S01]  /*d760*/  IMAD.X R25, RZ, RZ, R41, P1 ;  /* 0x000000ffff197224 */ /* 0x000fe200008e0629 */
[C---:B------:R-:W-:Y:S01]  /*d770*/  IADD3 R31, P6, R40.reuse, 0x5000, RZ ;  /* 0x00005000281f7810 */ /* 0x040fe20007fde0ff */
[----:B------:R-:W-:Y:S01]  /*d780*/  SHFL.IDX PT, R120, R127, R74, 0x1c1f ;  /* 0x001c1f4a7f787589 */ /* 0x000fe200000e0000 */
[----:B------:R-:W-:Y:S02]  /*d790*/  IADD3 R29, P5, R40, 0x6000, RZ ;  /* 0x00006000281d7810 */ /* 0x000fe40007fbe0ff */
[----:B------:R-:W-:Y:S01]  /*d7a0*/  SHF.R.U64 R6, R6, 0x3, RZ ;  /* 0x0000000306067819 */ /* 0x000fe200000012ff */
[----:B------:R-:W-:Y:S01]  /*d7b0*/  SHFL.IDX PT, R114, R129, R74, 0x1c1f ;  /* 0x001c1f4a81727589 */ /* 0x000fe200000e0000 */
[----:B------:R-:W-:-:S02]  /*d7c0*/  LOP3.LUT R30, R31, 0x380, RZ, 0xc0, !PT ;  /* 0x000003801f1e7812 */ /* 0x000fc400078ec0ff */
[----:B------:R-:W-:Y:S01]  /*d7d0*/  LOP3.LUT R28, R29, 0x380, RZ, 0xc0, !PT ;  /* 0x000003801d1c7812 */ /* 0x000fe200078ec0ff */
[----:B------:R-:W-:Y:S01]  /*d7e0*/  SHFL.IDX PT, R125, R125, R74, 0x1c1f ;  /* 0x001c1f4a7d7d7589 */ /* 0x000fe200000e0000 */
[----:B------:R-:W-:Y:S02]  /*d7f0*/  LOP3.LUT R6, R6, R7, RZ, 0x3c, !PT ;  /* 0x0000000706067212 */ /* 0x000fe400078e3cff */
[----:B------:R-:W-:Y:S01]  /*d800*/  LOP3.LUT R7, R40, 0x380, RZ, 0xc0, !PT ;  /* 0x0000038028077812 */ /* 0x000fe200078ec0ff */
[----:B------:R-:W-:Y:S01]  /*d810*/  SHFL.IDX PT, R81, R131, R74, 0x1c1f ;  /* 0x001c1f4a83517589 */ /* 0x000fe200000e0000 */
[----:B------:R-:W-:Y:S02]  /*d820*/  SHF.R.U64 R30, R30, 0x3, RZ ;  /* 0x000000031e1e7819 */ /* 0x000fe400000012ff */
[----:B------:R-:W-:Y:S01]  /*d830*/  SHF.R.U64 R28, R28, 0x3, RZ ;  /* 0x000000031c1c7819 */ /* 0x000fe200000012ff */
[----:B------:R-:W-:Y:S01]  /*d840*/  SHFL.IDX PT, R73, R133, R74, 0x1c1f ;  /* 0x001c1f4a85497589 */ /* 0x000fe200000e0000 */
[----:B------:R-:W-:-:S02]  /*d850*/  SHF.R.U64 R7, R7, 0x3, RZ ;  /* 0x0000000307077819 */ /* 0x000fc400000012ff */
[----:B------:R-:W-:Y:S01]  /*d860*/  LOP3.LUT R30, R30, R31, RZ, 0x3c, !PT ;  /* 0x0000001f1e1e7212 */ /* 0x000fe200078e3cff */
[----:B------:R-:W-:Y:S01]  /*d870*/  SHFL.IDX PT, R72, R135, R74, 0x1c1f ;  /* 0x001c1f4a87487589 */ /* 0x000fe200000e0000 */
[----:B------:R-:W-:Y:S01]  /*d880*/  LOP3.LUT R28, R28, R29, RZ, 0x3c, !PT ;  /* 0x0000001d1c1c7212 */ /* 0x000fe200078e3cff */
[--C-:B------:R-:W-:Y:S01]  /*d890*/  IMAD.X R31, RZ, RZ, R41.reuse, P6 ;  /* 0x000000ffff1f7224 */ /* 0x100fe200030e0629 */
[C---:B------:R-:W-:Y:S01]  /*d8a0*/  IADD3 R13, P6, R40.reuse, 0xb000, RZ ;  /* 0x0000b000280d7810 */ /* 0x040fe20007fde0ff */
[----:B------:R-:W-:Y:S01]  /*d8b0*/  SHFL.IDX PT, R43, R137, R74, 0x1c1f ;  /* 0x001c1f4a892b7589 */ /* 0x000fe200000e0000 */
[--C-:B------:R-:W-:Y:S01]  /*d8c0*/  IMAD.X R29, RZ, RZ, R41.reuse, P5 ;  /* 0x000000ffff1d7224 */ /* 0x100fe200028e0629 */
[----:B------:R-:W-:Y:S02]  /*d8d0*/  IADD3 R5, P5, R40, 0xc000, RZ ;  /* 0x0000c00028057810 */ /* 0x000fe40007fbe0ff */
[----:B------:R-:W-:Y:S01]  /*d8e0*/  SHFL.IDX PT, R42, R139, R74, 0x1c1f ;  /* 0x001c1f4a8b2a7589 */ /* 0x000fe200000e0000 */
[----:B------:R-:W-:Y:S01]  /*d8f0*/  LOP3.LUT R40, R7, R40, RZ, 0x3c, !PT ;  /* 0x0000002807287212 */ /* 0x000fe200078e3cff */
[----:B------:R-:W-:Y:S01]  /*d900*/  IMAD.X R7, RZ, RZ, R41, P4 ;  /* 0x000000ffff077224 */ /* 0x000fe200020e0629 */
[----:B------:R-:W-:Y:S01]  /*d910*/  LOP3.LUT R4, R5, 0x380, RZ, 0xc0, !PT ;  /* 0x0000038005047812 */ /* 0x000fe200078ec0ff */
[----:B------:R-:W-:Y:S01]  /*d920*/  SHFL.IDX PT, R157, R157, R74, 0x1c1f ;  /* 0x001c1f4a9d9d7589 */ /* 0x000fe200000e0000 */
[----:B------:R-:W-:-:S02]  /*d930*/  LOP3.LUT R12, R13, 0x380, RZ, 0xc0, !PT ;  /* 0x000003800d0c7812 */ /* 0x000fc400078ec0ff */
[----:B------:R-:W-:Y:S01]  /*d940*/  SHF.R.U64 R4, R4, 0x3, RZ ;  /* 0x0000000304047819 */ /* 0x000fe200000012ff */
[----:B------:R-:W-:Y:S01]  /*d950*/  SHFL.IDX PT, R159, R159, R74, 0x1c1f ;  /* 0x001c1f4a9f9f7589 */ /* 0x000fe200000e0000 */
[----:B------:R-:W-:Y:S02]  /*d960*/  SHF.R.U64 R12, R12, 0x3, RZ ;  /* 0x000000030c0c7819 */ /* 0x000fe400000012ff */
[----:B------:R-:W-:Y:S01]  /*d970*/  LOP3.LUT R4, R4, R5, RZ, 0x3c, !PT ;  /* 0x0000000504047212 */ /* 0x000fe200078e3cff */
[----:B------:R-:W-:Y:S01]  /*d980*/  SHFL.IDX PT, R161, R161, R74, 0x1c1f ;  /* 0x001c1f4aa1a17589 */ /* 0x000fe200000e0000 */
[--C-:B------:R-:W-:Y:S01]  /*d990*/  IMAD.X R5, RZ, RZ, R41.reuse, P5 ;  /* 0x000000ffff057224 */ /* 0x100fe200028e0629 */
[----:B------:R-:W-:Y:S01]  /*d9a0*/  LOP3.LUT R12, R12, R13, RZ, 0x3c, !PT ;  /* 0x0000000d0c0c7212 */ /* 0x000fe200078e3cff */
[----:B------:R-:W-:Y:S01]  /*d9b0*/  IMAD.X R13, RZ, RZ, R41, P6 ;  /* 0x000000ffff0d7224 */ /* 0x000fe200030e0629 */
[----:B------:R-:W-:Y:S04]  /*d9c0*/  SHFL.IDX PT, R116, R163, R74, 0x1c1f ;  /* 0x001c1f4aa3747589 */ /* 0x000fe800000e0000 */
        /* <DEDUP_REMOVED lines=12> */
[----:B------:R-:W3:Y:S04]  /*da90*/  SHFL.IDX PT, R102, R102, R53, 0x1c1f ;  /* 0x001c1f3566667589 */ /* 0x000ee800000e0000 */
[----:B------:R-:W3:Y:S04]  /*daa0*/  SHFL.IDX PT, R86, R103, R53, 0x1c1f ;  /* 0x001c1f3567567589 */ /* 0x000ee800000e0000 */
[----:B------:R-:W3:Y:S04]  /*dab0*/  SHFL.IDX PT, R104, R104, R53, 0x1c1f ;  /* 0x001c1f3568687589 */ /* 0x000ee800000e0000 */
[----:B------:R-:W3:Y:S04]  /*dac0*/  SHFL.IDX PT, R79, R106, R53, 0x1c1f ;  /* 0x001c1f356a4f7589 */ /* 0x000ee800000e0000 */
[----:B------:R-:W3:Y:S04]  /*dad0*/  SHFL.IDX PT, R124, R107, R53, 0x1c1f ;  /* 0x001c1f356b7c7589 */ /* 0x000ee800000e0000 */
[----:B------:R-:W-:Y:S04]  /*dae0*/  SHFL.IDX PT, R126, R109, R53, 0x1c1f ;  /* 0x001c1f356d7e7589 */ /* 0x000fe800000e0000 */
[----:B------:R-:W-:Y:S04]  /*daf0*/  SHFL.IDX PT, R128, R111, R53, 0x1c1f ;  /* 0x001c1f356f807589 */ /* 0x000fe800000e0000 */
[----:B------:R1:W3:Y:S04]  /*db00*/  SHFL.IDX PT, R88, R113, R53, 0x1c1f ;  /* 0x001c1f3571587589 */ /* 0x0002e800000e0000 */
[----:B------:R4:W-:Y:S04]  /*db10*/  STSM.16.M88.4 [R105], R44 ;  /* 0x0000002c69007844 */ /* 0x0009e80000000200 */
[----:B------:R0:W-:Y:S01]  /*db20*/  STSM.16.M88.4 [R118], R48 ;  /* 0x0000003076007844 */ /* 0x0001e20000000200 */
[----:B-1----:R-:W-:Y:S01]  /*db30*/  SEL R53, R145, R94, P0 ;  /* 0x0000005e91357207 */ /* 0x002fe20000000000 */
[----:B------:R-:W-:-:S04]  /*db40*/  VIADD R94, R18, UR37 ;  /* 0x00000025125e7c36 */ /* 0x000fc80008000000 */
[----:B------:R-:W-:Y:S04]  /*db50*/  STSM.16.M88.4 [R134], R52 ;  /* 0x0000003486007844 */ /* 0x000fe80000000200 */
[----:B------:R1:W-:Y:S01]  /*db60*/  STSM.16.M88.4 [R132], R56 ;  /* 0x0000003884007844 */ /* 0x0003e20000000200 */
[----:B----4-:R-:W-:Y:S01]  /*db70*/  @P3 IMAD.HI.U32 R44, R94, R75, RZ ;  /* 0x0000004b5e2c3227 */ /* 0x010fe200078e00ff */
[----:B------:R-:W-:Y:S02]  /*db80*/  SEL R46, R80, R119, P0 ;  /* 0x00000077502e7207 */ /* 0x000fe40000000000 */
[----:B------:R-:W-:Y:S01]  /*db90*/  SEL R45, R151, R76, P0 ;  /* 0x0000004c972d7207 */ /* 0x000fe20000000000 */
[----:B------:R-:W-:Y:S01]  /*dba0*/  IMAD.MOV.U32 R75, RZ, RZ, R94 ;  /* 0x000000ffff4b7224 */ /* 0x000fe200078e005e */
[----:B------:R-:W-:Y:S01]  /*dbb0*/  @P3 SHF.R.U32.HI R75, RZ, R77, R44 ;  /* 0x0000004dff4b3219 */ /* 0x000fe2000001162c */
[----:B------:R4:W-:Y:S01]  /*dbc0*/  STSM.16.M88.4 [R130], R60 ;  /* 0x0000003c82007844 */ /* 0x0009e20000000200 */
[----:B------:R-:W-:-:S02]  /*dbd0*/  SEL R44, R119, R80, P0 ;  /* 0x00000050772c7207 */ /* 0x000fc40000000000 */
[----:B------:R-:W-:Y:S02]  /*dbe0*/  SEL R47, R76, R151, P0 ;  /* 0x000000974c2f7207 */ /* 0x000fe40000000000 */
[----:B0-----:R-:W-:Y:S02]  /*dbf0*/  SEL R48, R121, R82, P0 ;  /* 0x0000005279307207 */ /* 0x001fe40000000000 */
[----:B------:R-:W-:Y:S01]  /*dc00*/  SEL R50, R82, R121, P0 ;  /* 0x0000007952327207 */ /* 0x000fe20000000000 */
[----:B------:R0:W-:Y:S01]  /*dc10*/  STSM.16.M88.4 [R112], R44 ;  /* 0x0000002c70007844 */ /* 0x0001e20000000200 */
[----:B--2---:R-:W-:Y:S01]  /*dc20*/  SEL R49, R153, R100, P0 ;  /* 0x0000006499317207 */ /* 0x004fe20000000000 */
[----:B-1----:R-:W-:Y:S01]  /*dc30*/  IMAD.MOV R56, RZ, RZ, -R75 ;  /* 0x000000ffff387224 */ /* 0x002fe200078e0a4b */
[----:B------:R-:W-:Y:S02]  /*dc40*/  SEL R51, R100, R153, P0 ;  /* 0x0000009964337207 */ /* 0x000fe40000000000 */
[----:B---3--:R-:W-:-:S02]  /*dc50*/  SEL R52, R123, R84, P0 ;  /* 0x000000547b347207 */ /* 0x008fc40000000000 */
[----:B------:R-:W-:Y:S01]  /*dc60*/  SEL R54, R84, R123, P0 ;  /* 0x0000007b54367207 */ /* 0x000fe20000000000 */
[----:B------:R1:W-:Y:S01]  /*dc70*/  STSM.16.M88.4 [R110], R48 ;  /* 0x000000306e007844 */ /* 0x0003e20000000200 */
[----:B------:R-:W-:Y:S01]  /*dc80*/  SEL R53, R155, R78, P0 ;  /* 0x0000004e9b357207 */ /* 0x000fe20000000000 */
[----:B----4-:R-:W-:Y:S01]  /*dc90*/  IMAD R61, R3, R56, R94 ;  /* 0x00000038033d7224 */ /* 0x010fe200078e025e */
[----:B------:R-:W-:Y:S02]  /*dca0*/  SEL R55, R78, R155, P0 ;  /* 0x0000009b4e377207 */ /* 0x000fe40000000000 */
[----:B------:R-:W-:Y:S02]  /*dcb0*/  SEL R56, R125, R122, P0 ;  /* 0x0000007a7d387207 */ /* 0x000fe40000000000 */
[----:B------:R-:W-:Y:S01]  /*dcc0*/  SEL R58, R122, R125, P0 ;  /* 0x0000007d7a3a7207 */ /* 0x000fe20000000000 */
[----:B------:R2:W-:Y:S01]  /*dcd0*/  STSM.16.M88.4 [R108], R52 ;  /* 0x000000346c007844 */ /* 0x0005e20000000200 */
[----:B------:R-:W-:-:S02]  /*dce0*/  SEL R57, R157, R102, P0 ;  /* 0x000000669d397207 */ /* 0x000fc40000000000 */
[----:B------:R-:W-:Y:S02]  /*dcf0*/  SEL R59, R102, R157, P0 ;  /* 0x0000009d663b7207 */ /* 0x000fe40000000000 */
[----:B0-----:R-:W-:Y:S02]  /*dd00*/  SEL R44, R120, R127, P0 ;  /* 0x0000007f782c7207 */ /* 0x001fe40000000000 */
[----:B------:R-:W-:Y:S01]  /*dd10*/  SEL R46, R127, R120, P0 ;  /* 0x000000787f2e7207 */ /* 0x000fe20000000000 */
[----:B------:R-:W-:Y:S01]  /*dd20*/  STSM.16.M88.4 [R71], R56 ;  /* 0x0000003847007844 */ /* 0x000fe20000000200 */
[----:B-1----:R-:W-:Y:S01]  /*dd30*/  SHF.R.S32.HI R49, RZ, 0x1f, R75 ;  /* 0x0000001fff317819 */ /* 0x002fe2000001144b */
[----:B------:R-:W-:Y:S01]  /*dd40*/  VIADD R51, R188, UR37 ;  /* 0x00000025bc337c36 */ /* 0x000fe20008000000 */
[----:B------:R-:W-:Y:S02]  /*dd50*/  IADD3 R48, P1, R75, UR6, RZ ;  /* 0x000000064b307c10 */ /* 0x000fe4000ff3e0ff */
[----:B------:R-:W-:-:S02]  /*dd60*/  SHF.R.S32.HI R50, RZ, 0x1f, R61 ;  /* 0x0000001fff327819 */ /* 0x000fc4000001143d */
[----:B------:R-:W-:Y:S01]  /*dd70*/  SEL R45, R159, R86, P0 ;  /* 0x000000569f2d7207 */ /* 0x000fe20000000000 */
[----:B--2---:R-:W-:Y:S01]  /*dd80*/  IMAD.U32 R52, RZ, RZ, UR5 ;  /* 0x00000005ff347e24 */ /* 0x004fe2000f8e00ff */
[----:B------:R-:W-:Y:S01]  /*dd90*/  SEL R47, R86, R159, P0 ;  /* 0x0000009f562f7207 */ /* 0x000fe20000000000 */
[----:B------:R-:W-:Y:S01]  /*dda0*/  ULDC UR5, c[0x0][0xa88] ;  /* 0x0002a20000057ab9 */ /* 0x000fe20000000800 */
[----:B------:R-:W-:Y:S01]  /*ddb0*/  SEL R54, R129, R114, P0 ;  /* 0x0000007281367207 */ /* 0x000fe20000000000 */
[----:B------:R-:W-:Y:S01]  /*ddc0*/  IMAD R96, R3, UR5, RZ ;  /* 0x0000000503607c24 */ /* 0x000fe2000f8e02ff */
[----:B------:R-:W-:Y:S01]  /*ddd0*/  IADD3.X R49, R49, UR7, R52, P1, !PT ;  /* 0x0000000731317c10 */ /* 0x000fe20008ffe434 */
[----:B------:R-:W-:Y:S01]  /*dde0*/  ULDC.64 UR6, c[0x0][0xb88] ;  /* 0x0002e20000067ab9 */ /* 0x000fe20000000a00 */
[----:B------:R0:W-:Y:S01]  /*ddf0*/  STSM.16.M88.4 [R69], R44 ;  /* 0x0000002c45007844 */ /* 0x0001e20000000200 */
[----:B------:R-:W-:Y:S01]  /*de00*/  IMAD R50, R50, UR6, RZ ;  /* 0x0000000632327c24 */ /* 0x000fe2000f8e02ff */
[----:B------:R-:W-:Y:S01]  /*de10*/  SEL R52, R114, R129, P0 ;  /* 0x0000008172347207 */ /* 0x000fe20000000000 */
[----:B------:R-:W-:Y:S01]  /*de20*/  IMAD.WIDE.U32 R48, R61, UR6, R48 ;  /* 0x000000063d307c25 */ /* 0x000fe2000f8e0030 */
[----:B------:R-:W-:-:S02]  /*de30*/  SEL R53, R161, R104, P0 ;  /* 0x00000068a1357207 */ /* 0x000fc40000000000 */
[----:B------:R-:W-:Y:S01]  /*de40*/  SEL R55, R104, R161, P0 ;  /* 0x000000a168377207 */ /* 0x000fe20000000000 */
[----:B------:R-:W-:Y:S01]  /*de50*/  IMAD R61, R61, UR7, R50 ;  /* 0x000000073d3d7c24 */ /* 0x000fe2000f8e0232 */
[----:B------:R-:W-:Y:S01]  /*de60*/  ULDC.64 UR6, c[0x0][0xb50] ;  /* 0x0002d40000067ab9 */ /* 0x000fe20000000a00 */
[----:B------:R-:W-:Y:S02]  /*de70*/  LOP3.LUT P1, RZ, R186, 0x3, RZ, 0xc0, !PT ;  /* 0x00000003baff7812 */ /* 0x000fe4000782c0ff */
[----:B------:R1:W-:Y:S01]  /*de80*/  STSM.16.M88.4 [R67], R52 ;  /* 0x0000003443007844 */ /* 0x0003e20000000200 */
[----:B------:R-:W-:Y:S02]  /*de90*/  SEL R50, R74, R81, P0 ;  /* 0x000000514a327207 */ /* 0x000fe40000000000 */
[----:B------:R-:W-:Y:S01]  /*dea0*/  ISETP.GE.OR P2, PT, R51, R96, P1 ;  /* 0x000000603300720c */ /* 0x000fe20000f46670 */
[----:B0-----:R-:W-:Y:S01]  /*deb0*/  IMAD.IADD R47, R49, 0x1, R61 ;  /* 0x00000001312f7824 */ /* 0x001fe200078e023d */
[----:B------:R-:W-:Y:S01]  /*dec0*/  LEA R44, P4, R48, UR6, 0x2 ;  /* 0x00000006302c7c11 */ /* 0x000fe2000f8810ff */
[----:B------:R-:W-:Y:S01]  /*ded0*/  VIADD R45, R51, 0x8 ;  /* 0x00000008332d7836 */ /* 0x000fe20000000000 */
[----:B------:R-:W-:-:S02]  /*dee0*/  SEL R49, R116, R79, P0 ;  /* 0x0000004f74317207 */ /* 0x000fc40000000000 */
[----:B------:R-:W-:Y:S01]  /*def0*/  LEA.HI.X R46, R48, UR7, R47, 0x2, P4 ;  /* 0x00000007302e7c11 */ /* 0x000fe2000a0f142f */
[----:B------:R-:W-:Y:S01]  /*df00*/  SHFL.IDX PT, R94, R44, 0x1, 0x1c1f ;  /* 0x003c1f002c5e7f89 */ /* 0x000fe200000e0000 */
[----:B------:R-:W-:Y:S02]  /*df10*/  SEL R48, R81, R74, P0 ;  /* 0x0000004a51307207 */ /* 0x000fe40000000000 */
[----:B------:R-:W-:Y:S01]  /*df20*/  SEL R51, R79, R116, P0 ;  /* 0x000000744f337207 */ /* 0x000fe20000000000 */
[----:B------:R-:W-:Y:S01]  /*df30*/  SHFL.IDX PT, R89, R46, RZ, 0x1c1f ;  /* 0x001c1fff2e597589 */ /* 0x000fe200000e0000 */
[----:B------:R-:W-:Y:S02]  /*df40*/  ISETP.GE.OR P1, PT, R45, R96, P1 ;  /* 0x000000602d00720c */ /* 0x000fe40000f26670 */
[----:B-1----:R-:W-:Y:S01]  /*df50*/  SEL R52, R73, R90, P0 ;  /* 0x0000005a49347207 */ /* 0x002fe20000000000 */
[----:B------:R-:W-:Y:S01]  /*df60*/  SHFL.IDX PT, R95, R46, 0x1, 0x1c1f ;  /* 0x003c1f002e5f7f89 */ /* 0x000fe200000e0000 */
[----:B------:R-:W-:-:S02]  /*df70*/  SEL R54, R90, R73, P0 ;  /* 0x000000495a367207 */ /* 0x000fc40000000000 */
[----:B------:R-:W-:Y:S01]  /*df80*/  SEL R53, R115, R124, P0 ;  /* 0x0000007c73357207 */ /* 0x000fe20000000000 */
[----:B------:R-:W-:Y:S01]  /*df90*/  STSM.16.M88.4 [R65], R48 ;  /* 0x0000003041007844 */ /* 0x000fe20000000200 */
[----:B------:R-:W-:Y:S02]  /*dfa0*/  SEL R55, R124, R115, P0 ;  /* 0x000000737c377207 */ /* 0x000fe40000000000 */
[----:B------:R-:W-:Y:S02]  /*dfb0*/  SEL R45, R171, R88, P0 ;  /* 0x00000058ab2d7207 */ /* 0x000fe40000000000 */
[----:B------:R-:W-:Y:S01]  /*dfc0*/  SEL R47, R88, R171, P0 ;  /* 0x000000ab582f7207 */ /* 0x000fe20000000000 */
[----:B------:R-:W-:Y:S01]  /*dfd0*/  STSM.16.M88.4 [R64], R52 ;  /* 0x0000003440007844 */ /* 0x000fe20000000200 */
[----:B------:R-:W-:Y:S02]  /*dfe0*/  SEL R56, R72, R91, P0 ;  /* 0x0000005b48387207 */ /* 0x000fe40000000000 */
[----:B------:R-:W-:Y:S01]  /*dff0*/  SEL R58, R91, R72, P0 ;  /* 0x000000485b3a7207 */ /* 0x000fe20000000000 */
[----:B------:R0:W1:Y:S01]  /*e000*/  SHFL.IDX PT, R88, R44, RZ, 0x1c1f ;  /* 0x001c1fff2c587589 */ /* 0x00006200000e0000 */
[----:B------:R-:W-:-:S02]  /*e010*/  SEL R57, R87, R126, P0 ;  /* 0x0000007e57397207 */ /* 0x000fc40000000000 */
[----:B------:R-:W-:Y:S02]  /*e020*/  SEL R59, R126, R87, P0 ;  /* 0x000000577e3b7207 */ /* 0x000fe40000000000 */
[----:B------:R-:W-:Y:S02]  /*e030*/  SEL R81, R83, R128, P0 ;  /* 0x0000008053517207 */ /* 0x000fe40000000000 */
[----:B------:R-:W-:Y:S01]  /*e040*/  SEL R80, R43, R92, P0 ;  /* 0x0000005c2b507207 */ /* 0x000fe20000000000 */
[----:B------:R2:W-:Y:S01]  /*e050*/  STSM.16.M88.4 [R66], R56 ;  /* 0x0000003842007844 */ /* 0x0005e20000000200 */
[----:B------:R-:W-:Y:S02]  /*e060*/  SEL R82, R92, R43, P0 ;  /* 0x0000002b5c527207 */ /* 0x000fe40000000000 */
[----:B------:R-:W-:Y:S02]  /*e070*/  SEL R83, R128, R83, P0 ;  /* 0x0000005380537207 */ /* 0x000fe40000000000 */
[----:B0-----:R-:W-:-:S02]  /*e080*/  SEL R44, R42, R93, P0 ;  /* 0x0000005d2a2c7207 */ /* 0x001fc40000000000 */
[----:B------:R-:W-:Y:S01]  /*e090*/  SEL R46, R93, R42, P0 ;  /* 0x0000002a5d2e7207 */ /* 0x000fe20000000000 */
[----:B------:R-:W-:Y:S04]  /*e0a0*/  STSM.16.M88.4 [R68], R80 ;  /* 0x0000005044007844 */ /* 0x000fe80000000200 */
[----:B------:R-:W-:Y:S01]  /*e0b0*/  STSM.16.M88.4 [R70], R44 ;  /* 0x0000002c46007844 */ /* 0x000fe20000000200 */
[----:B------:R-:W-:Y:S01]  /*e0c0*/  BAR.SYNC.DEFER_BLOCKING 0x1, 0x100 ;  /* 0x0044000000007b1d */ /* 0x000fe20000010000 */
[----:B------:R-:W-:-:S05]  /*e0d0*/  UIMAD UR5, UR10, UR8, URZ ;  /* 0x000000080a0572a4 */ /* 0x000fca000f8e023f */
[----:B-1----:R-:W-:Y:S01]  /*e0e0*/  @!P2 ST.E desc[UR50][R88.64], R2 ;  /* 0x000000025800a985 */ /* 0x002fe2000c101932 */
[----:B------:R-:W-:Y:S01]  /*e0f0*/  UIMAD.WIDE.U32 UR6, UR40, UR8, URZ ;  /* 0x00000008280672a5 */ /* 0x000fe2000f8e003f */
[----:B------:R-:W-:Y:S02]  /*e100*/  ULDC.64 UR10, c[0x0][0xaf0] ;  /* 0x0002bc00000a7ab9 */ /* 0x000fe40000000a00 */
[----:B------:R0:W-:Y:S04]  /*e110*/  @!P1 ST.E desc[UR50][R94.64], R0 ;  /* 0x000000005e009985 */ /* 0x0001e8000c101932 */
[----:B------:R1:W5:Y:S04]  /*e120*/  LD.E.128 R52, desc[UR50][R30.64] ;  /* 0x000000321e347980 */ /* 0x000368000c101d00 */
[----:B--2---:R2:W5:Y:S01]  /*e130*/  LD.E.128 R56, desc[UR50][R28.64] ;  /* 0x000000321c387980 */ /* 0x004562000c101d00 */
[----:B0-----:R-:W-:-:S03]  /*e140*/  IMAD R0, R184, 0x20, R185 ;  /* 0x00000020b8007824 */ /* 0x001fc600078e02b9 */
[----:B------:R0:W5:Y:S01]  /*e150*/  LD.E.128 R88, desc[UR50][R6.64] ;  /* 0x0000003206587980 */ /* 0x000162000c101d00 */
[----:B-1----:R-:W1:Y:S01]  /*e160*/  @P3 LDC R31, c[0x0][0xbec] ;  /* 0x0002fb00ff1f3b82 */ /* 0x002e620000000800 */
[----:B------:R-:W-:Y:S02]  /*e170*/  UIMAD UR5, UR40, UR9, UR5 ;  /* 0x00000009280572a4 */ /* 0x000fe4000f8e0205 */
[----:B------:R-:W-:Y:S01]  /*e180*/  UIMAD UR8, UR13, UR10, URZ ;  /* 0x0000000a0d0872a4 */ /* 0x000fe2000f8e023f */
[----:B------:R-:W5:Y:S04]  /*e190*/  LD.E.128 R60, desc[UR50][R38.64] ;  /* 0x00000032263c7980 */ /* 0x000f68000c101d00 */
[----:B--2---:R-:W2:Y:S01]  /*e1a0*/  @P3 LDC R29, c[0x0][0xbf0] ;  /* 0x0002fc00ff1d3b82 */ /* 0x004ea20000000800 */
[----:B0-----:R-:W-:Y:S01]  /*e1b0*/  VIADD R6, R0, UR37 ;  /* 0x0000002500067c36 */ /* 0x001fe20008000000 */
[----:B------:R-:W-:Y:S01]  /*e1c0*/  UIADD3 UR7, UR7, UR5, URZ ;  /* 0x0000000507077290 */ /* 0x000fe2000fffe03f */
[----:B------:R-:W5:Y:S01]  /*e1d0*/  LD.E.128 R72, desc[UR50][R36.64] ;  /* 0x0000003224487980 */ /* 0x000f62000c101d00 */
[----:B------:R-:W-:Y:S01]  /*e1e0*/  UIMAD UR5, UR38, UR11, UR8 ;  /* 0x0000000b260572a4 */ /* 0x000fe2000f8e0208 */
[----:B------:R-:W-:Y:S01]  /*e1f0*/  IMAD.MOV.U32 R7, RZ, RZ, R6 ;  /* 0x000000ffff077224 */ /* 0x000fe200078e0006 */
[----:B------:R-:W-:Y:S01]  /*e200*/  UIMAD.WIDE.U32 UR38, UR38, UR10, UR6 ;  /* 0x0000000a262672a5 */ /* 0x000fe2000f8e0006 */
[----:B------:R0:W5:Y:S02]  /*e210*/  LD.E.128 R92, desc[UR50][R4.64] ;  /* 0x00000032045c7980 */ /* 0x000164000c101d00 */
[----:B------:R-:W-:-:S02]  /*e220*/  ULDC.64 UR6, c[0x0][0xae0] ;  /* 0x0002b80000067ab9 */ /* 0x000fc40000000a00 */
[----:B------:R-:W5:Y:S04]  /*e230*/  LD.E.128 R48, desc[UR50][R34.64] ;  /* 0x0000003222307980 */ /* 0x000f68000c101d00 */
[----:B------:R-:W5:Y:S01]  /*e240*/  LD.E.128 R76, desc[UR50][R32.64] ;  /* 0x00000032204c7980 */ /* 0x000f62000c101d00 */
[----:B-1----:R-:W-:Y:S01]  /*e250*/  @P3 IMAD.HI.U32 R0, R6, R31, RZ ;  /* 0x0000001f06003227 */ /* 0x002fe200078e00ff */
[----:B------:R-:W-:Y:S02]  /*e260*/  UIADD3 UR5, UR39, UR5, URZ ;  /* 0x0000000527057290 */ /* 0x000fe4000fffe03f */
[----:B------:R1:W5:Y:S04]  /*e270*/  LD.E.128 R36, desc[UR50][R8.64] ;  /* 0x0000003208247980 */ /* 0x000368000c101d00 */
[----:B------:R-:W5:Y:S01]  /*e280*/  LD.E.128 R40, desc[UR50][R40.64] ;  /* 0x0000003228287980 */ /* 0x000f62000c101d00 */
[----:B--2---:R-:W-:Y:S01]  /*e290*/  @P3 SHF.R.U32.HI R7, RZ, R29, R0 ;  /* 0x0000001dff073219 */ /* 0x004fe20000011600 */
[----:B0-----:R-:W-:-:S02]  /*e2a0*/  IMAD.U32 R5, RZ, RZ, UR39 ;  /* 0x00000027ff057e24 */ /* 0x001fc4000f8e00ff */
[----:B------:R-:W-:Y:S01]  /*e2b0*/  IMAD.U32 R4, RZ, RZ, UR38 ;  /* 0x00000026ff047e24 */ /* 0x000fe2000f8e00ff */
[--C-:B------:R-:W-:Y:S01]  /*e2c0*/  SHF.R.S32.HI R0, RZ, 0x1f, R7.reuse ;  /* 0x0000001fff007819 */ /* 0x100fe20000011407 */
[----:B------:R-:W-:Y:S01]  /*e2d0*/  IMAD.MOV R2, RZ, RZ, -R7 ;  /* 0x000000ffff027224 */ /* 0x000fe200078e0a07 */
[----:B------:R-:W5:Y:S01]  /*e2e0*/  LD.E.128 R44, desc[UR50][R26.64] ;  /* 0x000000321a2c7980 */ /* 0x000f62000c101d00 */
[----:B------:R-:W-:Y:S02]  /*e2f0*/  IMAD.U32 R5, RZ, RZ, UR5 ;  /* 0x00000005ff057e24 */ /* 0x000fe4000f8e00ff */
[----:B------:R-:W-:Y:S01]  /*e300*/  IMAD R0, R0, UR6, RZ ;  /* 0x0000000600007c24 */ /* 0x000fe2000f8e02ff */
[----:B------:R-:W5:Y:S01]  /*e310*/  LD.E.128 R84, desc[UR50][R14.64] ;  /* 0x000000320e547980 */ /* 0x000f62000c101d00 */
[----:B-1----:R-:W-:-:S03]  /*e320*/  IMAD R9, R3, R2, R6 ;  /* 0x0000000203097224 */ /* 0x002fc600078e0206 */
[----:B------:R-:W5:Y:S01]  /*e330*/  LD.E.128 R80, desc[UR50][R20.64] ;  /* 0x0000003214507980 */ /* 0x000f62000c101d00 */
[----:B------:R-:W-:-:S03]  /*e340*/  IMAD.WIDE.U32 R2, R7, UR6, R4 ;  /* 0x0000000607027c25 */ /* 0x000fc6000f8e0004 */
[----:B------:R-:W5:Y:S04]  /*e350*/  LD.E.128 R64, desc[UR50][R24.64] ;  /* 0x0000003218407980 */ /* 0x000f68000c101d00 */
[----:B------:R-:W5:Y:S04]  /*e360*/  LD.E.128 R68, desc[UR50][R12.64] ;  /* 0x000000320c447980 */ /* 0x000f68000c101d00 */
[----:B------:R0:W5:Y:S01]  /*e370*/  LD.E.128 R32, desc[UR50][R10.64] ;  /* 0x000000320a207980 */ /* 0x000162000c101d00 */
[----:B------:R-:W-:Y:S01]  /*e380*/  @!PT LDS RZ, [RZ] ;  /* 0x00000000fffff984 */ /* 0x000fe20000000800 */
[----:B------:R-:W-:Y:S01]  /*e390*/  @!PT LDS RZ, [RZ] ;  /* 0x00000000fffff984 */ /* 0x000fe20000000800 */
[----:B------:R-:W-:Y:S01]  /*e3a0*/  @!PT LDS RZ, [RZ] ;  /* 0x00000000fffff984 */ /* 0x000fe20000000800 */
[----:B------:R-:W-:Y:S01]  /*e3b0*/  @!PT LDS RZ, [RZ] ;  /* 0x00000000fffff984 */ /* 0x000fe20000000800 */
[----:B------:R1:W-:Y:S06]  /*e3c0*/  MEMBAR.ALL.CTA ;  /* 0x0000000000007992 */ /* 0x0003ec0000008000 */
[----:B-1----:R-:W1:Y:S01]  /*e3d0*/  FENCE.VIEW.ASYNC.S ;  /* 0x00000000000073c6 */ /* 0x002e620000000000 */
[----:B0-----:R-:W-:Y:S01]  /*e3e0*/  IMAD R11, R7, UR7, R0 ;  /* 0x00000007070b7c24 */ /* 0x001fe2000f8e0200 */
[----:B------:R-:W-:Y:S01]  /*e3f0*/  SHF.R.S32.HI R0, RZ, 0x1f, R9 ;  /* 0x0000001fff007819 */ /* 0x000fe20000011409 */
[----:B------:R-:W-:Y:S01]  /*e400*/  ULDC.64 UR6, c[0x0][0xad8] ;  /* 0x0002b60000067ab9 */ /* 0x000fe20000000a00 */
[----:B------:R-:W-:-:S02]  /*e410*/  VIADD R13, R185, UR37 ;  /* 0x00000025b90d7c36 */ /* 0x000fc40008000000 */
[----:B------:R-:W-:Y:S02]  /*e420*/  IMAD.IADD R3, R3, 0x1, R11 ;  /* 0x0000000103037824 */ /* 0x000fe400078e020b */
[----:B------:R-:W-:Y:S01]  /*e430*/  IMAD R0, R0, UR6, RZ ;  /* 0x0000000600007c24 */ /* 0x000fe2000f8e02ff */
[----:B------:R-:W-:Y:S01]  /*e440*/  UIADD3 UR5, UR12, 0x28420, URZ ;  /* 0x000284200c057890 */ /* 0x000fe2000fffe03f */
[----:B------:R-:W-:Y:S01]  /*e450*/  IMAD.WIDE.U32 R2, R9, UR6, R2 ;  /* 0x0000000609027c25 */ /* 0x000fe2000f8e0002 */
[----:B------:R-:W-:-:S03]  /*e460*/  ISETP.GE.AND P2, PT, R13, R96, PT ;  /* 0x000000600d00720c */ /* 0x000fc60003f46270 */
[----:B------:R-:W-:Y:S01]  /*e470*/  IMAD R7, R9, UR7, R0 ;  /* 0x0000000709077c24 */ /* 0x000fe2000f8e0200 */
[----:B------:R-:W-:Y:S01]  /*e480*/  ULDC.64 UR6, c[0x0][0xa80] ;  /* 0x0002a00000067ab9 */ /* 0x000fe20000000a00 */
[----:B------:R-:W-:Y:S01]  /*e490*/  UPRMT UR5, URZ, 0x654, UR5 ;  /* 0x000006543f057896 */ /* 0x000fe20008000005 */
[----:B------:R-:W-:Y:S01]  /*e4a0*/  LEA R0, P3, R2, UR6, 0x1 ;  /* 0x0000000602007c11 */ /* 0x000fe2000f8608ff */
[----:B------:R-:W-:Y:S02]  /*e4b0*/  IMAD.IADD R3, R3, 0x1, R7 ;  /* 0x0000000103037824 */ /* 0x000fe400078e0207 */
[----:B------:R-:W-:-:S03]  /*e4c0*/  VIADD R5, R13, 0x20 ;  /* 0x000000200d057836 */ /* 0x000fc60000000000 */
[----:B------:R-:W-:Y:S02]  /*e4d0*/  LEA.HI.X R10, R2, UR7, R3, 0x1, P3 ;  /* 0x00000007020a7c11 */ /* 0x000fe400098f0c03 */
[-C--:B------:R-:W-:Y:S01]  /*e4e0*/  ISETP.GE.AND P1, PT, R5, R96.reuse, PT ;  /* 0x000000600500720c */ /* 0x080fe20003f26270 */
[----:B------:R-:W-:Y:S01]  /*e4f0*/  VIADD R5, R13, 0x40 ;  /* 0x000000400d057836 */ /* 0x000fe20000000000 */
[----:B-1----:R0:W1:Y:S01]  /*e500*/  SHFL.IDX PT, R8, R0, RZ, 0x181f ;  /* 0x00181fff00087589 */ /* 0x00206200000e0000 */
[----:B------:R-:W-:Y:S01]  /*e510*/  SYNCS.ARRIVE.TRANS64.RED.A1T0 RZ, [UR5], RZ ;  /* 0x000000ffffff79a7 */ /* 0x000fe20008100405 */
[----:B------:R-:W-:Y:S02]  /*e520*/  BSSY B1, `(.L_x_1219) ;  /* 0x0000015000017945 */ /* 0x000fe40003800000 */
        /* <DEDUP_REMOVED lines=20> */
.L_x_1220:
[----:B------:R-:W-:Y:S05]  /*e670*/  BSYNC B1 ;  /* 0x0000000000017941 */ /* 0x000fea0003800000 */
.L_x_1219:
[----:B--2---:R2:W4:Y:S01]  /*e680*/  SHFL.IDX PT, R12, R10, 0x1, 0x181f ;  /* 0x00381f000a0c7f89 */ /* 0x00452200000e0000 */
[----:B------:R-:W-:Y:S03]  /*e690*/  BSSY B1, `(.L_x_1221) ;  /* 0x0000014000017945 */ /* 0x000fe60003800000 */
[----:B-1-3--:R2:W1:Y:S01]  /*e6a0*/  SHFL.IDX PT, R8, R0, 0x1, 0x181f ;  /* 0x00381f0000087f89 */ /* 0x00a46200000e0000 */
        /* <DEDUP_REMOVED lines=8> */
[----:B----4-:R-:W-:Y:S02]  /*e730*/  @!P4 LEA.HI.X R3, R17, R12, R193, 0x1, P6 ;  /* 0x0000000c1103c211 */ /* 0x010fe400030f0cc1 */
[----:B------:R-:W-:Y:S02]  /*e740*/  @!P2 LEA R6, P6, R19, R8, 0x1 ;  /* 0x000000081306a211 */ /* 0x000fe400078c08ff */
[----:B------:R-:W-:Y:S01]  /*e750*/  @!P3 LEA.HI.X R5, R22, R12, R192, 0x1, P5 ;  /* 0x0000000c1605b211 */ /* 0x000fe200028f0cc0 */
[----:B-----5:R3:W-:Y:S01]  /*e760*/  @!P4 ST.E.128 desc[UR50][R2.64], R60 ;  /* 0x0000003c0200c985 */ /* 0x0207e2000c101d32 */
[----:B------:R-:W-:-:S02]  /*e770*/  @!P1 LEA R8, P5, R23, R8, 0x1 ;  /* 0x0000000817089211 */ /* 0x000fc400078a08ff */
[-C--:B------:R-:W-:Y:S01]  /*e780*/  @!P2 LEA.HI.X R7, R19, R12.reuse, R191, 0x1, P6 ;  /* 0x0000000c1307a211 */ /* 0x080fe200030f0cbf */
[----:B------:R3:W-:Y:S01]  /*e790*/  @!P3 ST.E.128 desc[UR50][R4.64], R52 ;  /* 0x000000340400b985 */ /* 0x0007e2000c101d32 */
[----:B------:R-:W-:-:S03]  /*e7a0*/  @!P1 LEA.HI.X R9, R23, R12, R190, 0x1, P5 ;  /* 0x0000000c17099211 */ /* 0x000fc600028f0cbe */
[----:B------:R3:W-:Y:S04]  /*e7b0*/  @!P2 ST.E.128 desc[UR50][R6.64], R80 ;  /* 0x000000500600a985 */ /* 0x0007e8000c101d32 */
[----:B------:R3:W-:Y:S02]  /*e7c0*/  @!P1 ST.E.128 desc[UR50][R8.64], R88 ;  /* 0x0000005808009985 */ /* 0x0007e4000c101d32 */
.L_x_1222:
[----:B------:R-:W-:Y:S05]  /*e7d0*/  BSYNC B1 ;  /* 0x0000000000017941 */ /* 0x000fea0003800000 */
.L_x_1221:
[----:B----4-:R4:W0:Y:S01]  /*e7e0*/  SHFL.IDX PT, R12, R10, 0x2, 0x181f ;  /* 0x00581f000a0c7f89 */ /* 0x01082200000e0000 */
        /* <DEDUP_REMOVED lines=11> */
[----:B0-----:R-:W-:Y:S02]  /*e8a0*/  @!P3 LEA.HI.X R3, R17, R12, R193, 0x1, P6 ;  /* 0x0000000c1103b211 */ /* 0x001fe400030f0cc1 */
[----:B------:R-:W-:Y:S02]  /*e8b0*/  @!P0 LEA R8, P6, R23, R8, 0x1 ;  /* 0x0000000817088211 */ /* 0x000fe400078c08ff */
[-C--:B------:R-:W-:Y:S01]  /*e8c0*/  @!P2 LEA.HI.X R5, R22, R12.reuse, R192, 0x1, P5 ;  /* 0x0000000c1605a211 */ /* 0x080fe200028f0cc0 */
[----:B-----5:R3:W-:Y:S01]  /*e8d0*/  @!P3 ST.E.128 desc[UR50][R2.64], R72 ;  /* 0x000000480200b985 */ /* 0x0207e2000c101d32 */
[----:B------:R-:W-:-:S02]  /*e8e0*/  @!P1 LEA.HI.X R7, R19, R12, R191, 0x1, P4 ;  /* 0x0000000c13079211 */ /* 0x000fc400020f0cbf */
[----:B------:R-:W-:Y:S01]  /*e8f0*/  @!P0 LEA.HI.X R9, R23, R12, R190, 0x1, P6 ;  /* 0x0000000c17098211 */ /* 0x000fe200030f0cbe */
[----:B------:R3:W-:Y:S04]  /*e900*/  @!P2 ST.E.128 desc[UR50][R4.64], R56 ;  /* 0x000000380400a985 */ /* 0x0007e8000c101d32 */
[----:B------:R3:W-:Y:S04]  /*e910*/  @!P1 ST.E.128 desc[UR50][R6.64], R64 ;  /* 0x0000004006009985 */ /* 0x0007e8000c101d32 */
[----:B------:R3:W-:Y:S02]  /*e920*/  @!P0 ST.E.128 desc[UR50][R8.64], R36 ;  /* 0x0000002408008985 */ /* 0x0007e4000c101d32 */
.L_x_1224:
[----:B------:R-:W-:Y:S05]  /*e930*/  BSYNC B1 ;  /* 0x0000000000017941 */ /* 0x000fea0003800000 */
.L_x_1223:
[----:B---3--:R-:W-:Y:S01]  /*e940*/  VIADD R3, R13, 0x60 ;  /* 0x000000600d037836 */ /* 0x008fe20000000000 */
[----:B0-2-4-:R-:W0:Y:S04]  /*e950*/  SHFL.IDX PT, R10, R10, 0x3, 0x181f ;  /* 0x00781f000a0a7f89 */ /* 0x015e2800000e0000 */
[----:B------:R-:W-:Y:S01]  /*e960*/  ISETP.GE.AND P0, PT, R3, R96, PT ;  /* 0x000000600300720c */ /* 0x000fe20003f06270 */
[----:B------:R-:W2:-:S12]  /*e970*/  SHFL.IDX PT, R0, R0, 0x3, 0x181f ;  /* 0x00781f0000007f89 */ /* 0x000e9800000e0000 */
[----:B------:R-:W-:Y:S05]  /*e980*/  @P0 BRA `(.L_x_1225) ;  /* 0x0000000c00200947 */ /* 0x000fea0003800000 */
[----:B------:R-:W-:Y:S02]  /*e990*/  ULDC UR5, c[0x0][0xac8] ;  /* 0x0002b20000057ab9 */ /* 0x000fe40000000800 */
[----:B------:R-:W-:Y:S02]  /*e9a0*/  ISETP.GE.AND P3, PT, R17, UR5, PT ;  /* 0x0000000511007c0c */ /* 0x000fe4000bf66270 */
[----:B------:R-:W-:Y:S02]  /*e9b0*/  ISETP.GE.AND P4, PT, R22, UR5, PT ;  /* 0x0000000516007c0c */ /* 0x000fe4000bf86270 */
[----:B------:R-:W-:-:S09]  /*e9c0*/  ISETP.GE.AND P5, PT, R19, UR5, PT ;  /* 0x0000000513007c0c */ /* 0x000fd2000bfa6270 */
[-C--:B--2---:R-:W-:Y:S02]  /*e9d0*/  @!P3 LEA R2, P0, R17, R0.reuse, 0x1 ;  /* 0x000000001102b211 */ /* 0x084fe400078008ff */
[CC--:B------:R-:W-:Y:S02]  /*e9e0*/  @!P4 LEA R4, P1, R22.reuse, R0.reuse, 0x1 ;  /* 0x000000001604c211 */ /* 0x0c0fe400078208ff */
[----:B------:R-:W-:Y:S02]  /*e9f0*/  @!P5 LEA R6, P2, R19, R0, 0x1 ;  /* 0x000000001306d211 */ /* 0x000fe400078408ff */
[-C--:B0-----:R-:W-:Y:S02]  /*ea00*/  @!P3 LEA.HI.X R3, R17, R10.reuse, R193, 0x1, P0 ;  /* 0x0000000a1103b211 */ /* 0x081fe400000f0cc1 */
[-C--:B------:R-:W-:Y:S02]  /*ea10*/  @!P4 LEA.HI.X R5, R22, R10.reuse, R192, 0x1, P1 ;  /* 0x0000000a1605c211 */ /* 0x080fe400008f0cc0 */
[----:B------:R-:W-:Y:S01]  /*ea20*/  @!P5 LEA.HI.X R7, R19, R10, R191, 0x1, P2 ;  /* 0x0000000a1307d211 */ /* 0x000fe200010f0cbf */
[----:B-----5:R3:W-:Y:S01]  /*ea30*/  @!P3 ST.E.128 desc[UR50][R2.64], R48 ;  /* 0x000000300200b985 */ /* 0x0207e2000c101d32 */
[----:B------:R-:W-:-:S03]  /*ea40*/  ISETP.GE.AND P0, PT, R23, UR5, PT ;  /* 0x0000000517007c0c */ /* 0x000fc6000bf06270 */
[----:B------:R3:W-:Y:S04]  /*ea50*/  @!P4 ST.E.128 desc[UR50][R4.64], R44 ;  /* 0x0000002c0400c985 */ /* 0x0007e8000c101d32 */
[----:B------:R3:W-:Y:S06]  /*ea60*/  @!P5 ST.E.128 desc[UR50][R6.64], R68 ;  /* 0x000000440600d985 */ /* 0x0007ec000c101d32 */
[----:B------:R-:W-:Y:S05]  /*ea70*/  @P0 BRA `(.L_x_1225) ;  /* 0x0000000800e40947 */ /* 0x000fea0003800000 */
[----:B---3--:R-:W-:-:S04]  /*ea80*/  LEA R2, P0, R23, R0, 0x1 ;  /* 0x0000000017027211 */ /* 0x008fc800078008ff */
[----:B------:R-:W-:-:S05]  /*ea90*/  LEA.HI.X R3, R23, R10, R190, 0x1, P0 ;  /* 0x0000000a17037211 */ /* 0x000fca00000f0cbe */
[----:B------:R4:W-:Y:S01]  /*eaa0*/  ST.E.128 desc[UR50][R2.64], R32 ;  /* 0x0000002002007985 */ /* 0x0009e2000c101d32 */
[----:B------:R-:W-:Y:S05]  /*eab0*/  BRA `(.L_x_1225) ;  /* 0x0000000800d47947 */ /* 0x000fea0003800000 */
.L_x_1218:
[----:B------:R-:W0:Y:S01]  /*eac0*/  LDC R8, c[0x0][0xbe8] ;  /* 0x0002fa00ff087b82 */ /* 0x000e220000000800 */
[----:B------:R-:W-:Y:S01]  /*ead0*/  ISETP.GE.AND P0, PT, R194, 0x80, PT ;  /* 0x00000080c200780c */ /* 0x000fe20003f06270 */
[----:B------:R-:W-:Y:S01]  /*eae0*/  USHF.R.S32.HI UR8, URZ, 0x1f, UR40 ;  /* 0x0000001f3f087899 */ /* 0x000fe20008011428 */
[----:B------:R-:W-:Y:S01]  /*eaf0*/  BSSY B1, `(.L_x_1226) ;  /* 0x000002f000017945 */ /* 0x000fe20003800000 */
[----:B------:R-:W-:Y:S01]  /*eb00*/  USHF.R.S32.HI UR9, URZ, 0x1f, UR38 ;  /* 0x0000001f3f097899 */ /* 0x000fe20008011426 */
[----:B------:R-:W-:Y:S01]  /*eb10*/  IMAD R6, R184, 0x20, R185 ;  /* 0x00000020b8067824 */ /* 0x000fe200078e02b9 */
[----:B0-----:R-:W-:-:S13]  /*eb20*/  ISETP.NE.AND P1, PT, R8, 0x1, PT ;  /* 0x000000010800780c */ /* 0x001fda0003f25270 */
[----:B------:R-:W0:Y:S08]  /*eb30*/  @P1 LDC R9, c[0x0][0xbec] ;  /* 0x0002fb00ff091b82 */ /* 0x000e300000000800 */
[----:B------:R-:W1:Y:S01]  /*eb40*/  @P1 LDC R11, c[0x0][0xbf0] ;  /* 0x0002fc00ff0b1b82 */ /* 0x000e620000000800 */
[----:B------:R-:W-:Y:S05]  /*eb50*/  @P0 BRA `(.L_x_1227) ;  /* 0x0000000000a00947 */ /* 0x000fea0003800000 */
[----:B------:R-:W2:Y:S01]  /*eb60*/  S2R R0, SR_TID.X ;  /* 0x0000000000007919 */ /* 0x000ea20000002100 */
[----:B------:R-:W3:Y:S01]  /*eb70*/  LDC R3, c[0x0][0xbe8] ;  /* 0x0002fa00ff037b82 */ /* 0x000ee20000000800 */
[----:B------:R-:W-:Y:S01]  /*eb80*/  IMAD.U32 R4, RZ, RZ, UR37 ;  /* 0x00000025ff047e24 */ /* 0x000fe2000f8e00ff */
[----:B------:R-:W-:Y:S02]  /*eb90*/  ULDC UR5, c[0x0][0xa88] ;  /* 0x0002a20000057ab9 */ /* 0x000fe40000000800 */
[----:B---3--:R-:W-:Y:S02]  /*eba0*/  IMAD R5, R3, UR5, RZ ;  /* 0x0000000503057c24 */ /* 0x008fe4000f8e02ff */
[----:B--2---:R-:W-:-:S04]  /*ebb0*/  IADD3 R4, R4, -0x80, R0 ;  /* 0xffffff8004047810 */ /* 0x004fc80007ffe000 */
[----:B------:R-:W-:-:S13]  /*ebc0*/  ISETP.GE.AND P0, PT, R4, R5, PT ;  /* 0x000000050400720c */ /* 0x000fda0003f06270 */
[----:B------:R-:W-:Y:S05]  /*ebd0*/  @P0 BRA `(.L_x_1227) ;  /* 0x0000000000800947 */ /* 0x000fea0003800000 */
[----:B------:R-:W-:Y:S01]  /*ebe0*/  ISETP.NE.AND P0, PT, R3, 0x1, PT ;  /* 0x000000010300780c */ /* 0x000fe20003f05270 */
[----:B------:R-:W-:Y:S01]  /*ebf0*/  ULDC.64 UR10, c[0x0][0xb90] ;  /* 0x0002e400000a7ab9 */ /* 0x000fe20000000a00 */
[----:B------:R-:W-:Y:S01]  /*ec00*/  IMAD.MOV.U32 R2, RZ, RZ, R4 ;  /* 0x000000ffff027224 */ /* 0x000fe200078e0004 */
[----:B------:R-:W-:Y:S02]  /*ec10*/  UIMAD UR5, UR8, UR10, URZ ;  /* 0x0000000a080572a4 */ /* 0x000fe4000f8e023f */
[----:B------:R-:W-:Y:S02]  /*ec20*/  UIMAD.WIDE.U32 UR6, UR40, UR10, URZ ;  /* 0x0000000a280672a5 */ /* 0x000fe4000f8e003f */
[----:B------:R-:W-:-:S03]  /*ec30*/  UIMAD UR5, UR40, UR11, UR5 ;  /* 0x0000000b280572a4 */ /* 0x000fc6000f8e0205 */
[----:B------:R-:W-:Y:S01]  /*ec40*/  ULDC.64 UR10, c[0x0][0xb98] ;  /* 0x0002e600000a7ab9 */ /* 0x000fe20000000a00 */
[----:B------:R-:W-:Y:S02]  /*ec50*/  UIADD3 UR7, UR7, UR5, URZ ;  /* 0x0000000507077290 */ /* 0x000fe4000fffe03f */
[----:B------:R-:W2:Y:S01]  /*ec60*/  @P0 LDC R5, c[0x0][0xbec] ;  /* 0x0002fb00ff050b82 */ /* 0x000ea20000000800 */
[----:B------:R-:W-:Y:S02]  /*ec70*/  UIMAD UR5, UR9, UR10, URZ ;  /* 0x0000000a090572a4 */ /* 0x000fe4000f8e023f */
[----:B------:R-:W-:Y:S02]  /*ec80*/  UIMAD.WIDE.U32 UR6, UR38, UR10, UR6 ;  /* 0x0000000a260672a5 */ /* 0x000fe4000f8e0006 */
[----:B------:R-:W-:-:S03]  /*ec90*/  UIMAD UR5, UR38, UR11, UR5 ;  /* 0x0000000b260572a4 */ /* 0x000fc6000f8e0205 */
[----:B------:R-:W3:Y:S01]  /*eca0*/  @P0 LDC R7, c[0x0][0xbf0] ;  /* 0x0002fc00ff070b82 */ /* 0x000ee20000000800 */
[----:B------:R-:W-:Y:S01]  /*ecb0*/  ULDC.64 UR10, c[0x0][0xb88] ;  /* 0x0002e200000a7ab9 */ /* 0x000fe20000000a00 */
[----:B--2---:R-:W-:-:S05]  /*ecc0*/  @P0 IMAD.HI.U32 R0, R4, R5, RZ ;  /* 0x0000000504000227 */ /* 0x004fca00078e00ff */
[----:B---3--:R-:W-:-:S05]  /*ecd0*/  @P0 SHF.R.U32.HI R2, RZ, R7, R0 ;  /* 0x00000007ff020219 */ /* 0x008fca0000011600 */
[----:B------:R-:W-:-:S04]  /*ece0*/  IMAD.MOV R5, RZ, RZ, -R2 ;  /* 0x000000ffff057224 */ /* 0x000fc800078e0a02 */
[----:B------:R-:W-:Y:S01]  /*ecf0*/  IMAD R5, R3, R5, R4 ;  /* 0x0000000503057224 */ /* 0x000fe200078e0204 */
[----:B------:R-:W-:Y:S01]  /*ed00*/  SHF.R.S32.HI R3, RZ, 0x1f, R2 ;  /* 0x0000001fff037819 */ /* 0x000fe20000011402 */
[----:B------:R-:W-:Y:S01]  /*ed10*/  IMAD.U32 R4, RZ, RZ, UR5 ;  /* 0x00000005ff047e24 */ /* 0x000fe2000f8e00ff */
        /* <DEDUP_REMOVED lines=12> */
.L_x_1227:
[----:B------:R-:W-:Y:S05]  /*ede0*/  BSYNC B1 ;  /* 0x0000000000017941 */ /* 0x000fea0003800000 */
.L_x_1226:
[----:B------:R-:W-:Y:S01]  /*edf0*/  ULDC.64 UR10, c[0x0][0xae8] ;  /* 0x0002ba00000a7ab9 */ /* 0x000fe20000000a00 */
[----:B------:R-:W-:Y:S01]  /*ee00*/  VIADD R6, R6, UR37 ;  /* 0x0000002506067c36 */ /* 0x000fe20008000000 */
[----:B------:R-:W-:Y:S01]  /*ee10*/  UIMAD UR5, UR8, UR10, URZ ;  /* 0x0000000a080572a4 */ /* 0x000fe2000f8e023f */
[----:B------:R-:W-:Y:S01]  /*ee20*/  BSSY B1, `(.L_x_1228) ;  /* 0x000003c000017945 */ /* 0x000fe20003800000 */
[----:B------:R-:W-:Y:S01]  /*ee30*/  UIMAD.WIDE.U32 UR6, UR40, UR10, URZ ;  /* 0x0000000a280672a5 */ /* 0x000fe2000f8e003f */
[----:B0-----:R-:W-:Y:S01]  /*ee40*/  @P1 IMAD.HI.U32 R0, R6, R9, RZ ;  /* 0x0000000906001227 */ /* 0x001fe200078e00ff */
[----:B------:R-:W-:-:S03]  /*ee50*/  UIMAD UR5, UR40, UR11, UR5 ;  /* 0x0000000b280572a4 */ /* 0x000fc6000f8e0205 */
[----:B------:R-:W-:Y:S01]  /*ee60*/  ULDC.64 UR10, c[0x0][0xaf0] ;  /* 0x0002bc00000a7ab9 */ /* 0x000fe20000000a00 */
[----:B------:R-:W-:Y:S01]  /*ee70*/  UIADD3 UR7, UR7, UR5, URZ ;  /* 0x0000000507077290 */ /* 0x000fe2000fffe03f */
[----:B--2---:R-:W-:Y:S01]  /*ee80*/  IMAD.MOV.U32 R5, RZ, RZ, R6 ;  /* 0x000000ffff057224 */ /* 0x004fe200078e0006 */
[----:B------:R-:W-:Y:S01]  /*ee90*/  UIMAD UR5, UR9, UR10, URZ ;  /* 0x0000000a090572a4 */ /* 0x000fe2000f8e023f */
[----:B-1----:R-:W-:-:S03]  /*eea0*/  @P1 SHF.R.U32.HI R5, RZ, R11, R0 ;  /* 0x0000000bff051219 */ /* 0x002fc60000011600 */
[----:B------:R-:W-:Y:S01]  /*eeb0*/  UIMAD UR5, UR38, UR11, UR5 ;  /* 0x0000000b260572a4 */ /* 0x000fe2000f8e0205 */
[--C-:B------:R-:W-:Y:S01]  /*eec0*/  SHF.R.S32.HI R0, RZ, 0x1f, R5.reuse ;  /* 0x0000001fff007819 */ /* 0x100fe20000011405 */
[----:B------:R-:W-:Y:S01]  /*eed0*/  UIMAD.WIDE.U32 UR38, UR38, UR10, UR6 ;  /* 0x0000000a262672a5 */ /* 0x000fe2000f8e0006 */
[----:B------:R-:W-:Y:S02]  /*eee0*/  IMAD.MOV R7, RZ, RZ, -R5 ;  /* 0x000000ffff077224 */ /* 0x000fe400078e0a05 */
[----:B------:R-:W-:Y:S01]  /*eef0*/  ULDC.64 UR6, c[0x0][0xae0] ;  /* 0x0002b80000067ab9 */ /* 0x000fe20000000a00 */
[----:B------:R-:W-:Y:S01]  /*ef00*/  UIADD3 UR5, UR39, UR5, URZ ;  /* 0x0000000527057290 */ /* 0x000fe2000fffe03f */
[----:B------:R-:W-:Y:S02]  /*ef10*/  IMAD R0, R0, UR6, RZ ;  /* 0x0000000600007c24 */ /* 0x000fe4000f8e02ff */
[----:B------:R-:W-:Y:S02]  /*ef20*/  IMAD R7, R8, R7, R6 ;  /* 0x0000000708077224 */ /* 0x000fe400078e0206 */
[----:B------:R-:W-:-:S02]  /*ef30*/  IMAD.U32 R3, RZ, RZ, UR39 ;  /* 0x00000027ff037e24 */ /* 0x000fc4000f8e00ff */
[----:B------:R-:W-:Y:S02]  /*ef40*/  IMAD.U32 R2, RZ, RZ, UR38 ;  /* 0x00000026ff027e24 */ /* 0x000fe4000f8e00ff */
[----:B------:R-:W-:Y:S01]  /*ef50*/  IMAD.U32 R3, RZ, RZ, UR5 ;  /* 0x00000005ff037e24 */ /* 0x000fe2000f8e00ff */
[----:B------:R-:W-:Y:S01]  /*ef60*/  ULDC UR5, c[0x0][0xa88] ;  /* 0x0002a20000057ab9 */ /* 0x000fe20000000800 */
[C---:B------:R-:W-:Y:S01]  /*ef70*/  IMAD R9, R5.reuse, UR7, R0 ;  /* 0x0000000705097c24 */ /* 0x040fe2000f8e0200 */
[----:B------:R-:W-:Y:S01]  /*ef80*/  SHF.R.S32.HI R0, RZ, 0x1f, R7 ;  /* 0x0000001fff007819 */ /* 0x000fe20000011407 */
[----:B------:R-:W-:Y:S01]  /*ef90*/  IMAD.WIDE.U32 R2, R5, UR6, R2 ;  /* 0x0000000605027c25 */ /* 0x000fe2000f8e0002 */
[----:B------:R-:W-:-:S03]  /*efa0*/  ULDC.64 UR6, c[0x0][0xad8] ;  /* 0x0002b60000067ab9 */ /* 0x000fc60000000a00 */
[----:B------:R-:W-:Y:S02]  /*efb0*/  IMAD.IADD R3, R3, 0x1, R9 ;  /* 0x0000000103037824 */ /* 0x000fe400078e0209 */
[----:B------:R-:W-:Y:S02]  /*efc0*/  IMAD R4, R0, UR6, RZ ;  /* 0x0000000600047c24 */ /* 0x000fe4000f8e02ff */
[----:B------:R-:W-:Y:S02]  /*efd0*/  VIADD R6, R185, UR37 ;  /* 0x00000025b9067c36 */ /* 0x000fe40008000000 */
[----:B------:R-:W-:Y:S02]  /*efe0*/  IMAD R9, R8, UR5, RZ ;  /* 0x0000000508097c24 */ /* 0x000fe4000f8e02ff */
[C---:B------:R-:W-:Y:S02]  /*eff0*/  IMAD R5, R7.reuse, UR7, R4 ;  /* 0x0000000707057c24 */ /* 0x040fe4000f8e0204 */
[----:B------:R-:W-:Y:S01]  /*f000*/  IMAD.WIDE.U32 R2, R7, UR6, R2 ;  /* 0x0000000607027c25 */ /* 0x000fe2000f8e0002 */
[----:B------:R-:W-:Y:S01]  /*f010*/  ISETP.GE.AND P2, PT, R6, R9, PT ;  /* 0x000000090600720c */ /* 0x000fe20003f46270 */
[----:B------:R-:W-:-:S02]  /*f020*/  ULDC.64 UR6, c[0x0][0xa80] ;  /* 0x0002a00000067ab9 */ /* 0x000fc40000000a00 */
[----:B------:R-:W-:Y:S01]  /*f030*/  VIADD R0, R6, 0x20 ;  /* 0x0000002006007836 */ /* 0x000fe20000000000 */
[----:B------:R-:W-:Y:S01]  /*f040*/  LEA R4, P3, R2, UR6, 0x1 ;  /* 0x0000000602047c11 */ /* 0x000fe2000f8608ff */
[----:B------:R-:W-:-:S03]  /*f050*/  IMAD.IADD R3, R3, 0x1, R5 ;  /* 0x0000000103037824 */ /* 0x000fc600078e0205 */
[-C--:B------:R-:W-:Y:S01]  /*f060*/  ISETP.GE.AND P1, PT, R0, R9.reuse, PT ;  /* 0x000000090000720c */ /* 0x080fe20003f26270 */
[----:B------:R-:W-:Y:S01]  /*f070*/  VIADD R0, R6, 0x40 ;  /* 0x0000004006007836 */ /* 0x000fe20000000000 */
[----:B------:R-:W-:Y:S02]  /*f080*/  LEA.HI.X R5, R2, UR7, R3, 0x1, P3 ;  /* 0x0000000702057c11 */ /* 0x000fe400098f0c03 */
[----:B------:R0:W1:Y:S02]  /*f090*/  SHFL.IDX PT, R2, R4, RZ, 0x181f ;  /* 0x00181fff04027589 */ /* 0x00006400000e0000 */
[----:B------:R-:W-:Y:S02]  /*f0a0*/  ISETP.GE.AND P0, PT, R0, R9, PT ;  /* 0x000000090000720c */ /* 0x000fe40003f06270 */
[----:B------:R0:W2:Y:S01]  /*f0b0*/  SHFL.IDX PT, R0, R5, RZ, 0x181f ;  /* 0x00181fff05007589 */ /* 0x0000a200000e0000 */
[----:B------:R-:W-:Y:S10]  /*f0c0*/  @P2 BRA `(.L_x_1229) ;  /* 0x0000000000442947 */ /* 0x000ff40003800000 */
        /* <DEDUP_REMOVED lines=17> */
.L_x_1229:
[----:B------:R-:W-:Y:S05]  /*f1e0*/  BSYNC B1 ;  /* 0x0000000000017941 */ /* 0x000fea0003800000 */
.L_x_1228:
        /* <DEDUP_REMOVED lines=21> */
.L_x_1231:
[----:B------:R-:W-:Y:S05]  /*f340*/  BSYNC B1 ;  /* 0x0000000000017941 */ /* 0x000fea0003800000 */
.L_x_1230:
        /* <DEDUP_REMOVED lines=21> */
.L_x_1233:
[----:B------:R-:W-:Y:S05]  /*f4a0*/  BSYNC B1 ;  /* 0x0000000000017941 */ /* 0x000fea0003800000 */
.L_x_1232:
[----:B---3--:R-:W-:Y:S01]  /*f4b0*/  VIADD R3, R6, 0x60 ;  /* 0x0000006006037836 */ /* 0x008fe20000000000 */
[----:B0-----:R0:W3:Y:S04]  /*f4c0*/  SHFL.IDX PT, R0, R5, 0x3, 0x181f ;  /* 0x00781f0005007f89 */ /* 0x0010e800000e0000 */
[----:B------:R-:W-:Y:S01]  /*f4d0*/  ISETP.GE.AND P0, PT, R3, R9, PT ;  /* 0x000000090300720c */ /* 0x000fe20003f06270 */
[----:B-1----:R0:W1:-:S12]  /*f4e0*/  SHFL.IDX PT, R2, R4, 0x3, 0x181f ;  /* 0x00781f0004027f89 */ /* 0x00205800000e0000 */
[----:B0-----:R-:W-:Y:S05]  /*f4f0*/  @P0 BRA `(.L_x_1225) ;  /* 0x0000000000440947 */ /* 0x001fea0003800000 */
[----:B------:R-:W-:Y:S02]  /*f500*/  ULDC UR5, c[0x0][0xac8] ;  /* 0x0002b20000057ab9 */ /* 0x000fe40000000800 */
[----:B------:R-:W-:Y:S02]  /*f510*/  ISETP.GE.AND P3, PT, R17, UR5, PT ;  /* 0x0000000511007c0c */ /* 0x000fe4000bf66270 */
[----:B------:R-:W-:Y:S02]  /*f520*/  ISETP.GE.AND P2, PT, R22, UR5, PT ;  /* 0x0000000516007c0c */ /* 0x000fe4000bf46270 */
[----:B------:R-:W-:Y:S02]  /*f530*/  ISETP.GE.AND P1, PT, R19, UR5, PT ;  /* 0x0000000513007c0c */ /* 0x000fe4000bf26270 */
[----:B------:R-:W-:-:S07]  /*f540*/  ISETP.GE.AND P0, PT, R23, UR5, PT ;  /* 0x0000000517007c0c */ /* 0x000fce000bf06270 */
[-C--:B-12-4-:R-:W-:Y:S02]  /*f550*/  @!P3 LEA R4, P6, R17, R2.reuse, 0x1 ;  /* 0x000000021104b211 */ /* 0x096fe400078c08ff */
[CC--:B------:R-:W-:Y:S02]  /*f560*/  @!P2 LEA R6, P5, R22.reuse, R2.reuse, 0x1 ;  /* 0x000000021606a211 */ /* 0x0c0fe400078a08ff */
[----:B------:R-:W-:Y:S02]  /*f570*/  @!P1 LEA R8, P4, R19, R2, 0x1 ;  /* 0x0000000213089211 */ /* 0x000fe400078808ff */
[----:B---3--:R-:W-:Y:S02]  /*f580*/  @!P3 LEA.HI.X R5, R17, R0, R193, 0x1, P6 ;  /* 0x000000001105b211 */ /* 0x008fe400030f0cc1 */
        /* <DEDUP_REMOVED lines=8> */
.L_x_1225:
[----:B------:R-:W-:Y:S05]  /*f610*/  BSYNC B0 ;  /* 0x0000000000007941 */ /* 0x000fea0003800000 */
.L_x_1217:
[----:B------:R-:W-:Y:S02]  /*f620*/  ULDC UR5, c[0x0][0xc38] ;  /* 0x00030e0000057ab9 */ /* 0x000fe40000000800 */
[----:B------:R-:W-:-:S06]  /*f630*/  UISETP.GE.AND UP0, UPT, UR4, UR5, UPT ;  /* 0x000000050400728c */ /* 0x000fcc000bf06270 */
[----:B------:R-:W-:-:S13]  /*f640*/  PLOP3.LUT P0, PT, PT, PT, UP0, 0x80, 0x0 ;  /* 0x000000000000781c */ /* 0x000fda0003f0f008 */
[----:B------:R-:W-:Y:S05]  /*f650*/  @!P0 BRA `(.L_x_1234) ;  /* 0xffffff1400b88947 */ /* 0x000fea000383ffff */
[----:B------:R-:W-:Y:S05]  /*f660*/  EXIT ;  /* 0x000000000000794d */ /* 0x000fea0003800000 */
.L_x_1128:
[----:B------:R-:W-:-:S08]  /*f670*/  NOP ;  /* 0x0000000000007918 */ /* 0x000fd00000000000 */
[----:B------:R-:W0:-:S00]  /*f680*/  USETMAXREG.DEALLOC.CTAPOOL 0x28 ;  /* 0x00000028000079c8 */ /* 0x000e0000080e0500 */
[----:B0-----:R-:W-:-:S06]  /*f690*/  LOP3.LUT R0, R0, 0x3, RZ, 0xc0, !PT ;  /* 0x0000000300007812 */ /* 0x001fcc00078ec0ff */
[----:B------:R-:W0:Y:S01]  /*f6a0*/  S2UR UR5, SR_CTAID.X ;  /* 0x00000000000579c3 */ /* 0x000e220000002500 */
[----:B------:R-:W-:Y:S01]  /*f6b0*/  LOP3.LUT R17, R17, 0xfffffdff, RZ, 0xc0, !PT ;  /* 0xfffffdff11117812 */ /* 0x000fe200078ec0ff */
[----:B------:R-:W-:Y:S01]  /*f6c0*/  STL [R1+0xc], RZ ;  /* 0x00000cff01007387 */ /* 0x000fe20000100800 */
[----:B------:R-:W-:Y:S02]  /*f6d0*/  IMAD.MOV.U32 R19, RZ, RZ, RZ ;  /* 0x000000ffff137224 */ /* 0x000fe400078e00ff */
[----:B------:R-:W-:Y:S01]  /*f6e0*/  IMAD.MOV.U32 R25, RZ, RZ, 0x1 ;  /* 0x00000001ff197424 */ /* 0x000fe200078e00ff */
[----:B------:R1:W2:Y:S02]  /*f6f0*/  SHFL.IDX PT, R2, R0, RZ, 0x1f ;  /* 0x00001fff00027589 */ /* 0x0002a400000e0000 */
[----:B-1----:R-:W0:Y:S01]  /*f700*/  LDC R0, c[0x0][0xc38] ;  /* 0x00030e00ff007b82 */ /* 0x002e220000000800 */
[----:B--2---:R-:W-:-:S13]  /*f710*/  ISETP.NE.AND P0, PT, R2, RZ, PT ;  /* 0x000000ff0200720c */ /* 0x004fda0003f05270 */
[----:B------:R-:W-:Y:S01]  /*f720*/  @P0 LOP3.LUT R17, R17, 0x200, RZ, 0xfc, !PT ;  /* 0x0000020011110812 */ /* 0x000fe200078efcff */
[----:B------:R-:W-:Y:S06]  /*f730*/  @P0 BAR.ARV 0x4, 0x180 ;  /* 0x0106000000000b1d */ /* 0x000fec0000002000 */
[----:B0-----:R-:W-:-:S13]  /*f740*/  ISETP.LE.AND P0, PT, R0, UR5, PT ;  /* 0x0000000500007c0c */ /* 0x001fda000bf03270 */
[----:B------:R-:W-:Y:S05]  /*f750*/  @P0 BRA `(.L_x_1235) ;  /* 0x0000004800080947 */ /* 0x000fea0003800000 */
[----:B------:R-:W0:Y:S01]  /*f760*/  S2R R10, SR_TID.X ;  /* 0x00000000000a7919 */ /* 0x000e220000002100 */
[----:B------:R-:W-:Y:S01]  /*f770*/  ULDC.64 UR42, c[0x0][0x2f0] ;  /* 0x0000bc00002a7ab9 */ /* 0x000fe20000000a00 */
[----:B------:R-:W-:Y:S01]  /*f780*/  LOP3.LUT R17, R17, 0xfffffffe, RZ, 0xc0, !PT ;  /* 0xfffffffe11117812 */ /* 0x000fe200078ec0ff */
[----:B------:R-:W-:Y:S01]  /*f790*/  ULDC UR6, c[0x0][0x2b8] ;  /* 0x0000ae0000067ab9 */ /* 0x000fe20000000800 */
[----:B------:R-:W-:Y:S01]  /*f7a0*/  MOV R16, 0x400 ;  /* 0x0000040000107802 */ /* 0x000fe20000000f00 */
[----:B------:R-:W-:Y:S01]  /*f7b0*/  ULDC.64 UR8, c[0x0][0x418] ;  /* 0x0001060000087ab9 */ /* 0x000fe20000000a00 */
[----:B------:R-:W-:Y:S01]  /*f7c0*/  ULDC UR4, c[0x0][0x424] ;  /* 0x0001090000047ab9 */ /* 0x000fe20000000800 */
[----:B------:R-:W-:Y:S01]  /*f7d0*/  UISETP.NE.U32.AND UP0, UPT, UR8, URZ, UPT ;  /* 0x0000003f0800728c */ /* 0x000fe2000bf05070 */
[----:B------:R-:W-:Y:S01]  /*f7e0*/  LEA R16, R31, R16, 0x18 ;  /* 0x000000101f107211 */ /* 0x000fe200078ec0ff */
[----:B------:R-:W-:Y:S01]  /*f7f0*/  ULDC UR40, c[0x0][0x288] ;  /* 0x0000a20000287ab9 */ /* 0x000fe20000000800 */
[----:B------:R-:W-:Y:S01]  /*f800*/  ULDC UR41, c[0x0][0x448] ;  /* 0x0001120000297ab9 */ /* 0x000fe20000000800 */
[----:B------:R-:W-:Y:S01]  /*f810*/  UISETP.NE.AND.EX UP0, UPT, UR9, URZ, UPT, UP0 ;  /* 0x0000003f0900728c */ /* 0x000fe2000bf05300 */
[----:B------:R-:W-:Y:S01]  /*f820*/  IMAD.MOV.U32 R25, RZ, RZ, 0x1 ;  /* 0x00000001ff197424 */ /* 0x000fe200078e00ff */
[----:B------:R-:W-:Y:S01]  /*f830*/  UIMAD UR41, UR41, UR40, URZ ;  /* 0x00000028292972a4 */ /* 0x000fe2000f8e023f */
[----:B------:R-:W-:Y:S01]  /*f840*/  IMAD.MOV.U32 R19, RZ, RZ, RZ ;  /* 0x000000ffff137224 */ /* 0x000fe200078e00ff */
[----:B------:R-:W-:-:S02]  /*f850*/  USEL UR4, UR4, 0x1, UP0 ;  /* 0x0000000104047887 */ /* 0x000fc40008000000 */
[----:B------:R-:W-:Y:S02]  /*f860*/  ULOP3.LUT UR49, UR36, 0x2, URZ, 0xfc, !UPT ;  /* 0x0000000224317892 */ /* 0x000fe4000f8efc3f */
[----:B------:R-:W-:Y:S02]  /*f870*/  UIMAD UR42, UR4, UR42, URZ ;  /* 0x0000002a042a72a4 */ /* 0x000fe4000f8e023f */
[----:B------:R-:W-:Y:S02]  /*f880*/  ULOP3.LUT UR48, UR36, 0x1, URZ, 0xfc, !UPT ;  /* 0x0000000124307892 */ /* 0x000fe4000f8efc3f */
[----:B------:R-:W-:Y:S02]  /*f890*/  UIADD3 UR4, UR42, 0x3f, URZ ;  /* 0x0000003f2a047890 */ /* 0x000fe4000fffe03f */
[----:B------:R-:W-:Y:S02]  /*f8a0*/  UIADD3 UR47, UR42, 0x1, -UR40 ;  /* 0x000000012a2f7890 */ /* 0x000fe4000fffe828 */
[----:B------:R-:W-:Y:S01]  /*f8b0*/  UIADD3 UR40, UR42, -UR40, URZ ;  /* 0x800000282a287290 */ /* 0x000fe2000fffe03f */
[----:B------:R-:W-:Y:S01]  /*f8c0*/  ULDC UR46, c[0x0][0xc] ;  /* 0x00000300002e7ab9 */ /* 0x000fe20000000800 */
[C---:B0-----:R-:W-:Y:S01]  /*f8d0*/  IMAD.SHL.U32 R3, R10.reuse, 0x80, RZ ;  /* 0x000000800a037824 */ /* 0x041fe200078e00ff */
[C---:B------:R-:W-:Y:S01]  /*f8e0*/  LOP3.LUT R11, R10.reuse, 0x7f, RZ, 0xc0, !PT ;  /* 0x0000007f0a0b7812 */ /* 0x040fe200078ec0ff */
[C---:B------:R-:W-:Y:S01]  /*f8f0*/  IMAD.SHL.U32 R4, R10.reuse, 0x40, RZ ;  /* 0x000000400a047824 */ /* 0x040fe200078e00ff */
[C---:B------:R-:W-:Y:S01]  /*f900*/  LOP3.LUT P0, RZ, R10.reuse, 0x4, RZ, 0xc0, !PT ;  /* 0x000000040aff7812 */ /* 0x040fe2000780c0ff */
[C---:B------:R-:W-:Y:S01]  /*f910*/  IMAD.SHL.U32 R0, R10.reuse, 0x10, RZ ;  /* 0x000000100a007824 */ /* 0x040fe200078e00ff */
[----:B------:R-:W-:Y:S01]  /*f920*/  SHF.R.U32.HI R2, RZ, 0x5, R11 ;  /* 0x00000005ff027819 */ /* 0x000fe2000001160b */
[----:B------:R-:W-:Y:S01]  /*f930*/  IMAD.SHL.U32 R9, R10, 0x2, RZ ;  /* 0x000000020a097824 */ /* 0x000fe200078e00ff */
[----:B------:R-:W-:-:S02]  /*f940*/  LOP3.LUT R5, R3, 0x380, RZ, 0xc0, !PT ;  /* 0x0000038003057812 */ /* 0x000fc400078ec0ff */
[----:B------:R-:W-:Y:S02]  /*f950*/  LOP3.LUT R7, R4, 0x40, RZ, 0xc0, !PT ;  /* 0x0000004004077812 */ /* 0x000fe400078ec0ff */
[----:B------:R-:W-:Y:S01]  /*f960*/  LOP3.LUT R28, R0, 0x70, RZ, 0xc0, !PT ;  /* 0x00000070001c7812 */ /* 0x000fe200078ec0ff */
[----:B------:R-:W-:Y:S01]  /*f970*/  IMAD R5, R2, 0x10, R5 ;  /* 0x0000001002057824 */ /* 0x000fe200078e0205 */
[----:B------:R-:W-:Y:S01]  /*f980*/  LOP3.LUT R6, R0, 0x3f0, RZ, 0xc0, !PT ;  /* 0x000003f000067812 */ /* 0x000fe200078ec0ff */
[----:B------:R-:W-:Y:S01]  /*f990*/  IMAD R8, R2, 0x400, R7 ;  /* 0x0000040002087824 */ /* 0x000fe200078e0207 */
[----:B------:R-:W-:Y:S01]  /*f9a0*/  LOP3.LUT R2, R4, 0x180, RZ, 0xc0, !PT ;  /* 0x0000018004027812 */ /* 0x000fe200078ec0ff */
[----:B------:R-:W-:Y:S01]  /*f9b0*/  IMAD.SHL.U32 R7, R10, 0x8, RZ ;  /* 0x000000080a077824 */ /* 0x000fe200078e00ff */
[----:B------:R-:W-:Y:S02]  /*f9c0*/  LOP3.LUT R9, R6, 0x70, R9, 0x78, !PT ;  /* 0x0000007006097812 */ /* 0x000fe400078e7809 */
[----:B------:R-:W-:-:S02]  /*f9d0*/  LOP3.LUT R2, R2, 0x10, R10, 0xf8, !PT ;  /* 0x0000001002027812 */ /* 0x000fc400078ef80a */
[----:B------:R-:W-:Y:S02]  /*f9e0*/  LOP3.LUT R10, R28, 0x80, RZ, 0xfc, !PT ;  /* 0x000000801c0a7812 */ /* 0x000fe400078efcff */
[----:B------:R-:W-:Y:S02]  /*f9f0*/  LOP3.LUT R6, R2, 0x30, R7, 0x78, !PT ;  /* 0x0000003002067812 */ /* 0x000fe400078e7807 */
[C---:B------:R-:W-:Y:S02]  /*fa00*/  ISETP.GE.AND P3, PT, R10.reuse, UR43, PT ;  /* 0x0000002b0a007c0c */ /* 0x040fe4000bf66270 */
[--C-:B------:R-:W-:Y:S02]  /*fa10*/  LOP3.LUT R2, R5, 0x70, R0.reuse, 0x78, !PT ;  /* 0x0000007005027812 */ /* 0x100fe400078e7800 */
[----:B------:R-:W-:Y:S02]  /*fa20*/  ISETP.GE.AND P2, PT, R10, UR43, PT ;  /* 0x0000002b0a007c0c */ /* 0x000fe4000bf46270 */
[----:B------:R-:W-:Y:S01]  /*fa30*/  LOP3.LUT R2, R2, 0xc00, R3, 0xf8, !PT ;  /* 0x00000c0002027812 */ /* 0x000fe200078ef803 */
[----:B------:R-:W-:Y:S01]  /*fa40*/  IMAD.MOV.U32 R3, RZ, RZ, 0x20 ;  /* 0x00000020ff037424 */ /* 0x000fe200078e00ff */
[----:B------:R-:W-:Y:S01]  /*fa50*/  LOP3.LUT R37, R4, 0x200, RZ, 0xc0, !PT ;  /* 0x0000020004257812 */ /* 0x000fe200078ec0ff */
[----:B------:R-:W-:Y:S01]  /*fa60*/  IMAD.U32 R4, RZ, RZ, UR5 ;  /* 0x00000005ff047e24 */ /* 0x000fe2000f8e00ff */
[----:B------:R-:W-:Y:S01]  /*fa70*/  ISETP.GE.AND P1, PT, R10, UR6, PT ;  /* 0x000000060a007c0c */ /* 0x000fe2000bf26270 */
[----:B------:R0:W-:Y:S01]  /*fa80*/  STL [R1], R2 ;  /* 0x0000000201007387 */ /* 0x0001e20000100800 */
[----:B------:R-:W-:Y:S01]  /*fa90*/  LOP3.LUT R36, R9, 0x400, R0, 0xf8, !PT ;  /* 0x0000040009247812 */ /* 0x000fe200078ef800 */
[----:B------:R-:W-:Y:S01]  /*faa0*/  USHF.R.S32.HI UR5, URZ, 0x1f, UR4 ;  /* 0x0000001f3f057899 */ /* 0x000fe20008011404 */
[----:B------:R-:W-:Y:S01]  /*fab0*/  @P3 LOP3.LUT R17, R17, 0x1, RZ, 0xfc, !PT ;  /* 0x0000000111113812 */ /* 0x000fe200078efcff */
[----:B------:R1:W-:Y:S01]  /*fac0*/  STL [R1+0x8], R4 ;  /* 0x0000080401007387 */ /* 0x0003e20000100800 */
[----:B------:R-:W-:Y:S01]  /*fad0*/  IADD3 R37, R6, R8, R37 ;  /* 0x0000000806257210 */ /* 0x000fe20007ffe025 */
[----:B------:R-:W-:Y:S01]  /*fae0*/  ULEA.HI UR5, UR5, UR4, URZ, 0x6 ;  /* 0x0000000405057291 */ /* 0x000fe2000f8f303f */
[----:B------:R-:W-:Y:S01]  /*faf0*/  LOP3.LUT R17, R17, 0xffffff7f, RZ, 0xc0, !PT ;  /* 0xffffff7f11117812 */ /* 0x000fe200078ec0ff */
[----:B------:R2:W-:Y:S01]  /*fb00*/  STL [R1+0xc], RZ ;  /* 0x00000cff01007387 */ /* 0x0005e20000100800 */
[----:B0-----:R-:W-:-:S02]  /*fb10*/  IMAD.MOV.U32 R2, RZ, RZ, 0x40 ;  /* 0x00000040ff027424 */ /* 0x001fc400078e00ff */
[----:B------:R-:W-:Y:S01]  /*fb20*/  @P2 LOP3.LUT R17, R17, 0x80, RZ, 0xfc, !PT ;  /* 0x0000008011112812 */ /* 0x000fe200078efcff */
[----:B------:R-:W-:Y:S01]  /*fb30*/  USHF.R.S32.HI UR39, URZ, 0x6, UR5 ;  /* 0x000000063f277899 */ /* 0x000fe20008011405 */
[----:B------:R-:W-:Y:S02]  /*fb40*/  ISETP.GE.AND P2, PT, R28, UR43, PT ;  /* 0x0000002b1c007c0c */ /* 0x000fe4000bf46270 */
[----:B-1----:R-:W-:Y:S02]  /*fb50*/  SEL R4, R2, 0xffffffc0, !P0 ;  /* 0xffffffc002047807 */ /* 0x002fe40004000000 */
[----:B------:R-:W-:Y:S02]  /*fb60*/  SEL R2, R3, 0xffffffe0, !P0 ;  /* 0xffffffe003027807 */ /* 0x000fe40004000000 */
[----:B------:R-:W-:Y:S02]  /*fb70*/  SHF.R.U32.HI R2, RZ, 0x3, R11 ;  /* 0x00000003ff027819 */ /* 0x000fe4000001160b */
[----:B------:R-:W-:-:S02]  /*fb80*/  LOP3.LUT R17, R17, 0xffffffdf, RZ, 0xc0, !PT ;  /* 0xffffffdf11117812 */ /* 0x000fc400078ec0ff */
[----:B------:R-:W-:Y:S01]  /*fb90*/  LOP3.LUT R2, R2, 0x70, R0, 0xf8, !PT ;  /* 0x0000007002027812 */ /* 0x000fe200078ef800 */
[----:B------:R-:W-:Y:S01]  /*fba0*/  IMAD.IADD R0, R16, 0x1, R36 ;  /* 0x0000000110007824 */ /* 0x000fe200078e0224 */
[----:B------:R-:W-:Y:S02]  /*fbb0*/  @P1 LOP3.LUT R17, R17, 0x20, RZ, 0xfc, !PT ;  /* 0x0000002011111812 */ /* 0x000fe400078efcff */
[C---:B------:R-:W-:Y:S02]  /*fbc0*/  ISETP.GE.AND P1, PT, R28.reuse, UR43, PT ;  /* 0x0000002b1c007c0c */ /* 0x040fe4000bf26270 */
[----:B------:R-:W-:Y:S01]  /*fbd0*/  LOP3.LUT R17, R17, 0xfffffffd, RZ, 0xc0, !PT ;  /* 0xfffffffd11117812 */ /* 0x000fe200078ec0ff */
[----:B------:R2:W-:Y:S01]  /*fbe0*/  STL [R1+0x4], R0 ;  /* 0x0000040001007387 */ /* 0x0005e20000100800 */
[----:B------:R-:W-:Y:S02]  /*fbf0*/  ISETP.GE.AND P0, PT, R28, UR6, PT ;  /* 0x000000061c007c0c */ /* 0x000fe4000bf06270 */
[----:B------:R-:W-:-:S04]  /*fc00*/  @P2 LOP3.LUT R17, R17, 0x2, RZ, 0xfc, !PT ;  /* 0x0000000211112812 */ /* 0x000fc800078efcff */
[----:B------:R-:W-:-:S04]  /*fc10*/  LOP3.LUT R17, R17, 0xfffffeff, RZ, 0xc0, !PT ;  /* 0xfffffeff11117812 */ /* 0x000fc800078ec0ff */
[----:B------:R-:W-:-:S04]  /*fc20*/  @P1 LOP3.LUT R17, R17, 0x100, RZ, 0xfc, !PT ;  /* 0x0000010011111812 */ /* 0x000fc800078efcff */
[----:B------:R-:W-:-:S04]  /*fc30*/  LOP3.LUT R17, R17, 0xffffffbf, RZ, 0xc0, !PT ;  /* 0xffffffbf11117812 */ /* 0x000fc800078ec0ff */
[----:B--2---:R-:W-:-:S07]  /*fc40*/  @P0 LOP3.LUT R17, R17, 0x40, RZ, 0xfc, !PT ;  /* 0x0000004011110812 */ /* 0x004fce00078efcff */
.L_x_1306:
[----:B--2---:R-:W2:Y:S01]  /*fc50*/  LDL R0, [R1+0x8] ;  /* 0x0000080001007983 */ /* 0x004ea20000100800 */
[----:B------:R-:W-:Y:S02]  /*fc60*/  ULDC UR7, c[0x0][0xc60] ;  /* 0x0003180000077ab9 */ /* 0x000fe40000000800 */
[----:B------:R-:W-:-:S11]  /*fc70*/  UISETP.NE.AND UP0, UPT, UR7, 0x1, UPT ;  /* 0x000000010700788c */ /* 0x000fd6000bf05270 */
[----:B------:R-:W-:Y:S01]  /*fc80*/  @UP0 ULDC UR4, c[0x0][0xc64] ;  /* 0x0003190000040ab9 */ /* 0x000fe20000000800 */
[----:B------:R-:W-:Y:S01]  /*fc90*/  @UP0 ULDC UR8, c[0x0][0xc68] ;  /* 0x00031a0000080ab9 */ /* 0x000fe20000000800 */
[C---:B--2---:R-:W-:Y:S02]  /*fca0*/  R2UR UR38, R0.reuse ;  /* 0x00000000002672ca */ /* 0x044fe400000e0000 */
[----:B------:R-:W-:-:S11]  /*fcb0*/  R2UR UR6, R0 ;  /* 0x00000000000672ca */ /* 0x000fd600000e0000 */
[----:B------:R-:W-:-:S04]  /*fcc0*/  UIMAD.WIDE.U32 UR4, UR38, UR4, URZ ;  /* 0x00000004260472a5 */ /* 0x000fc8000f8e003f */
[----:B------:R-:W-:-:S03]  /*fcd0*/  @UP0 USHF.R.U32.HI UR38, URZ, UR8, UR5 ;  /* 0x000000083f260299 */ /* 0x000fc60008011605 */
[----:B------:R-:W-:Y:S02]  /*fce0*/  ULDC UR4, c[0x0][0xc78] ;  /* 0x00031e0000047ab9 */ /* 0x000fe40000000800 */
[----:B------:R-:W-:Y:S02]  /*fcf0*/  UISETP.GE.AND UP0, UPT, UR38, UR4, UPT ;  /* 0x000000042600728c */ /* 0x000fe4000bf06270 */
[----:B------:R-:W-:-:S04]  /*fd00*/  UIADD3 UR4, -UR38, URZ, URZ ;  /* 0x0000003f26047290 */ /* 0x000fc8000fffe13f */
[----:B------:R-:W-:Y:S01]  /*fd10*/  PLOP3.LUT P0, PT, PT, PT, UP0, 0x40, 0x0 ;  /* 0x000000000000781c */ /* 0x000fe20003f0e808 */
[----:B------:R-:W-:-:S12]  /*fd20*/  UIMAD UR7, UR7, UR4, UR6 ;  /* 0x00000004070772a4 */ /* 0x000fd8000f8e0206 */
[----:B-1----:R-:W-:Y:S05]  /*fd30*/  @P0 BRA `(.L_x_1236) ;  /* 0x0000000000200947 */ /* 0x002fea0003800000 */
        /* <DEDUP_REMOVED lines=8> */
.L_x_1236:
[----:B------:R-:W-:Y:S01]  /*fdc0*/  ULDC UR8, c[0x0][0xc54] ;  /* 0x0003150000087ab9 */ /* 0x000fe20000000800 */
[----:B------:R-:W-:Y:S01]  /*fdd0*/  UMOV UR6, UR7 ;  /* 0x0000000700067c82 */ /* 0x000fe20008000000 */
[----:B------:R-:W-:-:S11]  /*fde0*/  UISETP.NE.AND UP0, UPT, UR8, 0x1, UPT ;  /* 0x000000010800788c */ /* 0x000fd6000bf05270 */
[----:B------:R-:W-:Y:S02]  /*fdf0*/  @UP0 ULDC.64 UR10, c[0x0][0xc58] ;  /* 0x00031600000a0ab9 */ /* 0x000fe40000000a00 */
[----:B------:R-:W-:-:S04]  /*fe00*/  UIMAD.WIDE.U32 UR4, UR7, UR10, URZ ;  /* 0x0000000a070472a5 */ /* 0x000fc8000f8e003f */
[----:B------:R-:W-:-:S04]  /*fe10*/  @UP0 USHF.R.U32.HI UR6, URZ, UR11, UR5 ;  /* 0x0000000b3f060299 */ /* 0x000fc80008011605 */
[----:B------:R-:W-:-:S12]  /*fe20*/  UIMAD UR4, UR6, UR8, URZ ;  /* 0x00000008060472a4 */ /* 0x000fd8000f8e023f */
.L_x_1237:
[----:B------:R-:W-:Y:S01]  /*fe30*/  ULDC UR5, c[0x0][0xc48] ;  /* 0x0003120000057ab9 */ /* 0x000fe20000000800 */
[----:B------:R-:W-:Y:S01]  /*fe40*/  ULDC.64 UR8, c[0x0][0xa28] ;  /* 0x00028a0000087ab9 */ /* 0x000fe20000000a00 */
[----:B------:R-:W-:Y:S01]  /*fe50*/  UISETP.NE.AND UP1, UPT, UR5, 0x1, UPT ;  /* 0x000000010500788c */ /* 0x000fe2000bf25270 */
[----:B------:R-:W-:Y:S01]  /*fe60*/  IMAD.MOV.U32 R30, RZ, RZ, RZ ;  /* 0x000000ffff1e7224 */ /* 0x000fe200078e00ff */
[----:B------:R-:W-:Y:S02]  /*fe70*/  UIADD3 UR4, UR7, -UR4, URZ ;  /* 0x8000000407047290 */ /* 0x000fe4000fffe03f */
[----:B------:R-:W-:Y:S01]  /*fe80*/  UISETP.NE.U32.AND UP0, UPT, UR8, URZ, UPT ;  /* 0x0000003f0800728c */ /* 0x000fe2000bf05070 */
[----:B------:R-:W-:Y:S02]  /*fe90*/  ULDC UR5, c[0x0][0xc54] ;  /* 0x0003150000057ab9 */ /* 0x000fe40000000800 */
[----:B------:R-:W-:Y:S02]  /*fea0*/  UIMAD UR38, UR38, UR5, UR4 ;  /* 0x00000005262672a4 */ /* 0x000fe4000f8e0204 */
[----:B------:R-:W-:-:S02]  /*feb0*/  UISETP.NE.AND.EX UP0, UPT, UR9, URZ, UPT, UP0 ;  /* 0x0000003f0900728c */ /* 0x000fc4000bf05300 */
[----:B------:R-:W-:Y:S01]  /*fec0*/  @UP1 ULDC UR4, c[0x0][0xc4c] ;  /* 0x0003130000041ab9 */ /* 0x000fe20000000800 */
[----:B------:R-:W-:Y:S01]  /*fed0*/  @UP1 ULDC UR7, c[0x0][0xc50] ;  /* 0x0003140000071ab9 */ /* 0x000fe20000000800 */
[----:B------:R-:W-:Y:S02]  /*fee0*/  UIMAD.WIDE.U32 UR4, UR38, UR4, URZ ;  /* 0x00000004260472a5 */ /* 0x000fe4000f8e003f */
[----:B------:R-:W-:Y:S01]  /*fef0*/  UMOV UR37, UR38 ;  /* 0x0000002600257c82 */ /* 0x000fe20008000000 */
[----:B------:R-:W-:Y:S01]  /*ff00*/  ULOP3.LUT UR6, UR6, 0x1ffffff, URZ, 0x3c, !UPT ;  /* 0x01ffffff06067892 */ /* 0x000fe2000f8e3c3f */
[----:B------:R-:W-:Y:S01]  /*ff10*/  PLOP3.LUT P0, PT, PT, PT, UP0, 0x80, 0x0 ;  /* 0x000000000000781c */ /* 0x000fe20003f0f008 */
[----:B------:R-:W-:-:S03]  /*ff20*/  @UP1 USHF.R.U32.HI UR37, URZ, UR7, UR5 ;  /* 0x000000073f251299 */ /* 0x000fc60008011605 */
[----:B------:R-:W-:Y:S02]  /*ff30*/  @UP0 ULDC.64 UR4, c[0x0][0xa28] ;  /* 0x00028a0000040ab9 */ /* 0x000fe40000000a00 */
[----:B------:R-:W-:-:S06]  /*ff40*/  @UP0 UIMAD.WIDE UR4, UR37, 0x4, UR4 ;  /* 0x00000004250408a5 */ /* 0x000fcc000f8e0204 */
[----:B------:R-:W-:Y:S01]  /*ff50*/  IMAD.U32 R3, RZ, RZ, UR5 ;  /* 0x00000005ff037e24 */ /* 0x000fe2000f8e00ff */
[----:B------:R-:W-:Y:S01]  /*ff60*/  ULDC UR5, c[0x0][0x448] ;  /* 0x0001120000057ab9 */ /* 0x000fe20000000800 */
[----:B------:R-:W-:Y:S01]  /*ff70*/  IMAD.U32 R2, RZ, RZ, UR4 ;  /* 0x00000004ff027e24 */ /* 0x000fe2000f8e00ff */
[----:B------:R-:W-:Y:S01]  /*ff80*/  ULDC UR4, c[0x0][0xc3c] ;  /* 0x00030f0000047ab9 */ /* 0x000fe20000000800 */
[----:B------:R-:W-:Y:S02]  /*ff90*/  UISETP.NE.AND UP2, UPT, UR5, 0x1, UPT ;  /* 0x000000010500788c */ /* 0x000fe4000bf45270 */
[----:B------:R-:W-:Y:S01]  /*ffa0*/  UIADD3 UR6, UR6, UR4, URZ ;  /* 0x0000000406067290 */ /* 0x000fe2000fffe03f */
[----:B------:R0:W5:Y:S01]  /*ffb0*/  @P0 LDG.E R30, desc[UR50][R2.64] ;  /* 0x00000032021e0981 */ /* 0x000162000c1e1900 */
[----:B------:R-:W-:Y:S02]  /*ffc0*/  UP2UR UR52, UPR, URZ, 0x4 ;  /* 0x000000043f347883 */ /* 0x000fe40008000000 */
[----:B------:R-:W-:-:S04]  /*ffd0*/  USHF.L.U32 UR43, UR6, 0x7, URZ ;  /* 0x00000007062b7899 */ /* 0x000fc8000800063f */
[----:B------:R-:W-:Y:S01]  /*ffe0*/  UIADD3 UR6, UR43, 0x7f, URZ ;  /* 0x0000007f2b067890 */ /* 0x000fe2000fffe03f */
[----:B------:R-:W-:Y:S01]  /*fff0*/  @UP2 ULDC UR4, c[0x0][0x44c] ;  /* 0x0001130000042ab9 */ /* 0x000fe20000000800 */
[----:B------:R-:W-:Y:S02]  /*10000*/  @UP2 ULDC UR7, c[0x0][0x450] ;  /* 0x0001140000072ab9 */ /* 0x000fe40000000800 */
[----:B------:R-:W-:-:S04]  /*10010*/  UIMAD.WIDE.U32 UR4, UR6, UR4, URZ ;  /* 0x00000004060472a5 */ /* 0x000fc8000f8e003f */
[----:B------:R-:W-:-:S03]  /*10020*/  @UP2 USHF.R.U32.HI UR6, URZ, UR7, UR5 ;  /* 0x000000073f062299 */ /* 0x000fc60008011605 */
[----:B------:R-:W-:Y:S01]  /*10030*/  ULDC.64 UR4, c[0x0][0x9e0] ;  /* 0x0002780000047ab9 */ /* 0x000fe20000000a00 */
[----:B------:R-:W-:Y:S02]  /*10040*/  UIADD3 UR6, UR47, UR6, URZ ;  /* 0x000000062f067290 */ /* 0x000fe4000fffe03f */
[----:B------:R-:W-:Y:S02]  /*10050*/  UISETP.GE.AND UP0, UPT, UR5, 0x1, UPT ;  /* 0x000000010500788c */ /* 0x000fe4000bf06270 */
[----:B------:R-:W-:-:S04]  /*10060*/  UIADD3 UR4, UR6, UR4, URZ ;  /* 0x0000000406047290 */ /* 0x000fc8000fffe03f */
[----:B------:R-:W-:-:S13]  /*10070*/  PLOP3.LUT P0, PT, PT, PT, UP0, 0x40, 0x0 ;  /* 0x000000000000781c */ /* 0x000fda0003f0e808 */
[----:B0-----:R-:W-:Y:S05]  /*10080*/  @P0 BRA `(.L_x_1238) ;  /* 0x0000000000440947 */ /* 0x001fea0003800000 */
        /* <DEDUP_REMOVED lines=10> */
.L_x_1239:
[----:B------:R-:W-:-:S11]  /*10130*/  UISETP.NE.AND UP1, UPT, UR5, 0x1, UPT ;  /* 0x000000010500788c */ /* 0x000fd6000bf25270 */
[----:B------:R-:W-:Y:S02]  /*10140*/  @UP1 ULDC.64 UR10, c[0x0][0x9e8] ;  /* 0x00027a00000a1ab9 */ /* 0x000fe40000000a00 */
[----:B------:R-:W-:-:S04]  /*10150*/  UIMAD.WIDE.U32 UR6, UR8, UR10, URZ ;  /* 0x0000000a080672a5 */ /* 0x000fc8000f8e003f */
[----:B------:R-:W-:-:S12]  /*10160*/  @UP1 USHF.R.U32.HI UR8, URZ, UR11, UR7 ;  /* 0x0000000b3f081299 */ /* 0x000fd80008011607 */
.L_x_1240:
[----:B------:R-:W-:-:S04]  /*10170*/  UIMAD UR8, UR8, UR5, UR5 ;  /* 0x00000005080872a4 */ /* 0x000fc8000f8e0205 */
[----:B------:R-:W-:-:S04]  /*10180*/  UISETP.LT.AND UP1, UPT, UR4, UR8, UPT ;  /* 0x000000080400728c */ /* 0x000fc8000bf21270 */
[----:B------:R-:W-:-:S12]  /*10190*/  USEL UR4, UR4, UR8, UP1 ;  /* 0x0000000804047287 */ /* 0x000fd80008800000 */
.L_x_1238:
[----:B------:R-:W-:Y:S01]  /*101a0*/  UISETP.NE.AND UP1, UPT, UR52, URZ, UPT ;  /* 0x0000003f3400728c */ /* 0x000fe2000bf25270 */
[----:B------:R-:W-:Y:S01]  /*101b0*/  PLOP3.LUT P0, PT, PT, PT, UP0, 0x40, 0x0 ;  /* 0x000000000000781c */ /* 0x000fe20003f0e808 */
[----:B------:R-:W-:-:S04]  /*101c0*/  UIADD3 UR4, UR4, 0x3f, URZ ;  /* 0x0000003f04047890 */ /* 0x000fc8000fffe03f */
[----:B------:R-:W-:-:S04]  /*101d0*/  USHF.R.S32.HI UR8, URZ, 0x1f, UR4 ;  /* 0x0000001f3f087899 */ /* 0x000fc80008011404 */
[----:B------:R-:W-:Y:S01]  /*101e0*/  ULEA.HI UR8, UR8, UR4, URZ, 0x6 ;  /* 0x0000000408087291 */ /* 0x000fe2000f8f303f */
[----:B------:R-:W-:Y:S01]  /*101f0*/  @UP1 ULDC UR6, c[0x0][0x44c] ;  /* 0x0001130000061ab9 */ /* 0x000fe20000000800 */
[----:B------:R-:W-:Y:S01]  /*10200*/  @UP1 ULDC UR9, c[0x0][0x450] ;  /* 0x0001140000091ab9 */ /* 0x000fe20000000800 */
[----:B------:R-:W-:Y:S02]  /*10210*/  UIMAD.WIDE.U32 UR6, UR43, UR6, URZ ;  /* 0x000000062b0672a5 */ /* 0x000fe4000f8e003f */
[----:B------:R-:W-:Y:S01]  /*10220*/  UMOV UR4, UR43 ;  /* 0x0000002b00047c82 */ /* 0x000fe20008000000 */
[----:B------:R-:W-:Y:S02]  /*10230*/  USHF.R.S32.HI UR8, URZ, 0x6, UR8 ;  /* 0x000000063f087899 */ /* 0x000fe40008011408 */
[----:B------:R-:W-:Y:S02]  /*10240*/  @UP1 USHF.R.U32.HI UR4, URZ, UR9, UR7 ;  /* 0x000000093f041299 */ /* 0x000fe40008011607 */
[----:B------:R-:W-:-:S02]  /*10250*/  UISETP.LT.AND UP1, UPT, UR39, UR8, UPT ;  /* 0x000000082700728c */ /* 0x000fc4000bf21270 */
[----:B------:R-:W-:Y:S01]  /*10260*/  UIADD3 UR4, UR40, UR4, URZ ;  /* 0x0000000428047290 */ /* 0x000fe2000fffe03f */
[----:B------:R-:W-:Y:S01]  /*10270*/  ULDC UR6, c[0x0][0x9dc] ;  /* 0x0002770000067ab9 */ /* 0x000fe20000000800 */
[----:B------:R-:W-:Y:S02]  /*10280*/  USEL UR44, UR39, UR8, UP1 ;  /* 0x00000008272c7287 */ /* 0x000fe40008800000 */
[----:B------:R-:W-:Y:S01]  /*10290*/  UIADD3 UR8, UR4, -UR6, URZ ;  /* 0x8000000604087290 */ /* 0x000fe2000fffe03f */
[----:B------:R-:W-:Y:S11]  /*102a0*/  @P0 BRA `(.L_x_1241) ;  /* 0x0000000000440947 */ /* 0x000ff60003800000 */
        /* <DEDUP_REMOVED lines=10> */
.L_x_1242:
[----:B------:R-:W-:-:S11]  /*10350*/  UISETP.NE.AND UP0, UPT, UR5, 0x1, UPT ;  /* 0x000000010500788c */ /* 0x000fd6000bf05270 */
[----:B------:R-:W-:Y:S02]  /*10360*/  @UP0 ULDC.64 UR10, c[0x0][0x9e8] ;  /* 0x00027a00000a0ab9 */ /* 0x000fe40000000a00 */
[----:B------:R-:W-:-:S04]  /*10370*/  UIMAD.WIDE.U32 UR6, UR4, UR10, URZ ;  /* 0x0000000a040672a5 */ /* 0x000fc8000f8e003f */
[----:B------:R-:W-:-:S12]  /*10380*/  @UP0 USHF.R.U32.HI UR4, URZ, UR11, UR7 ;  /* 0x0000000b3f040299 */ /* 0x000fd80008011607 */
.L_x_1243:
[----:B------:R-:W-:-:S04]  /*10390*/  UIMAD UR4, UR4, UR5, URZ ;  /* 0x00000005040472a4 */ /* 0x000fc8000f8e023f */
[----:B------:R-:W-:-:S04]  /*103a0*/  UISETP.LT.AND UP0, UPT, UR8, UR4, UPT ;  /* 0x000000040800728c */ /* 0x000fc8000bf01270 */
[----:B------:R-:W-:-:S12]  /*103b0*/  USEL UR8, UR8, UR4, !UP0 ;  /* 0x0000000408087287 */ /* 0x000fd8000c000000 */
.L_x_1241:
[----:B------:R-:W-:Y:S01]  /*103c0*/  USHF.R.S32.HI UR4, URZ, 0x1f, UR8 ;  /* 0x0000001f3f047899 */ /* 0x000fe20008011408 */
[----:B------:R-:W-:Y:S03]  /*103d0*/  BSSY B7, `(.L_x_1244) ;  /* 0x00003a2000077945 */ /* 0x000fe60003800000 */
[----:B------:R-:W-:-:S04]  /*103e0*/  ULEA.HI UR4, UR4, UR8, URZ, 0x6 ;  /* 0x0000000804047291 */ /* 0x000fc8000f8f303f */
[----:B------:R-:W-:-:S04]  /*103f0*/  USHF.R.S32.HI UR4, URZ, 0x6, UR4 ;  /* 0x000000063f047899 */ /* 0x000fc80008011404 */
[----:B------:R-:W-:-:S04]  /*10400*/  UISETP.LT.AND UP0, UPT, URZ, UR4, UPT ;  /* 0x000000043f00728c */ /* 0x000fc8000bf01270 */
[----:B------:R-:W-:-:S04]  /*10410*/  USEL UR45, URZ, UR4, !UP0 ;  /* 0x000000043f2d7287 */ /* 0x000fc8000c000000 */
[----:B------:R-:W-:-:S06]  /*10420*/  UISETP.GT.AND UP0, UPT, UR44, UR45, UPT ;  /* 0x0000002d2c00728c */ /* 0x000fcc000bf04270 */
[----:B------:R-:W-:-:S13]  /*10430*/  PLOP3.LUT P0, PT, PT, PT, UP0, 0x80, 0x0 ;  /* 0x000000000000781c */ /* 0x000fda0003f0f008 */
[----:B------:R-:W-:Y:S05]  /*10440*/  @P0 BRA `(.L_x_1245) ;  /* 0x0000000000480947 */ /* 0x000fea0003800000 */
[----:B------:R-:W0:Y:S02]  /*10450*/  S2R R0, SR_TID.X ;  /* 0x0000000000007919 */ /* 0x000e240000002100 */
[----:B0-----:R-:W-:-:S04]  /*10460*/  LOP3.LUT R0, R0, 0x7f, RZ, 0xc0, !PT ;  /* 0x0000007f00007812 */ /* 0x001fc800078ec0ff */
[----:B------:R-:W-:-:S13]  /*10470*/  ISETP.NE.AND P0, PT, R0, RZ, PT ;  /* 0x000000ff0000720c */ /* 0x000fda0003f05270 */
[----:B------:R-:W-:Y:S05]  /*10480*/  @P0 BRA `(.L_x_1246) ;  /* 0x0000003800580947 */ /* 0x000fea0003800000 */
[----:B------:R-:W0:Y:S01]  /*10490*/  S2R R7, SR_LANEID ;  /* 0x0000000000077919 */ /* 0x000e220000000000 */
[----:B------:R-:W-:Y:S01]  /*104a0*/  VOTEU.ANY UR4, UPT, PT ;  /* 0x0000000000047886 */ /* 0x000fe200038e0100 */
[----:B------:R-:W1:Y:S01]  /*104b0*/  LDC.64 R2, c[0x0][0xc80] ;  /* 0x00032000ff027b82 */ /* 0x000e620000000a00 */
[----:B------:R-:W0:Y:S08]  /*104c0*/  FLO.U32 R0, UR4 ;  /* 0x0000000400007d00 */ /* 0x000e3000080e0000 */
[----:B------:R-:W1:Y:S01]  /*104d0*/  POPC R5, UR4 ;  /* 0x0000000400057d09 */ /* 0x000e620008000000 */
[----:B0-----:R-:W-:-:S13]  /*104e0*/  ISETP.EQ.U32.AND P1, PT, R0, R7, PT ;  /* 0x000000070000720c */ /* 0x001fda0003f22070 */
[----:B-1----:R-:W2:Y:S01]  /*104f0*/  @P1 ATOMG.E.ADD.STRONG.GPU PT, R3, desc[UR50][R2.64], R5 ;  /* 0x00000005020319a8 */ /* 0x002ea200081ee1f2 */
[----:B------:R-:W0:Y:S02]  /*10500*/  S2R R4, SR_LTMASK ;  /* 0x0000000000047919 */ /* 0x000e240000003900 */
[----:B0-----:R-:W-:-:S04]  /*10510*/  LOP3.LUT R4, R4, UR4, RZ, 0xc0, !PT ;  /* 0x0000000404047c12 */ /* 0x001fc8000f8ec0ff */
[----:B------:R-:W0:Y:S01]  /*10520*/  POPC R7, R4 ;  /* 0x0000000400077309 */ /* 0x000e220000000000 */
[----:B--2---:R-:W0:Y:S02]  /*10530*/  SHFL.IDX PT, R0, R3, R0, 0x1f ;  /* 0x00001f0003007589 */ /* 0x004e2400000e0000 */
[----:B0-----:R-:W-:-:S05]  /*10540*/  IADD3 R0, R0, UR46, R7 ;  /* 0x0000002e00007c10 */ /* 0x001fca000fffe007 */
[----:B------:R0:W-:Y:S01]  /*10550*/  STL [R1+0x8], R0 ;  /* 0x0000080001007387 */ /* 0x0001e20000100800 */
[----:B------:R-:W-:Y:S05]  /*10560*/  BRA `(.L_x_1246) ;  /* 0x0000003800207947 */ /* 0x000fea0003800000 */
.L_x_1245:
        /* <DEDUP_REMOVED lines=19> */
[----:B0----5:R-:W-:Y:S05]  /*106a0*/  CALL.ABS.NOINC R2 ;  /* 0x0000000002007343 */ /* 0x021fea0003c00000 */
.L_x_1248:
[----:B------:R-:W-:Y:S05]  /*106b0*/  BSYNC B6 ;  /* 0x0000000000067941 */ /* 0x000fea0003800000 */
.L_x_1247:
        /* <DEDUP_REMOVED lines=22> */
.L_x_1250:
[----:B------:R-:W-:Y:S05]  /*10820*/  BSYNC B6 ;  /* 0x0000000000067941 */ /* 0x000fea0003800000 */
.L_x_1249:
        /* <DEDUP_REMOVED lines=20> */
.L_x_1252:
[----:B------:R-:W-:Y:S05]  /*10970*/  BSYNC B6 ;  /* 0x0000000000067941 */ /* 0x000fea0003800000 */
.L_x_1251:
        /* <DEDUP_REMOVED lines=19> */
.L_x_1254:
[----:B------:R-:W-:Y:S05]  /*10ab0*/  BSYNC B6 ;  /* 0x0000000000067941 */ /* 0x000fea0003800000 */
.L_x_1253:
[----:B------:R-:W-:Y:S01]  /*10ac0*/  ULDC.64 UR4, c[0x0][0x9f8] ;  /* 0x00027e0000047ab9 */ /* 0x000fe20000000a00 */
[----:B------:R-:W-:Y:S01]  /*10ad0*/  IMAD.U32 R26, RZ, RZ, UR37 ;  /* 0x00000025ff1a7e24 */ /* 0x000fe2000f8e00ff */
[----:B------:R-:W-:Y:S01]  /*10ae0*/  UISETP.NE.U32.AND UP0, UPT, UR4, URZ, UPT ;  /* 0x0000003f0400728c */ /* 0x000fe2000bf05070 */
[----:B------:R-:W0:Y:S03]  /*10af0*/  LDC R32, c[0x0][0x430] ;  /* 0x00010c00ff207b82 */ /* 0x000e260000000800 */
[----:B------:R-:W-:-:S06]  /*10b00*/  UISETP.NE.AND.EX UP0, UPT, UR5, URZ, UPT, UP0 ;  /* 0x0000003f0500728c */ /* 0x000fcc000bf05300 */
[----:B------:R-:W-:-:S05]  /*10b10*/  PLOP3.LUT P0, PT, PT, PT, UP0, 0x80, 0x0 ;  /* 0x000000000000781c */ /* 0x000fca0003f0f008 */
[----:B------:R-:W-:Y:S02]  /*10b20*/  @UP0 ULDC.64 UR4, c[0x0][0x9f8] ;  /* 0x00027e0000040ab9 */ /* 0x000fe40000000a00 */
[----:B------:R-:W-:-:S06]  /*10b30*/  @UP0 UIMAD.WIDE UR4, UR37, 0x4, UR4 ;  /* 0x00000004250408a5 */ /* 0x000fcc000f8e0204 */
[----:B------:R-:W-:Y:S01]  /*10b40*/  IMAD.U32 R2, RZ, RZ, UR4 ;  /* 0x00000004ff027e24 */ /* 0x000fe2000f8e00ff */
[----:B------:R-:W-:Y:S01]  /*10b50*/  ULDC UR4, c[0x0][0xc48] ;  /* 0x0003120000047ab9 */ /* 0x000fe20000000800 */
[----:B------:R-:W-:-:S05]  /*10b60*/  IMAD.U32 R3, RZ, RZ, UR5 ;  /* 0x00000005ff037e24 */ /* 0x000fca000f8e00ff */
[----:B------:R1:W5:Y:S01]  /*10b70*/  @P0 LDG.E R26, desc[UR50][R2.64] ;  /* 0x00000032021a0981 */ /* 0x000362000c1e1900 */
[----:B------:R-:W-:Y:S01]  /*10b80*/  IMAD.U32 R8, RZ, RZ, UR44 ;  /* 0x0000002cff087e24 */ /* 0x000fe2000f8e00ff */
[----:B------:R-:W-:Y:S01]  /*10b90*/  UMOV UR5, 0xffffffff ;  /* 0xffffffff00057882 */ /* 0x000fe20000000000 */
[----:B------:R-:W-:-:S03]  /*10ba0*/  IMAD.U32 R18, RZ, RZ, UR4 ;  /* 0x00000004ff127e24 */ /* 0x000fc6000f8e00ff */
[----:B------:R-:W-:Y:S01]  /*10bb0*/  LEA R8, R8, 0xffffffc0, 0x6 ;  /* 0xffffffc008087811 */ /* 0x000fe200078e30ff */
[----:B------:R-:W-:Y:S06]  /*10bc0*/  BRA.DIV UR5, `(.L_x_1255) ;  /* 0x0000003a05cc7947 */ /* 0x000fec000b800000 */
.L_x_1326:
[----:B------:R-:W2:Y:S01]  /*10bd0*/  S2R R0, SR_TID.X ;  /* 0x0000000000007919 */ /* 0x000ea20000002100 */
[----:B0-----:R-:W-:Y:S02]  /*10be0*/  ISETP.NE.AND P1, PT, R32, 0x1, PT ;  /* 0x000000012000780c */ /* 0x001fe40003f25270 */
[----:B-----5:R-:W-:Y:S01]  /*10bf0*/  SHF.R.S32.HI R29, RZ, 0x1f, R26 ;  /* 0x0000001fff1d7819 */ /* 0x020fe2000001141a */
[----:B-1----:R-:W0:Y:S01]  /*10c00*/  S2R R2, SR_TID.X ;  /* 0x0000000000027919 */ /* 0x002e220000002100 */
[----:B------:R-:W-:-:S09]  /*10c10*/  LOP3.LUT R17, R17, 0xffffffef, RZ, 0xc0, !PT ;  /* 0xffffffef11117812 */ /* 0x000fd200078ec0ff */
[----:B------:R-:W1:Y:S01]  /*10c20*/  @P1 LDC R5, c[0x0][0x438] ;  /* 0x00010e00ff051b82 */ /* 0x000e620000000800 */
[----:B------:R-:W-:Y:S02]  /*10c30*/  @P1 LOP3.LUT R17, R17, 0x10, RZ, 0xfc, !PT ;  /* 0x0000001011111812 */ /* 0x000fe400078efcff */
[----:B--2---:R-:W-:Y:S01]  /*10c40*/  LOP3.LUT R0, R0, 0x7f, RZ, 0xc0, !PT ;  /* 0x0000007f00007812 */ /* 0x004fe200078ec0ff */
[----:B0-----:R-:W-:-:S03]  /*10c50*/  IMAD.SHL.U32 R10, R2, 0x10, RZ ;  /* 0x00000010020a7824 */ /* 0x001fc600078e00ff */
[----:B------:R-:W-:-:S04]  /*10c60*/  SHF.R.U32.HI R0, RZ, 0x3, R0 ;  /* 0x00000003ff007819 */ /* 0x000fc80000011600 */
[----:B------:R-:W-:Y:S02]  /*10c70*/  LOP3.LUT R10, R0, 0x70, R10, 0xf8, !PT ;  /* 0x00000070000a7812 */ /* 0x000fe400078ef80a */
[----:B------:R-:W0:Y:S03]  /*10c80*/  @P1 LDC R0, c[0x0][0x434] ;  /* 0x00010d00ff001b82 */ /* 0x000e260000000800 */
[----:B------:R-:W-:-:S05]  /*10c90*/  IMAD.IADD R9, R10, 0x1, R8 ;  /* 0x000000010a097824 */ /* 0x000fca00078e0208 */
[C---:B------:R-:W-:Y:S01]  /*10ca0*/  ISETP.GE.AND P0, PT, R9.reuse, UR42, PT ;  /* 0x0000002a09007c0c */ /* 0x040fe2000bf06270 */
[----:B------:R-:W-:-:S03]  /*10cb0*/  IMAD.IADD R9, R9, 0x1, R30 ;  /* 0x0000000109097824 */ /* 0x000fc600078e021e */
[----:B------:R-:W-:Y:S01]  /*10cc0*/  ISETP.GT.U32.OR P0, PT, R10, 0x3f, P0 ;  /* 0x0000003f0a00780c */ /* 0x000fe20000704470 */
[----:B------:R-:W-:Y:S02]  /*10cd0*/  IMAD.MOV.U32 R11, RZ, RZ, R9 ;  /* 0x000000ffff0b7224 */ /* 0x000fe400078e0009 */
[----:B0-----:R-:W-:-:S10]  /*10ce0*/  @P1 IMAD.HI.U32 R0, R9, R0, RZ ;  /* 0x0000000009001227 */ /* 0x001fd400078e00ff */
[----:B------:R-:W0:Y:S01]  /*10cf0*/  @!P0 LDC.64 R2, c[0x0][0x428] ;  /* 0x00010a00ff028b82 */ /* 0x000e220000000a00 */
[----:B-1----:R-:W-:-:S07]  /*10d00*/  @P1 SHF.R.U32.HI R11, RZ, R5, R0 ;  /* 0x00000005ff0b1219 */ /* 0x002fce0000011600 */
[----:B------:R-:W1:Y:S01]  /*10d10*/  @!P0 LDC.64 R4, c[0x0][0x418] ;  /* 0x00010600ff048b82 */ /* 0x000e620000000a00 */
[--C-:B------:R-:W-:Y:S01]  /*10d20*/  @!P0 SHF.R.S32.HI R7, RZ, 0x1f, R11.reuse ;  /* 0x0000001fff078819 */ /* 0x100fe2000001140b */
[----:B------:R-:W-:Y:S02]  /*10d30*/  @!P0 IMAD.MOV.U32 R6, RZ, RZ, R11 ;  /* 0x000000ffff068224 */ /* 0x000fe400078e000b */
[----:B------:R-:W-:Y:S02]  /*10d40*/  IMAD.U32 R12, RZ, RZ, UR49 ;  /* 0x00000031ff0c7e24 */ /* 0x000fe4000f8e00ff */
[----:B0-----:R-:W-:-:S04]  /*10d50*/  @!P0 IMAD R0, R29, R2, RZ ;  /* 0x000000021d008224 */ /* 0x001fc800078e02ff */
[C---:B------:R-:W-:Y:S02]  /*10d60*/  @!P0 IMAD R13, R26.reuse, R3, R0 ;  /* 0x000000031a0d8224 */ /* 0x040fe400078e0200 */
[----:B------:R-:W-:-:S04]  /*10d70*/  @!P0 IMAD.WIDE.U32 R2, R26, R2, R6 ;  /* 0x000000021a028225 */ /* 0x000fc800078e0006 */
[----:B------:R-:W-:Y:S01]  /*10d80*/  @!P0 IMAD.IADD R0, R3, 0x1, R13 ;  /* 0x0000000103008824 */ /* 0x000fe200078e020d */
[----:B-1----:R-:W-:Y:S02]  /*10d90*/  @!P0 LEA R6, P1, R2, R4, 0x2 ;  /* 0x0000000402068211 */ /* 0x002fe400078210ff */
[----:B------:R-:W-:Y:S02]  /*10da0*/  ISETP.NE.AND P2, PT, R12, 0x3, PT ;  /* 0x000000030c00780c */ /* 0x000fe40003f45270 */
[----:B------:R-:W-:Y:S01]  /*10db0*/  @!P0 LEA.HI.X R7, R2, R5, R0, 0x2, P1 ;  /* 0x0000000502078211 */ /* 0x000fe200008f1400 */
[----:B------:R-:W-:Y:S01]  /*10dc0*/  IMAD.MOV.U32 R5, RZ, RZ, RZ ;  /* 0x000000ffff057224 */ /* 0x000fe200078e00ff */
[----:B------:R-:W-:-:S05]  /*10dd0*/  LOP3.LUT R17, R17, 0xfffffff7, RZ, 0xc0, !PT ;  /* 0xfffffff711117812 */ /* 0x000fca00078ec0ff */
[----:B------:R0:W5:Y:S01]  /*10de0*/  @!P0 LDG.E R5, desc[UR50][R6.64] ;  /* 0x0000003206058981 */ /* 0x000162000c1e1900 */
[----:B------:R-:W-:Y:S01]  /*10df0*/  ISETP.GT.U32.AND P0, PT, R10, 0x3f, PT ;  /* 0x0000003f0a00780c */ /* 0x000fe20003f04070 */
[----:B------:R-:W-:Y:S02]  /*10e00*/  IMAD R3, RZ, RZ, -UR37 ;  /* 0x80000025ff037e24 */ /* 0x000fe4000f8e02ff */
[----:B------:R-:W-:Y:S01]  /*10e10*/  @P2 LOP3.LUT R17, R17, 0x8, RZ, 0xfc, !PT ;  /* 0x0000000811112812 */ /* 0x000fe200078efcff */
[----:B------:R-:W-:Y:S02]  /*10e20*/  IMAD.MOV R0, RZ, RZ, -R11 ;  /* 0x000000ffff007224 */ /* 0x000fe400078e0a0b */
[----:B------:R-:W-:Y:S01]  /*10e30*/  IMAD R18, R18, R3, UR38 ;  /* 0x0000002612127e24 */ /* 0x000fe2000f8e0203 */
[----:B------:R-:W-:Y:S01]  /*10e40*/  LOP3.LUT R17, R17, 0xfffffffb, RZ, 0xc0, !PT ;  /* 0xfffffffb11117812 */ /* 0x000fe200078ec0ff */
[----:B0-----:R-:W-:-:S03]  /*10e50*/  IMAD R6, R32, R0, R9 ;  /* 0x0000000020067224 */ /* 0x001fc600078e0209 */
[----:B------:R-:W-:Y:S02]  /*10e60*/  SHF.R.S32.HI R27, RZ, 0x1f, R18 ;  /* 0x0000001fff1b7819 */ /* 0x000fe40000011412 */
[----:B------:R-:W-:Y:S01]  /*10e70*/  @P0 LOP3.LUT R17, R17, 0x4, RZ, 0xfc, !PT ;  /* 0x0000000411110812 */ /* 0x000fe200078efcff */
[----:B------:R-:W-:Y:S06]  /*10e80*/  @!P2 BRA `(.L_x_1256) ;  /* 0x000000000004a947 */ /* 0x000fec0003800000 */
[----:B------:R-:W-:Y:S01]  /*10e90*/  BPT.TRAP 0x1 ;  /* 0x000000040000795c */ /* 0x000fe20000300000 */
.L_x_1256:
[----:B------:R-:W-:Y:S01]  /*10ea0*/  IMAD R0, R19, 0x8, R16 ;  /* 0x0000000813007824 */ /* 0x000fe200078e0210 */
[----:B------:R-:W-:Y:S01]  /*10eb0*/  SHF.L.U32 R21, R25, 0x1f, RZ ;  /* 0x0000001f19157819 */ /* 0x000fe200000006ff */
[----:B------:R-:W-:Y:S01]  /*10ec0*/  BSSY B0, `(.L_x_1257) ;  /* 0x0000004000007945 */ /* 0x000fe20003800000 */
[----:B------:R-:W-:Y:S02]  /*10ed0*/  SHF.R.S32.HI R10, RZ, 0x1f, R6 ;  /* 0x0000001fff0a7819 */ /* 0x000fe40000011406 */
[----:B------:R-:W0:Y:S02]  /*10ee0*/  SYNCS.PHASECHK.TRANS64.TRYWAIT P0, [R0+URZ+0x28480], R21 ;  /* 0x02848015000075a7 */ /* 0x000e24000800017f */
[----:B0-----:R-:W-:Y:S05]  /*10ef0*/  @!P0 BRA `(.L_x_1258) ;  /* 0x00000038002c8947 */ /* 0x001fea0003800000 */
.L_x_1327:
[----:B------:R-:W-:Y:S05]  /*10f00*/  BSYNC B0 ;  /* 0x0000000000007941 */ /* 0x000fea0003800000 */
.L_x_1257:
[----:B------:R-:W1:Y:S01]  /*10f10*/  S2R R9, SR_TID.X ;  /* 0x0000000000097919 */ /* 0x000e620000002100 */
[----:B------:R-:W-:Y:S01]  /*10f20*/  ULDC.64 UR4, c[0x0][0x328] ;  /* 0x0000ca0000047ab9 */ /* 0x000fe20000000a00 */
[----:B-----5:R-:W-:Y:S01]  /*10f30*/  SHF.R.S32.HI R20, RZ, 0x1f, R5 ;  /* 0x0000001fff147819 */ /* 0x020fe20000011405 */
[----:B------:R-:W-:Y:S01]  /*10f40*/  IMAD R3, R10, UR4, RZ ;  /* 0x000000040a037c24 */ /* 0x000fe2000f8e02ff */
[----:B------:R-:W-:Y:S01]  /*10f50*/  ULDC.64 UR6, c[0x0][0x318] ;  /* 0x0000c60000067ab9 */ /* 0x000fe20000000a00 */
[----:B------:R-:W-:Y:S02]  /*10f60*/  LOP3.LUT P2, RZ, R17, 0x80, RZ, 0xc0, !PT ;  /* 0x0000008011ff7812 */ /* 0x000fe4000784c0ff */
[C---:B------:R-:W-:Y:S02]  /*10f70*/  IMAD R7, R6.reuse, UR5, R3 ;  /* 0x0000000506077c24 */ /* 0x040fe4000f8e0203 */
[----:B------:R-:W-:Y:S01]  /*10f80*/  IMAD.WIDE.U32 R2, R6, UR4, RZ ;  /* 0x0000000406027c25 */ /* 0x000fe2000f8e00ff */
[----:B------:R-:W-:-:S03]  /*10f90*/  ULDC.64 UR4, c[0x0][0x338] ;  /* 0x0000ce0000047ab9 */ /* 0x000fc60000000a00 */
[----:B------:R-:W-:Y:S02]  /*10fa0*/  IMAD.IADD R3, R3, 0x1, R7 ;  /* 0x0000000103037824 */ /* 0x000fe400078e0207 */
[----:B------:R-:W-:Y:S02]  /*10fb0*/  IMAD R4, R20, UR4, RZ ;  /* 0x0000000414047c24 */ /* 0x000fe4000f8e02ff */
[----:B------:R-:W-:-:S04]  /*10fc0*/  IMAD.WIDE.U32 R2, R5, UR4, R2 ;  /* 0x0000000405027c25 */ /* 0x000fc8000f8e0002 */
[----:B------:R-:W-:Y:S01]  /*10fd0*/  IMAD R7, R5, UR5, R4 ;  /* 0x0000000505077c24 */ /* 0x000fe2000f8e0204 */
[----:B------:R-:W-:Y:S01]  /*10fe0*/  ULDC.64 UR4, c[0x0][0x330] ;  /* 0x0000cc0000047ab9 */ /* 0x000fe20000000a00 */
[----:B------:R-:W-:Y:S02]  /*10ff0*/  IMAD R4, R19, 0x4000, R36 ;  /* 0x0000400013047824 */ /* 0x000fe400078e0224 */
[----:B------:R-:W-:Y:S02]  /*11000*/  IMAD.IADD R3, R3, 0x1, R7 ;  /* 0x0000000103037824 */ /* 0x000fe400078e0207 */
[----:B------:R-:W-:Y:S02]  /*11010*/  IMAD R7, R27, UR4, RZ ;  /* 0x000000041b077c24 */ /* 0x000fe4000f8e02ff */
[----:B------:R-:W-:Y:S01]  /*11020*/  IMAD.WIDE.U32 R2, R18, UR4, R2 ;  /* 0x0000000412027c25 */ /* 0x000fe2000f8e0002 */
[----:B------:R-:W-:Y:S01]  /*11030*/  UMOV UR4, 0xffffffff ;  /* 0xffffffff00047882 */ /* 0x000fe20000000000 */
[----:B-1----:R-:W-:-:S04]  /*11040*/  LOP3.LUT R9, R9, 0x7f, RZ, 0xc0, !PT ;  /* 0x0000007f09097812 */ /* 0x002fc800078ec0ff */
[----:B------:R-:W-:Y:S01]  /*11050*/  SHF.R.U32.HI R11, RZ, 0x3, R9 ;  /* 0x00000003ff0b7819 */ /* 0x000fe20000011609 */
[----:B------:R-:W-:Y:S01]  /*11060*/  IMAD R9, R18, UR5, R7 ;  /* 0x0000000512097c24 */ /* 0x000fe2000f8e0207 */
[----:B------:R-:W-:Y:S02]  /*11070*/  IADD3 R7, P0, R2, UR6, RZ ;  /* 0x0000000602077c10 */ /* 0x000fe4000ff1e0ff */
[----:B------:R-:W-:Y:S02]  /*11080*/  IADD3 R8, -R11, UR42, -R8 ;  /* 0x0000002a0b087c10 */ /* 0x000fe4000fffe908 */
[----:B------:R-:W-:Y:S02]  /*11090*/  IADD3.X R9, R3, UR7, R9, P0, !PT ;  /* 0x0000000703097c10 */ /* 0x000fe400087fe409 */
[----:B------:R-:W-:Y:S01]  /*110a0*/  ISETP.GE.AND P4, PT, R8, 0x1, PT ;  /* 0x000000010800780c */ /* 0x000fe20003f86270 */
[----:B------:R-:W-:-:S12]  /*110b0*/  BRA.DIV UR4, `(.L_x_1259) ;  /* 0x0000003604d07947 */ /* 0x000fd8000b800000 */
[----:B------:R-:W1:Y:S01]  /*110c0*/  SHFL.IDX PT, R14, R7, RZ, 0x181f ;  /* 0x00181fff070e7589 */ /* 0x000e6200000e0000 */
[----:B------:R-:W-:Y:S01]  /*110d0*/  LOP3.LUT P6, RZ, R17, 0x100, RZ, 0xc0, !PT ;  /* 0x0000010011ff7812 */ /* 0x000fe200078cc0ff */
[----:B------:R-:W-:Y:S01]  /*110e0*/  IMAD.IADD R4, R16, 0x1, R4 ;  /* 0x0000000110047824 */ /* 0x000fe200078e0204 */
[C---:B------:R-:W-:Y:S01]  /*110f0*/  ISETP.GE.AND P3, PT, R8.reuse, 0x11, PT ;  /* 0x000000110800780c */ /* 0x040fe20003f66270 */
[----:B------:R-:W2:Y:S01]  /*11100*/  SHFL.IDX PT, R3, R9, RZ, 0x181f ;  /* 0x00181fff09037589 */ /* 0x000ea200000e0000 */
[C---:B------:R-:W-:Y:S02]  /*11110*/  ISETP.GE.AND P1, PT, R8.reuse, 0x21, PT ;  /* 0x000000210800780c */ /* 0x040fe40003f26270 */
[----:B------:R-:W-:Y:S02]  /*11120*/  ISETP.GE.AND P5, PT, R8, 0x31, PT ;  /* 0x000000310800780c */ /* 0x000fe40003fa6270 */
[----:B-1----:R-:W-:Y:S02]  /*11130*/  IADD3 R2, P0, R28, R14, RZ ;  /* 0x0000000e1c027210 */ /* 0x002fe40007f1e0ff */
[----:B------:R-:W1:Y:S03]  /*11140*/  SHFL.IDX PT, R14, R7, 0x1, 0x181f ;  /* 0x00381f00070e7f89 */ /* 0x000e6600000e0000 */
[----:B--2---:R-:W-:Y:S01]  /*11150*/  IMAD.X R3, RZ, RZ, R3, P0 ;  /* 0x000000ffff037224 */ /* 0x004fe200000e0603 */
[----:B------:R-:W-:-:S13]  /*11160*/  ISETP.LT.OR P0, PT, R8, 0x1, P6 ;  /* 0x000000010800780c */ /* 0x000fda0003701670 */
[----:B------:R-:W-:Y:S01]  /*11170*/  LDGSTS.E.BYPASS.LTC128B.128 [R4+0x10000], desc[UR50][R2.64], !P0 ;  /* 0x1000000002047fae */ /* 0x000fe2000c101d72 */
[----:B------:R-:W-:-:S13]  /*11180*/  ISETP.LT.OR P0, PT, R8, 0x1, P2 ;  /* 0x000000010800780c */ /* 0x000fda0001701670 */
[----:B------:R2:W-:Y:S04]  /*11190*/  LDGSTS.E.BYPASS.LTC128B.128 [R4+0x12000], desc[UR50][R2.64+0x80], !P0 ;  /* 0x1200008002047fae */ /* 0x0005e8000c101d72 */
[----:B--2---:R-:W2:Y:S01]  /*111a0*/  SHFL.IDX PT, R3, R9, 0x1, 0x181f ;  /* 0x00381f0009037f89 */ /* 0x004ea200000e0000 */
[----:B-1----:R-:W-:-:S03]  /*111b0*/  IADD3 R2, P0, R28, R14, RZ ;  /* 0x0000000e1c027210 */ /* 0x002fc60007f1e0ff */
[----:B------:R-:W1:Y:S02]  /*111c0*/  SHFL.IDX PT, R14, R7, 0x2, 0x181f ;  /* 0x00581f00070e7f89 */ /* 0x000e6400000e0000 */
[----:B--2---:R-:W-:Y:S01]  /*111d0*/  IMAD.X R3, RZ, RZ, R3, P0 ;  /* 0x000000ffff037224 */ /* 0x004fe200000e0603 */
[----:B------:R-:W-:-:S13]  /*111e0*/  ISETP.LT.OR P0, PT, R8, 0x11, P6 ;  /* 0x000000110800780c */ /* 0x000fda0003701670 */
[----:B------:R-:W-:Y:S01]  /*111f0*/  LDGSTS.E.BYPASS.LTC128B.128 [R4+0x10800], desc[UR50][R2.64], !P0 ;  /* 0x1080000002047fae */ /* 0x000fe2000c101d72 */
[----:B------:R-:W-:-:S13]  /*11200*/  ISETP.LT.OR P0, PT, R8, 0x11, P2 ;  /* 0x000000110800780c */ /* 0x000fda0001701670 */
[----:B------:R2:W-:Y:S04]  /*11210*/  LDGSTS.E.BYPASS.LTC128B.128 [R4+0x12800], desc[UR50][R2.64+0x80], !P0 ;  /* 0x1280008002047fae */ /* 0x0005e8000c101d72 */
[----:B--2---:R-:W2:Y:S01]  /*11220*/  SHFL.IDX PT, R3, R9, 0x2, 0x181f ;  /* 0x00581f0009037f89 */ /* 0x004ea200000e0000 */
[----:B-1----:R-:W-:-:S03]  /*11230*/  IADD3 R2, P0, R28, R14, RZ ;  /* 0x0000000e1c027210 */ /* 0x002fc60007f1e0ff */
[----:B------:R-:W1:Y:S04]  /*11240*/  SHFL.IDX PT, R9, R9, 0x3, 0x181f ;  /* 0x00781f0009097f89 */ /* 0x000e6800000e0000 */
[----:B------:R3:W4:Y:S01]  /*11250*/  SHFL.IDX PT, R14, R7, 0x3, 0x181f ;  /* 0x00781f00070e7f89 */ /* 0x00072200000e0000 */
[----:B--2---:R-:W-:Y:S01]  /*11260*/  IMAD.X R3, RZ, RZ, R3, P0 ;  /* 0x000000ffff037224 */ /* 0x004fe200000e0603 */
[----:B------:R-:W-:-:S13]  /*11270*/  ISETP.LT.OR P0, PT, R8, 0x21, P6 ;  /* 0x000000210800780c */ /* 0x000fda0003701670 */
[----:B------:R3:W-:Y:S01]  /*11280*/  LDGSTS.E.BYPASS.LTC128B.128 [R4+0x11000], desc[UR50][R2.64], !P0 ;  /* 0x1100000002047fae */ /* 0x0007e2000c101d72 */
[----:B------:R-:W-:-:S13]  /*11290*/  ISETP.LT.OR P0, PT, R8, 0x21, P2 ;  /* 0x000000210800780c */ /* 0x000fda0001701670 */
[----:B-1--4-:R3:W-:Y:S02]  /*112a0*/  LDGSTS.E.BYPASS.LTC128B.128 [R4+0x13000], desc[UR50][R2.64+0x80], !P0 ;  /* 0x1300008002047fae */ /* 0x0127e4000c101d72 */
.L_x_1337:
[----:B0--3--:R-:W-:Y:S02]  /*112b0*/  IADD3 R2, P0, R28, R14, RZ ;  /* 0x0000000e1c027210 */ /* 0x009fe40007f1e0ff */
[----:B------:R-:W-:-:S03]  /*112c0*/  LOP3.LUT P6, RZ, R17, 0x100, RZ, 0xc0, !PT ;  /* 0x0000010011ff7812 */ /* 0x000fc600078cc0ff */
[----:B------:R-:W-:Y:S01]  /*112d0*/  IMAD.X R3, RZ, RZ, R9, P0 ;  /* 0x000000ffff037224 */ /* 0x000fe200000e0609 */
[----:B------:R-:W-:-:S13]  /*112e0*/  ISETP.LT.OR P0, PT, R8, 0x31, P6 ;  /* 0x000000310800780c */ /* 0x000fda0003701670 */
[----:B------:R-:W-:Y:S01]  /*112f0*/  @!PT LDS RZ, [RZ] ;  /* 0x00000000fffff984 */ /* 0x000fe20000000800 */
[----:B------:R-:W-:Y:S01]  /*11300*/  @!PT LDS RZ, [RZ] ;  /* 0x00000000fffff984 */ /* 0x000fe20000000800 */
[----:B------:R-:W-:Y:S01]  /*11310*/  @!PT LDS RZ, [RZ] ;  /* 0x00000000fffff984 */ /* 0x000fe20000000800 */
[----:B------:R0:W-:Y:S01]  /*11320*/  LDGSTS.E.BYPASS.LTC128B.128 [R4+0x11800], desc[UR50][R2.64], !P0 ;  /* 0x1180000002047fae */ /* 0x0001e2000c101d72 */
[----:B------:R-:W-:-:S13]  /*11330*/  ISETP.LT.OR P0, PT, R8, 0x31, P2 ;  /* 0x000000310800780c */ /* 0x000fda0001701670 */
[----:B------:R0:W-:Y:S01]  /*11340*/  LDGSTS.E.BYPASS.LTC128B.128 [R4+0x13800], desc[UR50][R2.64+0x80], !P0 ;  /* 0x1380008002047fae */ /* 0x0001e2000c101d72 */
[----:B------:R-:W-:Y:S01]  /*11350*/  PLOP3.LUT P0, PT, PT, PT, PT, 0x80, 0x0 ;  /* 0x000000000000781c */ /* 0x000fe20003f0f070 */
[----:B------:R-:W-:-:S12]  /*11360*/  NOP ;  /* 0x0000000000007918 */ /* 0x000fd80000000000 */
.L_x_1260:
        /* <DEDUP_REMOVED lines=11> */
.L_x_1261:
[----:B------:R0:W-:Y:S01]  /*11420*/  SYNCS.ARRIVE.TRANS64.A1T0 RZ, [R0+URZ+0x28470], RZ ;  /* 0x028470ff00ff79a7 */ /* 0x0001e2000810003f */
[----:B------:R-:W-:Y:S05]  /*11430*/  @!P6 BRA `(.L_x_1262) ;  /* 0x000000000004e947 */ /* 0x000fea0003800000 */
[----:B------:R-:W-:Y:S01]  /*11440*/  BPT.TRAP 0x1 ;  /* 0x000000040000795c */ /* 0x000fe20000300000 */
.L_x_1262:
[----:B------:R-:W1:Y:S01]  /*11450*/  SYNCS.PHASECHK.TRANS64.TRYWAIT P0, [R0+URZ+0x28440], R21 ;  /* 0x02844015000075a7 */ /* 0x000e62000800017f */
[----:B------:R-:W-:Y:S04]  /*11460*/  BSSY B0, `(.L_x_1263) ;  /* 0x0000002000007945 */ /* 0x000fe80003800000 */
[----:B-1----:R-:W-:Y:S05]  /*11470*/  @!P0 BRA `(.L_x_1264) ;  /* 0x00000038002c8947 */ /* 0x002fea0003800000 */
.L_x_1338:
[----:B------:R-:W-:Y:S05]  /*11480*/  BSYNC B0 ;  /* 0x0000000000007941 */ /* 0x000fea0003800000 */
.L_x_1263:
[----:B------:R-:W-:Y:S01]  /*11490*/  ULDC.64 UR4, c[0x0][0x300] ;  /* 0x0000c00000047ab9 */ /* 0x000fe20000000a00 */
[----:B------:R-:W-:Y:S01]  /*114a0*/  ULDC.64 UR6, c[0x0][0x2e8] ;  /* 0x0000ba0000067ab9 */ /* 0x000fe20000000a00 */
[----:B------:R-:W-:Y:S01]  /*114b0*/  IMAD R3, R10, UR4, RZ ;  /* 0x000000040a037c24 */ /* 0x000fe2000f8e02ff */
[----:B------:R-:W-:-:S03]  /*114c0*/  LOP3.LUT P2, RZ, R17, 0x1, RZ, 0xc0, !PT ;  /* 0x0000000111ff7812 */ /* 0x000fc6000784c0ff */
        /* <DEDUP_REMOVED lines=15> */
[----:B------:R-:W-:Y:S08]  /*115c0*/  BRA.DIV UR4, `(.L_x_1265) ;  /* 0x0000003604ec7947 */ /* 0x000ff0000b800000 */
[----:B------:R-:W2:Y:S01]  /*115d0*/  SHFL.IDX PT, R14, R5, RZ, 0x181f ;  /* 0x00181fff050e7589 */ /* 0x000ea200000e0000 */
[----:B------:R-:W-:-:S03]  /*115e0*/  LOP3.LUT P6, RZ, R17, 0x2, RZ, 0xc0, !PT ;  /* 0x0000000211ff7812 */ /* 0x000fc600078cc0ff */
[----:B------:R-:W3:Y:S04]  /*115f0*/  SHFL.IDX PT, R2, R6, RZ, 0x181f ;  /* 0x00181fff06027589 */ /* 0x000ee800000e0000 */
[----:B------:R-:W-:Y:S01]  /*11600*/  SHFL.IDX PT, R7, R6, 0x1, 0x181f ;  /* 0x00381f0006077f89 */ /* 0x000fe200000e0000 */
[----:B--2---:R-:W-:-:S05]  /*11610*/  @P4 IADD3 R14, P0, R28, R14, RZ ;  /* 0x0000000e1c0e4210 */ /* 0x004fca0007f1e0ff */
[----:B---3--:R-:W-:Y:S02]  /*11620*/  @P4 IMAD.X R3, RZ, RZ, R2, P0 ;  /* 0x000000ffff034224 */ /* 0x008fe400000e0602 */
[----:B------:R-:W-:Y:S02]  /*11630*/  @P4 IMAD.MOV.U32 R2, RZ, RZ, R14 ;  /* 0x000000ffff024224 */ /* 0x000fe400078e000e */
[----:B------:R-:W2:Y:S04]  /*11640*/  SHFL.IDX PT, R14, R5, 0x1, 0x181f ;  /* 0x00381f00050e7f89 */ /* 0x000ea800000e0000 */
[----:B------:R-:W-:Y:S04]  /*11650*/  @P4 LDGSTS.E.BYPASS.LTC128B.128 [R4+0x20000], desc[UR50][R2.64], !P6 ;  /* 0x2000000002044fae */ /* 0x000fe8000f101d72 */
[----:B------:R3:W-:Y:S01]  /*11660*/  @P4 LDGSTS.E.BYPASS.LTC128B.128 [R4+0x22000], desc[UR50][R2.64+0x80], !P2 ;  /* 0x2200008002044fae */ /* 0x0007e2000d101d72 */
[----:B--2---:R-:W-:-:S05]  /*11670*/  @P3 IADD3 R14, P0, R28, R14, RZ ;  /* 0x0000000e1c0e3210 */ /* 0x004fca0007f1e0ff */
[----:B------:R-:W-:Y:S02]  /*11680*/  @P3 IMAD.X R7, RZ, RZ, R7, P0 ;  /* 0x000000ffff073224 */ /* 0x000fe400000e0607 */
[----:B---3--:R-:W-:Y:S02]  /*11690*/  @P3 IMAD.MOV.U32 R2, RZ, RZ, R14 ;  /* 0x000000ffff023224 */ /* 0x008fe400078e000e */
[----:B------:R-:W2:Y:S01]  /*116a0*/  SHFL.IDX PT, R14, R5, 0x2, 0x181f ;  /* 0x00581f00050e7f89 */ /* 0x000ea200000e0000 */
[----:B------:R-:W-:-:S03]  /*116b0*/  @P3 IMAD.MOV.U32 R3, RZ, RZ, R7 ;  /* 0x000000ffff033224 */ /* 0x000fc600078e0007 */
[----:B------:R-:W3:Y:S04]  /*116c0*/  SHFL.IDX PT, R7, R6, 0x2, 0x181f ;  /* 0x00581f0006077f89 */ /* 0x000ee800000e0000 */
[----:B------:R-:W-:Y:S04]  /*116d0*/  @P3 LDGSTS.E.BYPASS.LTC128B.128 [R4+0x20800], desc[UR50][R2.64], !P6 ;  /* 0x2080000002043fae */ /* 0x000fe8000f101d72 */
[----:B------:R4:W-:Y:S01]  /*116e0*/  @P3 LDGSTS.E.BYPASS.LTC128B.128 [R4+0x22800], desc[UR50][R2.64+0x80], !P2 ;  /* 0x2280008002043fae */ /* 0x0009e2000d101d72 */
[----:B--2---:R-:W-:-:S05]  /*116f0*/  @P1 IADD3 R14, P0, R28, R14, RZ ;  /* 0x0000000e1c0e1210 */ /* 0x004fca0007f1e0ff */
[----:B---3--:R-:W-:Y:S02]  /*11700*/  @P1 IMAD.X R7, RZ, RZ, R7, P0 ;  /* 0x000000ffff071224 */ /* 0x008fe400000e0607 */
[----:B----4-:R-:W-:Y:S02]  /*11710*/  @P1 IMAD.MOV.U32 R2, RZ, RZ, R14 ;  /* 0x000000ffff021224 */ /* 0x010fe400078e000e */
[----:B------:R-:W-:Y:S01]  /*11720*/  @P1 IMAD.MOV.U32 R3, RZ, RZ, R7 ;  /* 0x000000ffff031224 */ /* 0x000fe200078e0007 */
[----:B------:R2:W3:Y:S04]  /*11730*/  SHFL.IDX PT, R14, R5, 0x3, 0x181f ;  /* 0x00781f00050e7f89 */ /* 0x0004e800000e0000 */
[----:B------:R2:W-:Y:S04]  /*11740*/  @P1 LDGSTS.E.BYPASS.LTC128B.128 [R4+0x21000], desc[UR50][R2.64], !P6 ;  /* 0x2100000002041fae */ /* 0x0005e8000f101d72 */
[----:B------:R2:W-:Y:S04]  /*11750*/  @P1 LDGSTS.E.BYPASS.LTC128B.128 [R4+0x23000], desc[UR50][R2.64+0x80], !P2 ;  /* 0x2300008002041fae */ /* 0x0005e8000d101d72 */
[----:B------:R2:W4:Y:S02]  /*11760*/  SHFL.IDX PT, R7, R6, 0x3, 0x181f ;  /* 0x00781f0006077f89 */ /* 0x00052400000e0000 */
.L_x_1348:
[----:B------:R-:W-:Y:S02]  /*11770*/  LOP3.LUT P1, RZ, R17, 0x2, RZ, 0xc0, !PT ;  /* 0x0000000211ff7812 */ /* 0x000fe4000782c0ff */
[----:B--23--:R-:W-:-:S05]  /*11780*/  @P5 IADD3 R2, P0, R28, R14, RZ ;  /* 0x0000000e1c025210 */ /* 0x00cfca0007f1e0ff */
[----:B----4-:R-:W-:Y:S01]  /*11790*/  @P5 IMAD.X R3, RZ, RZ, R7, P0 ;  /* 0x000000ffff035224 */ /* 0x010fe200000e0607 */
[----:B------:R-:W-:-:S05]  /*117a0*/  PLOP3.LUT P0, PT, PT, PT, PT, 0x80, 0x0 ;  /* 0x000000000000781c */ /* 0x000fca0003f0f070 */
[----:B------:R-:W-:Y:S01]  /*117b0*/  @!PT LDS RZ, [RZ] ;  /* 0x00000000fffff984 */ /* 0x000fe20000000800 */
[----:B------:R-:W-:Y:S01]  /*117c0*/  @!PT LDS RZ, [RZ] ;  /* 0x00000000fffff984 */ /* 0x000fe20000000800 */
[----:B------:R-:W-:Y:S01]  /*117d0*/  @!PT LDS RZ, [RZ] ;  /* 0x00000000fffff984 */ /* 0x000fe20000000800 */
[----:B------:R2:W-:Y:S04]  /*117e0*/  @P5 LDGSTS.E.BYPASS.LTC128B.128 [R4+0x21800], desc[UR50][R2.64], !P1 ;  /* 0x2180000002045fae */ /* 0x0005e8000c901d72 */
[----:B------:R2:W-:Y:S01]  /*117f0*/  @P5 LDGSTS.E.BYPASS.LTC128B.128 [R4+0x23800], desc[UR50][R2.64+0x80], !P2 ;  /* 0x2380008002045fae */ /* 0x0005e2000d101d72 */
[----:B------:R-:W-:-:S03]  /*11800*/  NOP ;  /* 0x0000000000007918 */ /* 0x000fc60000000000 */
.L_x_1266:
[----:B------:R-:W-:Y:S02]  /*11810*/  PLOP3.LUT P1, PT, P1, P0, PT, 0xa2, 0x0 ;  /* 0x000000000000781c */ /* 0x000fe40000f21472 */
[----:B------:R-:W-:-:S08]  /*11820*/  @P0 R2UR P1, UR4, R0 ;  /* 0x00000000000402ca */ /* 0x000fd00000020000 */
[----:B------:R-:W-:-:S05]  /*11830*/  @P0 PLOP3.LUT P0, PT, P1, PT, PT, 0x80, 0x0 ;  /* 0x000000000000081c */ /* 0x000fca0000f0f070 */
[----:B------:R-:W-:Y:S01]  /*11840*/  @!P1 SYNCS.ARRIVE.TRANS64.RED.A0T1 RZ, [UR4+0x28430], RZ ;  /* 0x028430ffffff99a7 */ /* 0x000fe20008200404 */
[----:B------:R-:W-:Y:S07]  /*11850*/  @!P1 ARRIVES.LDGSTSBAR.64.TRANSCNT [UR4+0x28430] ;  /* 0x02843000ff0099b0 */ /* 0x000fee0008000a84 */
[----:B------:R-:W-:Y:S05]  /*11860*/  @P0 BRA.U.ANY `(.L_x_1266) ;  /* 0xfffffffd00e80947 */ /* 0x000fea000393ffff */
[----:B------:R-:W-:Y:S01]  /*11870*/  NOP ;  /* 0x0000000000007918 */ /* 0x000fe20000000000 */
[----:B--2---:R-:W-:-:S05]  /*11880*/  IMAD.U32 R2, RZ, RZ, UR49 ;  /* 0x00000031ff027e24 */ /* 0x004fca000f8e00ff */
[----:B------:R-:W-:-:S13]  /*11890*/  ISETP.NE.AND P2, PT, R2, 0x3, PT ;  /* 0x000000030200780c */ /* 0x000fda0003f45270 */
[----:B------:R-:W-:Y:S05]  /*118a0*/  @!P2 BRA `(.L_x_1267) ;  /* 0x000000000004a947 */ /* 0x000fea0003800000 */
[----:B------:R-:W-:Y:S01]  /*118b0*/  BPT.TRAP 0x1 ;  /* 0x000000040000795c */ /* 0x000fe20000300000 */
.L_x_1267:
[----:B------:R2:W-:Y:S02]  /*118c0*/  SYNCS.ARRIVE.TRANS64.A1T0 RZ, [R0+URZ+0x28430], RZ ;  /* 0x028430ff00ff79a7 */ /* 0x0005e4000810003f */
[----:B------:R-:W-:Y:S05]  /*118d0*/  WARPSYNC.ALL ;  /* 0x0000000000007948 */ /* 0x000fea0003800000 */
[----:B------:R-:W-:Y:S01]  /*118e0*/  BSSY B6, `(.L_x_1268) ;  /* 0x0000015000067945 */ /* 0x000fe20003800000 */
[----:B012---:R-:W-:Y:S01]  /*118f0*/  VIADD R0, R16, 0x18000 ;  /* 0x0001800010007836 */ /* 0x007fe20000000000 */
[----:B------:R-:W-:Y:S04]  /*11900*/  BAR.SYNC.DEFER_BLOCKING 0x8, 0x180 ;  /* 0x0206000000007b1d */ /* 0x000fe80000010000 */
        /* <DEDUP_REMOVED lines=18> */
.L_x_1269:
[----:B------:R-:W-:Y:S05]  /*11a30*/  BSYNC B6 ;  /* 0x0000000000067941 */ /* 0x000fea0003800000 */
.L_x_1268:
[----:B------:R0:W5:Y:S01]  /*11a40*/  LDL R8, [R1+0x4] ;  /* 0x0000040001087983 */ /* 0x0001620000100800 */
[----:B------:R-:W-:Y:S01]  /*11a50*/  UISETP.NE.AND UP0, UPT, UR52, URZ, UPT ;  /* 0x0000003f3400728c */ /* 0x000fe2000bf05270 */
[----:B------:R-:W1:Y:S01]  /*11a60*/  S2R R2, SR_TID.X ;  /* 0x0000000000027919 */ /* 0x000e620000002100 */
[----:B------:R-:W-:Y:S01]  /*11a70*/  R2UR UR6, R27 ;  /* 0x000000001b0672ca */ /* 0x000fe200000e0000 */
[----:B------:R-:W-:-:S03]  /*11a80*/  ULDC.64 UR8, c[0x0][0x2d8] ;  /* 0x0000b60000087ab9 */ /* 0x000fc60000000a00 */
[----:B------:R-:W-:Y:S02]  /*11a90*/  PLOP3.LUT P0, PT, PT, PT, UP0, 0x80, 0x0 ;  /* 0x000000000000781c */ /* 0x000fe40003f0f008 */
[C---:B------:R-:W-:Y:S02]  /*11aa0*/  LOP3.LUT P4, RZ, R17.reuse, 0x40, RZ, 0xc0, !PT ;  /* 0x0000004011ff7812 */ /* 0x040fe4000788c0ff */
[----:B------:R-:W-:Y:S01]  /*11ab0*/  LOP3.LUT P5, RZ, R17, 0x20, RZ, 0xc0, !PT ;  /* 0x0000002011ff7812 */ /* 0x000fe200078ac0ff */
[----:B------:R-:W-:Y:S01]  /*11ac0*/  @UP0 ULDC UR4, c[0x0][0x44c] ;  /* 0x0001130000040ab9 */ /* 0x000fe20000000800 */
[C---:B-1----:R-:W-:Y:S01]  /*11ad0*/  LOP3.LUT R20, R2.reuse, 0x7f, RZ, 0xc0, !PT ;  /* 0x0000007f02147812 */ /* 0x042fe200078ec0ff */
[----:B------:R-:W-:-:S03]  /*11ae0*/  IMAD.SHL.U32 R2, R2, 0x10, RZ ;  /* 0x0000001002027824 */ /* 0x000fc600078e00ff */
[----:B------:R-:W-:-:S04]  /*11af0*/  SHF.R.U32.HI R20, RZ, 0x3, R20 ;  /* 0x00000003ff147819 */ /* 0x000fc80000011614 */
[----:B------:R-:W-:-:S05]  /*11b00*/  LOP3.LUT R2, R20, 0x70, R2, 0xf8, !PT ;  /* 0x0000007014027812 */ /* 0x000fca00078ef802 */
[----:B------:R-:W-:-:S04]  /*11b10*/  VIADD R4, R2, UR43 ;  /* 0x0000002b02047c36 */ /* 0x000fc80008000000 */
[----:B------:R-:W-:Y:S01]  /*11b20*/  @P0 IMAD.HI.U32 R2, R4, UR4, RZ ;  /* 0x0000000404020c27 */ /* 0x000fe2000f8e00ff */
[----:B------:R-:W-:Y:S01]  /*11b30*/  PLOP3.LUT P0, PT, PT, PT, UP0, 0x80, 0x0 ;  /* 0x000000000000781c */ /* 0x000fe20003f0f008 */
[----:B------:R-:W-:Y:S01]  /*11b40*/  @UP0 ULDC UR4, c[0x0][0x450] ;  /* 0x0001140000040ab9 */ /* 0x000fe20000000800 */
[----:B------:R-:W-:Y:S01]  /*11b50*/  R2UR UR7, R18 ;  /* 0x00000000120772ca */ /* 0x000fe200000e0000 */
[----:B------:R-:W-:Y:S01]  /*11b60*/  IMAD.MOV.U32 R0, RZ, RZ, R4 ;  /* 0x000000ffff007224 */ /* 0x000fe200078e0004 */
[----:B------:R-:W-:-:S09]  /*11b70*/  UIMAD UR6, UR6, UR8, URZ ;  /* 0x00000008060672a4 */ /* 0x000fd2000f8e023f */
[----:B------:R-:W-:Y:S02]  /*11b80*/  @P0 SHF.R.U32.HI R0, RZ, UR4, R2 ;  /* 0x00000004ff000c19 */ /* 0x000fe40008011602 */
[----:B------:R-:W-:Y:S01]  /*11b90*/  R2UR UR4, R18 ;  /* 0x00000000120472ca */ /* 0x000fe200000e0000 */
[----:B------:R-:W-:Y:S02]  /*11ba0*/  UIMAD UR7, UR7, UR9, UR6 ;  /* 0x00000009070772a4 */ /* 0x000fe4000f8e0206 */
[----:B------:R-:W-:Y:S01]  /*11bb0*/  USHF.R.S32.HI UR6, URZ, 0x1f, UR37 ;  /* 0x0000001f3f067899 */ /* 0x000fe20008011425 */
[----:B------:R-:W-:-:S09]  /*11bc0*/  SHF.R.S32.HI R2, RZ, 0x1f, R0 ;  /* 0x0000001fff027819 */ /* 0x000fd20000011400 */
[----:B------:R-:W-:-:S03]  /*11bd0*/  UIMAD.WIDE.U32 UR4, UR4, UR8, URZ ;  /* 0x00000008040472a5 */ /* 0x000fc6000f8e003f */
[----:B------:R-:W-:Y:S01]  /*11be0*/  ULDC.64 UR8, c[0x0][0x2e0] ;  /* 0x0000b80000087ab9 */ /* 0x000fe20000000a00 */
[----:B------:R-:W-:Y:S02]  /*11bf0*/  UIADD3 UR5, UR5, UR7, URZ ;  /* 0x0000000705057290 */ /* 0x000fe4000fffe03f */
[----:B------:R-:W-:Y:S01]  /*11c00*/  UIMAD UR6, UR6, UR8, URZ ;  /* 0x00000008060672a4 */ /* 0x000fe2000f8e023f */
[----:B------:R-:W1:Y:S01]  /*11c10*/  S2R R20, SR_TID.X ;  /* 0x0000000000147919 */ /* 0x000e620000002100 */
[----:B------:R-:W-:Y:S02]  /*11c20*/  UIMAD.WIDE.U32 UR4, UR37, UR8, UR4 ;  /* 0x00000008250472a5 */ /* 0x000fe4000f8e0004 */
[----:B------:R-:W-:-:S03]  /*11c30*/  UIMAD UR6, UR37, UR9, UR6 ;  /* 0x00000009250672a4 */ /* 0x000fc6000f8e0206 */
[----:B------:R-:W-:Y:S01]  /*11c40*/  ULDC.64 UR8, c[0x0][0x2d0] ;  /* 0x0000b40000087ab9 */ /* 0x000fe20000000a00 */
[----:B------:R-:W-:Y:S01]  /*11c50*/  UIADD3 UR5, UR5, UR6, URZ ;  /* 0x0000000605057290 */ /* 0x000fe2000fffe03f */
[----:B------:R-:W-:Y:S02]  /*11c60*/  IMAD R3, R2, UR8, RZ ;  /* 0x0000000802037c24 */ /* 0x000fe4000f8e02ff */
[----:B------:R-:W-:Y:S02]  /*11c70*/  IMAD.U32 R9, RZ, RZ, UR8 ;  /* 0x00000008ff097e24 */ /* 0x000fe4000f8e00ff */
[C---:B------:R-:W-:Y:S02]  /*11c80*/  IMAD R7, R0.reuse, UR9, R3 ;  /* 0x0000000900077c24 */ /* 0x040fe4000f8e0203 */
[----:B------:R-:W-:Y:S02]  /*11c90*/  IMAD.MOV R5, RZ, RZ, -R0 ;  /* 0x000000ffff057224 */ /* 0x000fe400078e0a00 */
[----:B------:R-:W-:Y:S01]  /*11ca0*/  IMAD.WIDE.U32 R2, R0, R9, UR4 ;  /* 0x0000000400027e25 */ /* 0x000fe2000f8e0009 */
[----:B------:R-:W-:-:S03]  /*11cb0*/  ULDC UR4, c[0x0][0x448] ;  /* 0x0001120000047ab9 */ /* 0x000fc60000000800 */
[----:B------:R-:W-:Y:S01]  /*11cc0*/  IMAD R5, R5, UR4, R4 ;  /* 0x0000000405057c24 */ /* 0x000fe2000f8e0204 */
[----:B------:R-:W-:Y:S01]  /*11cd0*/  ULDC.64 UR4, c[0x0][0x2c8] ;  /* 0x0000b20000047ab9 */ /* 0x000fe20000000a00 */
[----:B------:R-:W-:-:S03]  /*11ce0*/  IMAD.IADD R3, R3, 0x1, R7 ;  /* 0x0000000103037824 */ /* 0x000fc600078e0207 */
[----:B------:R-:W-:Y:S01]  /*11cf0*/  SHF.R.S32.HI R0, RZ, 0x1f, R5 ;  /* 0x0000001fff007819 */ /* 0x000fe20000011405 */
[----:B------:R-:W-:-:S04]  /*11d00*/  IMAD.WIDE.U32 R2, R5, UR4, R2 ;  /* 0x0000000405027c25 */ /* 0x000fc8000f8e0002 */
[----:B------:R-:W-:-:S04]  /*11d10*/  IMAD R0, R0, UR4, RZ ;  /* 0x0000000400007c24 */ /* 0x000fc8000f8e02ff */
[----:B------:R-:W-:Y:S01]  /*11d20*/  IMAD R5, R5, UR5, R0 ;  /* 0x0000000505057c24 */ /* 0x000fe2000f8e0200 */
[----:B------:R-:W-:Y:S02]  /*11d30*/  ULDC.64 UR4, c[0x0][0x280] ;  /* 0x0000a00000047ab9 */ /* 0x000fe40000000a00 */
[----:B------:R-:W-:Y:S01]  /*11d40*/  IADD3 R0, P0, R2, UR4, RZ ;  /* 0x0000000402007c10 */ /* 0x000fe2000ff1e0ff */
[----:B------:R-:W-:Y:S01]  /*11d50*/  UMOV UR4, 0xffffffff ;  /* 0xffffffff00047882 */ /* 0x000fe20000000000 */
[----:B-1----:R-:W-:Y:S02]  /*11d60*/  LOP3.LUT R20, R20, 0x7f, RZ, 0xc0, !PT ;  /* 0x0000007f14147812 */ /* 0x002fe400078ec0ff */
[----:B------:R-:W-:Y:S02]  /*11d70*/  IADD3.X R5, R3, UR5, R5, P0, !PT ;  /* 0x0000000503057c10 */ /* 0x000fe400087fe405 */
[----:B------:R-:W-:Y:S01]  /*11d80*/  SHF.R.U32.HI R10, RZ, 0x3, R20 ;  /* 0x00000003ff0a7819 */ /* 0x000fe20000011614 */
[----:B0-----:R-:W-:Y:S06]  /*11d90*/  BRA.DIV UR4, `(.L_x_1270) ;  /* 0x0000003604347947 */ /* 0x001fec000b800000 */
[----:B------:R-:W0:Y:S01]  /*11da0*/  SHFL.IDX PT, R14, R0, RZ, 0x181f ;  /* 0x00181fff000e7589 */ /* 0x000e2200000e0000 */
[----:B------:R-:W-:-:S03]  /*11db0*/  VIADD R4, R10, UR43 ;  /* 0x0000002b0a047c36 */ /* 0x000fc60008000000 */
        /* <DEDUP_REMOVED lines=69> */
.L_x_1365:
[----:B------:R-:W-:-:S05]  /*12210*/  VIADD R4, R4, 0x70 ;  /* 0x0000007004047836 */ /* 0x000fca0000000000 */
[----:B------:R-:W-:-:S13]  /*12220*/  ISETP.GE.AND P0, PT, R4, UR41, PT ;  /* 0x0000002904007c0c */ /* 0x000fda000bf06270 */
[----:B0-2---:R-:W-:-:S05]  /*12230*/  @!P0 IADD3 R2, P1, R28, R14, RZ ;  /* 0x0000000e1c028210 */ /* 0x005fca0007f3e0ff */
[----:B-1----:R-:W-:-:S05]  /*12240*/  @!P0 IMAD.X R3, RZ, RZ, R6, P1 ;  /* 0x000000ffff038224 */ /* 0x002fca00008e0606 */
[----:B------:R-:W-:Y:S01]  /*12250*/  @!PT LDS RZ, [RZ] ;  /* 0x00000000fffff984 */ /* 0x000fe20000000800 */
[----:B------:R-:W-:Y:S01]  /*12260*/  @!PT LDS RZ, [RZ] ;  /* 0x00000000fffff984 */ /* 0x000fe20000000800 */
[----:B------:R-:W-:Y:S01]  /*12270*/  @!PT LDS RZ, [RZ] ;  /* 0x00000000fffff984 */ /* 0x000fe20000000800 */
[----:B------:R0:W-:Y:S04]  /*12280*/  @!P0 LDGSTS.E.BYPASS.LTC128B.128 [R8+0x1b800], desc[UR50][R2.64], !P4 ;  /* 0x1b80000002088fae */ /* 0x0001e8000e101d72 */
[----:B------:R0:W-:Y:S01]  /*12290*/  @!P0 LDGSTS.E.BYPASS.LTC128B.128 [R8+0x1f800], desc[UR50][R2.64+0x80], !P5 ;  /* 0x1f80008002088fae */ /* 0x0001e2000e901d72 */
[----:B------:R-:W-:Y:S01]  /*122a0*/  PLOP3.LUT P0, PT, PT, PT, PT, 0x80, 0x0 ;  /* 0x000000000000781c */ /* 0x000fe20003f0f070 */
[----:B------:R-:W-:-:S12]  /*122b0*/  NOP ;  /* 0x0000000000007918 */ /* 0x000fd80000000000 */
.L_x_1271:
[----:B------:R-:W-:Y:S02]  /*122c0*/  PLOP3.LUT P1, PT, P1, P0, PT, 0xa2, 0x0 ;  /* 0x000000000000781c */ /* 0x000fe40000f21472 */
[----:B------:R-:W-:-:S08]  /*122d0*/  @P0 R2UR P1, UR4, R16 ;  /* 0x00000000100402ca */ /* 0x000fd00000020000 */
[----:B------:R-:W-:-:S05]  /*122e0*/  @P0 PLOP3.LUT P0, PT, P1, PT, PT, 0x80, 0x0 ;  /* 0x000000000000081c */ /* 0x000fca0000f0f070 */
[----:B------:R-:W-:Y:S01]  /*122f0*/  @!P1 SYNCS.ARRIVE.TRANS64.RED.A0T1 RZ, [UR4+0x28400], RZ ;  /* 0x028400ffffff99a7 */ /* 0x000fe20008200404 */
[----:B------:R-:W-:Y:S07]  /*12300*/  @!P1 ARRIVES.LDGSTSBAR.64.TRANSCNT [UR4+0x28400] ;  /* 0x02840000ff0099b0 */ /* 0x000fee0008000a84 */
[----:B------:R-:W-:Y:S05]  /*12310*/  @P0 BRA.U.ANY `(.L_x_1271) ;  /* 0xfffffffd00e80947 */ /* 0x000fea000393ffff */
[----:B0-----:R-:W2:Y:S02]  /*12320*/  LDL.LU R2, [R1+0xc] ;  /* 0x00000c0001027983 */ /* 0x001ea40000300800 */
        /* <DEDUP_REMOVED lines=9> */
[----:B------:R-:W1:Y:S03]  /*123c0*/  SYNCS.PHASECHK.TRANS64.TRYWAIT P0, [R16+URZ+0x28420], R3 ;  /* 0x02842003100075a7 */ /* 0x000e66000800017f */
[----:B01----:R-:W-:Y:S05]  /*123d0*/  @!P0 BRA `(.L_x_1273) ;  /* 0x0000003800208947 */ /* 0x003fea0003800000 */
.L_x_1366:
[----:B------:R-:W-:Y:S05]  /*123e0*/  BSYNC B0 ;  /* 0x0000000000007941 */ /* 0x000fea0003800000 */
.L_x_1272:
[----:B------:R-:W-:-:S04]  /*123f0*/  UIADD3 UR4, UR44, -0x2, URZ ;  /* 0xfffffffe2c047890 */ /* 0x000fc8000fffe03f */
[----:B------:R-:W-:-:S06]  /*12400*/  UISETP.GE.AND UP0, UPT, UR4, UR45, UPT ;  /* 0x0000002d0400728c */ /* 0x000fcc000bf06270 */
[----:B------:R-:W-:-:S13]  /*12410*/  PLOP3.LUT P0, PT, PT, PT, UP0, 0x40, 0x0 ;  /* 0x000000000000781c */ /* 0x000fda0003f0e808 */
[----:B------:R-:W-:Y:S05]  /*12420*/  @P0 BRA `(.L_x_1274) ;  /* 0x0000001000840947 */ /* 0x000fea0003800000 */
[----:B------:R-:W-:Y:S02]  /*12430*/  IMAD.MOV.U32 R5, RZ, RZ, R19 ;  /* 0x000000ffff057224 */ /* 0x000fe400078e0013 */
[----:B------:R-:W-:Y:S02]  /*12440*/  IMAD.MOV.U32 R8, RZ, RZ, R25 ;  /* 0x000000ffff087224 */ /* 0x000fe400078e0019 */
[----:B------:R-:W-:-:S07]  /*12450*/  IMAD.U32 R24, RZ, RZ, UR4 ;  /* 0x00000004ff187e24 */ /* 0x000fce000f8e00ff */
.L_x_1294:
[----:B-1----:R-:W1:Y:S01]  /*12460*/  S2R R0, SR_TID.X ;  /* 0x0000000000007919 */ /* 0x002e620000002100 */
[----:B------:R-:W-:Y:S01]  /*12470*/  ISETP.NE.AND P0, PT, R32, 0x1, PT ;  /* 0x000000012000780c */ /* 0x000fe20003f05270 */
[----:B------:R-:W-:Y:S01]  /*12480*/  VIADD R19, R5, 0x1 ;  /* 0x0000000105137836 */ /* 0x000fe20000000000 */
[----:B------:R-:W2:Y:S11]  /*12490*/  S2R R2, SR_TID.X ;  /* 0x0000000000027919 */ /* 0x000eb60000002100 */
[----:B0-----:R-:W0:Y:S08]  /*124a0*/  @P0 LDC R3, c[0x0][0x434] ;  /* 0x00010d00ff030b82 */ /* 0x001e300000000800 */
[----:B------:R-:W3:Y:S01]  /*124b0*/  @P0 LDC R9, c[0x0][0x438] ;  /* 0x00010e00ff090b82 */ /* 0x000ee20000000800 */
[----:B-1----:R-:W-:Y:S01]  /*124c0*/  LOP3.LUT R0, R0, 0x7f, RZ, 0xc0, !PT ;  /* 0x0000007f00007812 */ /* 0x002fe200078ec0ff */
[----:B--2---:R-:W-:-:S03]  /*124d0*/  IMAD.SHL.U32 R2, R2, 0x10, RZ ;  /* 0x0000001002027824 */ /* 0x004fc600078e00ff */
[----:B------:R-:W-:-:S04]  /*124e0*/  SHF.R.U32.HI R0, RZ, 0x3, R0 ;  /* 0x00000003ff007819 */ /* 0x000fc80000011600 */
[----:B------:R-:W-:Y:S01]  /*124f0*/  LOP3.LUT R2, R0, 0x70, R2, 0xf8, !PT ;  /* 0x0000007000027812 */ /* 0x000fe200078ef802 */
[----:B------:R-:W-:-:S03]  /*12500*/  IMAD R0, R24, 0x40, R30 ;  /* 0x0000004018007824 */ /* 0x000fc600078e021e */
[C---:B------:R-:W-:Y:S01]  /*12510*/  ISETP.GT.U32.AND P1, PT, R2.reuse, 0x3f, PT ;  /* 0x0000003f0200780c */ /* 0x040fe20003f24070 */
[----:B------:R-:W-:-:S04]  /*12520*/  IMAD.IADD R0, R2, 0x1, R0 ;  /* 0x0000000102007824 */ /* 0x000fc800078e0200 */
[----:B0-----:R-:W-:-:S04]  /*12530*/  @P0 IMAD.HI.U32 R2, R0, R3, RZ ;  /* 0x0000000300020227 */ /* 0x001fc800078e00ff */
[----:B------:R-:W-:Y:S01]  /*12540*/  IMAD.MOV.U32 R4, RZ, RZ, R0 ;  /* 0x000000ffff047224 */ /* 0x000fe200078e0000 */
[----:B---3--:R-:W-:-:S03]  /*12550*/  @P0 SHF.R.U32.HI R4, RZ, R9, R2 ;  /* 0x00000009ff040219 */ /* 0x008fc60000011602 */
[----:B------:R-:W0:Y:S01]  /*12560*/  @!P1 LDC.64 R6, c[0x0][0x428] ;  /* 0x00010a00ff069b82 */ /* 0x000e220000000a00 */
[----:B------:R-:W-:-:S07]  /*12570*/  @!P1 SHF.R.S32.HI R3, RZ, 0x1f, R4 ;  /* 0x0000001fff039819 */ /* 0x000fce0000011404 */
[----:B------:R-:W1:Y:S01]  /*12580*/  @!P1 LDC.64 R10, c[0x0][0x418] ;  /* 0x00010600ff0a9b82 */ /* 0x000e620000000a00 */
[----:B------:R-:W-:Y:S02]  /*12590*/  IMAD.U32 R12, RZ, RZ, UR49 ;  /* 0x00000031ff0c7e24 */ /* 0x000fe4000f8e00ff */
[----:B0-----:R-:W-:-:S04]  /*125a0*/  @!P1 IMAD R2, R29, R6, RZ ;  /* 0x000000061d029224 */ /* 0x001fc800078e02ff */
[----:B------:R-:W-:Y:S02]  /*125b0*/  @!P1 IMAD R7, R26, R7, R2 ;  /* 0x000000071a079224 */ /* 0x000fe400078e0202 */
[----:B------:R-:W-:Y:S01]  /*125c0*/  @!P1 IMAD.MOV.U32 R2, RZ, RZ, R4 ;  /* 0x000000ffff029224 */ /* 0x000fe200078e0004 */
[----:B------:R-:W-:-:S03]  /*125d0*/  ISETP.NE.AND P2, PT, R12, 0x3, PT ;  /* 0x000000030c00780c */ /* 0x000fc60003f45270 */
[----:B------:R-:W-:-:S04]  /*125e0*/  @!P1 IMAD.WIDE.U32 R2, R26, R6, R2 ;  /* 0x000000061a029225 */ /* 0x000fc800078e0002 */
[----:B------:R-:W-:Y:S01]  /*125f0*/  @!P1 IMAD.IADD R3, R7, 0x1, R3 ;  /* 0x0000000107039824 */ /* 0x000fe200078e0203 */
[C---:B-1----:R-:W-:Y:S01]  /*12600*/  @!P1 LEA R10, P0, R2.reuse, R10, 0x2 ;  /* 0x0000000a020a9211 */ /* 0x042fe200078010ff */
[----:B------:R-:W-:Y:S01]  /*12610*/  IMAD.MOV R7, RZ, RZ, -R4 ;  /* 0x000000ffff077224 */ /* 0x000fe200078e0a04 */
[----:B------:R-:W-:Y:S05]  /*12620*/  YIELD ;  /* 0x0000000000007946 */ /* 0x000fea0003800000 */
[----:B------:R-:W-:Y:S01]  /*12630*/  @!P1 LEA.HI.X R11, R2, R11, R3, 0x2, P0 ;  /* 0x0000000b020b9211 */ /* 0x000fe200000f1403 */
[----:B------:R-:W-:Y:S01]  /*12640*/  ULDC UR4, c[0x0][0x430] ;  /* 0x00010c0000047ab9 */ /* 0x000fe20000000800 */
[----:B------:R-:W-:Y:S01]  /*12650*/  ISETP.NE.AND P0, PT, R19, 0x2, PT ;  /* 0x000000021300780c */ /* 0x000fe20003f05270 */
[----:B------:R-:W-:-:S02]  /*12660*/  IMAD.MOV.U32 R6, RZ, RZ, RZ ;  /* 0x000000ffff067224 */ /* 0x000fc400078e00ff */
[----:B------:R-:W-:Y:S01]  /*12670*/  IMAD R7, R7, UR4, R0 ;  /* 0x0000000407077c24 */ /* 0x000fe2000f8e0200 */
[----:B------:R-:W-:Y:S01]  /*12680*/  SEL R25, RZ, 0x1, P0 ;  /* 0x00000001ff197807 */ /* 0x000fe20000000000 */
[----:B------:R-:W-:Y:S01]  /*12690*/  IMAD.MOV.U32 R0, RZ, RZ, R24 ;  /* 0x000000ffff007224 */ /* 0x000fe200078e0018 */
[----:B------:R-:W-:Y:S01]  /*126a0*/  SEL R19, R19, RZ, P0 ;  /* 0x000000ff13137207 */ /* 0x000fe20000000000 */
[----:B------:R0:W5:Y:S01]  /*126b0*/  @!P1 LDG.E R6, desc[UR50][R10.64] ;  /* 0x000000320a069981 */ /* 0x000162000c1e1900 */
[----:B------:R-:W-:Y:S01]  /*126c0*/  VIADD R24, R24, 0xffffffff ;  /* 0xffffffff18187836 */ /* 0x000fe20000000000 */
[----:B------:R-:W-:Y:S02]  /*126d0*/  LOP3.LUT R25, R8, R25, RZ, 0x3c, !PT ;  /* 0x0000001908197212 */ /* 0x000fe400078e3cff */
[----:B------:R-:W-:Y:S01]  /*126e0*/  ISETP.GT.AND P1, PT, R0, UR45, PT ;  /* 0x0000002d00007c0c */ /* 0x000fe2000bf24270 */
[----:B------:R-:W-:-:S12]  /*126f0*/  @!P2 BRA `(.L_x_1275) ;  /* 0x000000000004a947 */ /* 0x000fd80003800000 */
[----:B------:R-:W-:Y:S01]  /*12700*/  BPT.TRAP 0x1 ;  /* 0x000000040000795c */ /* 0x000fe20000300000 */
.L_x_1275:
[----:B------:R-:W-:Y:S01]  /*12710*/  IMAD R0, R19, 0x8, R16 ;  /* 0x0000000813007824 */ /* 0x000fe200078e0210 */
[----:B------:R-:W-:Y:S01]  /*12720*/  SHF.L.U32 R20, R25, 0x1f, RZ ;  /* 0x0000001f19147819 */ /* 0x000fe200000006ff */
[----:B------:R-:W-:Y:S01]  /*12730*/  BSSY B0, `(.L_x_1276) ;  /* 0x0000004000007945 */ /* 0x000fe20003800000 */
[----:B------:R-:W-:Y:S02]  /*12740*/  SHF.R.S32.HI R9, RZ, 0x1f, R7 ;  /* 0x0000001fff097819 */ /* 0x000fe40000011407 */
[----:B------:R-:W1:Y:S02]  /*12750*/  SYNCS.PHASECHK.TRANS64.TRYWAIT P0, [R0+URZ+0x28480], R20 ;  /* 0x02848014000075a7 */ /* 0x000e64000800017f */
[----:B-1----:R-:W-:Y:S05]  /*12760*/  @!P0 BRA `(.L_x_1277) ;  /* 0x0000003400508947 */ /* 0x002fea0003800000 */
.L_x_1367:
[----:B------:R-:W-:Y:S05]  /*12770*/  BSYNC B0 ;  /* 0x0000000000007941 */ /* 0x000fea0003800000 */
.L_x_1276:
[----:B------:R-:W-:Y:S01]  /*12780*/  ULDC.64 UR4, c[0x0][0x328] ;  /* 0x0000ca0000047ab9 */ /* 0x000fe20000000a00 */
[----:B0----5:R-:W-:Y:S01]  /*12790*/  SHF.R.S32.HI R10, RZ, 0x1f, R6 ;  /* 0x0000001fff0a7819 */ /* 0x021fe20000011406 */
[----:B------:R-:W-:Y:S01]  /*127a0*/  IMAD R2, R9, UR4, RZ ;  /* 0x0000000409027c24 */ /* 0x000fe2000f8e02ff */
[----:B------:R-:W-:Y:S01]  /*127b0*/  ULDC.64 UR6, c[0x0][0x318] ;  /* 0x0000c60000067ab9 */ /* 0x000fe20000000a00 */
[----:B------:R-:W-:Y:S02]  /*127c0*/  LOP3.LUT P3, RZ, R17, 0x2, RZ, 0xc0, !PT ;  /* 0x0000000211ff7812 */ /* 0x000fe4000786c0ff */
[----:B------:R-:W-:Y:S01]  /*127d0*/  IMAD R11, R7, UR5, R2 ;  /* 0x00000005070b7c24 */ /* 0x000fe2000f8e0202 */
[----:B------:R-:W-:Y:S01]  /*127e0*/  LOP3.LUT P2, RZ, R17, 0x1, RZ, 0xc0, !PT ;  /* 0x0000000111ff7812 */ /* 0x000fe2000784c0ff */
        /* <DEDUP_REMOVED lines=11> */
[----:B------:R-:W-:-:S03]  /*128a0*/  UMOV UR4, 0xffffffff ;  /* 0xffffffff00047882 */ /* 0x000fc60000000000 */
[----:B------:R-:W-:Y:S01]  /*128b0*/  IMAD R4, R19, 0x4000, R36 ;  /* 0x0000400013047824 */ /* 0x000fe200078e0224 */
[----:B------:R-:W-:-:S04]  /*128c0*/  IADD3 R21, P0, R2, UR6, RZ ;  /* 0x0000000602157c10 */ /* 0x000fc8000ff1e0ff */
[----:B------:R-:W-:Y:S01]  /*128d0*/  IADD3.X R22, R22, UR7, R3, P0, !PT ;  /* 0x0000000716167c10 */ /* 0x000fe200087fe403 */
[----:B------:R-:W-:Y:S08]  /*128e0*/  BRA.DIV UR4, `(.L_x_1278) ;  /* 0x0000003604047947 */ /* 0x000ff0000b800000 */
[----:B------:R-:W0:Y:S01]  /*128f0*/  SHFL.IDX PT, R2, R21, RZ, 0x181f ;  /* 0x00181fff15027589 */ /* 0x000e2200000e0000 */
[----:B------:R-:W-:-:S03]  /*12900*/  IMAD.IADD R4, R16, 0x1, R4 ;  /* 0x0000000110047824 */ /* 0x000fc600078e0204 */
[----:B------:R-:W2:Y:S01]  /*12910*/  SHFL.IDX PT, R3, R22, RZ, 0x181f ;  /* 0x00181fff16037589 */ /* 0x000ea200000e0000 */
[----:B0-----:R-:W-:-:S05]  /*12920*/  IADD3 R2, P0, R28, R2, RZ ;  /* 0x000000021c027210 */ /* 0x001fca0007f1e0ff */
[----:B--2---:R-:W-:-:S05]  /*12930*/  IMAD.X R3, RZ, RZ, R3, P0 ;  /* 0x000000ffff037224 */ /* 0x004fca00000e0603 */
[----:B------:R-:W-:Y:S01]  /*12940*/  @!PT LDS RZ, [RZ] ;  /* 0x00000000fffff984 */ /* 0x000fe20000000800 */
[----:B------:R-:W-:Y:S04]  /*12950*/  LDGSTS.E.BYPASS.LTC128B.128 [R4+0x10000], desc[UR50][R2.64], !P3 ;  /* 0x1000000002047fae */ /* 0x000fe8000d901d72 */
[----:B------:R0:W-:Y:S04]  /*12960*/  LDGSTS.E.BYPASS.LTC128B.128 [R4+0x12000], desc[UR50][R2.64+0x80], !P2 ;  /* 0x1200008002047fae */ /* 0x0001e8000d101d72 */
[----:B0-----:R-:W0:Y:S04]  /*12970*/  SHFL.IDX PT, R2, R21, 0x1, 0x181f ;  /* 0x00381f0015027f89 */ /* 0x001e2800000e0000 */
[----:B------:R-:W2:Y:S01]  /*12980*/  SHFL.IDX PT, R3, R22, 0x1, 0x181f ;  /* 0x00381f0016037f89 */ /* 0x000ea200000e0000 */
[----:B0-----:R-:W-:-:S05]  /*12990*/  IADD3 R2, P0, R28, R2, RZ ;  /* 0x000000021c027210 */ /* 0x001fca0007f1e0ff */
[----:B--2---:R-:W-:-:S05]  /*129a0*/  IMAD.X R3, RZ, RZ, R3, P0 ;  /* 0x000000ffff037224 */ /* 0x004fca00000e0603 */
[----:B------:R-:W-:Y:S04]  /*129b0*/  LDGSTS.E.BYPASS.LTC128B.128 [R4+0x10800], desc[UR50][R2.64], !P3 ;  /* 0x1080000002047fae */ /* 0x000fe8000d901d72 */
[----:B------:R0:W-:Y:S04]  /*129c0*/  LDGSTS.E.BYPASS.LTC128B.128 [R4+0x12800], desc[UR50][R2.64+0x80], !P2 ;  /* 0x1280008002047fae */ /* 0x0001e8000d101d72 */
[----:B0-----:R-:W0:Y:S04]  /*129d0*/  SHFL.IDX PT, R2, R21, 0x2, 0x181f ;  /* 0x00581f0015027f89 */ /* 0x001e2800000e0000 */
[----:B------:R-:W2:Y:S04]  /*129e0*/  SHFL.IDX PT, R3, R22, 0x2, 0x181f ;  /* 0x00581f0016037f89 */ /* 0x000ea800000e0000 */
[----:B------:R-:W3:Y:S01]  /*129f0*/  SHFL.IDX PT, R22, R22, 0x3, 0x181f ;  /* 0x00781f0016167f89 */ /* 0x000ee200000e0000 */
[----:B0-----:R-:W-:-:S05]  /*12a00*/  IADD3 R2, P0, R28, R2, RZ ;  /* 0x000000021c027210 */ /* 0x001fca0007f1e0ff */
[----:B--2---:R-:W-:-:S05]  /*12a10*/  IMAD.X R3, RZ, RZ, R3, P0 ;  /* 0x000000ffff037224 */ /* 0x004fca00000e0603 */
[----:B------:R-:W-:Y:S04]  /*12a20*/  LDGSTS.E.BYPASS.LTC128B.128 [R4+0x11000], desc[UR50][R2.64], !P3 ;  /* 0x1100000002047fae */ /* 0x000fe8000d901d72 */
[----:B------:R0:W-:Y:S04]  /*12a30*/  LDGSTS.E.BYPASS.LTC128B.128 [R4+0x13000], desc[UR50][R2.64+0x80], !P2 ;  /* 0x1300008002047fae */ /* 0x0001e8000d101d72 */
[----:B0--3--:R0:W2:Y:S02]  /*12a40*/  SHFL.IDX PT, R2, R21, 0x3, 0x181f ;  /* 0x00781f0015027f89 */ /* 0x0090a400000e0000 */
.L_x_1377:
        /* <DEDUP_REMOVED lines=9> */
.L_x_1279:
        /* <DEDUP_REMOVED lines=11> */
.L_x_1280:
[----:B------:R2:W-:Y:S01]  /*12b90*/  SYNCS.ARRIVE.TRANS64.A1T0 RZ, [R0+URZ+0x28470], RZ ;  /* 0x028470ff00ff79a7 */ /* 0x0005e2000810003f */
[----:B------:R-:W-:Y:S05]  /*12ba0*/  @!P3 BRA `(.L_x_1281) ;  /* 0x000000000004b947 */ /* 0x000fea0003800000 */
[----:B------:R-:W-:Y:S01]  /*12bb0*/  BPT.TRAP 0x1 ;  /* 0x000000040000795c */ /* 0x000fe20000300000 */
.L_x_1281:
[----:B------:R-:W3:Y:S01]  /*12bc0*/  SYNCS.PHASECHK.TRANS64.TRYWAIT P0, [R0+URZ+0x28440], R20 ;  /* 0x02844014000075a7 */ /* 0x000ee2000800017f */
[----:B------:R-:W-:Y:S04]  /*12bd0*/  BSSY B0, `(.L_x_1282) ;  /* 0x0000002000007945 */ /* 0x000fe80003800000 */
[----:B---3--:R-:W-:Y:S05]  /*12be0*/  @!P0 BRA `(.L_x_1283) ;  /* 0x00000034006c8947 */ /* 0x008fea0003800000 */
.L_x_1378:
[----:B------:R-:W-:Y:S05]  /*12bf0*/  BSYNC B0 ;  /* 0x0000000000007941 */ /* 0x000fea0003800000 */
.L_x_1282:
        /* <DEDUP_REMOVED lines=21> */
[----:B------:R-:W4:Y:S04]  /*12d50*/  SHFL.IDX PT, R14, R9, RZ, 0x181f ;  /* 0x00181fff090e7589 */ /* 0x000f2800000e0000 */
[----:B------:R-:W5:Y:S04]  /*12d60*/  SHFL.IDX PT, R3, R10, RZ, 0x181f ;  /* 0x00181fff0a037589 */ /* 0x000f6800000e0000 */
[----:B------:R-:W-:Y:S01]  /*12d70*/  SHFL.IDX PT, R7, R10, 0x1, 0x181f ;  /* 0x00381f000a077f89 */ /* 0x000fe200000e0000 */
[----:B----4-:R-:W-:-:S03]  /*12d80*/  IADD3 R2, P0, R28, R14, RZ ;  /* 0x0000000e1c027210 */ /* 0x010fc60007f1e0ff */
[----:B------:R-:W4:Y:S02]  /*12d90*/  SHFL.IDX PT, R14, R9, 0x1, 0x181f ;  /* 0x00381f00090e7f89 */ /* 0x000f2400000e0000 */
[----:B-----5:R-:W-:-:S05]  /*12da0*/  IMAD.X R3, RZ, RZ, R3, P0 ;  /* 0x000000ffff037224 */ /* 0x020fca00000e0603 */
[----:B------:R-:W-:Y:S04]  /*12db0*/  LDGSTS.E.BYPASS.LTC128B.128 [R4+0x20000], desc[UR50][R2.64], !P3 ;  /* 0x2000000002047fae */ /* 0x000fe8000d901d72 */
[----:B------:R5:W-:Y:S01]  /*12dc0*/  LDGSTS.E.BYPASS.LTC128B.128 [R4+0x22000], desc[UR50][R2.64+0x80], !P2 ;  /* 0x2200008002047fae */ /* 0x000be2000d101d72 */
[----:B----4-:R-:W-:-:S03]  /*12dd0*/  IADD3 R6, P0, R28, R14, RZ ;  /* 0x0000000e1c067210 */ /* 0x010fc60007f1e0ff */
[----:B-----5:R-:W-:Y:S04]  /*12de0*/  SHFL.IDX PT, R3, R10, 0x2, 0x181f ;  /* 0x00581f000a037f89 */ /* 0x020fe800000e0000 */
[----:B------:R-:W4:Y:S01]  /*12df0*/  SHFL.IDX PT, R14, R9, 0x2, 0x181f ;  /* 0x00581f00090e7f89 */ /* 0x000f2200000e0000 */
[----:B------:R-:W-:-:S03]  /*12e00*/  IMAD.X R7, RZ, RZ, R7, P0 ;  /* 0x000000ffff077224 */ /* 0x000fc600000e0607 */
[----:B------:R-:W0:Y:S04]  /*12e10*/  SHFL.IDX PT, R10, R10, 0x3, 0x181f ;  /* 0x00781f000a0a7f89 */ /* 0x000e2800000e0000 */
[----:B------:R0:W-:Y:S04]  /*12e20*/  LDGSTS.E.BYPASS.LTC128B.128 [R4+0x20800], desc[UR50][R6.64], !P3 ;  /* 0x2080000006047fae */ /* 0x0001e8000d901d72 */
[----:B------:R0:W-:Y:S01]  /*12e30*/  LDGSTS.E.BYPASS.LTC128B.128 [R4+0x22800], desc[UR50][R6.64+0x80], !P2 ;  /* 0x2280008006047fae */ /* 0x0001e2000d101d72 */
[----:B----4-:R-:W-:-:S03]  /*12e40*/  IADD3 R2, P0, R28, R14, RZ ;  /* 0x0000000e1c027210 */ /* 0x010fc60007f1e0ff */
[----:B------:R4:W0:Y:S02]  /*12e50*/  SHFL.IDX PT, R14, R9, 0x3, 0x181f ;  /* 0x00781f00090e7f89 */ /* 0x00082400000e0000 */
[----:B------:R-:W-:-:S05]  /*12e60*/  IMAD.X R3, RZ, RZ, R3, P0 ;  /* 0x000000ffff037224 */ /* 0x000fca00000e0603 */
[----:B------:R4:W-:Y:S04]  /*12e70*/  LDGSTS.E.BYPASS.LTC128B.128 [R4+0x21000], desc[UR50][R2.64], !P3 ;  /* 0x2100000002047fae */ /* 0x0009e8000d901d72 */
[----:B------:R4:W-:Y:S02]  /*12e80*/  LDGSTS.E.BYPASS.LTC128B.128 [R4+0x23000], desc[UR50][R2.64+0x80], !P2 ;  /* 0x2300008002047fae */ /* 0x0009e4000d101d72 */
.L_x_1388:
[----:B0---4-:R-:W-:-:S05]  /*12e90*/  IADD3 R2, P0, R28, R14, RZ ;  /* 0x0000000e1c027210 */ /* 0x011fca0007f1e0ff */
        /* <DEDUP_REMOVED lines=8> */
.L_x_1285:
        /* <DEDUP_REMOVED lines=11> */
.L_x_1286:
[----:B------:R1:W-:Y:S02]  /*12fd0*/  SYNCS.ARRIVE.TRANS64.A1T0 RZ, [R0+URZ+0x28430], RZ ;  /* 0x028430ff00ff79a7 */ /* 0x0003e4000810003f */
[----:B-123--:R-:W-:-:S05]  /*12fe0*/  IMAD.U32 R0, RZ, RZ, UR48 ;  /* 0x00000030ff007e24 */ /* 0x00efca000f8e00ff */
[----:B------:R-:W-:-:S13]  /*12ff0*/  ISETP.NE.AND P0, PT, R0, 0x3, PT ;  /* 0x000000030000780c */ /* 0x000fda0003f05270 */
[----:B------:R-:W-:Y:S05]  /*13000*/  @!P0 BRA `(.L_x_1287) ;  /* 0x0000000000048947 */ /* 0x000fea0003800000 */
[----:B------:R-:W-:Y:S01]  /*13010*/  BPT.TRAP 0x1 ;  /* 0x000000040000795c */ /* 0x000fe20000300000 */
.L_x_1287:
[----:B------:R-:W-:Y:S01]  /*13020*/  LOP3.LUT R3, R8, 0x1, RZ, 0x3c, !PT ;  /* 0x0000000108037812 */ /* 0x000fe200078e3cff */
[----:B------:R-:W-:Y:S01]  /*13030*/  IMAD R0, R5, 0x8, R16 ;  /* 0x0000000805007824 */ /* 0x000fe200078e0210 */
[----:B------:R-:W-:Y:S02]  /*13040*/  BSSY B0, `(.L_x_1288) ;  /* 0x0000004000007945 */ /* 0x000fe40003800000 */
[----:B------:R-:W-:-:S04]  /*13050*/  SHF.L.U32 R3, R3, 0x1f, RZ ;  /* 0x0000001f03037819 */ /* 0x000fc800000006ff */
[----:B------:R-:W0:Y:S02]  /*13060*/  SYNCS.PHASECHK.TRANS64.TRYWAIT P2, [R0+URZ+0x28470], R3 ;  /* 0x02847003000075a7 */ /* 0x000e24000804017f */
[----:B0-----:R-:W-:Y:S05]  /*13070*/  @!P2 BRA `(.L_x_1289) ;  /* 0x000000340070a947 */ /* 0x001fea0003800000 */
.L_x_1389:
[----:B------:R-:W-:Y:S05]  /*13080*/  BSYNC B0 ;  /* 0x0000000000007941 */ /* 0x000fea0003800000 */
.L_x_1288:
[----:B------:R-:W-:-:S05]  /*13090*/  IMAD.U32 R2, RZ, RZ, UR49 ;  /* 0x00000031ff027e24 */ /* 0x000fca000f8e00ff */
[----:B------:R-:W-:-:S13]  /*130a0*/  ISETP.NE.AND P2, PT, R2, 0x3, PT ;  /* 0x000000030200780c */ /* 0x000fda0003f45270 */
[----:B------:R-:W-:Y:S05]  /*130b0*/  @!P2 BRA `(.L_x_1290) ;  /* 0x000000000004a947 */ /* 0x000fea0003800000 */
[----:B------:R-:W-:Y:S01]  /*130c0*/  BPT.TRAP 0x1 ;  /* 0x000000040000795c */ /* 0x000fe20000300000 */
.L_x_1290:
[----:B------:R-:W-:Y:S01]  /*130d0*/  SHF.L.U32 R7, R8, 0x1f, RZ ;  /* 0x0000001f08077819 */ /* 0x000fe200000006ff */
[----:B0-----:R-:W-:-:S03]  /*130e0*/  IMAD.SHL.U32 R3, R5, 0x4000, RZ ;  /* 0x0000400005037824 */ /* 0x001fc600078e00ff */
[----:B------:R-:W0:Y:S02]  /*130f0*/  SYNCS.PHASECHK.TRANS64.TRYWAIT P2, [R0+URZ+0x28460], R7 ;  /* 0x02846007000075a7 */ /* 0x000e24000804017f */
[----:B0-----:R-:W-:Y:S05]  /*13100*/  @!P2 BRA `(.L_x_1291) ;  /* 0x000000340060a947 */ /* 0x001fea0003800000 */
.L_x_1390:
[----:B------:R-:W2:Y:S01]  /*13110*/  LDL R2, [R1] ;  /* 0x0000000001027983 */ /* 0x000ea20000100800 */
[----:B------:R-:W-:Y:S05]  /*13120*/  WARPSYNC.ALL ;  /* 0x0000000000007948 */ /* 0x000fea0003800000 */
[----:B------:R-:W1:Y:S01]  /*13130*/  S2R R6, SR_TID.X ;  /* 0x0000000000067919 */ /* 0x000e620000002100 */
[----:B------:R-:W-:Y:S01]  /*13140*/  IMAD.U32 R33, RZ, RZ, UR49 ;  /* 0x00000031ff217e24 */ /* 0x000fe2000f8e00ff */
[----:B--2---:R-:W-:Y:S02]  /*13150*/  LOP3.LUT R5, R3, R2, RZ, 0xfc, !PT ;  /* 0x0000000203057212 */ /* 0x004fe400078efcff */
[----:B------:R-:W2:Y:S01]  /*13160*/  S2R R2, SR_TID.X ;  /* 0x0000000000027919 */ /* 0x000ea20000002100 */
[----:B------:R-:W-:-:S02]  /*13170*/  IADD3 R3, R16, R3, R37 ;  /* 0x0000000310037210 */ /* 0x000fc40007ffe025 */
[----:B------:R-:W-:-:S05]  /*13180*/  IMAD.IADD R4, R16, 0x1, R5 ;  /* 0x0000000110047824 */ /* 0x000fca00078e0205 */
[----:B------:R-:W3:Y:S01]  /*13190*/  LDSM.16.MT88.4 R8, [R4+0x10000] ;  /* 0x010000000408783b */ /* 0x000ee20000004200 */
[----:B--2---:R-:W-:Y:S01]  /*131a0*/  LOP3.LUT P2, RZ, R2, 0x4, RZ, 0xc0, !PT ;  /* 0x0000000402ff7812 */ /* 0x004fe2000784c0ff */
[----:B------:R-:W-:-:S05]  /*131b0*/  IMAD.MOV.U32 R2, RZ, RZ, 0x40 ;  /* 0x00000040ff027424 */ /* 0x000fca00078e00ff */
[----:B------:R-:W-:Y:S02]  /*131c0*/  SEL R2, R2, 0xffffffc0, !P2 ;  /* 0xffffffc002027807 */ /* 0x000fe40005000000 */
[----:B-1----:R-:W-:Y:S01]  /*131d0*/  LOP3.LUT P2, RZ, R6, 0x4, RZ, 0xc0, !PT ;  /* 0x0000000406ff7812 */ /* 0x002fe2000784c0ff */
[----:B------:R-:W-:Y:S02]  /*131e0*/  IMAD.MOV.U32 R6, RZ, RZ, 0x20 ;  /* 0x00000020ff067424 */ /* 0x000fe400078e00ff */
[----:B------:R-:W-:-:S03]  /*131f0*/  IMAD.IADD R2, R2, 0x1, R4 ;  /* 0x0000000102027824 */ /* 0x000fc600078e0204 */
[----:B------:R-:W-:Y:S02]  /*13200*/  SEL R6, R6, 0xffffffe0, !P2 ;  /* 0xffffffe006067807 */ /* 0x000fe40005000000 */
[C-C-:B---3--:R-:W-:Y:S02]  /*13210*/  PRMT R12, R8.reuse, 0x6420, R9.reuse ;  /* 0x00006420080c7816 */ /* 0x148fe40000000009 */
[----:B------:R-:W-:Y:S02]  /*13220*/  PRMT R13, R8, 0x7531, R9 ;  /* 0x00007531080d7816 */ /* 0x000fe40000000009 */
[C-C-:B------:R-:W-:Y:S02]  /*13230*/  PRMT R14, R10.reuse, 0x6420, R11.reuse ;  /* 0x000064200a0e7816 */ /* 0x140fe4000000000b */
[----:B------:R-:W-:Y:S02]  /*13240*/  PRMT R15, R10, 0x7531, R11 ;  /* 0x000075310a0f7816 */ /* 0x000fe4000000000b */
[----:B------:R-:W1:Y:S01]  /*13250*/  LDSM.16.MT88.4 R8, [R2+0x10000] ;  /* 0x010000000208783b */ /* 0x000e620000004200 */
[----:B------:R-:W-:-:S03]  /*13260*/  ISETP.NE.AND P2, PT, R33, 0x3, PT ;  /* 0x000000032100780c */ /* 0x000fc60003f45270 */
[----:B------:R-:W-:Y:S01]  /*13270*/  STSM.16.M88.4 [R3+0x8000], R12 ;  /* 0x0080000c03007844 */ /* 0x000fe20000000200 */
[C-C-:B-1----:R-:W-:Y:S02]  /*13280*/  PRMT R20, R8.reuse, 0x6420, R9.reuse ;  /* 0x0000642008147816 */ /* 0x142fe40000000009 */
[----:B------:R-:W-:Y:S02]  /*13290*/  PRMT R21, R8, 0x7531, R9 ;  /* 0x0000753108157816 */ /* 0x000fe40000000009 */
[C-C-:B------:R-:W-:Y:S02]  /*132a0*/  PRMT R22, R10.reuse, 0x6420, R11.reuse ;  /* 0x000064200a167816 */ /* 0x140fe4000000000b */
[----:B------:R-:W-:-:S05]  /*132b0*/  PRMT R23, R10, 0x7531, R11 ;  /* 0x000075310a177816 */ /* 0x000fca000000000b */
[----:B------:R-:W-:Y:S04]  /*132c0*/  STSM.16.M88.4 [R3+0x9000], R20 ;  /* 0x0090001403007844 */ /* 0x000fe80000000200 */
[----:B------:R-:W1:Y:S02]  /*132d0*/  LDSM.16.MT88.4 R12, [R4+0x12000] ;  /* 0x01200000040c783b */ /* 0x000e640000004200 */
[C-C-:B-1----:R-:W-:Y:S02]  /*132e0*/  PRMT R8, R12.reuse, 0x6420, R13.reuse ;  /* 0x000064200c087816 */ /* 0x142fe4000000000d */
[----:B------:R-:W-:Y:S02]  /*132f0*/  PRMT R9, R12, 0x7531, R13 ;  /* 0x000075310c097816 */ /* 0x000fe4000000000d */
[----:B------:R-:W-:-:S02]  /*13300*/  PRMT R10, R14, 0x6420, R15 ;  /* 0x000064200e0a7816 */ /* 0x000fc4000000000f */
[----:B------:R-:W-:Y:S02]  /*13310*/  PRMT R11, R14, 0x7531, R15 ;  /* 0x000075310e0b7816 */ /* 0x000fe4000000000f */
[----:B------:R-:W1:Y:S04]  /*13320*/  LDSM.16.MT88.4 R12, [R2+0x12000] ;  /* 0x01200000020c783b */ /* 0x000e680000004200 */
[----:B------:R1:W-:Y:S02]  /*13330*/  STSM.16.M88.4 [R3+0xa000], R8 ;  /* 0x00a0000803007844 */ /* 0x0003e40000000200 */
[C-C-:B-1----:R-:W-:Y:S02]  /*13340*/  PRMT R8, R12.reuse, 0x6420, R13.reuse ;  /* 0x000064200c087816 */ /* 0x142fe4000000000d */
[----:B------:R-:W-:-:S02]  /*13350*/  PRMT R9, R12, 0x7531, R13 ;  /* 0x000075310c097816 */ /* 0x000fc4000000000d */
[C-C-:B------:R-:W-:Y:S02]  /*13360*/  PRMT R10, R14.reuse, 0x6420, R15.reuse ;  /* 0x000064200e0a7816 */ /* 0x140fe4000000000f */
[----:B------:R-:W-:-:S05]  /*13370*/  PRMT R11, R14, 0x7531, R15 ;  /* 0x000075310e0b7816 */ /* 0x000fca000000000f */
[----:B------:R1:W-:Y:S04]  /*13380*/  STSM.16.M88.4 [R3+0xb000], R8 ;  /* 0x00b0000803007844 */ /* 0x0003e80000000200 */
[----:B------:R-:W2:Y:S04]  /*13390*/  LDSM.16.MT88.4 R20, [R4+0x11000] ;  /* 0x011000000414783b */ /* 0x000ea80000004200 */
[----:B------:R-:W3:Y:S01]  /*133a0*/  LDSM.16.MT88.4 R8, [R2+0x11000] ;  /* 0x011000000208783b */ /* 0x000ee20000004200 */
[----:B-1----:R-:W-:Y:S02]  /*133b0*/  IADD3 R3, R6, 0x8000, R3 ;  /* 0x0000800006037810 */ /* 0x002fe40007ffe003 */
[----:B--2---:R-:W-:-:S02]  /*133c0*/  PRMT R12, R20, 0x6420, R21 ;  /* 0x00006420140c7816 */ /* 0x004fc40000000015 */
[----:B------:R-:W-:Y:S02]  /*133d0*/  PRMT R13, R20, 0x7531, R21 ;  /* 0x00007531140d7816 */ /* 0x000fe40000000015 */
[C-C-:B------:R-:W-:Y:S02]  /*133e0*/  PRMT R14, R22.reuse, 0x6420, R23.reuse ;  /* 0x00006420160e7816 */ /* 0x140fe40000000017 */
[----:B------:R-:W-:-:S05]  /*133f0*/  PRMT R15, R22, 0x7531, R23 ;  /* 0x00007531160f7816 */ /* 0x000fca0000000017 */
[----:B------:R3:W-:Y:S02]  /*13400*/  STSM.16.M88.4 [R3], R12 ;  /* 0x0000000c03007844 */ /* 0x0007e40000000200 */
[C-C-:B---3--:R-:W-:Y:S02]  /*13410*/  PRMT R12, R8.reuse, 0x6420, R9.reuse ;  /* 0x00006420080c7816 */ /* 0x148fe40000000009 */
[----:B------:R-:W-:Y:S02]  /*13420*/  PRMT R13, R8, 0x7531, R9 ;  /* 0x00007531080d7816 */ /* 0x000fe40000000009 */
[C-C-:B------:R-:W-:Y:S02]  /*13430*/  PRMT R14, R10.reuse, 0x6420, R11.reuse ;  /* 0x000064200a0e7816 */ /* 0x140fe4000000000b */
[----:B------:R-:W-:-:S05]  /*13440*/  PRMT R15, R10, 0x7531, R11 ;  /* 0x000075310a0f7816 */ /* 0x000fca000000000b */
[----:B------:R-:W-:Y:S04]  /*13450*/  STSM.16.M88.4 [R3+0x1000], R12 ;  /* 0x0010000c03007844 */ /* 0x000fe80000000200 */
[----:B0-----:R-:W0:Y:S04]  /*13460*/  LDSM.16.MT88.4 R4, [R4+0x13000] ;  /* 0x013000000404783b */ /* 0x001e280000004200 */
        /* <DEDUP_REMOVED lines=19> */
.L_x_1292:
[----:B-1----:R1:W-:Y:S01]  /*135a0*/  SYNCS.ARRIVE.TRANS64.A1T0 RZ, [R0+URZ+0x28450], RZ ;  /* 0x028450ff00ff79a7 */ /* 0x0023e2000810003f */
[----:B------:R-:W-:Y:S06]  /*135b0*/  BAR.SYNC.DEFER_BLOCKING 0x2, 0x80 ;  /* 0x0082000000007b1d */ /* 0x000fec0000010000 */
[----:B------:R-:W-:Y:S05]  /*135c0*/  @!P0 BRA `(.L_x_1293) ;  /* 0x0000000000048947 */ /* 0x000fea0003800000 */
[----:B------:R-:W-:Y:S01]  /*135d0*/  BPT.TRAP 0x1 ;  /* 0x000000040000795c */ /* 0x000fe20000300000 */
.L_x_1293:
[----:B-1----:R-:W-:Y:S02]  /*135e0*/  VIADD R0, R0, 0x28480 ;  /* 0x0002848000007836 */ /* 0x002fe40000000000 */
[----:B0-----:R-:W-:Y:S02]  /*135f0*/  IMAD.MOV.U32 R5, RZ, RZ, R19 ;  /* 0x000000ffff057224 */ /* 0x001fe400078e0013 */
[----:B------:R-:W-:Y:S01]  /*13600*/  IMAD.MOV.U32 R8, RZ, RZ, R25 ;  /* 0x000000ffff087224 */ /* 0x000fe200078e0019 */
[----:B------:R-:W-:-:S04]  /*13610*/  PRMT R0, R31, 0x654, R0 ;  /* 0x000006541f007816 */ /* 0x000fc80000000000 */
[----:B------:R1:W-:Y:S01]  /*13620*/  SYNCS.ARRIVE.TRANS64.RED.A1T0 RZ, [R0+URZ], RZ ;  /* 0x000000ff00ff79a7 */ /* 0x0003e2000810043f */
[----:B------:R-:W-:Y:S05]  /*13630*/  @P1 BRA `(.L_x_1294) ;  /* 0xffffffec00881947 */ /* 0x000fea000383ffff */
.L_x_1274:
[----:B-1----:R-:W1:Y:S01]  /*13640*/  S2R R0, SR_TID.X ;  /* 0x0000000000007919 */ /* 0x002e620000002100 */
[----:B------:R-:W-:Y:S01]  /*13650*/  BSSY B0, `(.L_x_1295) ;  /* 0x0000012000007945 */ /* 0x000fe20003800000 */
[----:B------:R-:W-:Y:S01]  /*13660*/  IMAD.U32 R6, RZ, RZ, UR48 ;  /* 0x00000030ff067e24 */ /* 0x000fe2000f8e00ff */
[----:B-1----:R-:W-:-:S04]  /*13670*/  LOP3.LUT R0, R0, 0x7f, RZ, 0xc0, !PT ;  /* 0x0000007f00007812 */ /* 0x002fc800078ec0ff */
[----:B------:R-:W-:-:S13]  /*13680*/  ISETP.NE.AND P0, PT, R0, RZ, PT ;  /* 0x000000ff0000720c */ /* 0x000fda0003f05270 */
[----:B------:R-:W-:Y:S05]  /*13690*/  @P0 BRA `(.L_x_1296) ;  /* 0x0000000000340947 */ /* 0x000fea0003800000 */
[----:B------:R-:W1:Y:S01]  /*136a0*/  S2R R7, SR_LANEID ;  /* 0x0000000000077919 */ /* 0x000e620000000000 */
[----:B------:R-:W-:Y:S01]  /*136b0*/  VOTEU.ANY UR4, UPT, PT ;  /* 0x0000000000047886 */ /* 0x000fe200038e0100 */
[----:B0-----:R-:W0:Y:S01]  /*136c0*/  LDC.64 R2, c[0x0][0xc80] ;  /* 0x00032000ff027b82 */ /* 0x001e220000000a00 */
[----:B------:R-:W1:Y:S08]  /*136d0*/  FLO.U32 R0, UR4 ;  /* 0x0000000400007d00 */ /* 0x000e7000080e0000 */
[----:B------:R-:W0:Y:S01]  /*136e0*/  POPC R5, UR4 ;  /* 0x0000000400057d09 */ /* 0x000e220008000000 */
[----:B-1----:R-:W-:-:S13]  /*136f0*/  ISETP.EQ.U32.AND P1, PT, R0, R7, PT ;  /* 0x000000070000720c */ /* 0x002fda0003f22070 */
[----:B0-----:R-:W2:Y:S01]  /*13700*/  @P1 ATOMG.E.ADD.STRONG.GPU PT, R3, desc[UR50][R2.64], R5 ;  /* 0x00000005020319a8 */ /* 0x001ea200081ee1f2 */
[----:B------:R-:W0:Y:S02]  /*13710*/  S2R R4, SR_LTMASK ;  /* 0x0000000000047919 */ /* 0x000e240000003900 */
[----:B0-----:R-:W-:-:S04]  /*13720*/  LOP3.LUT R4, R4, UR4, RZ, 0xc0, !PT ;  /* 0x0000000404047c12 */ /* 0x001fc8000f8ec0ff */
[----:B------:R-:W0:Y:S01]  /*13730*/  POPC R7, R4 ;  /* 0x0000000400077309 */ /* 0x000e220000000000 */
[----:B--2---:R-:W0:Y:S02]  /*13740*/  SHFL.IDX PT, R0, R3, R0, 0x1f ;  /* 0x00001f0003007589 */ /* 0x004e2400000e0000 */
[----:B0-----:R-:W-:-:S05]  /*13750*/  IADD3 R0, R0, UR46, R7 ;  /* 0x0000002e00007c10 */ /* 0x001fca000fffe007 */
[----:B------:R1:W-:Y:S02]  /*13760*/  STL [R1+0x8], R0 ;  /* 0x0000080001007387 */ /* 0x0003e40000100800 */
.L_x_1296:
[----:B------:R-:W-:Y:S05]  /*13770*/  BSYNC B0 ;  /* 0x0000000000007941 */ /* 0x000fea0003800000 */
.L_x_1295:
[----:B------:R-:W-:-:S13]  /*13780*/  ISETP.NE.AND P1, PT, R6, 0x3, PT ;  /* 0x000000030600780c */ /* 0x000fda0003f25270 */
[----:B------:R-:W-:Y:S05]  /*13790*/  @!P1 BRA `(.L_x_1297) ;  /* 0x0000000000049947 */ /* 0x000fea0003800000 */
[----:B------:R-:W-:Y:S01]  /*137a0*/  BPT.TRAP 0x1 ;  /* 0x000000040000795c */ /* 0x000fe20000300000 */
.L_x_1297:
[----:B0-----:R-:W-:Y:S01]  /*137b0*/  LOP3.LUT R3, R25, 0x1, RZ, 0x3c, !PT ;  /* 0x0000000119037812 */ /* 0x001fe200078e3cff */
[----:B------:R-:W-:Y:S01]  /*137c0*/  IMAD R18, R19, 0x8, R16 ;  /* 0x0000000813127824 */ /* 0x000fe200078e0210 */
[----:B------:R-:W-:Y:S02]  /*137d0*/  BSSY B0, `(.L_x_1298) ;  /* 0x0000004000007945 */ /* 0x000fe40003800000 */
[----:B------:R-:W-:-:S04]  /*137e0*/  SHF.L.U32 R3, R3, 0x1f, RZ ;  /* 0x0000001f03037819 */ /* 0x000fc800000006ff */
[----:B------:R-:W0:Y:S02]  /*137f0*/  SYNCS.PHASECHK.TRANS64.TRYWAIT P2, [R18+URZ+0x28470], R3 ;  /* 0x02847003120075a7 */ /* 0x000e24000804017f */
[----:B0-----:R-:W-:Y:S05]  /*13800*/  @!P2 BRA `(.L_x_1299) ;  /* 0x0000002c00b4a947 */ /* 0x001fea0003800000 */
.L_x_1391:
[----:B------:R-:W-:Y:S05]  /*13810*/  BSYNC B0 ;  /* 0x0000000000007941 */ /* 0x000fea0003800000 */
.L_x_1298:
[----:B-1----:R-:W-:-:S05]  /*13820*/  IMAD.U32 R0, RZ, RZ, UR49 ;  /* 0x00000031ff007e24 */ /* 0x002fca000f8e00ff */
[----:B------:R-:W-:-:S13]  /*13830*/  ISETP.NE.AND P2, PT, R0, 0x3, PT ;  /* 0x000000030000780c */ /* 0x000fda0003f45270 */
[----:B------:R-:W-:Y:S05]  /*13840*/  @!P2 BRA `(.L_x_1300) ;  /* 0x000000000004a947 */ /* 0x000fea0003800000 */
[----:B------:R-:W-:Y:S01]  /*13850*/  BPT.TRAP 0x1 ;  /* 0x000000040000795c */ /* 0x000fe20000300000 */
.L_x_1300:
[----:B0-----:R-:W-:Y:S01]  /*13860*/  SHF.L.U32 R3, R25, 0x1f, RZ ;  /* 0x0000001f19037819 */ /* 0x001fe200000006ff */
[----:B------:R-:W-:-:S03]  /*13870*/  IMAD.SHL.U32 R0, R19, 0x4000, RZ ;  /* 0x0000400013007824 */ /* 0x000fc600078e00ff */
[----:B------:R-:W0:Y:S02]  /*13880*/  SYNCS.PHASECHK.TRANS64.TRYWAIT P2, [R18+URZ+0x28460], R3 ;  /* 0x02846003120075a7 */ /* 0x000e24000804017f */
[----:B0-----:R-:W-:Y:S05]  /*13890*/  @!P2 BRA `(.L_x_1301) ;  /* 0x0000002c00a4a947 */ /* 0x001fea0003800000 */
.L_x_1392:
[----:B------:R-:W0:Y:S01]  /*138a0*/  LDL R2, [R1] ;  /* 0x0000000001027983 */ /* 0x000e220000100800 */
[----:B------:R-:W1:Y:S01]  /*138b0*/  S2R R4, SR_TID.X ;  /* 0x0000000000047919 */ /* 0x000e620000002100 */
[----:B------:R-:W-:Y:S05]  /*138c0*/  WARPSYNC.ALL ;  /* 0x0000000000007948 */ /* 0x000fea0003800000 */
[----:B-1----:R-:W-:Y:S01]  /*138d0*/  LOP3.LUT P2, RZ, R4, 0x4, RZ, 0xc0, !PT ;  /* 0x0000000404ff7812 */ /* 0x002fe2000784c0ff */
[----:B------:R-:W-:-:S05]  /*138e0*/  IMAD.MOV.U32 R4, RZ, RZ, 0x40 ;  /* 0x00000040ff047424 */ /* 0x000fca00078e00ff */
[----:B------:R-:W-:Y:S01]  /*138f0*/  SEL R4, R4, 0xffffffc0, !P2 ;  /* 0xffffffc004047807 */ /* 0x000fe20005000000 */
[----:B------:R-:W1:Y:S02]  /*13900*/  S2R R24, SR_TID.X ;  /* 0x0000000000187919 */ /* 0x000e640000002100 */
[----:B-1----:R-:W-:Y:S01]  /*13910*/  LOP3.LUT P2, RZ, R24, 0x4, RZ, 0xc0, !PT ;  /* 0x0000000418ff7812 */ /* 0x002fe2000784c0ff */
[----:B------:R-:W-:-:S05]  /*13920*/  IMAD.MOV.U32 R24, RZ, RZ, 0x20 ;  /* 0x00000020ff187424 */ /* 0x000fca00078e00ff */
[----:B------:R-:W-:Y:S02]  /*13930*/  SEL R24, R24, 0xffffffe0, !P2 ;  /* 0xffffffe018187807 */ /* 0x000fe40005000000 */
[----:B0-----:R-:W-:-:S05]  /*13940*/  LOP3.LUT R3, R0, R2, RZ, 0xfc, !PT ;  /* 0x0000000200037212 */ /* 0x001fca00078efcff */
[----:B------:R-:W-:-:S04]  /*13950*/  IMAD.IADD R2, R16, 0x1, R3 ;  /* 0x0000000110027824 */ /* 0x000fc800078e0203 */
[----:B------:R-:W-:Y:S02]  /*13960*/  IMAD.IADD R3, R4, 0x1, R2 ;  /* 0x0000000104037824 */ /* 0x000fe400078e0202 */
[----:B------:R-:W0:Y:S04]  /*13970*/  LDSM.16.MT88.4 R4, [R2+0x10000] ;  /* 0x010000000204783b */ /* 0x000e280000004200 */
[----:B------:R-:W1:Y:S01]  /*13980*/  LDSM.16.MT88.4 R8, [R3+0x10000] ;  /* 0x010000000308783b */ /* 0x000e620000004200 */
[----:B------:R-:W-:Y:S02]  /*13990*/  IADD3 R0, R16, R0, R37 ;  /* 0x0000000010007210 */ /* 0x000fe40007ffe025 */
[C-C-:B0-----:R-:W-:Y:S02]  /*139a0*/  PRMT R12, R4.reuse, 0x6420, R5.reuse ;  /* 0x00006420040c7816 */ /* 0x141fe40000000005 */
[----:B------:R-:W-:-:S02]  /*139b0*/  PRMT R13, R4, 0x7531, R5 ;  /* 0x00007531040d7816 */ /* 0x000fc40000000005 */
[C-C-:B------:R-:W-:Y:S02]  /*139c0*/  PRMT R14, R6.reuse, 0x6420, R7.reuse ;  /* 0x00006420060e7816 */ /* 0x140fe40000000007 */
[----:B------:R-:W-:Y:S02]  /*139d0*/  PRMT R15, R6, 0x7531, R7 ;  /* 0x00007531060f7816 */ /* 0x000fe40000000007 */
[C-C-:B-1----:R-:W-:Y:S02]  /*139e0*/  PRMT R20, R8.reuse, 0x6420, R9.reuse ;  /* 0x0000642008147816 */ /* 0x142fe40000000009 */
[----:B------:R-:W-:Y:S02]  /*139f0*/  PRMT R21, R8, 0x7531, R9 ;  /* 0x0000753108157816 */ /* 0x000fe40000000009 */
[C-C-:B------:R-:W-:Y:S02]  /*13a00*/  PRMT R22, R10.reuse, 0x6420, R11.reuse ;  /* 0x000064200a167816 */ /* 0x140fe4000000000b */
[----:B------:R-:W-:Y:S01]  /*13a10*/  PRMT R23, R10, 0x7531, R11 ;  /* 0x000075310a177816 */ /* 0x000fe2000000000b */
[----:B------:R-:W-:Y:S04]  /*13a20*/  STSM.16.M88.4 [R0+0x8000], R12 ;  /* 0x0080000c00007844 */ /* 0x000fe80000000200 */
[----:B------:R-:W-:Y:S04]  /*13a30*/  STSM.16.M88.4 [R0+0x9000], R20 ;  /* 0x0090001400007844 */ /* 0x000fe80000000200 */
[----:B------:R-:W0:Y:S04]  /*13a40*/  LDSM.16.MT88.4 R4, [R2+0x12000] ;  /* 0x012000000204783b */ /* 0x000e280000004200 */
[----:B------:R-:W1:Y:S01]  /*13a50*/  LDSM.16.MT88.4 R8, [R3+0x12000] ;  /* 0x012000000308783b */ /* 0x000e620000004200 */
[----:B0-----:R-:W-:-:S02]  /*13a60*/  PRMT R12, R4, 0x6420, R5 ;  /* 0x00006420040c7816 */ /* 0x001fc40000000005 */
[----:B------:R-:W-:Y:S02]  /*13a70*/  PRMT R13, R4, 0x7531, R5 ;  /* 0x00007531040d7816 */ /* 0x000fe40000000005 */
[C-C-:B------:R-:W-:Y:S02]  /*13a80*/  PRMT R14, R6.reuse, 0x6420, R7.reuse ;  /* 0x00006420060e7816 */ /* 0x140fe40000000007 */
[----:B------:R-:W-:Y:S02]  /*13a90*/  PRMT R15, R6, 0x7531, R7 ;  /* 0x00007531060f7816 */ /* 0x000fe40000000007 */
[C-C-:B-1----:R-:W-:Y:S02]  /*13aa0*/  PRMT R32, R8.reuse, 0x6420, R9.reuse ;  /* 0x0000642008207816 */ /* 0x142fe40000000009 */
[----:B------:R-:W-:Y:S02]  /*13ab0*/  PRMT R33, R8, 0x7531, R9 ;  /* 0x0000753108217816 */ /* 0x000fe40000000009 */
[----:B------:R-:W-:-:S02]  /*13ac0*/  PRMT R34, R10, 0x6420, R11 ;  /* 0x000064200a227816 */ /* 0x000fc4000000000b */
[----:B------:R-:W-:Y:S01]  /*13ad0*/  PRMT R35, R10, 0x7531, R11 ;  /* 0x000075310a237816 */ /* 0x000fe2000000000b */
[----:B------:R-:W-:Y:S04]  /*13ae0*/  STSM.16.M88.4 [R0+0xa000], R12 ;  /* 0x00a0000c00007844 */ /* 0x000fe80000000200 */
[----:B------:R0:W-:Y:S04]  /*13af0*/  STSM.16.M88.4 [R0+0xb000], R32 ;  /* 0x00b0002000007844 */ /* 0x0001e80000000200 */
[----:B------:R-:W1:Y:S04]  /*13b00*/  LDSM.16.MT88.4 R4, [R2+0x11000] ;  /* 0x011000000204783b */ /* 0x000e680000004200 */
[----:B------:R-:W2:Y:S01]  /*13b10*/  LDSM.16.MT88.4 R8, [R3+0x11000] ;  /* 0x011000000308783b */ /* 0x000ea20000004200 */
[----:B0-----:R-:W-:-:S02]  /*13b20*/  IADD3 R0, R24, 0x8000, R0 ;  /* 0x0000800018007810 */ /* 0x001fc40007ffe000 */
[C-C-:B-1----:R-:W-:Y:S02]  /*13b30*/  PRMT R12, R4.reuse, 0x6420, R5.reuse ;  /* 0x00006420040c7816 */ /* 0x142fe40000000005 */
[----:B------:R-:W-:Y:S02]  /*13b40*/  PRMT R13, R4, 0x7531, R5 ;  /* 0x00007531040d7816 */ /* 0x000fe40000000005 */
[C-C-:B------:R-:W-:Y:S02]  /*13b50*/  PRMT R14, R6.reuse, 0x6420, R7.reuse ;  /* 0x00006420060e7816 */ /* 0x140fe40000000007 */
[----:B------:R-:W-:Y:S02]  /*13b60*/  PRMT R15, R6, 0x7531, R7 ;  /* 0x00007531060f7816 */ /* 0x000fe40000000007 */
[C-C-:B--2---:R-:W-:Y:S02]  /*13b70*/  PRMT R20, R8.reuse, 0x6420, R9.reuse ;  /* 0x0000642008147816 */ /* 0x144fe40000000009 */
[----:B------:R-:W-:-:S02]  /*13b80*/  PRMT R21, R8, 0x7531, R9 ;  /* 0x0000753108157816 */ /* 0x000fc40000000009 */
[C-C-:B------:R-:W-:Y:S02]  /*13b90*/  PRMT R22, R10.reuse, 0x6420, R11.reuse ;  /* 0x000064200a167816 */ /* 0x140fe4000000000b */
[----:B------:R-:W-:Y:S01]  /*13ba0*/  PRMT R23, R10, 0x7531, R11 ;  /* 0x000075310a177816 */ /* 0x000fe2000000000b */
[----:B------:R-:W-:Y:S04]  /*13bb0*/  STSM.16.M88.4 [R0], R12 ;  /* 0x0000000c00007844 */ /* 0x000fe80000000200 */
[----:B------:R-:W-:Y:S04]  /*13bc0*/  STSM.16.M88.4 [R0+0x1000], R20 ;  /* 0x0010001400007844 */ /* 0x000fe80000000200 */
[----:B------:R-:W0:Y:S04]  /*13bd0*/  LDSM.16.MT88.4 R4, [R2+0x13000] ;  /* 0x013000000204783b */ /* 0x000e280000004200 */
[----:B------:R-:W1:Y:S01]  /*13be0*/  LDSM.16.MT88.4 R8, [R3+0x13000] ;  /* 0x013000000308783b */ /* 0x000e620000004200 */
[----:B------:R-:W-:-:S05]  /*13bf0*/  IMAD.U32 R24, RZ, RZ, UR49 ;  /* 0x00000031ff187e24 */ /* 0x000fca000f8e00ff */
[----:B------:R-:W-:Y:S02]  /*13c00*/  ISETP.NE.AND P2, PT, R24, 0x3, PT ;  /* 0x000000031800780c */ /* 0x000fe40003f45270 */
[C-C-:B0-----:R-:W-:Y:S02]  /*13c10*/  PRMT R12, R4.reuse, 0x6420, R5.reuse ;  /* 0x00006420040c7816 */ /* 0x141fe40000000005 */
[----:B------:R-:W-:Y:S02]  /*13c20*/  PRMT R13, R4, 0x7531, R5 ;  /* 0x00007531040d7816 */ /* 0x000fe40000000005 */
[C-C-:B------:R-:W-:Y:S02]  /*13c30*/  PRMT R14, R6.reuse, 0x6420, R7.reuse ;  /* 0x00006420060e7816 */ /* 0x140fe40000000007 */
[----:B------:R-:W-:Y:S02]  /*13c40*/  PRMT R15, R6, 0x7531, R7 ;  /* 0x00007531060f7816 */ /* 0x000fe40000000007 */
[----:B-1----:R-:W-:-:S02]  /*13c50*/  PRMT R4, R8, 0x6420, R9 ;  /* 0x0000642008047816 */ /* 0x002fc40000000009 */
[----:B------:R-:W-:Y:S02]  /*13c60*/  PRMT R5, R8, 0x7531, R9 ;  /* 0x0000753108057816 */ /* 0x000fe40000000009 */
[C-C-:B------:R-:W-:Y:S02]  /*13c70*/  PRMT R6, R10.reuse, 0x6420, R11.reuse ;  /* 0x000064200a067816 */ /* 0x140fe4000000000b */
[----:B------:R-:W-:Y:S01]  /*13c80*/  PRMT R7, R10, 0x7531, R11 ;  /* 0x000075310a077816 */ /* 0x000fe2000000000b */
[----:B------:R0:W-:Y:S04]  /*13c90*/  STSM.16.M88.4 [R0+0x2000], R12 ;  /* 0x0020000c00007844 */ /* 0x0001e80000000200 */
        /* <DEDUP_REMOVED lines=9> */
.L_x_1302:
[----:B-1----:R1:W-:Y:S01]  /*13d30*/  SYNCS.ARRIVE.TRANS64.A1T0 RZ, [R18+URZ+0x28450], RZ ;  /* 0x028450ff12ff79a7 */ /* 0x0023e2000810003f */
[----:B------:R-:W-:Y:S06]  /*13d40*/  BAR.SYNC.DEFER_BLOCKING 0x2, 0x80 ;  /* 0x0082000000007b1d */ /* 0x000fec0000010000 */
[----:B------:R-:W-:Y:S05]  /*13d50*/  @!P1 BRA `(.L_x_1303) ;  /* 0x0000000000049947 */ /* 0x000fea0003800000 */
[----:B------:R-:W-:Y:S01]  /*13d60*/  BPT.TRAP 0x1 ;  /* 0x000000040000795c */ /* 0x000fe20000300000 */
.L_x_1303:
[----:B-1----:R-:W-:Y:S02]  /*13d70*/  VIADD R18, R18, 0x28480 ;  /* 0x0002848012127836 */ /* 0x002fe40000000000 */
[----:B------:R-:W-:-:S03]  /*13d80*/  VIADD R19, R19, 0x1 ;  /* 0x0000000113137836 */ /* 0x000fc60000000000 */
[----:B------:R-:W-:Y:S02]  /*13d90*/  PRMT R18, R31, 0x654, R18 ;  /* 0x000006541f127816 */ /* 0x000fe40000000012 */
[C---:B------:R-:W-:Y:S02]  /*13da0*/  ISETP.NE.AND P1, PT, R19.reuse, 0x2, PT ;  /* 0x000000021300780c */ /* 0x040fe40003f25270 */
[----:B------:R1:W-:Y:S02]  /*13db0*/  SYNCS.ARRIVE.TRANS64.RED.A1T0 RZ, [R18+URZ], RZ ;  /* 0x000000ff12ff79a7 */ /* 0x0003e4000810043f */
[----:B0-----:R-:W-:Y:S02]  /*13dc0*/  SEL R0, RZ, 0x1, P1 ;  /* 0x00000001ff007807 */ /* 0x001fe40000800000 */
[----:B------:R-:W-:Y:S02]  /*13dd0*/  SEL R19, R19, RZ, P1 ;  /* 0x000000ff13137207 */ /* 0x000fe40000800000 */
[----:B------:R-:W-:-:S07]  /*13de0*/  LOP3.LUT R25, R25, R0, RZ, 0x3c, !PT ;  /* 0x0000000019197212 */ /* 0x000fce00078e3cff */
.L_x_1246:
[----:B------:R-:W-:Y:S05]  /*13df0*/  BSYNC B7 ;  /* 0x0000000000077941 */ /* 0x000fea0003800000 */
.L_x_1244:
[----:B------:R2:W5:Y:S01]  /*13e00*/  LDL R2, [R1+0x8] ;  /* 0x0000080001027983 */ /* 0x0005620000100800 */
[----:B------:R-:W-:-:S13]  /*13e10*/  LOP3.LUT P1, RZ, R17, 0x200, RZ, 0xc0, !PT ;  /* 0x0000020011ff7812 */ /* 0x000fda000782c0ff */
[----:B--2---:R-:W-:Y:S05]  /*13e20*/  @!P1 BRA `(.L_x_1304) ;  /* 0x0000000000249947 */ /* 0x004fea0003800000 */
[----:B------:R-:W2:Y:S08]  /*13e30*/  S2UR UR4, SR_CgaCtaId ;  /* 0x00000000000479c3 */ /* 0x000eb00000008800 */
[----:B------:R-:W-:Y:S01]  /*13e40*/  BAR.SYNC.DEFER_BLOCKING 0x5, 0x180 ;  /* 0x0146000000007b1d */ /* 0x000fe20000010000 */
[----:B------:R-:W-:Y:S01]  /*13e50*/  MOV R16, 0x400 ;  /* 0x0000040000107802 */ /* 0x000fe20000000f00 */
[----:B--2---:R-:W-:-:S05]  /*13e60*/  IMAD.U32 R31, RZ, RZ, UR4 ;  /* 0x00000004ff1f7e24 */ /* 0x004fca000f8e00ff */
[----:B------:R-:W-:-:S05]  /*13e70*/  LEA R16, R31, R16, 0x18 ;  /* 0x000000101f107211 */ /* 0x000fca00078ec0ff */
[----:B-----5:R-:W2:Y:S04]  /*13e80*/  LDS R2, [R16+0x284d0] ;  /* 0x0284d00010027984 */ /* 0x020ea80000000800 */
[----:B--2---:R2:W-:Y:S01]  /*13e90*/  STL [R1+0x8], R2 ;  /* 0x0000080201007387 */ /* 0x0045e20000100800 */
[----:B------:R-:W-:Y:S06]  /*13ea0*/  BAR.ARV 0x4, 0x180 ;  /* 0x0106000000007b1d */ /* 0x000fec0000002000 */
[----:B------:R-:W-:Y:S05]  /*13eb0*/  BRA `(.L_x_1305) ;  /* 0x0000000000207947 */ /* 0x000fea0003800000 */
.L_x_1304:
[----:B------:R-:W2:Y:S01]  /*13ec0*/  @!P0 S2R R31, SR_CgaCtaId ;  /* 0x00000000001f8919 */ /* 0x000ea20000008800 */
[----:B0-----:R-:W-:Y:S01]  /*13ed0*/  @!P0 MOV R0, 0x400 ;  /* 0x0000040000008802 */ /* 0x001fe20000000f00 */
[----:B------:R-:W-:Y:S03]  /*13ee0*/  BAR.SYNC.DEFER_BLOCKING 0x4, 0x180 ;  /* 0x0106000000007b1d */ /* 0x000fe60000010000 */
[----:B--2---:R-:W-:-:S03]  /*13ef0*/  @!P0 LEA R16, R31, R0, 0x18 ;  /* 0x000000001f108211 */ /* 0x004fc600078ec0ff */
[----:B-----5:R-:W0:Y:S04]  /*13f00*/  SHFL.IDX PT, R0, R2, RZ, 0x1f ;  /* 0x00001fff02007589 */ /* 0x020e2800000e0000 */
[----:B------:R3:W-:Y:S04]  /*13f10*/  @!P0 STS [R16+0x284d0], R2 ;  /* 0x0284d00210008388 */ /* 0x0007e80000000800 */
[----:B0-----:R3:W-:Y:S01]  /*13f20*/  STL [R1+0x8], R0 ;  /* 0x0000080001007387 */ /* 0x0017e20000100800 */
[----:B------:R-:W-:Y:S06]  /*13f30*/  BAR.ARV 0x5, 0x180 ;  /* 0x0146000000007b1d */ /* 0x000fec0000002000 */
.L_x_1305:
[----:B0--3--:R-:W3:Y:S01]  /*13f40*/  LDL R0, [R1+0x8] ;  /* 0x0000080001007983 */ /* 0x009ee20000100800 */
[----:B------:R-:W-:Y:S02]  /*13f50*/  ULDC UR4, c[0x0][0xc38] ;  /* 0x00030e0000047ab9 */ /* 0x000fe40000000800 */
[----:B---3--:R-:W-:-:S13]  /*13f60*/  ISETP.GE.AND P0, PT, R0, UR4, PT ;  /* 0x0000000400007c0c */ /* 0x008fda000bf06270 */
[----:B------:R-:W-:Y:S05]  /*13f70*/  @!P0 BRA `(.L_x_1306) ;  /* 0xffffffbc00348947 */ /* 0x000fea000383ffff */
.L_x_1235:
[----:B------:R-:W3:Y:S01]  /*13f80*/  LDL.LU R0, [R1+0xc] ;  /* 0x00000c0001007983 */ /* 0x000ee20000300800 */
[----:B------:R-:W-:Y:S01]  /*13f90*/  BSSY B0, `(.L_x_1307) ;  /* 0x000000b000007945 */ /* 0x000fe20003800000 */
[----:B------:R-:W0:Y:S01]  /*13fa0*/  S2R R5, SR_CgaCtaId ;  /* 0x0000000000057919 */ /* 0x000e220000008800 */
[----:B---3--:R-:W-:-:S05]  /*13fb0*/  VIADD R0, R0, 0x1 ;  /* 0x0000000100007836 */ /* 0x008fca0000000000 */
[----:B--2---:R-:W-:-:S04]  /*13fc0*/  LEA.HI R2, R0, R0, RZ, 0x1 ;  /* 0x0000000000027211 */ /* 0x004fc800078f08ff */
[----:B------:R-:W-:Y:S02]  /*13fd0*/  LOP3.LUT R3, R2, 0xfffffffe, RZ, 0xc0, !PT ;  /* 0xfffffffe02037812 */ /* 0x000fe400078ec0ff */
[----:B------:R-:W-:-:S03]  /*13fe0*/  MOV R2, 0x400 ;  /* 0x0000040000027802 */ /* 0x000fc60000000f00 */
[----:B------:R-:W-:Y:S01]  /*13ff0*/  IMAD.IADD R0, R0, 0x1, -R3 ;  /* 0x0000000100007824 */ /* 0x000fe200078e0a03 */
[----:B0-----:R-:W-:-:S04]  /*14000*/  LEA R5, R5, R2, 0x18 ;  /* 0x0000000205057211 */ /* 0x001fc800078ec0ff */
[----:B------:R-:W-:-:S04]  /*14010*/  SHF.L.U32 R0, R0, 0x1f, RZ ;  /* 0x0000001f00007819 */ /* 0x000fc800000006ff */
[----:B------:R-:W0:Y:S02]  /*14020*/  SYNCS.PHASECHK.TRANS64.TRYWAIT P0, [R5+URZ+0x28420], R0 ;  /* 0x02842000050075a7 */ /* 0x000e24000800017f */
[----:B0-----:R-:W-:Y:S05]  /*14030*/  @!P0 BRA `(.L_x_1308) ;  /* 0x0000002400d08947 */ /* 0x001fea0003800000 */
.L_x_1393:
[----:B------:R-:W-:Y:S05]  /*14040*/  BSYNC B0 ;  /* 0x0000000000007941 */ /* 0x000fea0003800000 */
.L_x_1307:
[----:B------:R-:W-:-:S03]  /*14050*/  UMOV UR4, 0xffffffff ;  /* 0xffffffff00047882 */ /* 0x000fc60000000000 */
[----:B------:R-:W-:Y:S05]  /*14060*/  BRA.DIV UR4, `(.L_x_1309) ;  /* 0x0000002604d87947 */ /* 0x000fea000b800000 */
[----:B0-----:R-:W0:Y:S02]  /*14070*/  S2R R0, SR_TID.X ;  /* 0x0000000000007919 */ /* 0x001e240000002100 */
[----:B0-----:R-:W-:-:S04]  /*14080*/  SHF.R.U32.HI R0, RZ, 0x5, R0 ;  /* 0x00000005ff007819 */ /* 0x001fc80000011600 */
[----:B------:R-:W-:-:S05]  /*14090*/  LOP3.LUT R0, R0, 0x3, RZ, 0xc0, !PT ;  /* 0x0000000300007812 */ /* 0x000fca00078ec0ff */
[----:B------:R0:W2:Y:S02]  /*140a0*/  SHFL.IDX PT, R14, R0, RZ, 0x1f ;  /* 0x00001fff000e7589 */ /* 0x0000a400000e0000 */
.L_x_1396:
[----:B--2---:R-:W-:Y:S01]  /*140b0*/  ISETP.NE.AND P0, PT, R14, RZ, PT ;  /* 0x000000ff0e00720c */ /* 0x004fe20003f05270 */
[----:B------:R-:W-:-:S12]  /*140c0*/  BSSY B0, `(.L_x_1310) ;  /* 0x000002c000007945 */ /* 0x000fd80003800000 */
[----:B------:R-:W-:Y:S05]  /*140d0*/  @P0 BRA `(.L_x_1311) ;  /* 0x0000000000a80947 */ /* 0x000fea0003800000 */
[----:B------:R-:W-:-:S03]  /*140e0*/  UMOV UR4, 0xffffffff ;  /* 0xffffffff00047882 */ /* 0x000fc60000000000 */
[----:B------:R-:W-:Y:S05]  /*140f0*/  BRA.DIV UR4, `(.L_x_1312) ;  /* 0x0000002604e87947 */ /* 0x000fea000b800000 */
[----:B------:R-:W-:-:S13]  /*14100*/  ELECT P6, URZ, PT ;  /* 0x00000000003f782f */ /* 0x000fda00038c0000 */
.L_x_1399:
[----:B------:R-:W-:Y:S05]  /*14110*/  @!P6 BRA `(.L_x_1311) ;  /* 0x000000000098e947 */ /* 0x000fea0003800000 */
[----:B------:R-:W-:-:S06]  /*14120*/  ULOP3.LUT UR4, UR36, 0x2, URZ, 0xfc, !UPT ;  /* 0x0000000224047892 */ /* 0x000fcc000f8efc3f */
[----:B0-----:R-:W-:-:S05]  /*14130*/  IMAD.U32 R0, RZ, RZ, UR4 ;  /* 0x00000004ff007e24 */ /* 0x001fca000f8e00ff */
[----:B------:R-:W-:-:S13]  /*14140*/  ISETP.NE.AND P0, PT, R0, 0x3, PT ;  /* 0x000000030000780c */ /* 0x000fda0003f05270 */
[----:B------:R-:W-:Y:S05]  /*14150*/  @!P0 BRA `(.L_x_1313) ;  /* 0x0000000000048947 */ /* 0x000fea0003800000 */
[----:B------:R-:W-:Y:S01]  /*14160*/  BPT.TRAP 0x1 ;  /* 0x000000040000795c */ /* 0x000fe20000300000 */
.L_x_1313:
[----:B------:R-:W-:Y:S01]  /*14170*/  IMAD R3, R19, 0x8, R5 ;  /* 0x0000000813037824 */ /* 0x000fe200078e0205 */
[----:B------:R-:W-:Y:S01]  /*14180*/  SHF.L.U32 R2, R25, 0x1f, RZ ;  /* 0x0000001f19027819 */ /* 0x000fe200000006ff */
[----:B------:R-:W-:-:S03]  /*14190*/  VIADD R19, R19, 0x1 ;  /* 0x0000000113137836 */ /* 0x000fc60000000000 */
[----:B------:R-:W0:Y:S02]  /*141a0*/  SYNCS.PHASECHK.TRANS64.TRYWAIT P1, [R3+URZ+0x28440], R2 ;  /* 0x02844002030075a7 */ /* 0x000e24000802017f */
[----:B------:R-:W-:-:S04]  /*141b0*/  ISETP.NE.AND P2, PT, R19, 0x2, PT ;  /* 0x000000021300780c */ /* 0x000fc80003f45270 */
[----:B------:R-:W-:Y:S01]  /*141c0*/  SEL R0, RZ, 0x1, P2 ;  /* 0x00000001ff007807 */ /* 0x000fe20001000000 */
[----:B0-----:R-:W-:Y:S08]  /*141d0*/  @!P1 BRA `(.L_x_1314) ;  /* 0x0000002400d09947 */ /* 0x001ff00003800000 */
.L_x_1400:
[----:B------:R-:W-:Y:S02]  /*141e0*/  SEL R19, R19, RZ, P2 ;  /* 0x000000ff13137207 */ /* 0x000fe40001000000 */
[----:B------:R-:W-:Y:S01]  /*141f0*/  LOP3.LUT R0, R25, R0, RZ, 0x3c, !PT ;  /* 0x0000000019007212 */ /* 0x000fe200078e3cff */
[----:B------:R-:W-:Y:S06]  /*14200*/  @!P0 BRA `(.L_x_1315) ;  /* 0x0000000000048947 */ /* 0x000fec0003800000 */
[----:B------:R-:W-:Y:S01]  /*14210*/  BPT.TRAP 0x1 ;  /* 0x000000040000795c */ /* 0x000fe20000300000 */
.L_x_1315:
[----:B------:R-:W-:Y:S01]  /*14220*/  IMAD R19, R19, 0x8, R5 ;  /* 0x0000000813137824 */ /* 0x000fe200078e0205 */
[----:B------:R-:W-:-:S04]  /*14230*/  SHF.L.U32 R0, R0, 0x1f, RZ ;  /* 0x0000001f00007819 */ /* 0x000fc800000006ff */
[----:B------:R-:W2:Y:S02]  /*14240*/  SYNCS.PHASECHK.TRANS64.TRYWAIT P1, [R19+URZ+0x28440], R0 ;  /* 0x02844000130075a7 */ /* 0x000ea4000802017f */
[----:B--2---:R-:W-:Y:S05]  /*14250*/  @!P1 BRA `(.L_x_1316) ;  /* 0x0000002400c49947 */ /* 0x004fea0003800000 */
.L_x_1401:
[----:B------:R-:W-:Y:S05]  /*14260*/  @!P0 BRA `(.L_x_1317) ;  /* 0x0000000000048947 */ /* 0x000fea0003800000 */
[----:B------:R-:W-:Y:S01]  /*14270*/  BPT.TRAP 0x1 ;  /* 0x000000040000795c */ /* 0x000fe20000300000 */
.L_x_1317:
[----:B------:R-:W3:Y:S02]  /*14280*/  SYNCS.PHASECHK.TRANS64.TRYWAIT P1, [R3+URZ+0x28460], R2 ;  /* 0x02846002030075a7 */ /* 0x000ee4000802017f */
[----:B---3--:R-:W-:Y:S05]  /*14290*/  @!P1 BRA `(.L_x_1318) ;  /* 0x0000002400c89947 */ /* 0x008fea0003800000 */
.L_x_1402:
[----:B------:R-:W-:Y:S05]  /*142a0*/  @!P0 BRA `(.L_x_1319) ;  /* 0x0000000000048947 */ /* 0x000fea0003800000 */
[----:B------:R-:W-:Y:S01]  /*142b0*/  BPT.TRAP 0x1 ;  /* 0x000000040000795c */ /* 0x000fe20000300000 */
.L_x_1319:
[----:B------:R-:W4:Y:S02]  /*142c0*/  SYNCS.PHASECHK.TRANS64.TRYWAIT P1, [R19+URZ+0x28460], R0 ;  /* 0x02846000130075a7 */ /* 0x000f24000802017f */
[----:B----4-:R-:W-:Y:S05]  /*142d0*/  @!P1 BRA `(.L_x_1320) ;  /* 0x0000002400cc9947 */ /* 0x010fea0003800000 */
.L_x_1403:
[----:B------:R-:W-:Y:S05]  /*142e0*/  @!P0 BRA `(.L_x_1321) ;  /* 0x0000000000048947 */ /* 0x000fea0003800000 */
[----:B------:R-:W-:Y:S01]  /*142f0*/  BPT.TRAP 0x1 ;  /* 0x000000040000795c */ /* 0x000fe20000300000 */
.L_x_1321:
[----:B------:R-:W5:Y:S02]  /*14300*/  SYNCS.PHASECHK.TRANS64.TRYWAIT P1, [R3+URZ+0x28480], R2 ;  /* 0x02848002030075a7 */ /* 0x000f64000802017f */
[----:B-----5:R-:W-:Y:S05]  /*14310*/  @!P1 BRA `(.L_x_1322) ;  /* 0x0000002400d09947 */ /* 0x020fea0003800000 */
.L_x_1404:
[----:B------:R-:W-:Y:S05]  /*14320*/  @!P0 BRA `(.L_x_1323) ;  /* 0x0000000000048947 */ /* 0x000fea0003800000 */
[----:B------:R-:W-:Y:S01]  /*14330*/  BPT.TRAP 0x1 ;  /* 0x000000040000795c */ /* 0x000fe20000300000 */
.L_x_1323:
[----:B------:R0:W0:Y:S02]  /*14340*/  SYNCS.PHASECHK.TRANS64.TRYWAIT P0, [R19+URZ+0x28480], R0 ;  /* 0x02848000130075a7 */ /* 0x000024000800017f */
[----:B0-----:R-:W-:Y:S05]  /*14350*/  @!P0 NANOSLEEP.SYNCS 0x989680 ;  /* 0x009896800000895d */ /* 0x001fea0003900000 */
[----:B------:R-:W0:Y:S02]  /*14360*/  @!P0 SYNCS.PHASECHK.TRANS64 P0, [R19+URZ+0x28480], R0 ;  /* 0x02848000130085a7 */ /* 0x000e24000800007f */
[----:B0-----:R-:W-:Y:S05]  /*14370*/  @!P0 BRA `(.L_x_1323) ;  /* 0xfffffffc00f08947 */ /* 0x001fea000383ffff */
.L_x_1311:
[----:B------:R-:W-:Y:S05]  /*14380*/  BSYNC B0 ;  /* 0x0000000000007941 */ /* 0x000fea0003800000 */
.L_x_1310:
[----:B------:R-:W-:Y:S05]  /*14390*/  EXIT ;  /* 0x000000000000794d */ /* 0x000fea0003800000 */
.L_x_1140:
[----:B0-----:R-:W-:-:S04]  /*143a0*/  IMAD.U32 R3, RZ, RZ, UR49 ;  /* 0x00000031ff037e24 */ /* 0x001fc8000f8e00ff */
[----:B------:R0:W1:Y:S03]  /*143b0*/  SYNCS.PHASECHK.TRANS64.TRYWAIT P0, [R3+URZ+0x28400], R6 ;  /* 0x02840006030075a7 */ /* 0x000066000800017f */
[----:B-1----:R-:W-:Y:S05]  /*143c0*/  @!P0 NANOSLEEP.SYNCS 0x989680 ;  /* 0x009896800000895d */ /* 0x002fea0003900000 */
[----:B------:R-:W1:Y:S02]  /*143d0*/  @!P0 SYNCS.PHASECHK.TRANS64 P0, [R3+URZ+0x28400], R6 ;  /* 0x02840006030085a7 */ /* 0x000e64000800007f */
[----:B-1----:R-:W-:Y:S05]  /*143e0*/  @!P0 BRA `(.L_x_1140) ;  /* 0xfffffffc00ec8947 */ /* 0x002fea000383ffff */
[----:B------:R-:W-:Y:S05]  /*143f0*/  BRA `(.L_x_1324) ;  /* 0xfffffed800cc7947 */ /* 0x000fea000383ffff */
.L_x_1144:
[----:B0-----:R-:W-:-:S04]  /*14400*/  IMAD.U32 R3, RZ, RZ, UR54 ;  /* 0x00000036ff037e24 */ /* 0x001fc8000f8e00ff */
[----:B------:R0:W2:Y:S03]  /*14410*/  SYNCS.PHASECHK.TRANS64.TRYWAIT P0, [R3+URZ+0x28430], R8 ;  /* 0x02843008030075a7 */ /* 0x0000a6000800017f */
[----:B--2---:R-:W-:Y:S05]  /*14420*/  @!P0 NANOSLEEP.SYNCS 0x989680 ;  /* 0x009896800000895d */ /* 0x004fea0003900000 */
[----:B------:R-:W2:Y:S02]  /*14430*/  @!P0 SYNCS.PHASECHK.TRANS64 P0, [R3+URZ+0x28430], R8 ;  /* 0x02843008030085a7 */ /* 0x000ea4000800007f */
[----:B--2---:R-:W-:Y:S05]  /*14440*/  @!P0 BRA `(.L_x_1144) ;  /* 0xfffffffc00ec8947 */ /* 0x004fea000383ffff */
[----:B------:R-:W-:Y:S05]  /*14450*/  BRA `(.L_x_1143) ;  /* 0xfffffed800f47947 */ /* 0x000fea000383ffff */
.L_x_1157:
[----:B0-----:R-:W-:-:S04]  /*14460*/  IMAD.U32 R9, RZ, RZ, UR54 ;  /* 0x00000036ff097e24 */ /* 0x001fc8000f8e00ff */
[----:B------:R0:W1:Y:S03]  /*14470*/  SYNCS.PHASECHK.TRANS64.TRYWAIT P0, [R9+URZ+0x28450], R8 ;  /* 0x02845008090075a7 */ /* 0x000066000800017f */
[----:B-1----:R-:W-:Y:S05]  /*14480*/  @!P0 NANOSLEEP.SYNCS 0x989680 ;  /* 0x009896800000895d */ /* 0x002fea0003900000 */
[----:B------:R-:W1:Y:S02]  /*14490*/  @!P0 SYNCS.PHASECHK.TRANS64 P0, [R9+URZ+0x28450], R8 ;  /* 0x02845008090085a7 */ /* 0x000e64000800007f */
[----:B-1----:R-:W-:Y:S05]  /*144a0*/  @!P0 BRA `(.L_x_1157) ;  /* 0xfffffffc00ec8947 */ /* 0x002fea000383ffff */
[----:B------:R-:W-:Y:S05]  /*144b0*/  BRA `(.L_x_1156) ;  /* 0xfffffef800f87947 */ /* 0x000fea000383ffff */
.L_x_1166:
[----:B-1----:R-:W-:-:S04]  /*144c0*/  IMAD.U32 R5, RZ, RZ, UR56 ;  /* 0x00000038ff057e24 */ /* 0x002fc8000f8e00ff */
[----:B------:R1:W2:Y:S03]  /*144d0*/  SYNCS.PHASECHK.TRANS64.TRYWAIT P0, [R5+URZ+0x28430], R8 ;  /* 0x02843008050075a7 */ /* 0x0002a6000800017f */
[----:B--2---:R-:W-:Y:S05]  /*144e0*/  @!P0 NANOSLEEP.SYNCS 0x989680 ;  /* 0x009896800000895d */ /* 0x004fea0003900000 */
[----:B------:R-:W2:Y:S02]  /*144f0*/  @!P0 SYNCS.PHASECHK.TRANS64 P0, [R5+URZ+0x28430], R8 ;  /* 0x02843008050085a7 */ /* 0x000ea4000800007f */
[----:B--2---:R-:W-:Y:S05]  /*14500*/  @!P0 BRA `(.L_x_1166) ;  /* 0xfffffffc00ec8947 */ /* 0x004fea000383ffff */
[----:B------:R-:W-:Y:S05]  /*14510*/  BRA `(.L_x_1165) ;  /* 0xffffff00003c7947 */ /* 0x000fea000383ffff */
.L_x_1179:
[----:B0-----:R-:W-:-:S04]  /*14520*/  IMAD.U32 R11, RZ, RZ, UR56 ;  /* 0x00000038ff0b7e24 */ /* 0x001fc8000f8e00ff */
[----:B------:R0:W1:Y:S03]  /*14530*/  SYNCS.PHASECHK.TRANS64.TRYWAIT P0, [R11+URZ+0x28450], R8 ;  /* 0x028450080b0075a7 */ /* 0x000066000800017f */
[----:B-1----:R-:W-:Y:S05]  /*14540*/  @!P0 NANOSLEEP.SYNCS 0x989680 ;  /* 0x009896800000895d */ /* 0x002fea0003900000 */
[----:B------:R-:W1:Y:S02]  /*14550*/  @!P0 SYNCS.PHASECHK.TRANS64 P0, [R11+URZ+0x28450], R8 ;  /* 0x028450080b0085a7 */ /* 0x000e64000800007f */
[----:B-1----:R-:W-:Y:S05]  /*14560*/  @!P0 BRA `(.L_x_1179) ;  /* 0xfffffffc00ec8947 */ /* 0x002fea000383ffff */
[----:B------:R-:W-:Y:S05]  /*14570*/  BRA `(.L_x_1178) ;  /* 0xffffff2400747947 */ /* 0x000fea000383ffff */
.L_x_1189:
[----:B-1----:R-:W-:-:S04]  /*14580*/  IMAD.U32 R5, RZ, RZ, UR53 ;  /* 0x00000035ff057e24 */ /* 0x002fc8000f8e00ff */
[----:B------:R1:W3:Y:S03]  /*14590*/  SYNCS.PHASECHK.TRANS64.TRYWAIT P1, [R5+URZ+0x28430], R8 ;  /* 0x02843008050075a7 */ /* 0x0002e6000802017f */
[----:B---3--:R-:W-:Y:S05]  /*145a0*/  @!P1 NANOSLEEP.SYNCS 0x989680 ;  /* 0x009896800000995d */ /* 0x008fea0003900000 */
[----:B------:R-:W3:Y:S02]  /*145b0*/  @!P1 SYNCS.PHASECHK.TRANS64 P1, [R5+URZ+0x28430], R8 ;  /* 0x02843008050095a7 */ /* 0x000ee4000802007f */
[----:B---3--:R-:W-:Y:S05]  /*145c0*/  @!P1 BRA `(.L_x_1189) ;  /* 0xfffffffc00ec9947 */ /* 0x008fea000383ffff */
[----:B------:R-:W-:Y:S05]  /*145d0*/  BRA `(.L_x_1188) ;  /* 0xffffff2800b47947 */ /* 0x000fea000383ffff */
.L_x_1194:
[----:B0-----:R-:W-:-:S04]  /*145e0*/  IMAD.U32 R11, RZ, RZ, UR53 ;  /* 0x00000035ff0b7e24 */ /* 0x001fc8000f8e00ff */
[----:B------:R0:W1:Y:S03]  /*145f0*/  SYNCS.PHASECHK.TRANS64.TRYWAIT P1, [R11+URZ+0x28450], R8 ;  /* 0x028450080b0075a7 */ /* 0x000066000802017f */
[----:B-1----:R-:W-:Y:S05]  /*14600*/  @!P1 NANOSLEEP.SYNCS 0x989680 ;  /* 0x009896800000995d */ /* 0x002fea0003900000 */
[----:B------:R-:W1:Y:S02]  /*14610*/  @!P1 SYNCS.PHASECHK.TRANS64 P1, [R11+URZ+0x28450], R8 ;  /* 0x028450080b0095a7 */ /* 0x000e64000802007f */
[----:B-1----:R-:W-:Y:S05]  /*14620*/  @!P1 BRA `(.L_x_1194) ;  /* 0xfffffffc00ec9947 */ /* 0x002fea000383ffff */
[----:B------:R-:W-:Y:S05]  /*14630*/  BRA `(.L_x_1193) ;  /* 0xffffff44001c7947 */ /* 0x000fea000383ffff */
.L_x_1201:
[----:B-1----:R-:W-:-:S04]  /*14640*/  IMAD.U32 R5, RZ, RZ, UR57 ;  /* 0x00000039ff057e24 */ /* 0x002fc8000f8e00ff */
[----:B------:R1:W3:Y:S03]  /*14650*/  SYNCS.PHASECHK.TRANS64.TRYWAIT P0, [R5+URZ+0x28430], R8 ;  /* 0x02843008050075a7 */ /* 0x0002e6000800017f */
[----:B---3--:R-:W-:Y:S05]  /*14660*/  @!P0 NANOSLEEP.SYNCS 0x989680 ;  /* 0x009896800000895d */ /* 0x008fea0003900000 */
[----:B------:R-:W3:Y:S02]  /*14670*/  @!P0 SYNCS.PHASECHK.TRANS64 P0, [R5+URZ+0x28430], R8 ;  /* 0x02843008050085a7 */ /* 0x000ee4000800007f */
[----:B---3--:R-:W-:Y:S05]  /*14680*/  @!P0 BRA `(.L_x_1201) ;  /* 0xfffffffc00ec8947 */ /* 0x008fea000383ffff */
[----:B------:R-:W-:Y:S05]  /*14690*/  BRA `(.L_x_1200) ;  /* 0xffffff4400d07947 */ /* 0x000fea000383ffff */
.L_x_1214:
[----:B0-----:R-:W-:-:S04]  /*146a0*/  IMAD.U32 R11, RZ, RZ, UR57 ;  /* 0x00000039ff0b7e24 */ /* 0x001fc8000f8e00ff */
[----:B------:R0:W1:Y:S03]  /*146b0*/  SYNCS.PHASECHK.TRANS64.TRYWAIT P0, [R11+URZ+0x28450], R8 ;  /* 0x028450080b0075a7 */ /* 0x000066000800017f */
[----:B-1----:R-:W-:Y:S05]  /*146c0*/  @!P0 NANOSLEEP.SYNCS 0x989680 ;  /* 0x009896800000895d */ /* 0x002fea0003900000 */
[----:B------:R-:W1:Y:S02]  /*146d0*/  @!P0 SYNCS.PHASECHK.TRANS64 P0, [R11+URZ+0x28450], R8 ;  /* 0x028450080b0085a7 */ /* 0x000e64000800007f */
[----:B-1----:R-:W-:Y:S05]  /*146e0*/  @!P0 BRA `(.L_x_1214) ;  /* 0xfffffffc00ec8947 */ /* 0x002fea000383ffff */
[----:B------:R-:W-:Y:S05]  /*146f0*/  BRA `(.L_x_1213) ;  /* 0xffffff6c00007947 */ /* 0x000fea000383ffff */
.L_x_1255:
[----:B------:R-:W2:Y:S01]  /*14700*/  S2R R20, SR_TID.X ;  /* 0x0000000000147919 */ /* 0x000ea20000002100 */
[----:B------:R-:W-:Y:S02]  /*14710*/  IMAD.MOV.U32 R12, RZ, RZ, RZ ;  /* 0x000000ffff0c7224 */ /* 0x000fe400078e00ff */
[----:B------:R-:W-:Y:S02]  /*14720*/  IMAD.MOV.U32 R11, RZ, RZ, 0x1f ;  /* 0x0000001fff0b7424 */ /* 0x000fe400078e00ff */
[----:B------:R-:W-:Y:S01]  /*14730*/  IMAD.MOV.U32 R15, RZ, RZ, -0x1 ;  /* 0xffffffffff0f7424 */ /* 0x000fe200078e00ff */
[----:B--2---:R-:W-:-:S04]  /*14740*/  SHF.R.U32.HI R20, RZ, 0x5, R20 ;  /* 0x00000005ff147819 */ /* 0x004fc80000011614 */
[----:B------:R-:W-:-:S05]  /*14750*/  LOP3.LUT R20, R20, 0x3, RZ, 0xc0, !PT ;  /* 0x0000000314147812 */ /* 0x000fca00078ec0ff */
[----:B------:R-:W-:-:S07]  /*14760*/  IMAD.MOV.U32 R13, RZ, RZ, R20 ;  /* 0x000000ffff0d7224 */ /* 0x000fce00078e0014 */
[----:B01---5:R-:W-:Y:S05]  /*14770*/  WARPSYNC.COLLECTIVE R15, `(.L_x_1325) ;  /* 0x000000000f087348 */ /* 0x023fea0003c00000 */
[----:B------:R2:W3:Y:S02]  /*14780*/  SHFL.IDX P6, R14, R13, R12, R11 ;  /* 0x0000000c0d0e7389 */ /* 0x0004e400000c000b */
[----:B0123-5:R-:W-:Y:S01]  /*14790*/  ENDCOLLECTIVE ;  /* 0x000000000000791b */ /* 0x02ffe20003800000 */
.L_x_1325:
[----:B------:R-:W-:Y:S05]  /*147a0*/  BRA `(.L_x_1326) ;  /* 0xffffffc400087947 */ /* 0x000fea000383ffff */
.L_x_1258:
[----:B0-----:R0:W1:Y:S02]  /*147b0*/  SYNCS.PHASECHK.TRANS64.TRYWAIT P0, [R0+URZ+0x28480], R21 ;  /* 0x02848015000075a7 */ /* 0x001064000800017f */
[----:B-1----:R-:W-:Y:S05]  /*147c0*/  @!P0 NANOSLEEP.SYNCS 0x989680 ;  /* 0x009896800000895d */ /* 0x002fea0003900000 */
[----:B------:R-:W1:Y:S02]  /*147d0*/  @!P0 SYNCS.PHASECHK.TRANS64 P0, [R0+URZ+0x28480], R21 ;  /* 0x02848015000085a7 */ /* 0x000e64000800007f */
[----:B-1----:R-:W-:Y:S05]  /*147e0*/  @!P0 BRA `(.L_x_1258) ;  /* 0xfffffffc00f08947 */ /* 0x002fea000383ffff */
[----:B------:R-:W-:Y:S05]  /*147f0*/  BRA `(.L_x_1327) ;  /* 0xffffffc400c07947 */ /* 0x000fea000383ffff */
.L_x_1259:
        /* <DEDUP_REMOVED lines=8> */
.L_x_1329:
[----:B------:R-:W-:Y:S05]  /*14880*/  BSYNC B0 ;  /* 0x0000000000007941 */ /* 0x000fea0003800000 */
.L_x_1328:
[----:B------:R-:W-:Y:S01]  /*14890*/  IMAD.MOV.U32 R13, RZ, RZ, R7 ;  /* 0x000000ffff0d7224 */ /* 0x000fe200078e0007 */
[----:B------:R-:W-:Y:S01]  /*148a0*/  LOP3.LUT P1, RZ, R17, 0x100, RZ, 0xc0, !PT ;  /* 0x0000010011ff7812 */ /* 0x000fe2000782c0ff */
[----:B------:R-:W-:Y:S01]  /*148b0*/  IMAD.MOV.U32 R12, RZ, RZ, RZ ;  /* 0x000000ffff0c7224 */ /* 0x000fe200078e00ff */
[C---:B------:R-:W-:Y:S01]  /*148c0*/  ISETP.GE.AND P3, PT, R8.reuse, 0x11, PT ;  /* 0x000000110800780c */ /* 0x040fe20003f66270 */
[----:B------:R-:W-:Y:S01]  /*148d0*/  IMAD.MOV.U32 R11, RZ, RZ, 0x181f ;  /* 0x0000181fff0b7424 */ /* 0x000fe200078e00ff */
[----:B------:R-:W-:Y:S01]  /*148e0*/  ISETP.GE.AND P5, PT, R8, 0x31, PT ;  /* 0x000000310800780c */ /* 0x000fe20003fa6270 */
[----:B------:R-:W-:Y:S02]  /*148f0*/  IMAD.MOV.U32 R15, RZ, RZ, -0x1 ;  /* 0xffffffffff0f7424 */ /* 0x000fe400078e00ff */
[----:B------:R-:W-:Y:S02]  /*14900*/  IMAD.MOV.U32 R3, RZ, RZ, R14 ;  /* 0x000000ffff037224 */ /* 0x000fe400078e000e */
[----:B------:R-:W-:-:S08]  /*14910*/  IMAD.IADD R4, R16, 0x1, R4 ;  /* 0x0000000110047824 */ /* 0x000fd000078e0204 */
[----:B------:R-:W-:Y:S05]  /*14920*/  WARPSYNC.COLLECTIVE R15, `(.L_x_1330) ;  /* 0x000000000f087348 */ /* 0x000fea0003c00000 */
[----:B------:R0:W1:Y:S02]  /*14930*/  SHFL.IDX P6, R14, R13, R12, R11 ;  /* 0x0000000c0d0e7389 */ /* 0x00006400000c000b */
[----:B01----:R-:W-:Y:S01]  /*14940*/  ENDCOLLECTIVE ;  /* 0x000000000000791b */ /* 0x003fe20003800000 */
.L_x_1330:
[----:B------:R-:W-:Y:S02]  /*14950*/  IMAD.MOV.U32 R13, RZ, RZ, R9 ;  /* 0x000000ffff0d7224 */ /* 0x000fe400078e0009 */
[----:B------:R-:W-:Y:S01]  /*14960*/  IMAD.MOV.U32 R12, RZ, RZ, 0x1 ;  /* 0x00000001ff0c7424 */ /* 0x000fe200078e00ff */
[----:B------:R-:W-:-:S13]  /*14970*/  IADD3 R2, P0, R28, R14, RZ ;  /* 0x0000000e1c027210 */ /* 0x000fda0007f1e0ff */
[----:B------:R-:W-:Y:S05]  /*14980*/  WARPSYNC.COLLECTIVE R15, `(.L_x_1331) ;  /* 0x000000000f087348 */ /* 0x000fea0003c00000 */
[----:B------:R0:W1:Y:S02]  /*14990*/  SHFL.IDX P6, R14, R13, R12, R11 ;  /* 0x0000000c0d0e7389 */ /* 0x00006400000c000b */
[----:B01----:R-:W-:Y:S01]  /*149a0*/  ENDCOLLECTIVE ;  /* 0x000000000000791b */ /* 0x003fe20003800000 */
.L_x_1331:
        /* <DEDUP_REMOVED lines=13> */
.L_x_1332:
[----:B------:R-:W-:Y:S02]  /*14a80*/  IMAD.MOV.U32 R13, RZ, RZ, R9 ;  /* 0x000000ffff0d7224 */ /* 0x000fe400078e0009 */
[----:B------:R-:W-:Y:S01]  /*14a90*/  IMAD.MOV.U32 R12, RZ, RZ, 0x2 ;  /* 0x00000002ff0c7424 */ /* 0x000fe200078e00ff */
[----:B------:R-:W-:-:S13]  /*14aa0*/  IADD3 R2, P0, R28, R14, RZ ;  /* 0x0000000e1c027210 */ /* 0x000fda0007f1e0ff */
[----:B------:R-:W-:Y:S05]  /*14ab0*/  WARPSYNC.COLLECTIVE R15, `(.L_x_1333) ;  /* 0x000000000f087348 */ /* 0x000fea0003c00000 */
[----:B------:R0:W1:Y:S02]  /*14ac0*/  SHFL.IDX P6, R14, R13, R12, R11 ;  /* 0x0000000c0d0e7389 */ /* 0x00006400000c000b */
[----:B01----:R-:W-:Y:S01]  /*14ad0*/  ENDCOLLECTIVE ;  /* 0x000000000000791b */ /* 0x003fe20003800000 */
.L_x_1333:
        /* <DEDUP_REMOVED lines=13> */
.L_x_1334:
[----:B------:R-:W-:Y:S02]  /*14bb0*/  IMAD.MOV.U32 R13, RZ, RZ, R9 ;  /* 0x000000ffff0d7224 */ /* 0x000fe400078e0009 */
[----:B------:R-:W-:Y:S01]  /*14bc0*/  IMAD.MOV.U32 R12, RZ, RZ, 0x3 ;  /* 0x00000003ff0c7424 */ /* 0x000fe200078e00ff */
[----:B------:R-:W-:-:S13]  /*14bd0*/  IADD3 R2, P0, R28, R14, RZ ;  /* 0x0000000e1c027210 */ /* 0x000fda0007f1e0ff */
[----:B------:R-:W-:Y:S05]  /*14be0*/  WARPSYNC.COLLECTIVE R15, `(.L_x_1335) ;  /* 0x000000000f087348 */ /* 0x000fea0003c00000 */
[----:B------:R0:W1:Y:S02]  /*14bf0*/  SHFL.IDX P6, R14, R13, R12, R11 ;  /* 0x0000000c0d0e7389 */ /* 0x00006400000c000b */
[----:B01----:R-:W-:Y:S01]  /*14c00*/  ENDCOLLECTIVE ;  /* 0x000000000000791b */ /* 0x003fe20003800000 */
.L_x_1335:
[----:B------:R-:W-:Y:S01]  /*14c10*/  IMAD.X R3, RZ, RZ, R3, P0 ;  /* 0x000000ffff037224 */ /* 0x000fe200000e0603 */
[C---:B------:R-:W-:Y:S02]  /*14c20*/  ISETP.LT.OR P0, PT, R8.reuse, 0x21, P1 ;  /* 0x000000210800780c */ /* 0x040fe40000f01670 */
[----:B------:R-:W-:Y:S01]  /*14c30*/  ISETP.GE.AND P1, PT, R8, 0x21, PT ;  /* 0x000000210800780c */ /* 0x000fe20003f26270 */
[----:B------:R-:W-:-:S10]  /*14c40*/  IMAD.MOV.U32 R13, RZ, RZ, R7 ;  /* 0x000000ffff0d7224 */ /* 0x000fd400078e0007 */
        /* <DEDUP_REMOVED lines=9> */
.L_x_1336:
[----:B------:R-:W-:Y:S01]  /*14ce0*/  @!PT LDS RZ, [RZ] ;  /* 0x00000000fffff984 */ /* 0x000fe20000000800 */
[----:B------:R-:W-:Y:S01]  /*14cf0*/  @!PT LDS RZ, [RZ] ;  /* 0x00000000fffff984 */ /* 0x000fe20000000800 */
[----:B------:R-:W-:Y:S01]  /*14d00*/  @!PT LDS RZ, [RZ] ;  /* 0x00000000fffff984 */ /* 0x000fe20000000800 */
[----:B------:R0:W-:Y:S01]  /*14d10*/  LDGSTS.E.BYPASS.LTC128B.128 [R4+0x13000], desc[UR50][R2.64+0x80], !P0 ;  /* 0x1300008002047fae */ /* 0x0001e2000c101d72 */
[----:B------:R-:W-:Y:S05]  /*14d20*/  BRA `(.L_x_1337) ;  /* 0xffffffc400607947 */ /* 0x000fea000383ffff */
.L_x_1264:
[----:B-1----:R1:W2:Y:S02]  /*14d30*/  SYNCS.PHASECHK.TRANS64.TRYWAIT P0, [R0+URZ+0x28440], R21 ;  /* 0x02844015000075a7 */ /* 0x0022a4000800017f */
[----:B--2---:R-:W-:Y:S05]  /*14d40*/  @!P0 NANOSLEEP.SYNCS 0x989680 ;  /* 0x009896800000895d */ /* 0x004fea0003900000 */
[----:B------:R-:W2:Y:S02]  /*14d50*/  @!P0 SYNCS.PHASECHK.TRANS64 P0, [R0+URZ+0x28440], R21 ;  /* 0x02844015000085a7 */ /* 0x000ea4000800007f */
[----:B--2---:R-:W-:Y:S05]  /*14d60*/  @!P0 BRA `(.L_x_1264) ;  /* 0xfffffffc00f08947 */ /* 0x004fea000383ffff */
[----:B------:R-:W-:Y:S05]  /*14d70*/  BRA `(.L_x_1338) ;  /* 0xffffffc400c07947 */ /* 0x000fea000383ffff */
.L_x_1265:
[----:B------:R-:W-:Y:S01]  /*14d80*/  BSSY B0, `(.L_x_1339) ;  /* 0x0000008000007945 */ /* 0x000fe20003800000 */
[----:B------:R-:W-:Y:S02]  /*14d90*/  IMAD.MOV.U32 R13, RZ, RZ, R6 ;  /* 0x000000ffff0d7224 */ /* 0x000fe400078e0006 */
[----:B------:R-:W-:Y:S02]  /*14da0*/  IMAD.MOV.U32 R12, RZ, RZ, RZ ;  /* 0x000000ffff0c7224 */ /* 0x000fe400078e00ff */
[----:B------:R-:W-:Y:S02]  /*14db0*/  IMAD.MOV.U32 R11, RZ, RZ, 0x181f ;  /* 0x0000181fff0b7424 */ /* 0x000fe400078e00ff */
[----:B------:R-:W-:-:S07]  /*14dc0*/  IMAD.MOV.U32 R15, RZ, RZ, -0x1 ;  /* 0xffffffffff0f7424 */ /* 0x000fce00078e00ff */
[----:B01----:R-:W-:Y:S05]  /*14dd0*/  WARPSYNC.COLLECTIVE R15, `(.L_x_1340) ;  /* 0x000000000f087348 */ /* 0x003fea0003c00000 */
[----:B------:R2:W3:Y:S02]  /*14de0*/  SHFL.IDX P6, R14, R13, R12, R11 ;  /* 0x0000000c0d0e7389 */ /* 0x0004e400000c000b */
[----:B0123--:R-:W-:Y:S01]  /*14df0*/  ENDCOLLECTIVE ;  /* 0x000000000000791b */ /* 0x00ffe20003800000 */
.L_x_1340:
[----:B------:R-:W-:Y:S05]  /*14e00*/  BSYNC B0 ;  /* 0x0000000000007941 */ /* 0x000fea0003800000 */
.L_x_1339:
        /* <DEDUP_REMOVED lines=8> */
.L_x_1341:
[----:B------:R-:W-:Y:S02]  /*14e90*/  IMAD.MOV.U32 R13, RZ, RZ, R6 ;  /* 0x000000ffff0d7224 */ /* 0x000fe400078e0006 */
[----:B------:R-:W-:Y:S01]  /*14ea0*/  IMAD.MOV.U32 R12, RZ, RZ, 0x1 ;  /* 0x00000001ff0c7424 */ /* 0x000fe200078e00ff */
[----:B------:R-:W-:Y:S02]  /*14eb0*/  LOP3.LUT P6, RZ, R17, 0x2, RZ, 0xc0, !PT ;  /* 0x0000000211ff7812 */ /* 0x000fe400078cc0ff */
[----:B------:R-:W-:-:S05]  /*14ec0*/  @P4 IADD3 R14, P0, R28, R14, RZ ;  /* 0x0000000e1c0e4210 */ /* 0x000fca0007f1e0ff */
[----:B------:R-:W-:Y:S02]  /*14ed0*/  @P4 IMAD.X R3, RZ, RZ, R2, P0 ;  /* 0x000000ffff034224 */ /* 0x000fe400000e0602 */
[----:B------:R-:W-:-:S05]  /*14ee0*/  @P4 IMAD.MOV.U32 R2, RZ, RZ, R14 ;  /* 0x000000ffff024224 */ /* 0x000fca00078e000e */
[----:B------:R-:W-:Y:S01]  /*14ef0*/  @!PT LDS RZ, [RZ] ;  /* 0x00000000fffff984 */ /* 0x000fe20000000800 */
[----:B------:R-:W-:Y:S01]  /*14f00*/  @!PT LDS RZ, [RZ] ;  /* 0x00000000fffff984 */ /* 0x000fe20000000800 */
[----:B------:R-:W-:Y:S01]  /*14f10*/  @!PT LDS RZ, [RZ] ;  /* 0x00000000fffff984 */ /* 0x000fe20000000800 */
[----:B------:R0:W-:Y:S02]  /*14f20*/  @P4 LDGSTS.E.BYPASS.LTC128B.128 [R4+0x20000], desc[UR50][R2.64], !P6 ;  /* 0x2000000002044fae */ /* 0x0001e4000f101d72 */
[----:B0-----:R-:W-:Y:S05]  /*14f30*/  WARPSYNC.COLLECTIVE R15, `(.L_x_1342) ;  /* 0x000000000f087348 */ /* 0x001fea0003c00000 */
[----:B------:R1:W2:Y:S02]  /*14f40*/  SHFL.IDX P6, R14, R13, R12, R11 ;  /* 0x0000000c0d0e7389 */ /* 0x0002a400000c000b */
[----:B012---:R-:W-:Y:S01]  /*14f50*/  ENDCOLLECTIVE ;  /* 0x000000000000791b */ /* 0x007fe20003800000 */
.L_x_1342:
[----:B------:R-:W-:Y:S01]  /*14f60*/  @!PT LDS RZ, [RZ] ;  /* 0x00000000fffff984 */ /* 0x000fe20000000800 */
[----:B------:R-:W-:Y:S01]  /*14f70*/  @!PT LDS RZ, [RZ] ;  /* 0x00000000fffff984 */ /* 0x000fe20000000800 */
[----:B------:R-:W-:Y:S01]  /*14f80*/  @!PT LDS RZ, [RZ] ;  /* 0x00000000fffff984 */ /* 0x000fe20000000800 */
[----:B------:R0:W-:Y:S01]  /*14f90*/  @P4 LDGSTS.E.BYPASS.LTC128B.128 [R4+0x22000], desc[UR50][R2.64+0x80], !P2 ;  /* 0x2200008002044fae */ /* 0x0001e2000d101d72 */
[----:B------:R-:W-:Y:S01]  /*14fa0*/  LOP3.LUT P4, RZ, R17, 0x2, RZ, 0xc0, !PT ;  /* 0x0000000211ff7812 */ /* 0x000fe2000788c0ff */
[----:B------:R-:W-:Y:S02]  /*14fb0*/  IMAD.MOV.U32 R13, RZ, RZ, R5 ;  /* 0x000000ffff0d7224 */ /* 0x000fe400078e0005 */
[----:B------:R-:W-:-:S10]  /*14fc0*/  IMAD.MOV.U32 R7, RZ, RZ, R14 ;  /* 0x000000ffff077224 */ /* 0x000fd400078e000e */
[----:B0-----:R-:W-:Y:S05]  /*14fd0*/  WARPSYNC.COLLECTIVE R15, `(.L_x_1343) ;  /* 0x000000000f087348 */ /* 0x001fea0003c00000 */
[----:B------:R1:W2:Y:S02]  /*14fe0*/  SHFL.IDX P6, R14, R13, R12, R11 ;  /* 0x0000000c0d0e7389 */ /* 0x0002a400000c000b */
[----:B012---:R-:W-:Y:S01]  /*14ff0*/  ENDCOLLECTIVE ;  /* 0x000000000000791b */ /* 0x007fe20003800000 */
.L_x_1343:
[----:B------:R-:W-:Y:S02]  /*15000*/  IMAD.MOV.U32 R13, RZ, RZ, R6 ;  /* 0x000000ffff0d7224 */ /* 0x000fe400078e0006 */
[----:B------:R-:W-:Y:S01]  /*15010*/  IMAD.MOV.U32 R12, RZ, RZ, 0x2 ;  /* 0x00000002ff0c7424 */ /* 0x000fe200078e00ff */
[----:B------:R-:W-:-:S05]  /*15020*/  @P3 IADD3 R14, P0, R28, R14, RZ ;  /* 0x0000000e1c0e3210 */ /* 0x000fca0007f1e0ff */
[----:B------:R-:W-:-:S08]  /*15030*/  @P3 IMAD.MOV.U32 R2, RZ, RZ, R14 ;  /* 0x000000ffff023224 */ /* 0x000fd000078e000e */
[----:B------:R-:W-:Y:S05]  /*15040*/  WARPSYNC.COLLECTIVE R15, `(.L_x_1344) ;  /* 0x000000000f087348 */ /* 0x000fea0003c00000 */
[----:B------:R0:W1:Y:S02]  /*15050*/  SHFL.IDX P6, R14, R13, R12, R11 ;  /* 0x0000000c0d0e7389 */ /* 0x00006400000c000b */
[----:B01----:R-:W-:Y:S01]  /*15060*/  ENDCOLLECTIVE ;  /* 0x000000000000791b */ /* 0x003fe20003800000 */
.L_x_1344:
[----:B------:R-:W-:-:S04]  /*15070*/  @P3 IMAD.X R7, RZ, RZ, R7, P0 ;  /* 0x000000ffff073224 */ /* 0x000fc800000e0607 */
[----:B------:R-:W-:-:S05]  /*15080*/  @P3 IMAD.MOV.U32 R3, RZ, RZ, R7 ;  /* 0x000000ffff033224 */ /* 0x000fca00078e0007 */
[----:B------:R-:W-:Y:S01]  /*15090*/  @!PT LDS RZ, [RZ] ;  /* 0x00000000fffff984 */ /* 0x000fe20000000800 */
[----:B------:R-:W-:Y:S01]  /*150a0*/  @!PT LDS RZ, [RZ] ;  /* 0x00000000fffff984 */ /* 0x000fe20000000800 */
[----:B------:R-:W-:Y:S01]  /*150b0*/  @!PT LDS RZ, [RZ] ;  /* 0x00000000fffff984 */ /* 0x000fe20000000800 */
[----:B------:R0:W-:Y:S01]  /*150c0*/  @P3 LDGSTS.E.BYPASS.LTC128B.128 [R4+0x20800], desc[UR50][R2.64], !P4 ;  /* 0x2080000002043fae */ /* 0x0001e2000e101d72 */
[----:B------:R-:W-:-:S03]  /*150d0*/  IMAD.MOV.U32 R13, RZ, RZ, R5 ;  /* 0x000000ffff0d7224 */ /* 0x000fc600078e0005 */
[----:B------:R0:W-:Y:S01]  /*150e0*/  @P3 LDGSTS.E.BYPASS.LTC128B.128 [R4+0x22800], desc[UR50][R2.64+0x80], !P2 ;  /* 0x2280008002043fae */ /* 0x0001e2000d101d72 */
[----:B------:R-:W-:-:S07]  /*150f0*/  IMAD.MOV.U32 R7, RZ, RZ, R14 ;  /* 0x000000ffff077224 */ /* 0x000fce00078e000e */
[----:B0-----:R-:W-:Y:S05]  /*15100*/  WARPSYNC.COLLECTIVE R15, `(.L_x_1345) ;  /* 0x000000000f087348 */ /* 0x001fea0003c00000 */
[----:B------:R1:W2:Y:S02]  /*15110*/  SHFL.IDX P6, R14, R13, R12, R11 ;  /* 0x0000000c0d0e7389 */ /* 0x0002a400000c000b */
[----:B012---:R-:W-:Y:S01]  /*15120*/  ENDCOLLECTIVE ;  /* 0x000000000000791b */ /* 0x007fe20003800000 */
.L_x_1345:
[----:B------:R-:W-:Y:S02]  /*15130*/  IMAD.MOV.U32 R13, RZ, RZ, R6 ;  /* 0x000000ffff0d7224 */ /* 0x000fe400078e0006 */
[----:B------:R-:W-:Y:S01]  /*15140*/  IMAD.MOV.U32 R12, RZ, RZ, 0x3 ;  /* 0x00000003ff0c7424 */ /* 0x000fe200078e00ff */
[----:B------:R-:W-:-:S05]  /*15150*/  @P1 IADD3 R14, P0, R28, R14, RZ ;  /* 0x0000000e1c0e1210 */ /* 0x000fca0007f1e0ff */
[----:B------:R-:W-:-:S08]  /*15160*/  @P1 IMAD.MOV.U32 R2, RZ, RZ, R14 ;  /* 0x000000ffff021224 */ /* 0x000fd000078e000e */
[----:B------:R-:W-:Y:S05]  /*15170*/  WARPSYNC.COLLECTIVE R15, `(.L_x_1346) ;  /* 0x000000000f087348 */ /* 0x000fea0003c00000 */
[----:B------:R0:W1:Y:S02]  /*15180*/  SHFL.IDX P6, R14, R13, R12, R11 ;  /* 0x0000000c0d0e7389 */ /* 0x00006400000c000b */
[----:B01----:R-:W-:Y:S01]  /*15190*/  ENDCOLLECTIVE ;  /* 0x000000000000791b */ /* 0x003fe20003800000 */
.L_x_1346:
        /* <DEDUP_REMOVED lines=12> */
.L_x_1347:
[----:B------:R-:W-:Y:S05]  /*15260*/  BRA `(.L_x_1348) ;  /* 0xffffffc400407947 */ /* 0x000fea000383ffff */
.L_x_1270:
[----:B------:R-:W-:Y:S02]  /*15270*/  IMAD.MOV.U32 R13, RZ, RZ, R5 ;  /* 0x000000ffff0d7224 */ /* 0x000fe400078e0005 */
[----:B------:R-:W-:Y:S02]  /*15280*/  IMAD.MOV.U32 R12, RZ, RZ, RZ ;  /* 0x000000ffff0c7224 */ /* 0x000fe400078e00ff */
[----:B------:R-:W-:Y:S02]  /*15290*/  IMAD.MOV.U32 R11, RZ, RZ, 0x181f ;  /* 0x0000181fff0b7424 */ /* 0x000fe400078e00ff */
[----:B------:R-:W-:Y:S02]  /*152a0*/  IMAD.MOV.U32 R15, RZ, RZ, -0x1 ;  /* 0xffffffffff0f7424 */ /* 0x000fe400078e00ff */
[----:B------:R-:W-:-:S07]  /*152b0*/  VIADD R4, R10, UR43 ;  /* 0x0000002b0a047c36 */ /* 0x000fce0008000000 */
[----:B-----5:R-:W-:Y:S05]  /*152c0*/  WARPSYNC.COLLECTIVE R15, `(.L_x_1349) ;  /* 0x000000000f087348 */ /* 0x020fea0003c00000 */
[----:B------:R0:W1:Y:S02]  /*152d0*/  SHFL.IDX P6, R14, R13, R12, R11 ;  /* 0x0000000c0d0e7389 */ /* 0x00006400000c000b */
[----:B01---5:R-:W-:Y:S01]  /*152e0*/  ENDCOLLECTIVE ;  /* 0x000000000000791b */ /* 0x023fe20003800000 */
.L_x_1349:
[C---:B------:R-:W-:Y:S01]  /*152f0*/  VIADD R6, R4.reuse, 0x10 ;  /* 0x0000001004067836 */ /* 0x040fe20000000000 */
[----:B------:R-:W-:Y:S01]  /*15300*/  ISETP.GE.AND P1, PT, R4, UR41, PT ;  /* 0x0000002904007c0c */ /* 0x000fe2000bf26270 */
[----:B------:R-:W-:Y:S02]  /*15310*/  IMAD.MOV.U32 R13, RZ, RZ, R0 ;  /* 0x000000ffff0d7224 */ /* 0x000fe400078e0000 */
[----:B------:R-:W-:-:S10]  /*15320*/  IMAD.MOV.U32 R2, RZ, RZ, R14 ;  /* 0x000000ffff027224 */ /* 0x000fd400078e000e */
[----:B------:R-:W-:Y:S05]  /*15330*/  WARPSYNC.COLLECTIVE R15, `(.L_x_1350) ;  /* 0x000000000f087348 */ /* 0x000fea0003c00000 */
[----:B------:R0:W1:Y:S02]  /*15340*/  SHFL.IDX P6, R14, R13, R12, R11 ;  /* 0x0000000c0d0e7389 */ /* 0x00006400000c000b */
[----:B01----:R-:W-:Y:S01]  /*15350*/  ENDCOLLECTIVE ;  /* 0x000000000000791b */ /* 0x003fe20003800000 */
.L_x_1350:
        /* <DEDUP_REMOVED lines=8> */
.L_x_1351:
        /* <DEDUP_REMOVED lines=11> */
.L_x_1352:
[----:B------:R-:W-:Y:S02]  /*15490*/  IMAD.MOV.U32 R13, RZ, RZ, R5 ;  /* 0x000000ffff0d7224 */ /* 0x000fe400078e0005 */
[----:B------:R-:W-:Y:S01]  /*154a0*/  IMAD.MOV.U32 R12, RZ, RZ, 0x2 ;  /* 0x00000002ff0c7424 */ /* 0x000fe200078e00ff */
[----:B------:R-:W-:-:S05]  /*154b0*/  @!P1 IADD3 R14, P0, R28, R14, RZ ;  /* 0x0000000e1c0e9210 */ /* 0x000fca0007f1e0ff */
[----:B------:R-:W-:-:S08]  /*154c0*/  @!P1 IMAD.MOV.U32 R2, RZ, RZ, R14 ;  /* 0x000000ffff029224 */ /* 0x000fd000078e000e */
[----:B------:R-:W-:Y:S05]  /*154d0*/  WARPSYNC.COLLECTIVE R15, `(.L_x_1353) ;  /* 0x000000000f087348 */ /* 0x000fea0003c00000 */
[----:B------:R0:W1:Y:S02]  /*154e0*/  SHFL.IDX P6, R14, R13, R12, R11 ;  /* 0x0000000c0d0e7389 */ /* 0x00006400000c000b */
[----:B01----:R-:W-:Y:S01]  /*154f0*/  ENDCOLLECTIVE ;  /* 0x000000000000791b */ /* 0x003fe20003800000 */
.L_x_1353:
        /* <DEDUP_REMOVED lines=14> */
.L_x_1354:
[----:B------:R-:W-:Y:S02]  /*155e0*/  IMAD.MOV.U32 R13, RZ, RZ, R5 ;  /* 0x000000ffff0d7224 */ /* 0x000fe400078e0005 */
[----:B------:R-:W-:Y:S01]  /*155f0*/  IMAD.MOV.U32 R12, RZ, RZ, 0x3 ;  /* 0x00000003ff0c7424 */ /* 0x000fe200078e00ff */
[----:B------:R-:W-:-:S05]  /*15600*/  @!P1 IADD3 R14, P0, R28, R14, RZ ;  /* 0x0000000e1c0e9210 */ /* 0x000fca0007f1e0ff */
[----:B------:R-:W-:-:S08]  /*15610*/  @!P1 IMAD.MOV.U32 R2, RZ, RZ, R14 ;  /* 0x000000ffff029224 */ /* 0x000fd000078e000e */
[----:B------:R-:W-:Y:S05]  /*15620*/  WARPSYNC.COLLECTIVE R15, `(.L_x_1355) ;  /* 0x000000000f087348 */ /* 0x000fea0003c00000 */
[----:B------:R0:W1:Y:S02]  /*15630*/  SHFL.IDX P6, R14, R13, R12, R11 ;  /* 0x0000000c0d0e7389 */ /* 0x00006400000c000b */
[----:B01----:R-:W-:Y:S01]  /*15640*/  ENDCOLLECTIVE ;  /* 0x000000000000791b */ /* 0x003fe20003800000 */
.L_x_1355:
        /* <DEDUP_REMOVED lines=14> */
.L_x_1356:
[----:B------:R-:W-:Y:S02]  /*15730*/  IMAD.MOV.U32 R13, RZ, RZ, R5 ;  /* 0x000000ffff0d7224 */ /* 0x000fe400078e0005 */
[----:B------:R-:W-:Y:S01]  /*15740*/  IMAD.MOV.U32 R12, RZ, RZ, 0x4 ;  /* 0x00000004ff0c7424 */ /* 0x000fe200078e00ff */
[----:B------:R-:W-:-:S05]  /*15750*/  @!P1 IADD3 R14, P0, R28, R14, RZ ;  /* 0x0000000e1c0e9210 */ /* 0x000fca0007f1e0ff */
[----:B------:R-:W-:-:S08]  /*15760*/  @!P1 IMAD.MOV.U32 R2, RZ, RZ, R14 ;  /* 0x000000ffff029224 */ /* 0x000fd000078e000e */
[----:B------:R-:W-:Y:S05]  /*15770*/  WARPSYNC.COLLECTIVE R15, `(.L_x_1357) ;  /* 0x000000000f087348 */ /* 0x000fea0003c00000 */
[----:B------:R0:W1:Y:S02]  /*15780*/  SHFL.IDX P6, R14, R13, R12, R11 ;  /* 0x0000000c0d0e7389 */ /* 0x00006400000c000b */
[----:B01----:R-:W-:Y:S01]  /*15790*/  ENDCOLLECTIVE ;  /* 0x000000000000791b */ /* 0x003fe20003800000 */
.L_x_1357:
        /* <DEDUP_REMOVED lines=14> */
.L_x_1358:
[----:B------:R-:W-:Y:S02]  /*15880*/  IMAD.MOV.U32 R13, RZ, RZ, R5 ;  /* 0x000000ffff0d7224 */ /* 0x000fe400078e0005 */
[----:B------:R-:W-:Y:S01]  /*15890*/  IMAD.MOV.U32 R12, RZ, RZ, 0x5 ;  /* 0x00000005ff0c7424 */ /* 0x000fe200078e00ff */
[----:B------:R-:W-:-:S05]  /*158a0*/  @!P1 IADD3 R14, P0, R28, R14, RZ ;  /* 0x0000000e1c0e9210 */ /* 0x000fca0007f1e0ff */
[----:B------:R-:W-:-:S08]  /*158b0*/  @!P1 IMAD.MOV.U32 R2, RZ, RZ, R14 ;  /* 0x000000ffff029224 */ /* 0x000fd000078e000e */
[----:B------:R-:W-:Y:S05]  /*158c0*/  WARPSYNC.COLLECTIVE R15, `(.L_x_1359) ;  /* 0x000000000f087348 */ /* 0x000fea0003c00000 */
[----:B------:R0:W1:Y:S02]  /*158d0*/  SHFL.IDX P6, R14, R13, R12, R11 ;  /* 0x0000000c0d0e7389 */ /* 0x00006400000c000b */
[----:B01----:R-:W-:Y:S01]  /*158e0*/  ENDCOLLECTIVE ;  /* 0x000000000000791b */ /* 0x003fe20003800000 */
.L_x_1359:
        /* <DEDUP_REMOVED lines=14> */
.L_x_1360:
[----:B------:R-:W-:Y:S02]  /*159d0*/  IMAD.MOV.U32 R13, RZ, RZ, R5 ;  /* 0x000000ffff0d7224 */ /* 0x000fe400078e0005 */
[----:B------:R-:W-:Y:S01]  /*159e0*/  IMAD.MOV.U32 R12, RZ, RZ, 0x6 ;  /* 0x00000006ff0c7424 */ /* 0x000fe200078e00ff */
[----:B------:R-:W-:-:S05]  /*159f0*/  @!P1 IADD3 R14, P0, R28, R14, RZ ;  /* 0x0000000e1c0e9210 */ /* 0x000fca0007f1e0ff */
[----:B------:R-:W-:-:S08]  /*15a00*/  @!P1 IMAD.MOV.U32 R2, RZ, RZ, R14 ;  /* 0x000000ffff029224 */ /* 0x000fd000078e000e */
[----:B------:R-:W-:Y:S05]  /*15a10*/  WARPSYNC.COLLECTIVE R15, `(.L_x_1361) ;  /* 0x000000000f087348 */ /* 0x000fea0003c00000 */
[----:B------:R0:W1:Y:S02]  /*15a20*/  SHFL.IDX P6, R14, R13, R12, R11 ;  /* 0x0000000c0d0e7389 */ /* 0x00006400000c000b */
[----:B01----:R-:W-:Y:S01]  /*15a30*/  ENDCOLLECTIVE ;  /* 0x000000000000791b */ /* 0x003fe20003800000 */
.L_x_1361:
        /* <DEDUP_REMOVED lines=14> */
.L_x_1362:
[----:B------:R-:W-:Y:S02]  /*15b20*/  IMAD.MOV.U32 R13, RZ, RZ, R5 ;  /* 0x000000ffff0d7224 */ /* 0x000fe400078e0005 */
[----:B------:R-:W-:Y:S01]  /*15b30*/  IMAD.MOV.U32 R12, RZ, RZ, 0x7 ;  /* 0x00000007ff0c7424 */ /* 0x000fe200078e00ff */
[----:B------:R-:W-:-:S05]  /*15b40*/  @!P1 IADD3 R14, P0, R28, R14, RZ ;  /* 0x0000000e1c0e9210 */ /* 0x000fca0007f1e0ff */
[----:B------:R-:W-:-:S08]  /*15b50*/  @!P1 IMAD.MOV.U32 R2, RZ, RZ, R14 ;  /* 0x000000ffff029224 */ /* 0x000fd000078e000e */
[----:B------:R-:W-:Y:S05]  /*15b60*/  WARPSYNC.COLLECTIVE R15, `(.L_x_1363) ;  /* 0x000000000f087348 */ /* 0x000fea0003c00000 */
[----:B------:R0:W1:Y:S02]  /*15b70*/  SHFL.IDX P6, R14, R13, R12, R11 ;  /* 0x0000000c0d0e7389 */ /* 0x00006400000c000b */
[----:B01----:R-:W-:Y:S01]  /*15b80*/  ENDCOLLECTIVE ;  /* 0x000000000000791b */ /* 0x003fe20003800000 */
.L_x_1363:
        /* <DEDUP_REMOVED lines=12> */
.L_x_1364:
[----:B------:R-:W-:Y:S05]  /*15c50*/  BRA `(.L_x_1365) ;  /* 0xffffffc4006c7947 */ /* 0x000fea000383ffff */
.L_x_1273:
[----:B0-----:R0:W1:Y:S02]  /*15c60*/  SYNCS.PHASECHK.TRANS64.TRYWAIT P0, [R16+URZ+0x28420], R3 ;  /* 0x02842003100075a7 */ /* 0x001064000800017f */
[----:B-1----:R-:W-:Y:S05]  /*15c70*/  @!P0 NANOSLEEP.SYNCS 0x989680 ;  /* 0x009896800000895d */ /* 0x002fea0003900000 */
[----:B------:R-:W1:Y:S02]  /*15c80*/  @!P0 SYNCS.PHASECHK.TRANS64 P0, [R16+URZ+0x28420], R3 ;  /* 0x02842003100085a7 */ /* 0x000e64000800007f */
[----:B-1----:R-:W-:Y:S05]  /*15c90*/  @!P0 BRA `(.L_x_1273) ;  /* 0xfffffffc00f08947 */ /* 0x002fea000383ffff */
[----:B------:R-:W-:Y:S05]  /*15ca0*/  BRA `(.L_x_1366) ;  /* 0xffffffc400cc7947 */ /* 0x000fea000383ffff */
.L_x_1277:
[----:B-1----:R1:W2:Y:S02]  /*15cb0*/  SYNCS.PHASECHK.TRANS64.TRYWAIT P0, [R0+URZ+0x28480], R20 ;  /* 0x02848014000075a7 */ /* 0x0022a4000800017f */
[----:B--2---:R-:W-:Y:S05]  /*15cc0*/  @!P0 NANOSLEEP.SYNCS 0x989680 ;  /* 0x009896800000895d */ /* 0x004fea0003900000 */
[----:B------:R-:W2:Y:S02]  /*15cd0*/  @!P0 SYNCS.PHASECHK.TRANS64 P0, [R0+URZ+0x28480], R20 ;  /* 0x02848014000085a7 */ /* 0x000ea4000800007f */
[----:B--2---:R-:W-:Y:S05]  /*15ce0*/  @!P0 BRA `(.L_x_1277) ;  /* 0xfffffffc00f08947 */ /* 0x004fea000383ffff */
[----:B------:R-:W-:Y:S05]  /*15cf0*/  BRA `(.L_x_1367) ;  /* 0xffffffc8009c7947 */ /* 0x000fea000383ffff */
.L_x_1278:
[----:B------:R-:W-:Y:S01]  /*15d00*/  BSSY B0, `(.L_x_1368) ;  /* 0x0000008000007945 */ /* 0x000fe20003800000 */
[----:B------:R-:W-:Y:S02]  /*15d10*/  IMAD.MOV.U32 R13, RZ, RZ, R22 ;  /* 0x000000ffff0d7224 */ /* 0x000fe400078e0016 */
[----:B------:R-:W-:Y:S02]  /*15d20*/  IMAD.MOV.U32 R12, RZ, RZ, RZ ;  /* 0x000000ffff0c7224 */ /* 0x000fe400078e00ff */
[----:B------:R-:W-:Y:S02]  /*15d30*/  IMAD.MOV.U32 R11, RZ, RZ, 0x181f ;  /* 0x0000181fff0b7424 */ /* 0x000fe400078e00ff */
[----:B------:R-:W-:-:S07]  /*15d40*/  IMAD.MOV.U32 R15, RZ, RZ, -0x1 ;  /* 0xffffffffff0f7424 */ /* 0x000fce00078e00ff */
[----:B-1----:R-:W-:Y:S05]  /*15d50*/  WARPSYNC.COLLECTIVE R15, `(.L_x_1369) ;  /* 0x000000000f087348 */ /* 0x002fea0003c00000 */
[----:B------:R0:W2:Y:S02]  /*15d60*/  SHFL.IDX P6, R14, R13, R12, R11 ;  /* 0x0000000c0d0e7389 */ /* 0x0000a400000c000b */
[----:B012---:R-:W-:Y:S01]  /*15d70*/  ENDCOLLECTIVE ;  /* 0x000000000000791b */ /* 0x007fe20003800000 */
.L_x_1369:
[----:B------:R-:W-:Y:S05]  /*15d80*/  BSYNC B0 ;  /* 0x0000000000007941 */ /* 0x000fea0003800000 */
.L_x_1368:
        /* <DEDUP_REMOVED lines=9> */
.L_x_1370:
[----:B------:R-:W-:Y:S02]  /*15e20*/  IMAD.MOV.U32 R13, RZ, RZ, R22 ;  /* 0x000000ffff0d7224 */ /* 0x000fe400078e0016 */
[----:B------:R-:W-:Y:S02]  /*15e30*/  IMAD.MOV.U32 R12, RZ, RZ, 0x1 ;  /* 0x00000001ff0c7424 */ /* 0x000fe400078e00ff */
[----:B------:R-:W-:-:S07]  /*15e40*/  IMAD.MOV.U32 R2, RZ, RZ, R14 ;  /* 0x000000ffff027224 */ /* 0x000fce00078e000e */
[----:B------:R-:W-:Y:S05]  /*15e50*/  WARPSYNC.COLLECTIVE R15, `(.L_x_1371) ;  /* 0x000000000f087348 */ /* 0x000fea0003c00000 */
[----:B------:R0:W1:Y:S02]  /*15e60*/  SHFL.IDX P6, R14, R13, R12, R11 ;  /* 0x0000000c0d0e7389 */ /* 0x00006400000c000b */
[----:B01----:R-:W-:Y:S01]  /*15e70*/  ENDCOLLECTIVE ;  /* 0x000000000000791b */ /* 0x003fe20003800000 */
.L_x_1371:
        /* <DEDUP_REMOVED lines=12> */
.L_x_1372:
[----:B------:R-:W-:Y:S02]  /*15f40*/  IMAD.MOV.U32 R13, RZ, RZ, R22 ;  /* 0x000000ffff0d7224 */ /* 0x000fe400078e0016 */
[----:B------:R-:W-:Y:S02]  /*15f50*/  IMAD.MOV.U32 R12, RZ, RZ, 0x2 ;  /* 0x00000002ff0c7424 */ /* 0x000fe400078e00ff */
[----:B------:R-:W-:-:S07]  /*15f60*/  IMAD.MOV.U32 R2, RZ, RZ, R14 ;  /* 0x000000ffff027224 */ /* 0x000fce00078e000e */
[----:B------:R-:W-:Y:S05]  /*15f70*/  WARPSYNC.COLLECTIVE R15, `(.L_x_1373) ;  /* 0x000000000f087348 */ /* 0x000fea0003c00000 */
[----:B------:R0:W1:Y:S02]  /*15f80*/  SHFL.IDX P6, R14, R13, R12, R11 ;  /* 0x0000000c0d0e7389 */ /* 0x00006400000c000b */
[----:B01----:R-:W-:Y:S01]  /*15f90*/  ENDCOLLECTIVE ;  /* 0x000000000000791b */ /* 0x003fe20003800000 */
.L_x_1373:
        /* <DEDUP_REMOVED lines=12> */
.L_x_1374:
[----:B------:R-:W-:Y:S02]  /*16060*/  IMAD.MOV.U32 R13, RZ, RZ, R22 ;  /* 0x000000ffff0d7224 */ /* 0x000fe400078e0016 */
[----:B------:R-:W-:Y:S02]  /*16070*/  IMAD.MOV.U32 R12, RZ, RZ, 0x3 ;  /* 0x00000003ff0c7424 */ /* 0x000fe400078e00ff */
[----:B------:R-:W-:-:S07]  /*16080*/  IMAD.MOV.U32 R2, RZ, RZ, R14 ;  /* 0x000000ffff027224 */ /* 0x000fce00078e000e */
[----:B------:R-:W-:Y:S05]  /*16090*/  WARPSYNC.COLLECTIVE R15, `(.L_x_1375) ;  /* 0x000000000f087348 */ /* 0x000fea0003c00000 */
[----:B------:R0:W1:Y:S02]  /*160a0*/  SHFL.IDX P6, R14, R13, R12, R11 ;  /* 0x0000000c0d0e7389 */ /* 0x00006400000c000b */
[----:B01----:R-:W-:Y:S01]  /*160b0*/  ENDCOLLECTIVE ;  /* 0x000000000000791b */ /* 0x003fe20003800000 */
.L_x_1375:
        /* <DEDUP_REMOVED lines=12> */
.L_x_1376:
[----:B------:R-:W-:Y:S01]  /*16180*/  IMAD.MOV.U32 R2, RZ, RZ, R14 ;  /* 0x000000ffff027224 */ /* 0x000fe200078e000e */
[----:B------:R-:W-:Y:S06]  /*16190*/  BRA `(.L_x_1377) ;  /* 0xffffffc8002c7947 */ /* 0x000fec000383ffff */
.L_x_1283:
[----:B---3--:R3:W4:Y:S02]  /*161a0*/  SYNCS.PHASECHK.TRANS64.TRYWAIT P0, [R0+URZ+0x28440], R20 ;  /* 0x02844014000075a7 */ /* 0x008724000800017f */
[----:B----4-:R-:W-:Y:S05]  /*161b0*/  @!P0 NANOSLEEP.SYNCS 0x989680 ;  /* 0x009896800000895d */ /* 0x010fea0003900000 */
[----:B------:R-:W4:Y:S02]  /*161c0*/  @!P0 SYNCS.PHASECHK.TRANS64 P0, [R0+URZ+0x28440], R20 ;  /* 0x02844014000085a7 */ /* 0x000f24000800007f */
[----:B----4-:R-:W-:Y:S05]  /*161d0*/  @!P0 BRA `(.L_x_1283) ;  /* 0xfffffffc00f08947 */ /* 0x010fea000383ffff */
[----:B------:R-:W-:Y:S05]  /*161e0*/  BRA `(.L_x_1378) ;  /* 0xffffffc800807947 */ /* 0x000fea000383ffff */
.L_x_1284:
[----:B------:R-:W-:Y:S01]  /*161f0*/  BSSY B0, `(.L_x_1379) ;  /* 0x0000008000007945 */ /* 0x000fe20003800000 */
[----:B------:R-:W-:Y:S02]  /*16200*/  IMAD.MOV.U32 R13, RZ, RZ, R10 ;  /* 0x000000ffff0d7224 */ /* 0x000fe400078e000a */
[----:B------:R-:W-:Y:S02]  /*16210*/  IMAD.MOV.U32 R12, RZ, RZ, RZ ;  /* 0x000000ffff0c7224 */ /* 0x000fe400078e00ff */
[----:B------:R-:W-:Y:S02]  /*16220*/  IMAD.MOV.U32 R11, RZ, RZ, 0x181f ;  /* 0x0000181fff0b7424 */ /* 0x000fe400078e00ff */
[----:B------:R-:W-:-:S07]  /*16230*/  IMAD.MOV.U32 R15, RZ, RZ, -0x1 ;  /* 0xffffffffff0f7424 */ /* 0x000fce00078e00ff */
[----:B0123--:R-:W-:Y:S05]  /*16240*/  WARPSYNC.COLLECTIVE R15, `(.L_x_1380) ;  /* 0x000000000f087348 */ /* 0x00ffea0003c00000 */
[----:B------:R4:W0:Y:S02]  /*16250*/  SHFL.IDX P6, R14, R13, R12, R11 ;  /* 0x0000000c0d0e7389 */ /* 0x00082400000c000b */
[----:B01234-:R-:W-:Y:S01]  /*16260*/  ENDCOLLECTIVE ;  /* 0x000000000000791b */ /* 0x01ffe20003800000 */
.L_x_1380:
[----:B------:R-:W-:Y:S05]  /*16270*/  BSYNC B0 ;  /* 0x0000000000007941 */ /* 0x000fea0003800000 */
.L_x_1379:
        /* <DEDUP_REMOVED lines=8> */
.L_x_1381:
[----:B------:R-:W-:Y:S02]  /*16300*/  IMAD.MOV.U32 R13, RZ, RZ, R10 ;  /* 0x000000ffff0d7224 */ /* 0x000fe400078e000a */
[----:B------:R-:W-:Y:S01]  /*16310*/  IMAD.MOV.U32 R12, RZ, RZ, 0x1 ;  /* 0x00000001ff0c7424 */ /* 0x000fe200078e00ff */
[----:B------:R-:W-:-:S13]  /*16320*/  IADD3 R2, P0, R28, R14, RZ ;  /* 0x0000000e1c027210 */ /* 0x000fda0007f1e0ff */
[----:B------:R-:W-:Y:S05]  /*16330*/  WARPSYNC.COLLECTIVE R15, `(.L_x_1382) ;  /* 0x000000000f087348 */ /* 0x000fea0003c00000 */
[----:B------:R0:W1:Y:S02]  /*16340*/  SHFL.IDX P6, R14, R13, R12, R11 ;  /* 0x0000000c0d0e7389 */ /* 0x00006400000c000b */
[----:B01----:R-:W-:Y:S01]  /*16350*/  ENDCOLLECTIVE ;  /* 0x000000000000791b */ /* 0x003fe20003800000 */
.L_x_1382:
        /* <DEDUP_REMOVED lines=11> */
.L_x_1383:
[----:B------:R-:W-:Y:S02]  /*16410*/  IMAD.MOV.U32 R13, RZ, RZ, R10 ;  /* 0x000000ffff0d7224 */ /* 0x000fe400078e000a */
[----:B------:R-:W-:Y:S01]  /*16420*/  IMAD.MOV.U32 R12, RZ, RZ, 0x2 ;  /* 0x00000002ff0c7424 */ /* 0x000fe200078e00ff */
[----:B------:R-:W-:-:S13]  /*16430*/  IADD3 R2, P0, R28, R14, RZ ;  /* 0x0000000e1c027210 */ /* 0x000fda0007f1e0ff */
[----:B------:R-:W-:Y:S05]  /*16440*/  WARPSYNC.COLLECTIVE R15, `(.L_x_1384) ;  /* 0x000000000f087348 */ /* 0x000fea0003c00000 */
[----:B------:R0:W1:Y:S02]  /*16450*/  SHFL.IDX P6, R14, R13, R12, R11 ;  /* 0x0000000c0d0e7389 */ /* 0x00006400000c000b */
[----:B01----:R-:W-:Y:S01]  /*16460*/  ENDCOLLECTIVE ;  /* 0x000000000000791b */ /* 0x003fe20003800000 */
.L_x_1384:
        /* <DEDUP_REMOVED lines=11> */
.L_x_1385:
[----:B------:R-:W-:Y:S02]  /*16520*/  IMAD.MOV.U32 R13, RZ, RZ, R10 ;  /* 0x000000ffff0d7224 */ /* 0x000fe400078e000a */
[----:B------:R-:W-:Y:S01]  /*16530*/  IMAD.MOV.U32 R12, RZ, RZ, 0x3 ;  /* 0x00000003ff0c7424 */ /* 0x000fe200078e00ff */
[----:B------:R-:W-:-:S13]  /*16540*/  IADD3 R2, P0, R28, R14, RZ ;  /* 0x0000000e1c027210 */ /* 0x000fda0007f1e0ff */
[----:B------:R-:W-:Y:S05]  /*16550*/  WARPSYNC.COLLECTIVE R15, `(.L_x_1386) ;  /* 0x000000000f087348 */ /* 0x000fea0003c00000 */
[----:B------:R0:W1:Y:S02]  /*16560*/  SHFL.IDX P6, R14, R13, R12, R11 ;  /* 0x0000000c0d0e7389 */ /* 0x00006400000c000b */
[----:B01----:R-:W-:Y:S01]  /*16570*/  ENDCOLLECTIVE ;  /* 0x000000000000791b */ /* 0x003fe20003800000 */
.L_x_1386:
        /* <DEDUP_REMOVED lines=11> */
.L_x_1387:
[----:B------:R-:W-:Y:S05]  /*16630*/  BRA `(.L_x_1388) ;  /* 0xffffffc800147947 */ /* 0x000fea000383ffff */
.L_x_1289:
[----:B0-----:R0:W1:Y:S02]  /*16640*/  SYNCS.PHASECHK.TRANS64.TRYWAIT P2, [R0+URZ+0x28470], R3 ;  /* 0x02847003000075a7 */ /* 0x001064000804017f */
[----:B-1----:R-:W-:Y:S05]  /*16650*/  @!P2 NANOSLEEP.SYNCS 0x989680 ;  /* 0x009896800000a95d */ /* 0x002fea0003900000 */
[----:B------:R-:W1:Y:S02]  /*16660*/  @!P2 SYNCS.PHASECHK.TRANS64 P2, [R0+URZ+0x28470], R3 ;  /* 0x028470030000a5a7 */ /* 0x000e64000804007f */
[----:B-1----:R-:W-:Y:S05]  /*16670*/  @!P2 BRA `(.L_x_1289) ;  /* 0xfffffffc00f0a947 */ /* 0x002fea000383ffff */
[----:B------:R-:W-:Y:S05]  /*16680*/  BRA `(.L_x_1389) ;  /* 0xffffffc8007c7947 */ /* 0x000fea000383ffff */
.L_x_1291:
[----:B0-----:R0:W1:Y:S02]  /*16690*/  SYNCS.PHASECHK.TRANS64.TRYWAIT P2, [R0+URZ+0x28460], R7 ;  /* 0x02846007000075a7 */ /* 0x001064000804017f */
[----:B-1----:R-:W-:Y:S05]  /*166a0*/  @!P2 NANOSLEEP.SYNCS 0x989680 ;  /* 0x009896800000a95d */ /* 0x002fea0003900000 */
[----:B------:R-:W1:Y:S02]  /*166b0*/  @!P2 SYNCS.PHASECHK.TRANS64 P2, [R0+URZ+0x28460], R7 ;  /* 0x028460070000a5a7 */ /* 0x000e64000804007f */
[----:B-1----:R-:W-:Y:S05]  /*166c0*/  @!P2 BRA `(.L_x_1291) ;  /* 0xfffffffc00f0a947 */ /* 0x002fea000383ffff */
[----:B------:R-:W-:Y:S05]  /*166d0*/  BRA `(.L_x_1390) ;  /* 0xffffffc8008c7947 */ /* 0x000fea000383ffff */
.L_x_1299:
[----:B0-----:R0:W2:Y:S02]  /*166e0*/  SYNCS.PHASECHK.TRANS64.TRYWAIT P2, [R18+URZ+0x28470], R3 ;  /* 0x02847003120075a7 */ /* 0x0010a4000804017f */
[----:B--2---:R-:W-:Y:S05]  /*166f0*/  @!P2 NANOSLEEP.SYNCS 0x989680 ;  /* 0x009896800000a95d */ /* 0x004fea0003900000 */
[----:B------:R-:W2:Y:S02]  /*16700*/  @!P2 SYNCS.PHASECHK.TRANS64 P2, [R18+URZ+0x28470], R3 ;  /* 0x028470031200a5a7 */ /* 0x000ea4000804007f */
[----:B--2---:R-:W-:Y:S05]  /*16710*/  @!P2 BRA `(.L_x_1299) ;  /* 0xfffffffc00f0a947 */ /* 0x004fea000383ffff */
[----:B------:R-:W-:Y:S05]  /*16720*/  BRA `(.L_x_1391) ;  /* 0xffffffd000387947 */ /* 0x000fea000383ffff */
.L_x_1301:
[----:B0-----:R0:W1:Y:S02]  /*16730*/  SYNCS.PHASECHK.TRANS64.TRYWAIT P2, [R18+URZ+0x28460], R3 ;  /* 0x02846003120075a7 */ /* 0x001064000804017f */
[----:B-1----:R-:W-:Y:S05]  /*16740*/  @!P2 NANOSLEEP.SYNCS 0x989680 ;  /* 0x009896800000a95d */ /* 0x002fea0003900000 */
[----:B------:R-:W1:Y:S02]  /*16750*/  @!P2 SYNCS.PHASECHK.TRANS64 P2, [R18+URZ+0x28460], R3 ;  /* 0x028460031200a5a7 */ /* 0x000e64000804007f */
[----:B-1----:R-:W-:Y:S05]  /*16760*/  @!P2 BRA `(.L_x_1301) ;  /* 0xfffffffc00f0a947 */ /* 0x002fea000383ffff */
[----:B------:R-:W-:Y:S05]  /*16770*/  BRA `(.L_x_1392) ;  /* 0xffffffd000487947 */ /* 0x000fea000383ffff */
.L_x_1308:
[----:B0-----:R0:W2:Y:S02]  /*16780*/  SYNCS.PHASECHK.TRANS64.TRYWAIT P0, [R5+URZ+0x28420], R0 ;  /* 0x02842000050075a7 */ /* 0x0010a4000800017f */
[----:B--2---:R-:W-:Y:S05]  /*16790*/  @!P0 NANOSLEEP.SYNCS 0x989680 ;  /* 0x009896800000895d */ /* 0x004fea0003900000 */
[----:B------:R-:W2:Y:S02]  /*167a0*/  @!P0 SYNCS.PHASECHK.TRANS64 P0, [R5+URZ+0x28420], R0 ;  /* 0x02842000050085a7 */ /* 0x000ea4000800007f */
[----:B--2---:R-:W-:Y:S05]  /*167b0*/  @!P0 BRA `(.L_x_1308) ;  /* 0xfffffffc00f08947 */ /* 0x004fea000383ffff */
[----:B------:R-:W-:Y:S05]  /*167c0*/  BRA `(.L_x_1393) ;  /* 0xffffffd8001c7947 */ /* 0x000fea000383ffff */
.L_x_1309:
[----:B------:R-:W2:Y:S01]  /*167d0*/  S2R R2, SR_TID.X ;  /* 0x0000000000027919 */ /* 0x000ea20000002100 */
[----:B------:R-:W-:Y:S01]  /*167e0*/  BSSY B0, `(.L_x_1394) ;  /* 0x000000a000007945 */ /* 0x000fe20003800000 */
[----:B------:R-:W-:Y:S02]  /*167f0*/  IMAD.MOV.U32 R12, RZ, RZ, RZ ;  /* 0x000000ffff0c7224 */ /* 0x000fe400078e00ff */
[----:B------:R-:W-:Y:S02]  /*16800*/  IMAD.MOV.U32 R11, RZ, RZ, 0x1f ;  /* 0x0000001fff0b7424 */ /* 0x000fe400078e00ff */
[----:B------:R-:W-:Y:S01]  /*16810*/  IMAD.MOV.U32 R15, RZ, RZ, -0x1 ;  /* 0xffffffffff0f7424 */ /* 0x000fe200078e00ff */
[----:B--2---:R-:W-:-:S04]  /*16820*/  SHF.R.U32.HI R2, RZ, 0x5, R2 ;  /* 0x00000005ff027819 */ /* 0x004fc80000011602 */
[----:B------:R-:W-:-:S05]  /*16830*/  LOP3.LUT R2, R2, 0x3, RZ, 0xc0, !PT ;  /* 0x0000000302027812 */ /* 0x000fca00078ec0ff */
[----:B------:R-:W-:-:S07]  /*16840*/  IMAD.MOV.U32 R13, RZ, RZ, R2 ;  /* 0x000000ffff0d7224 */ /* 0x000fce00078e0002 */
[----:B01----:R-:W-:Y:S05]  /*16850*/  WARPSYNC.COLLECTIVE R15, `(.L_x_1395) ;  /* 0x000000000f087348 */ /* 0x003fea0003c00000 */
[----:B------:R2:W3:Y:S02]  /*16860*/  SHFL.IDX P6, R14, R13, R12, R11 ;  /* 0x0000000c0d0e7389 */ /* 0x0004e400000c000b */
[----:B0123--:R-:W-:Y:S01]  /*16870*/  ENDCOLLECTIVE ;  /* 0x000000000000791b */ /* 0x00ffe20003800000 */
.L_x_1395:
[----:B------:R-:W-:Y:S05]  /*16880*/  BSYNC B0 ;  /* 0x0000000000007941 */ /* 0x000fea0003800000 */
.L_x_1394:
[----:B------:R-:W-:Y:S05]  /*16890*/  BRA `(.L_x_1396) ;  /* 0xffffffd800047947 */ /* 0x000fea000383ffff */
.L_x_1312:
[----:B------:R-:W-:Y:S01]  /*168a0*/  BSSY B1, `(.L_x_1397) ;  /* 0x0000006000017945 */ /* 0x000fe20003800000 */
[----:B------:R-:W-:-:S07]  /*168b0*/  IMAD.MOV.U32 R15, RZ, RZ, -0x1 ;  /* 0xffffffffff0f7424 */ /* 0x000fce00078e00ff */
[----:B01----:R-:W-:Y:S05]  /*168c0*/  WARPSYNC.COLLECTIVE R15, `(.L_x_1398) ;  /* 0x000000000f0c7348 */ /* 0x003fea0003c00000 */
[----:B------:R-:W-:Y:S02]  /*168d0*/  ELECT P6, UR62, PT ;  /* 0x00000000003e782f */ /* 0x000fe400038c0000 */
[----:B------:R-:W-:Y:S01]  /*168e0*/  MOV R14, UR62 ;  /* 0x0000003e000e7c02 */ /* 0x000fe20008000f00 */
[----:B01----:R-:W-:Y:S10]  /*168f0*/  ENDCOLLECTIVE ;  /* 0x000000000000791b */ /* 0x003ff40003800000 */
.L_x_1398:
[----:B------:R-:W-:Y:S05]  /*16900*/  BSYNC B1 ;  /* 0x0000000000017941 */ /* 0x000fea0003800000 */
.L_x_1397:
[----:B------:R-:W-:Y:S05]  /*16910*/  BRA `(.L_x_1399) ;  /* 0xffffffd400fc7947 */ /* 0x000fea000383ffff */
.L_x_1314:
[----:B0-----:R0:W2:Y:S02]  /*16920*/  SYNCS.PHASECHK.TRANS64.TRYWAIT P1, [R3+URZ+0x28440], R2 ;  /* 0x02844002030075a7 */ /* 0x0010a4000802017f */
[----:B--2---:R-:W-:Y:S05]  /*16930*/  @!P1 NANOSLEEP.SYNCS 0x989680 ;  /* 0x009896800000995d */ /* 0x004fea0003900000 */
[----:B------:R-:W2:Y:S02]  /*16940*/  @!P1 SYNCS.PHASECHK.TRANS64 P1, [R3+URZ+0x28440], R2 ;  /* 0x02844002030095a7 */ /* 0x000ea4000802007f */
[----:B--2---:R-:W-:Y:S05]  /*16950*/  @!P1 BRA `(.L_x_1314) ;  /* 0xfffffffc00f09947 */ /* 0x004fea000383ffff */
[----:B------:R-:W-:Y:S05]  /*16960*/  BRA `(.L_x_1400) ;  /* 0xffffffd8001c7947 */ /* 0x000fea000383ffff */
.L_x_1316:
[----:B--2---:R2:W3:Y:S02]  /*16970*/  SYNCS.PHASECHK.TRANS64.TRYWAIT P1, [R19+URZ+0x28440], R0 ;  /* 0x02844000130075a7 */ /* 0x0044e4000802017f */
[----:B---3--:R-:W-:Y:S05]  /*16980*/  @!P1 NANOSLEEP.SYNCS 0x989680 ;  /* 0x009896800000995d */ /* 0x008fea0003900000 */
[----:B------:R-:W3:Y:S02]  /*16990*/  @!P1 SYNCS.PHASECHK.TRANS64 P1, [R19+URZ+0x28440], R0 ;  /* 0x02844000130095a7 */ /* 0x000ee4000802007f */
[----:B---3--:R-:W-:Y:S05]  /*169a0*/  @!P1 BRA `(.L_x_1316) ;  /* 0xfffffffc00f09947 */ /* 0x008fea000383ffff */
[----:B------:R-:W-:Y:S05]  /*169b0*/  BRA `(.L_x_1401) ;  /* 0xffffffd800287947 */ /* 0x000fea000383ffff */
.L_x_1318:
[----:B---3--:R3:W4:Y:S02]  /*169c0*/  SYNCS.PHASECHK.TRANS64.TRYWAIT P1, [R3+URZ+0x28460], R2 ;  /* 0x02846002030075a7 */ /* 0x008724000802017f */
[----:B----4-:R-:W-:Y:S05]  /*169d0*/  @!P1 NANOSLEEP.SYNCS 0x989680 ;  /* 0x009896800000995d */ /* 0x010fea0003900000 */
[----:B------:R-:W4:Y:S02]  /*169e0*/  @!P1 SYNCS.PHASECHK.TRANS64 P1, [R3+URZ+0x28460], R2 ;  /* 0x02846002030095a7 */ /* 0x000f24000802007f */
[----:B----4-:R-:W-:Y:S05]  /*169f0*/  @!P1 BRA `(.L_x_1318) ;  /* 0xfffffffc00f09947 */ /* 0x010fea000383ffff */
[----:B------:R-:W-:Y:S05]  /*16a00*/  BRA `(.L_x_1402) ;  /* 0xffffffd800247947 */ /* 0x000fea000383ffff */
.L_x_1320:
[----:B----4-:R4:W0:Y:S02]  /*16a10*/  SYNCS.PHASECHK.TRANS64.TRYWAIT P1, [R19+URZ+0x28460], R0 ;  /* 0x02846000130075a7 */ /* 0x010824000802017f */
[----:B0-----:R-:W-:Y:S05]  /*16a20*/  @!P1 NANOSLEEP.SYNCS 0x989680 ;  /* 0x009896800000995d */ /* 0x001fea0003900000 */
[----:B------:R-:W0:Y:S02]  /*16a30*/  @!P1 SYNCS.PHASECHK.TRANS64 P1, [R19+URZ+0x28460], R0 ;  /* 0x02846000130095a7 */ /* 0x000e24000802007f */
[----:B0-----:R-:W-:Y:S05]  /*16a40*/  @!P1 BRA `(.L_x_1320) ;  /* 0xfffffffc00f09947 */ /* 0x001fea000383ffff */
[----:B------:R-:W-:Y:S05]  /*16a50*/  BRA `(.L_x_1403) ;  /* 0xffffffd800207947 */ /* 0x000fea000383ffff */
.L_x_1322:
[----:B------:R0:W0:Y:S02]  /*16a60*/  SYNCS.PHASECHK.TRANS64.TRYWAIT P1, [R3+URZ+0x28480], R2 ;  /* 0x02848002030075a7 */ /* 0x000024000802017f */
[----:B0-----:R-:W-:Y:S05]  /*16a70*/  @!P1 NANOSLEEP.SYNCS 0x989680 ;  /* 0x009896800000995d */ /* 0x001fea0003900000 */
[----:B------:R-:W0:Y:S02]  /*16a80*/  @!P1 SYNCS.PHASECHK.TRANS64 P1, [R3+URZ+0x28480], R2 ;  /* 0x02848002030095a7 */ /* 0x000e24000802007f */
[----:B0-----:R-:W-:Y:S05]  /*16a90*/  @!P1 BRA `(.L_x_1322) ;  /* 0xfffffffc00f09947 */ /* 0x001fea000383ffff */
[----:B------:R-:W-:Y:S05]  /*16aa0*/  BRA `(.L_x_1404) ;  /* 0xffffffd8001c7947 */ /* 0x000fea000383ffff */
.L_x_1405:
        /* <DEDUP_REMOVED lines=13> */
.L_x_3633:


//--------------------- .text._ZN7cutlass13device_kernelIN5flash11enable_sm90INS1_16FlashAttnFwdSm90INS1_25CollectiveMainloopFwdSm90ILi2EN4cute5tupleIJNS5_1CILi1EEES8_S8_EEENS6_IJNS7_ILi128EEENS7_ILi64EEENS7_ILi256EEEEEELi256ENS_12float_e4m3_tEfNS_4arch4Sm90ELb0ELb1ELb1ELb1ELb1ELb0ELb0ELb1ELb0ELb1ELb0ELb0EEENS1_21CollectiveEpilogueFwdINS6_IJSA_SC_SB_EEES9_NS_10bfloat16_tESG_Li256ELb1ELb1ELb0ELb1EEENS1_36VarlenDynamicPersistentTileSchedulerILi128ELi64ELi256ELi128ELb0ELb1ELb1ELb1ELb0ELb1EEEEEEEEEvNT_6ParamsE --------------------------
	.section	.text._ZN7cutlass13device_kernelIN5flash11enable_sm90INS1_16FlashAttnFwdSm90INS1_25CollectiveMainloopFwdSm90ILi2EN4cute5tupleIJNS5_1CILi1EEES8_S8_EEENS6_IJNS7_ILi128EEENS7_ILi64EEENS7_ILi256EEEEEELi256ENS_12float_e4m3_tEfNS_4arch4Sm90ELb0ELb1ELb1ELb1ELb1ELb0ELb0ELb1ELb0ELb1ELb0ELb0EEENS1_21CollectiveEpilogueFwdINS6_IJSA_SC_SB_EEES9_NS_10bfloat16_tESG_Li256ELb1ELb1ELb0ELb1EEENS1_36VarlenDynamicPersistentTileSchedulerILi128ELi64ELi256ELi128ELb0ELb1ELb1ELb1ELb0ELb1EEEEEEEEEvNT_6ParamsE,"ax",@progbits
	.align	128
.text._ZN7cutlass13device_kernelIN5flash11enable_sm90INS1_16FlashAttnFwdSm90INS1_25CollectiveMainloopFwdSm90ILi2EN4cute5tupleIJNS5_1CILi1EEES8_S8_EEENS6_IJNS7_ILi128EEENS7_ILi64EEENS7_ILi256EEEEEELi256ENS_12float_e4m3_tEfNS_4arch4Sm90ELb0ELb1ELb1ELb1ELb1ELb0ELb0ELb1ELb0ELb1ELb0ELb0EEENS1_21CollectiveEpilogueFwdINS6_IJSA_SC_SB_EEES9_NS_10bfloat16_tESG_Li256ELb1ELb1ELb0ELb1EEENS1_36VarlenDynamicPersistentTileSchedulerILi128ELi64ELi256ELi128ELb0ELb1ELb1ELb1ELb0ELb1EEEEEEEEEvNT_6ParamsE:
        .type           _ZN7cutlass13device_kernelIN5flash11enable_sm90INS1_16FlashAttnFwdSm90INS1_25CollectiveMainloopFwdSm90ILi2EN4cute5tupleIJNS5_1CILi1EEES8_S8_EEENS6_IJNS7_ILi128EEENS7_ILi64EEENS7_ILi256EEEEEELi256ENS_12float_e4m3_tEfNS_4arch4Sm90ELb0ELb1ELb1ELb1ELb1ELb0ELb0ELb1ELb0ELb1ELb0ELb0EEENS1_21CollectiveEpilogueFwdINS6_IJSA_SC_SB_EEES9_NS_10bfloat16_tESG_Li256ELb1ELb1ELb0ELb1EEENS1_36VarlenDynamicPersistentTileSchedulerILi128ELi64ELi256ELi128ELb0ELb1ELb1ELb1ELb0ELb1EEEEEEEEEvNT_6ParamsE,@function
        .size           _ZN7cutlass13device_kernelIN5flash11enable_sm90INS1_16FlashAttnFwdSm90INS1_25CollectiveMainloopFwdSm90ILi2EN4cute5tupleIJNS5_1CILi1EEES8_S8_EEENS6_IJNS7_ILi128EEENS7_ILi64EEENS7_ILi256EEEEEELi256ENS_12float_e4m3_tEfNS_4arch4Sm90ELb0ELb1ELb1ELb1ELb1ELb0ELb0ELb1ELb0ELb1ELb0ELb0EEENS1_21CollectiveEpilogueFwdINS6_IJSA_SC_SB_EEES9_NS_10bfloat16_tESG_Li256ELb1ELb1ELb0ELb1EEENS1_36VarlenDynamicPersistentTileSchedulerILi128ELi64ELi256ELi128ELb0ELb1ELb1ELb1ELb0ELb1EEEEEEEEEvNT_6ParamsE,(.L_x_3634 - _ZN7cutlass13device_kernelIN5flash11enable_sm90INS1_16FlashAttnFwdSm90INS1_25CollectiveMainloopFwdSm90ILi2EN4cute5tupleIJNS5_1CILi1EEES8_S8_EEENS6_IJNS7_ILi128EEENS7_ILi64EEENS7_ILi256EEEEEELi256ENS_12float_e4m3_tEfNS_4arch4Sm90ELb0ELb1ELb1ELb1ELb1ELb0ELb0ELb1ELb0ELb1ELb0ELb0EEENS1_21CollectiveEpilogueFwdINS6_IJSA_SC_SB_EEES9_NS_10bfloat16_tESG_Li256ELb1ELb1ELb0ELb1EEENS1_36VarlenDynamicPersistentTileSchedulerILi128ELi64ELi256ELi128ELb0ELb1ELb1ELb1ELb0ELb1EEEEEEEEEvNT_6ParamsE)
        .other          _ZN7cutlass13device_kernelIN5flash11enable_sm90INS1_16FlashAttnFwdSm90INS1_25CollectiveMainloopFwdSm90ILi2EN4cute5tupleIJNS5_1CILi1EEES8_S8_EEENS6_IJNS7_ILi128EEENS7_ILi64EEENS7_ILi256EEEEEELi256ENS_12float_e4m3_tEfNS_4arch4Sm90ELb0ELb1ELb1ELb1ELb1ELb0ELb0ELb1ELb0ELb1ELb0ELb0EEENS1_21CollectiveEpilogueFwdINS6_IJSA_SC_SB_EEES9_NS_10bfloat16_tESG_Li256ELb1ELb1ELb0ELb1EEENS1_36VarlenDynamicPersistentTileSchedulerILi128ELi64ELi256ELi128ELb0ELb1ELb1ELb1ELb0ELb1EEEEEEEEEvNT_6ParamsE,@"STO_CUDA_ENTRY STV_DEFAULT"
_ZN7cutlass13device_kernelIN5flash11enable_sm90INS1_16FlashAttnFwdSm90INS1_25CollectiveMainloopFwdSm90ILi2EN4cute5tupleIJNS5_1CILi1EEES8_S8_EEENS6_IJNS7_ILi128EEENS7_ILi64EEENS7_ILi256EEEEEELi256ENS_12float_e4m3_tEfNS_4arch4Sm90ELb0ELb1ELb1ELb1ELb1ELb0ELb0ELb1ELb0ELb1ELb0ELb0EEENS1_21CollectiveEpilogueFwdINS6_IJSA_SC_SB_EEES9_NS_10bfloat16_tESG_Li256ELb1ELb1ELb0ELb1EEENS1_36VarlenDynamicPersistentTileSchedulerILi128ELi64ELi256ELi128ELb0ELb1ELb1ELb1ELb0ELb1EEEEEEEEEvNT_6ParamsE:
        /* <DEDUP_REMOVED lines=45> */
.L_x_1406:
        /* <DEDUP_REMOVED lines=22> */
.L_x_1407:
        /* <DEDUP_REMOVED lines=18> */
.L_x_1408:
        /* <DEDUP_REMOVED lines=22> */
.L_x_1409:
        /* <DEDUP_REMOVED lines=24> */
.L_x_1410:
        /* <DEDUP_REMOVED lines=8> */
.L_x_1412:
        /* <DEDUP_REMOVED lines=79> */
.L_x_1520:
[----:B------:R-:W-:Y:S01]  /*0da0*/  ULDC.64 UR6, c[0x0][0xa28] ;  /* 0x00028a0000067ab9 */ /* 0x000fe20000000a00 */
[----:B------:R-:W-:Y:S01]  /*0db0*/  ULDC UR4, c[0x0][0x424] ;  /* 0x0001090000047ab9 */ /* 0x000fe20000000800 */
[----:B------:R-:W-:-:S04]  /*0dc0*/  UISETP.NE.U32.AND UP0, UPT, UR6, URZ, UPT ;  /* 0x0000003f0600728c */ /* 0x000fc8000bf05070 */
[----:B------:R-:W-:-:S03]  /*0dd0*/  UISETP.NE.AND.EX UP0, UPT, UR7, URZ, UPT, UP0 ;  /* 0x0000003f0700728c */ /* 0x000fc6000bf05300 */
[----:B------:R-:W-:Y:S02]  /*0de0*/  ULDC.64 UR6, c[0x0][0xa18] ;  /* 0x0002860000067ab9 */ /* 0x000fe40000000a00 */
[----:B------:R-:W-:Y:S01]  /*0df0*/  UISETP.NE.U32.AND UP1, UPT, UR6, URZ, UPT ;  /* 0x0000003f0600728c */ /* 0x000fe2000bf25070 */
[----:B------:R-:W-:-:S03]  /*0e00*/  PLOP3.LUT P0, PT, PT, PT, UP0, 0x80, 0x0 ;  /* 0x000000000000781c */ /* 0x000fc60003f0f008 */
[----:B------:R-:W-:-:S03]  /*0e10*/  UISETP.NE.AND.EX UP1, UPT, UR7, URZ, UPT, UP1 ;  /* 0x0000003f0700728c */ /* 0x000fc6000bf25310 */
[----:B------:R-:W-:Y:S02]  /*0e20*/  @UP0 ULDC.64 UR6, c[0x0][0xa28] ;  /* 0x00028a0000060ab9 */ /* 0x000fe40000000a00 */
[----:B------:R-:W-:Y:S01]  /*0e30*/  @UP0 UIMAD.WIDE UR6, UR47, 0x4, UR6 ;  /* 0x000000042f0608a5 */ /* 0x000fe2000f8e0206 */
[----:B------:R-:W-:-:S05]  /*0e40*/  PLOP3.LUT P2, PT, PT, PT, UP1, 0x80, 0x0 ;  /* 0x000000000000781c */ /* 0x000fca0003f4f018 */
[----:B------:R-:W-:Y:S01]  /*0e50*/  @UP1 ULDC.64 UR8, c[0x0][0xa18] ;  /* 0x0002860000081ab9 */ /* 0x000fe20000000a00 */
[----:B01--4-:R-:W-:Y:S02]  /*0e60*/  IMAD.U32 R2, RZ, RZ, UR6 ;  /* 0x00000006ff027e24 */ /* 0x013fe4000f8e00ff */
[----:B------:R-:W-:Y:S01]  /*0e70*/  IMAD.U32 R3, RZ, RZ, UR7 ;  /* 0x00000007ff037e24 */ /* 0x000fe2000f8e00ff */
[----:B------:R-:W-:-:S04]  /*0e80*/  @UP1 UIMAD.WIDE UR6, UR47, 0x4, UR8 ;  /* 0x000000042f0618a5 */ /* 0x000fc8000f8e0208 */
[----:B--2---:R-:W2:Y:S02]  /*0e90*/  @P0 LDG.E R2, desc[UR54][R2.64] ;  /* 0x0000003602020981 */ /* 0x004ea4000c1e1900 */
[----:B------:R-:W-:Y:S02]  /*0ea0*/  IMAD.U32 R4, RZ, RZ, UR6 ;  /* 0x00000006ff047e24 */ /* 0x000fe4000f8e00ff */
[----:B------:R-:W-:Y:S01]  /*0eb0*/  IMAD.U32 R5, RZ, RZ, UR7 ;  /* 0x00000007ff057e24 */ /* 0x000fe2000f8e00ff */
[----:B------:R-:W-:-:S04]  /*0ec0*/  ULDC.64 UR6, c[0x0][0x418] ;  /* 0x0001060000067ab9 */ /* 0x000fc80000000a00 */
[----:B---3--:R-:W3:Y:S01]  /*0ed0*/  @P2 LDG.E R4, desc[UR54][R4.64] ;  /* 0x0000003604042981 */ /* 0x008ee2000c1e1900 */
[----:B------:R-:W-:Y:S01]  /*0ee0*/  UISETP.NE.U32.AND UP0, UPT, UR6, URZ, UPT ;  /* 0x0000003f0600728c */ /* 0x000fe2000bf05070 */
[----:B------:R-:W-:-:S03]  /*0ef0*/  UMOV UR40, URZ ;  /* 0x0000003f00287c82 */ /* 0x000fc60008000000 */
[----:B------:R-:W-:-:S03]  /*0f00*/  UISETP.NE.AND.EX UP0, UPT, UR7, URZ, UPT, UP0 ;  /* 0x0000003f0700728c */ /* 0x000fc6000bf05300 */
[----:B------:R-:W-:Y:S01]  /*0f10*/  ULDC.64 UR6, c[0x0][0xa20] ;  /* 0x0002880000067ab9 */ /* 0x000fe20000000a00 */
[----:B------:R-:W-:Y:S01]  /*0f20*/  USEL UR4, UR4, 0x1, UP0 ;  /* 0x0000000104047887 */ /* 0x000fe20008000000 */
[----:B------:R-:W-:Y:S01]  /*0f30*/  ISETP.NE.U32.AND P1, PT, RZ, UR6, PT ;  /* 0x00000006ff007c0c */ /* 0x000fe2000bf25070 */
[----:B------:R-:W-:Y:S02]  /*0f40*/  ULDC UR6, c[0x0][0x2f0] ;  /* 0x0000bc0000067ab9 */ /* 0x000fe40000000800 */
[----:B------:R-:W-:Y:S01]  /*0f50*/  UIMAD UR4, UR4, UR6, URZ ;  /* 0x00000006040472a4 */ /* 0x000fe2000f8e023f */
[----:B------:R-:W-:Y:S02]  /*0f60*/  ISETP.NE.AND.EX P1, PT, RZ, UR7, PT, P1 ;  /* 0x00000007ff007c0c */ /* 0x000fe4000bf25310 */
[----:B--2---:R-:W-:Y:S02]  /*0f70*/  @P0 R2UR UR40, R2 ;  /* 0x00000000022802ca */ /* 0x004fe400000e0000 */
[----:B---3--:R-:W-:Y:S01]  /*0f80*/  @P2 R2UR UR42, R4 ;  /* 0x00000000042a22ca */ /* 0x008fe200000e0000 */
[----:B------:R-:W-:-:S14]  /*0f90*/  @P2 BRA `(.L_x_1413) ;  /* 0x0000000000382947 */ /* 0x000fdc0003800000 */
[----:B------:R-:W-:Y:S01]  /*0fa0*/  ULDC.64 UR6, c[0x0][0xa00] ;  /* 0x0002800000067ab9 */ /* 0x000fe20000000a00 */
[----:B------:R-:W-:Y:S01]  /*0fb0*/  ULDC UR42, c[0x0][0x288] ;  /* 0x0000a200002a7ab9 */ /* 0x000fe20000000800 */
        /* <DEDUP_REMOVED lines=12> */
.L_x_1413:
[----:B------:R-:W-:Y:S01]  /*1080*/  UMOV UR37, UR48 ;  /* 0x0000003000257c82 */ /* 0x000fe20008000000 */
[----:B------:R-:W-:Y:S01]  /*1090*/  UMOV UR38, UR47 ;  /* 0x0000002f00267c82 */ /* 0x000fe20008000000 */
[----:B------:R-:W-:Y:S05]  /*10a0*/  @!P1 BRA `(.L_x_1414) ;  /* 0x00000000001c9947 */ /* 0x000fea0003800000 */
[----:B------:R-:W-:Y:S02]  /*10b0*/  ULDC.64 UR6, c[0x0][0xa20] ;  /* 0x0002880000067ab9 */ /* 0x000fe40000000a00 */
[----:B------:R-:W-:-:S06]  /*10c0*/  UIMAD.WIDE UR6, UR47, 0x4, UR6 ;  /* 0x000000042f0678a5 */ /* 0x000fcc000f8e0206 */
[----:B------:R-:W-:Y:S02]  /*10d0*/  IMAD.U32 R2, RZ, RZ, UR6 ;  /* 0x00000006ff027e24 */ /* 0x000fe4000f8e00ff */
[----:B------:R-:W-:-:S05]  /*10e0*/  IMAD.U32 R3, RZ, RZ, UR7 ;  /* 0x00000007ff037e24 */ /* 0x000fca000f8e00ff */
[----:B------:R-:W2:Y:S02]  /*10f0*/  LDG.E R2, desc[UR54][R2.64] ;  /* 0x0000003602027981 */ /* 0x000ea4000c1e1900 */
[----:B--2---:R-:W-:Y:S01]  /*1100*/  R2UR UR4, R2 ;  /* 0x00000000020472ca */ /* 0x004fe200000e0000 */
[----:B------:R-:W-:-:S14]  /*1110*/  BRA `(.L_x_1415) ;  /* 0x0000000000347947 */ /* 0x000fdc0003800000 */
.L_x_1414:
        /* <DEDUP_REMOVED lines=13> */
.L_x_1415:
[----:B------:R-:W-:Y:S01]  /*11f0*/  ULDC UR6, c[0x0][0x448] ;  /* 0x0001120000067ab9 */ /* 0x000fe20000000800 */
[----:B------:R-:W-:Y:S02]  /*1200*/  USHF.L.U32 UR39, UR5, 0x7, URZ ;  /* 0x0000000705277899 */ /* 0x000fe4000800063f */
[----:B------:R-:W-:Y:S02]  /*1210*/  UISETP.NE.AND UP0, UPT, UR6, 0x1, UPT ;  /* 0x000000010600788c */ /* 0x000fe4000bf05270 */
[----:B------:R-:W-:Y:S02]  /*1220*/  UIADD3 UR8, UR39, 0x7f, URZ ;  /* 0x0000007f27087890 */ /* 0x000fe4000fffe03f */
[----:B------:R-:W-:Y:S02]  /*1230*/  UIADD3 UR40, -UR40, UR4, URZ ;  /* 0x0000000428287290 */ /* 0x000fe4000fffe13f */
[----:B------:R-:W-:Y:S01]  /*1240*/  UP2UR UR50, UPR, URZ, 0x1 ;  /* 0x000000013f327883 */ /* 0x000fe20008000000 */
[----:B------:R-:W-:Y:S01]  /*1250*/  ULDC.64 UR4, c[0x0][0x9e0] ;  /* 0x0002780000047ab9 */ /* 0x000fe20000000a00 */
[----:B------:R-:W-:-:S03]  /*1260*/  UIADD3 UR9, UR40, 0x1, -UR42 ;  /* 0x0000000128097890 */ /* 0x000fc6000fffe82a */
[----:B------:R-:W-:Y:S01]  /*1270*/  @UP0 ULDC UR6, c[0x0][0x44c] ;  /* 0x0001130000060ab9 */ /* 0x000fe20000000800 */
[----:B------:R-:W-:Y:S01]  /*1280*/  @UP0 ULDC UR10, c[0x0][0x450] ;  /* 0x00011400000a0ab9 */ /* 0x000fe20000000800 */
[----:B------:R-:W-:-:S04]  /*1290*/  UIMAD.WIDE.U32 UR6, UR8, UR6, URZ ;  /* 0x00000006080672a5 */ /* 0x000fc8000f8e003f */
[----:B------:R-:W-:Y:S02]  /*12a0*/  @UP0 USHF.R.U32.HI UR8, URZ, UR10, UR7 ;  /* 0x0000000a3f080299 */ /* 0x000fe40008011607 */
[----:B------:R-:W-:Y:S02]  /*12b0*/  UISETP.GE.AND UP0, UPT, UR5, 0x1, UPT ;  /* 0x000000010500788c */ /* 0x000fe4000bf06270 */
[----:B------:R-:W-:Y:S02]  /*12c0*/  UIADD3 UR8, UR9, UR8, URZ ;  /* 0x0000000809087290 */ /* 0x000fe4000fffe03f */
[----:B------:R-:W-:Y:S02]  /*12d0*/  UP2UR UR49, UPR, URZ, 0x1 ;  /* 0x000000013f317883 */ /* 0x000fe40008000000 */
[----:B------:R-:W-:Y:S01]  /*12e0*/  PLOP3.LUT P0, PT, PT, PT, UP0, 0x40, 0x0 ;  /* 0x000000000000781c */ /* 0x000fe20003f0e808 */
[----:B------:R-:W-:-:S06]  /*12f0*/  UIADD3 UR4, UR8, UR4, URZ ;  /* 0x0000000408047290 */ /* 0x000fcc000fffe03f */
[----:B------:R-:W-:-:S06]  /*1300*/  IMAD.U32 R0, RZ, RZ, UR4 ;  /* 0x00000004ff007e24 */ /* 0x000fcc000f8e00ff */
[----:B------:R-:W-:Y:S05]  /*1310*/  @P0 BRA `(.L_x_1416) ;  /* 0x0000000000400947 */ /* 0x000fea0003800000 */
        /* <DEDUP_REMOVED lines=10> */
.L_x_1417:
[----:B------:R-:W-:-:S11]  /*13c0*/  UISETP.NE.AND UP0, UPT, UR5, 0x1, UPT ;  /* 0x000000010500788c */ /* 0x000fd6000bf05270 */
[----:B------:R-:W-:Y:S02]  /*13d0*/  @UP0 ULDC.64 UR8, c[0x0][0x9e8] ;  /* 0x00027a0000080ab9 */ /* 0x000fe40000000a00 */
[----:B------:R-:W-:-:S04]  /*13e0*/  UIMAD.WIDE.U32 UR6, UR4, UR8, URZ ;  /* 0x00000008040672a5 */ /* 0x000fc8000f8e003f */
[----:B------:R-:W-:-:S12]  /*13f0*/  @UP0 USHF.R.U32.HI UR4, URZ, UR9, UR7 ;  /* 0x000000093f040299 */ /* 0x000fd80008011607 */
.L_x_1418:
[----:B------:R-:W-:-:S06]  /*1400*/  UIMAD UR4, UR4, UR5, UR5 ;  /* 0x00000005040472a4 */ /* 0x000fcc000f8e0205 */
[----:B------:R-:W-:-:S07]  /*1410*/  VIMNMX R0, R0, UR4, PT ;  /* 0x0000000400007c48 */ /* 0x000fce000bfe0100 */
.L_x_1416:
[----:B------:R-:W-:Y:S01]  /*1420*/  UISETP.NE.AND UP0, UPT, UR50, URZ, UPT ;  /* 0x0000003f3200728c */ /* 0x000fe2000bf05270 */
[----:B------:R-:W-:Y:S01]  /*1430*/  VIADD R0, R0, 0x3f ;  /* 0x0000003f00007836 */ /* 0x000fe20000000000 */
[----:B------:R-:W-:Y:S01]  /*1440*/  UMOV UR9, UR39 ;  /* 0x0000002700097c82 */ /* 0x000fe20008000000 */
[----:B------:R-:W-:Y:S02]  /*1450*/  UIADD3 UR4, UR40, 0x3f, URZ ;  /* 0x0000003f28047890 */ /* 0x000fe4000fffe03f */
[----:B------:R-:W-:Y:S01]  /*1460*/  UIADD3 UR56, UR40, -UR42, URZ ;  /* 0x8000002a28387290 */ /* 0x000fe2000fffe03f */
        /* <DEDUP_REMOVED lines=27> */
.L_x_1420:
[----:B------:R-:W-:-:S11]  /*1620*/  UISETP.NE.AND UP0, UPT, UR5, 0x1, UPT ;  /* 0x000000010500788c */ /* 0x000fd6000bf05270 */
[----:B------:R-:W-:Y:S02]  /*1630*/  @UP0 ULDC.64 UR10, c[0x0][0x9e8] ;  /* 0x00027a00000a0ab9 */ /* 0x000fe40000000a00 */
[----:B------:R-:W-:-:S04]  /*1640*/  UIMAD.WIDE.U32 UR6, UR4, UR10, URZ ;  /* 0x0000000a040672a5 */ /* 0x000fc8000f8e003f */
[----:B------:R-:W-:-:S12]  /*1650*/  @UP0 USHF.R.U32.HI UR4, URZ, UR11, UR7 ;  /* 0x0000000b3f040299 */ /* 0x000fd80008011607 */
.L_x_1421:
[----:B------:R-:W-:-:S04]  /*1660*/  UIMAD UR4, UR4, UR5, URZ ;  /* 0x00000005040472a4 */ /* 0x000fc8000f8e023f */
[----:B------:R-:W-:-:S04]  /*1670*/  UISETP.LT.AND UP0, UPT, UR9, UR4, UPT ;  /* 0x000000040900728c */ /* 0x000fc8000bf01270 */
[----:B------:R-:W-:-:S12]  /*1680*/  USEL UR9, UR9, UR4, !UP0 ;  /* 0x0000000409097287 */ /* 0x000fd8000c000000 */
.L_x_1419:
[----:B------:R-:W-:Y:S01]  /*1690*/  USHF.R.S32.HI UR4, URZ, 0x1f, UR9 ;  /* 0x0000001f3f047899 */ /* 0x000fe20008011409 */
[----:B------:R-:W-:Y:S01]  /*16a0*/  PLOP3.LUT P0, PT, PT, PT, PT, 0x80, 0x0 ;  /* 0x000000000000781c */ /* 0x000fe20003f0f070 */
[----:B------:R-:W-:Y:S01]  /*16b0*/  IMAD.MOV.U32 R0, RZ, RZ, RZ ;  /* 0x000000ffff007224 */ /* 0x000fe200078e00ff */
[----:B------:R-:W-:Y:S01]  /*16c0*/  CS2R R2, SRZ ;  /* 0x0000000000027805 */ /* 0x000fe2000001ff00 */
[----:B------:R-:W-:Y:S01]  /*16d0*/  ULEA.HI UR4, UR4, UR9, URZ, 0x6 ;  /* 0x0000000904047291 */ /* 0x000fe2000f8f303f */
[----:B------:R-:W-:Y:S02]  /*16e0*/  CS2R R8, SRZ ;  /* 0x0000000000087805 */ /* 0x000fe4000001ff00 */
[----:B------:R-:W-:Y:S02]  /*16f0*/  CS2R R26, SRZ ;  /* 0x00000000001a7805 */ /* 0x000fe4000001ff00 */
[----:B------:R-:W-:Y:S01]  /*1700*/  CS2R R108, SRZ ;  /* 0x00000000006c7805 */ /* 0x000fe2000001ff00 */
[----:B------:R-:W-:Y:S01]  /*1710*/  USHF.R.S32.HI UR4, URZ, 0x6, UR4 ;  /* 0x000000063f047899 */ /* 0x000fe20008011404 */
[----:B------:R-:W-:Y:S01]  /*1720*/  CS2R R144, SRZ ;  /* 0x0000000000907805 */ /* 0x000fe2000001ff00 */
[----:B------:R-:W-:Y:S01]  /*1730*/  IMAD.MOV.U32 R150, RZ, RZ, RZ ;  /* 0x000000ffff967224 */ /* 0x000fe200078e00ff */
[----:B------:R-:W-:Y:S01]  /*1740*/  CS2R R142, SRZ ;  /* 0x00000000008e7805 */ /* 0x000fe2000001ff00 */
[----:B------:R-:W-:Y:S01]  /*1750*/  UISETP.LT.AND UP0, UPT, URZ, UR4, UPT ;  /* 0x000000043f00728c */ /* 0x000fe2000bf01270 */
[----:B------:R-:W-:-:S02]  /*1760*/  CS2R R30, SRZ ;  /* 0x00000000001e7805 */ /* 0x000fc4000001ff00 */
[----:B------:R-:W-:Y:S02]  /*1770*/  CS2R R100, SRZ ;  /* 0x0000000000647805 */ /* 0x000fe4000001ff00 */
[----:B------:R-:W-:Y:S01]  /*1780*/  CS2R R136, SRZ ;  /* 0x0000000000887805 */ /* 0x000fe2000001ff00 */
[----:B------:R-:W-:Y:S01]  /*1790*/  USEL UR41, URZ, UR4, !UP0 ;  /* 0x000000043f297287 */ /* 0x000fe2000c000000 */
[----:B------:R-:W-:Y:S02]  /*17a0*/  CS2R R134, SRZ ;  /* 0x0000000000867805 */ /* 0x000fe4000001ff00 */
[----:B------:R-:W-:Y:S02]  /*17b0*/  CS2R R34, SRZ ;  /* 0x0000000000227805 */ /* 0x000fe4000001ff00 */
[----:B------:R-:W-:Y:S02]  /*17c0*/  CS2R R92, SRZ ;  /* 0x00000000005c7805 */ /* 0x000fe4000001ff00 */
[----:B------:R-:W-:-:S02]  /*17d0*/  CS2R R128, SRZ ;  /* 0x0000000000807805 */ /* 0x000fc4000001ff00 */
[----:B------:R-:W-:Y:S02]  /*17e0*/  CS2R R126, SRZ ;  /* 0x00000000007e7805 */ /* 0x000fe4000001ff00 */
[----:B------:R-:W-:Y:S02]  /*17f0*/  ISETP.GT.AND P1, PT, R160, UR41, PT ;  /* 0x00000029a0007c0c */ /* 0x000fe4000bf24270 */
        /* <DEDUP_REMOVED lines=83> */
.L_x_1423:
        /* <DEDUP_REMOVED lines=18> */
[----:B------:R-:W-:Y:S02]  /*1e50*/  @UP1 UIMAD.WIDE.U32 UR8, UR47, UR10, URZ ;  /* 0x0000000a2f0812a5 */ /* 0x000fe4000f8e003f */
[----:B------:R-:W-:Y:S02]  /*1e60*/  @UP1 UIMAD UR18, UR47, UR11, UR14 ;  /* 0x0000000b2f1212a4 */ /* 0x000fe4000f8e020e */
[----:B------:R-:W-:Y:S02]  /*1e70*/  @UP0 USHF.R.S32.HI UR16, URZ, 0x1f, UR48 ;  /* 0x0000001f3f100899 */ /* 0x000fe40008011430 */
[----:B------:R-:W-:Y:S01]  /*1e80*/  @UP1 USHF.R.S32.HI UR19, URZ, 0x1f, UR48 ;  /* 0x0000001f3f131899 */ /* 0x000fe20008011430 */
[----:B------:R-:W-:Y:S01]  /*1e90*/  @UP0 ULDC.64 UR14, c[0x0][0x9b0] ;  /* 0x00026c00000e0ab9 */ /* 0x000fe20000000a00 */
[----:B------:R-:W-:Y:S01]  /*1ea0*/  @UP1 ULDC.64 UR10, c[0x0][0x9c0] ;  /* 0x00027000000a1ab9 */ /* 0x000fe20000000a00 */
[----:B------:R-:W-:Y:S02]  /*1eb0*/  @UP0 UIADD3 UR13, UR13, UR17, URZ ;  /* 0x000000110d0d0290 */ /* 0x000fe4000fffe03f */
[----:B------:R-:W-:-:S02]  /*1ec0*/  @UP0 UIMAD UR16, UR16, UR14, URZ ;  /* 0x0000000e101002a4 */ /* 0x000fc4000f8e023f */
[----:B------:R-:W-:Y:S02]  /*1ed0*/  @UP1 UIMAD UR17, UR19, UR10, URZ ;  /* 0x0000000a131112a4 */ /* 0x000fe4000f8e023f */
[----:B------:R-:W-:Y:S02]  /*1ee0*/  @UP1 UIADD3 UR9, UR9, UR18, URZ ;  /* 0x0000001209091290 */ /* 0x000fe4000fffe03f */
[----:B------:R-:W-:Y:S02]  /*1ef0*/  @UP0 UIMAD UR15, UR48, UR15, UR16 ;  /* 0x0000000f300f02a4 */ /* 0x000fe4000f8e0210 */
[----:B------:R-:W-:Y:S02]  /*1f00*/  @UP0 UIMAD.WIDE.U32 UR12, UR48, UR14, UR12 ;  /* 0x0000000e300c02a5 */ /* 0x000fe4000f8e000c */
[----:B------:R-:W-:Y:S02]  /*1f10*/  @UP1 UIMAD UR11, UR48, UR11, UR17 ;  /* 0x0000000b300b12a4 */ /* 0x000fe4000f8e0211 */
        /* <DEDUP_REMOVED lines=26> */
.L_x_1628:
[----:B------:R-:W-:Y:S05]  /*20c0*/  WARPSYNC.ALL ;  /* 0x0000000000007948 */ /* 0x000fea0003800000 */
[----:B------:R-:W-:Y:S01]  /*20d0*/  UISETP.NE.AND UP0, UPT, UR46, 0x3, UPT ;  /* 0x000000032e00788c */ /* 0x000fe2000bf05270 */
[----:B------:R1:W-:Y:S05]  /*20e0*/  BAR.SYNC.DEFER_BLOCKING R7, 0x100 ;  /* 0x000400070000751d */ /* 0x0003ea0000010000 */
[----:B------:R-:W-:-:S13]  /*20f0*/  PLOP3.LUT P0, PT, PT, PT, UP0, 0x40, 0x0 ;  /* 0x000000000000781c */ /* 0x000fda0003f0e808 */
[----:B-1----:R-:W-:Y:S05]  /*2100*/  @P0 BRA `(.L_x_1425) ;  /* 0x0000000000040947 */ /* 0x002fea0003800000 */
[----:B------:R-:W-:Y:S01]  /*2110*/  BPT.TRAP 0x1 ;  /* 0x000000040000795c */ /* 0x000fe20000300000 */
.L_x_1425:
[----:B------:R-:W-:Y:S01]  /*2120*/  PLOP3.LUT P1, PT, PT, PT, UP0, 0x40, 0x0 ;  /* 0x000000000000781c */ /* 0x000fe20003f2e808 */
[----:B------:R-:W-:Y:S01]  /*2130*/  ULEA UR57, UR43, UR52, 0x3 ;  /* 0x000000342b397291 */ /* 0x000fe2000f8e183f */
[----:B------:R-:W-:-:S05]  /*2140*/  IMAD.U32 R8, RZ, RZ, UR44 ;  /* 0x0000002cff087e24 */ /* 0x000fca000f8e00ff */
[----:B------:R-:W-:-:S04]  /*2150*/  SHF.L.U32 R8, R8, 0x1f, RZ ;  /* 0x0000001f08087819 */ /* 0x000fc800000006ff */
[----:B------:R1:W2:Y:S02]  /*2160*/  SYNCS.PHASECHK.TRANS64.TRYWAIT P0, [UR57+0x28430], R8 ;  /* 0x02843008ff0075a7 */ /* 0x0002a40008000179 */
[----:B------:R-:W-:Y:S05]  /*2170*/  @P1 BRA `(.L_x_1426) ;  /* 0x0000000000041947 */ /* 0x000fea0003800000 */
[----:B------:R-:W-:Y:S01]  /*2180*/  BPT.TRAP 0x1 ;  /* 0x000000040000795c */ /* 0x000fe20000300000 */
.L_x_1426:
[----:B--2---:R-:W-:Y:S05]  /*2190*/  @P0 BRA `(.L_x_1427) ;  /* 0x0000000000080947 */ /* 0x004fea0003800000 */
[----:B------:R-:W2:Y:S02]  /*21a0*/  SYNCS.PHASECHK.TRANS64.TRYWAIT P0, [UR57+0x28430], R8 ;  /* 0x02843008ff0075a7 */ /* 0x000ea40008000179 */
[----:B--2---:R-:W-:Y:S05]  /*21b0*/  @!P0 BRA `(.L_x_1428) ;  /* 0x0000013c001c8947 */ /* 0x004fea0003800000 */
.L_x_1427:
        /* <DEDUP_REMOVED lines=67> */
.L_x_1429:
[----:B------:R-:W-:Y:S01]  /*25f0*/  UISETP.NE.AND UP2, UPT, UR50, URZ, UPT ;  /* 0x0000003f3200728c */ /* 0x000fe2000bf45270 */
[----:B------:R-:W-:Y:S02]  /*2600*/  VIADD R4, R18, UR39 ;  /* 0x0000002712047c36 */ /* 0x000fe40008000000 */
[C---:B------:R-:W-:Y:S01]  /*2610*/  FMUL.FTZ R38, R0.reuse, R38 ;  /* 0x0000002600267220 */ /* 0x040fe20000410000 */
[----:B------:R-:W-:Y:S01]  /*2620*/  IMAD.MOV.U32 R5, RZ, RZ, -0x40 ;  /* 0xffffffc0ff057424 */ /* 0x000fe200078e00ff */
[----:B------:R-:W-:Y:S01]  /*2630*/  UISETP.NE.AND UP1, UPT, UR49, URZ, UPT ;  /* 0x0000003f3100728c */ /* 0x000fe2000bf25270 */
[----:B------:R-:W-:Y:S01]  /*2640*/  FMUL.FTZ R30, R0, R30 ;  /* 0x0000001e001e7220 */ /* 0x000fe20000410000 */
[----:B------:R-:W-:Y:S01]  /*2650*/  PLOP3.LUT P0, PT, PT, PT, UP2, 0x80, 0x0 ;  /* 0x000000000000781c */ /* 0x000fe20003f0f028 */
[----:B------:R3:W4:Y:S01]  /*2660*/  MUFU.TANH R14, R38 ;  /* 0x00000026000e7308 */ /* 0x0007220000002400 */
[----:B------:R-:W-:Y:S01]  /*2670*/  PLOP3.LUT P1, PT, PT, PT, UP2, 0x80, 0x0 ;  /* 0x000000000000781c */ /* 0x000fe20003f2f028 */
[----:B------:R-:W-:-:S02]  /*2680*/  IMAD R5, R160, R5, 0x41 ;  /* 0x00000041a0057424 */ /* 0x000fc400078e0205 */
[C---:B------:R-:W-:Y:S01]  /*2690*/  FMUL.FTZ R24, R0.reuse, R24 ;  /* 0x0000001800187220 */ /* 0x040fe20000410000 */
        /* <DEDUP_REMOVED lines=18> */
[----:B---3--:R-:W0:Y:S01]  /*27c0*/  SHFL.IDX PT, R38, R4, RZ, 0x1c1f ;  /* 0x001c1fff04267589 */ /* 0x008e2200000e0000 */
        /* <DEDUP_REMOVED lines=12> */
[----:B------:R-:W-:-:S02]  /*2890*/  VIADD R3, R5, UR40 ;  /* 0x0000002805037c36 */ /* 0x000fc40008000000 */
[C---:B------:R-:W-:Y:S01]  /*28a0*/  FMUL.FTZ R39, R0.reuse, R39 ;  /* 0x0000002700277220 */ /* 0x040fe20000410000 */
[----:B------:R-:W-:Y:S01]  /*28b0*/  FMUL.FTZ R42, R0, R42 ;  /* 0x0000002a002a7220 */ /* 0x000fe20000410000 */
[----:B------:R3:W0:Y:S01]  /*28c0*/  MUFU.TANH R10, R30 ;  /* 0x0000001e000a7308 */ /* 0x0006220000002400 */
[----:B------:R-:W-:Y:S01]  /*28d0*/  PLOP3.LUT P0, PT, PT, PT, UP1, 0x40, 0x0 ;  /* 0x000000000000781c */ /* 0x000fe20003f0e818 */
[----:B------:R-:W-:Y:S01]  /*28e0*/  IMAD R6, R16, -0x2, R3 ;  /* 0xfffffffe10067824 */ /* 0x000fe200078e0203 */
[----:B------:R-:W-:Y:S01]  /*28f0*/  ULDC UR11, c[0x0][0x9dc] ;  /* 0x00027700000b7ab9 */ /* 0x000fe20000000800 */
[----:B------:R-:W-:Y:S01]  /*2900*/  SYNCS.ARRIVE.TRANS64.RED.A1T0 RZ, [UR6], RZ ;  /* 0x000000ffffff79a7 */ /* 0x000fe20008100406 */
[C---:B------:R-:W-:Y:S01]  /*2910*/  FMUL.FTZ R34, R0.reuse, R34 ;  /* 0x0000002200227220 */ /* 0x040fe20000410000 */
[----:B------:R-:W-:Y:S01]  /*2920*/  ULOP3.LUT UR6, URZ, UR11, URZ, 0x33, !UPT ;  /* 0x0000000b3f067292 */ /* 0x000fe2000f8e333f */
[----:B------:R-:W-:Y:S01]  /*2930*/  FMUL.FTZ R31, R0, R31 ;  /* 0x0000001f001f7220 */ /* 0x000fe20000410000 */
[----:B------:R-:W0:Y:S01]  /*2940*/  MUFU.TANH R24, R24 ;  /* 0x0000001800187308 */ /* 0x000e220000002400 */
[----:B---3--:R-:W-:Y:S01]  /*2950*/  LEA R30, R160, 0xffffffc0, 0x6 ;  /* 0xffffffc0a01e7811 */ /* 0x008fe200078e30ff */
[----:B------:R-:W-:Y:S01]  /*2960*/  VIADD R6, R6, -UR42 ;  /* 0x8000002a06067c36 */ /* 0x000fe20008000000 */
[----:B------:R-:W-:Y:S01]  /*2970*/  ULDC UR14, c[0x0][0x9e0] ;  /* 0x00027800000e7ab9 */ /* 0x000fe20000000800 */
[----:B------:R-:W-:Y:S01]  /*2980*/  FMUL.FTZ R35, R0, R35 ;  /* 0x0000002300237220 */ /* 0x000fe20000410000 */
[----:B------:R-:W-:-:S03]  /*2990*/  IADD3 R3, -R30, UR40, RZ ;  /* 0x000000281e037c10 */ /* 0x000fc6000fffe1ff */
[----:B------:R-:W3:Y:S02]  /*29a0*/  MUFU.TANH R25, R25 ;  /* 0x0000001900197308 */ /* 0x000ee40000002400 */
[----:B------:R-:W-:-:S06]  /*29b0*/  IMAD R21, R16, -0x2, R3 ;  /* 0xfffffffe10157824 */ /* 0x000fcc00078e0203 */
        /* <DEDUP_REMOVED lines=25> */
[----:B------:R5:W1:Y:S08]  /*2b50*/  MUFU.TANH R12, R34 ;  /* 0x00000022000c7308 */ /* 0x000a700000002400 */
[----:B------:R2:W1:Y:S01]  /*2b60*/  MUFU.TANH R11, R31 ;  /* 0x0000001f000b7308 */ /* 0x0004620000002400 */
[----:B-----5:R-:W-:-:S05]  /*2b70*/  VIADD R34, R6, UR14 ;  /* 0x0000000e06227c36 */ /* 0x020fca0008000000 */
[----:B0-----:R-:W-:Y:S02]  /*2b80*/  VIADDMNMX R3, R38, R34, R21, PT ;  /* 0x0000002226037246 */ /* 0x001fe40003800115 */
[----:B------:R0:W1:Y:S01]  /*2b90*/  MUFU.TANH R13, R35 ;  /* 0x00000023000d7308 */ /* 0x0000620000002400 */
[----:B--2---:R-:W-:Y:S02]  /*2ba0*/  VIADD R31, R6, UR6 ;  /* 0x00000006061f7c36 */ /* 0x004fe40008000000 */
[----:B0-----:R-:W-:Y:S02]  /*2bb0*/  VIADD R35, R5, 0xffffffff ;  /* 0xffffffff05237836 */ /* 0x001fe40000000000 */
[----:B------:R-:W-:Y:S01]  /*2bc0*/  IMAD.IADD R5, R31, 0x1, R38 ;  /* 0x000000011f057824 */ /* 0x000fe200078e0226 */
[----:B---34-:R-:W-:Y:S06]  /*2bd0*/  @P0 BRA `(.L_x_1430) ;  /* 0x0000000000640947 */ /* 0x018fec0003800000 */
[----:B------:R-:W-:Y:S01]  /*2be0*/  IMAD.U32 R9, RZ, RZ, UR42 ;  /* 0x0000002aff097e24 */ /* 0x000fe2000f8e00ff */
[----:B------:R-:W-:Y:S04]  /*2bf0*/  BSSY B0, `(.L_x_1431) ;  /* 0x0000013000007945 */ /* 0x000fe80003800000 */
[----:B------:R-:W-:-:S04]  /*2c00*/  IADD3 R9, -R9, UR40, R38 ;  /* 0x0000002809097c10 */ /* 0x000fc8000fffe126 */
        /* <DEDUP_REMOVED lines=11> */
.L_x_1432:
[----:B------:R-:W-:Y:S02]  /*2cc0*/  ULDC UR6, c[0x0][0x9e4] ;  /* 0x0002790000067ab9 */ /* 0x000fe40000000800 */
[----:B------:R-:W-:-:S05]  /*2cd0*/  IMAD.U32 R38, RZ, RZ, UR6 ;  /* 0x00000006ff267e24 */ /* 0x000fca000f8e00ff */
[----:B------:R-:W-:-:S13]  /*2ce0*/  ISETP.NE.AND P0, PT, R38, 0x1, PT ;  /* 0x000000012600780c */ /* 0x000fda0003f05270 */
[----:B------:R-:W0:Y:S02]  /*2cf0*/  @P0 LDC.64 R56, c[0x0][0x9e8] ;  /* 0x00027a00ff380b82 */ /* 0x000e240000000a00 */
[----:B0-----:R-:W-:-:S05]  /*2d00*/  @P0 IMAD.HI.U32 R6, R9, R56, RZ ;  /* 0x0000003809060227 */ /* 0x001fca00078e00ff */
[----:B------:R-:W-:-:S07]  /*2d10*/  @P0 SHF.R.U32.HI R9, RZ, R57, R6 ;  /* 0x00000039ff090219 */ /* 0x000fce0000011606 */
.L_x_1433:
[----:B------:R-:W-:Y:S05]  /*2d20*/  BSYNC B0 ;  /* 0x0000000000007941 */ /* 0x000fea0003800000 */
.L_x_1431:
[----:B------:R-:W-:-:S04]  /*2d30*/  IMAD R9, R9, R38, -R30 ;  /* 0x0000002609097224 */ /* 0x000fc800078e0a1e */
[----:B------:R-:W-:-:S05]  /*2d40*/  IMAD R6, R16, -0x2, R9 ;  /* 0xfffffffe10067824 */ /* 0x000fca00078e0209 */
[----:B------:R-:W-:Y:S02]  /*2d50*/  VIADDMNMX R3, R6, R38, R3, PT ;  /* 0x0000002606037246 */ /* 0x000fe40003800103 */
[----:B------:R-:W-:-:S07]  /*2d60*/  VIMNMX R5, R5, R6, !PT ;  /* 0x0000000605057248 */ /* 0x000fce0007fe0100 */
.L_x_1430:
        /* <DEDUP_REMOVED lines=94> */
.L_x_1436:
[----:B------:R-:W-:Y:S02]  /*3350*/  ULDC UR6, c[0x0][0x9e4] ;  /* 0x0002790000067ab9 */ /* 0x000fe40000000800 */
[----:B------:R-:W-:-:S05]  /*3360*/  IMAD.U32 R24, RZ, RZ, UR6 ;  /* 0x00000006ff187e24 */ /* 0x000fca000f8e00ff */
[----:B------:R-:W-:-:S13]  /*3370*/  ISETP.NE.AND P6, PT, R24, 0x1, PT ;  /* 0x000000011800780c */ /* 0x000fda0003fc5270 */
[----:B------:R-:W0:Y:S02]  /*3380*/  @P6 LDC.64 R28, c[0x0][0x9e8] ;  /* 0x00027a00ff1c6b82 */ /* 0x000e240000000a00 */
[----:B0-----:R-:W-:-:S05]  /*3390*/  @P6 IMAD.HI.U32 R4, R5, R28, RZ ;  /* 0x0000001c05046227 */ /* 0x001fca00078e00ff */
[----:B------:R-:W-:-:S07]  /*33a0*/  @P6 SHF.R.U32.HI R5, RZ, R29, R4 ;  /* 0x0000001dff056219 */ /* 0x000fce0000011604 */
.L_x_1437:
[----:B------:R-:W-:Y:S05]  /*33b0*/  BSYNC B0 ;  /* 0x0000000000007941 */ /* 0x000fea0003800000 */
.L_x_1435:
[----:B------:R-:W-:-:S04]  /*33c0*/  IMAD R5, R5, R24, -R30 ;  /* 0x0000001805057224 */ /* 0x000fc800078e0a1e */
[----:B------:R-:W-:-:S05]  /*33d0*/  IMAD R5, R16, -0x2, R5 ;  /* 0xfffffffe10057824 */ /* 0x000fca00078e0205 */
[----:B------:R-:W-:Y:S02]  /*33e0*/  VIADDMNMX R3, R5, R24, R3, PT ;  /* 0x0000001805037246 */ /* 0x000fe40003800103 */
[----:B------:R-:W-:-:S07]  /*33f0*/  VIMNMX R6, R6, R5, !PT ;  /* 0x0000000506067248 */ /* 0x000fce0007fe0100 */
.L_x_1434:
[----:B------:R-:W-:Y:S01]  /*3400*/  ISETP.GT.AND P0, PT, R6, 0x1, !P0 ;  /* 0x000000010600780c */ /* 0x000fe20004704270 */
[----:B------:R-:W-:Y:S01]  /*3410*/  ULDC UR10, c[0x0][0x988] ;  /* 0x00026200000a7ab9 */ /* 0x000fe20000000800 */
[----:B------:R-:W-:Y:S02]  /*3420*/  ISETP.NE.AND P6, PT, R9, RZ, PT ;  /* 0x000000ff0900720c */ /* 0x000fe40003fc5270 */
        /* <DEDUP_REMOVED lines=16> */
[----:B-1----:R-:W-:Y:S02]  /*3530*/  FSEL R11, R11, -INF , !P0 ;  /* 0xff8000000b0b7808 */ /* 0x002fe40004000000 */
        /* <DEDUP_REMOVED lines=19> */
[----:B------:R-:W-:Y:S01]  /*3670*/  ISETP.GT.AND P1, PT, R6, 0x28, !P1 ;  /* 0x000000280600780c */ /* 0x000fe20004f24270 */
[----:B------:R-:W0:Y:S01]  /*3680*/  SHFL.BFLY PT, R24, R25, 0x2, 0x1f ;  /* 0x0c401f0019187f89 */ /* 0x000e2200000e0000 */
[----:B------:R-:W-:Y:S02]  /*3690*/  FSEL R14, R14, -INF , !P0 ;  /* 0xff8000000e0e7808 */ /* 0x000fe40004000000 */
[----:B------:R-:W-:Y:S02]  /*36a0*/  ISETP.NE.AND P0, PT, R36, RZ, PT ;  /* 0x000000ff2400720c */ /* 0x000fe40003f05270 */
[----:B------:R-:W-:-:S02]  /*36b0*/  ISETP.GT.AND P2, PT, R6, 0x29, !P2 ;  /* 0x000000290600780c */ /* 0x000fc40005744270 */
[C---:B------:R-:W-:Y:S02]  /*36c0*/  ISETP.GT.AND P0, PT, R6.reuse, 0x19, !P0 ;  /* 0x000000190600780c */ /* 0x040fe40004704270 */
[C---:B------:R-:W-:Y:S02]  /*36d0*/  ISETP.GT.AND P3, PT, R6.reuse, 0x30, !P3 ;  /* 0x000000300600780c */ /* 0x040fe40005f64270 */
[----:B------:R-:W-:Y:S02]  /*36e0*/  ISETP.LT.OR P0, PT, R3, 0x1a, P0 ;  /* 0x0000001a0300780c */ /* 0x000fe40000701670 */
[----:B------:R-:W-:Y:S02]  /*36f0*/  ISETP.GT.AND P4, PT, R6, 0x31, !P4 ;  /* 0x000000310600780c */ /* 0x000fe40006784270 */
[----:B------:R-:W-:Y:S02]  /*3700*/  FSEL R15, R15, -INF , !P0 ;  /* 0xff8000000f0f7808 */ /* 0x000fe40004000000 */
        /* <DEDUP_REMOVED lines=12> */
[----:B0-----:R-:W-:-:S02]  /*37d0*/  FMNMX.FTZ R26, R25, R24, !PT ;  /* 0x00000018191a7209 */ /* 0x001fc40007810000 */
[----:B------:R-:W-:Y:S02]  /*37e0*/  FMNMX.FTZ R5, R4, R9, !PT ;  /* 0x0000000904057209 */ /* 0x000fe40007810000 */
[----:B------:R-:W-:Y:S01]  /*37f0*/  ISETP.NE.AND P0, PT, R59, RZ, PT ;  /* 0x000000ff3b00720c */ /* 0x000fe20003f05270 */
[----:B------:R-:W0:Y:S01]  /*3800*/  SHFL.BFLY PT, R27, R26, 0x1, 0x1f ;  /* 0x0c201f001a1b7f89 */ /* 0x000e2200000e0000 */
[----:B------:R-:W-:Y:S02]  /*3810*/  FMNMX.FTZ R24, R10, R5, !PT ;  /* 0x000000050a187209 */ /* 0x000fe40007810000 */
[----:B------:R-:W-:Y:S02]  /*3820*/  ISETP.GT.AND P0, PT, R6, 0x21, !P0 ;  /* 0x000000210600780c */ /* 0x000fe40004704270 */
[----:B------:R-:W-:Y:S02]  /*3830*/  FMNMX.FTZ R21, R11, R24, !PT ;  /* 0x000000180b157209 */ /* 0x000fe40007810000 */
[----:B------:R-:W-:-:S02]  /*3840*/  ISETP.LT.OR P0, PT, R3, 0x22, P0 ;  /* 0x000000220300780c */ /* 0x000fc40000701670 */
[----:B------:R-:W-:Y:S02]  /*3850*/  FMNMX.FTZ R24, R12, R21, !PT ;  /* 0x000000150c187209 */ /* 0x000fe40007810000 */
[----:B------:R-:W-:Y:S02]  /*3860*/  ISETP.LT.OR P3, PT, R3, 0x31, P3 ;  /* 0x000000310300780c */ /* 0x000fe40001f61670 */
[----:B------:R-:W-:Y:S02]  /*3870*/  FMNMX.FTZ R21, R13, R24, !PT ;  /* 0x000000180d157209 */ /* 0x000fe40007810000 */
[----:B------:R-:W-:Y:S02]  /*3880*/  ISETP.LT.OR P4, PT, R3, 0x32, P4 ;  /* 0x000000320300780c */ /* 0x000fe40002781670 */
[----:B------:R-:W-:Y:S02]  /*3890*/  FMNMX.FTZ R24, R14, R21, !PT ;  /* 0x000000150e187209 */ /* 0x000fe40007810000 */
[----:B------:R-:W-:-:S02]  /*38a0*/  FSEL R21, R43, -INF , !P0 ;  /* 0xff8000002b157808 */ /* 0x000fc40004000000 */
[----:B------:R-:W-:Y:S02]  /*38b0*/  FMNMX.FTZ R25, R15, R24, !PT ;  /* 0x000000180f197209 */ /* 0x000fe40007810000 */
[----:B------:R-:W-:Y:S02]  /*38c0*/  ISETP.LT.OR P5, PT, R3, 0x39, P5 ;  /* 0x000000390300780c */ /* 0x000fe40002fa1670 */
[----:B0-----:R-:W-:Y:S01]  /*38d0*/  FMNMX.FTZ R5, R26, R27, !PT ;  /* 0x0000001b1a057209 */ /* 0x001fe20007810000 */
[----:B------:R-:W-:Y:S01]  /*38e0*/  IMAD.U32 R26, RZ, RZ, UR10 ;  /* 0x0000000aff1a7e24 */ /* 0x000fe2000f8e00ff */
[----:B------:R-:W-:Y:S02]  /*38f0*/  FMNMX.FTZ R6, R20, R25, !PT ;  /* 0x0000001914067209 */ /* 0x000fe40007810000 */
[C---:B------:R-:W-:Y:S01]  /*3900*/  FSETP.NEU.FTZ.AND P0, PT, R5.reuse, -INF , PT ;  /* 0xff8000000500780b */ /* 0x040fe20003f1d000 */
[----:B------:R-:W-:-:S01]  /*3910*/  FFMA.FTZ R24, R5, R26, -8 ;  /* 0xc100000005187423 */ /* 0x000fc2000001001a */
[----:B------:R-:W-:-:S02]  /*3920*/  FMNMX.FTZ R27, R21, R6, !PT ;  /* 0x00000006151b7209 */ /* 0x000fc40007810000 */
[----:B------:R-:W-:Y:S01]  /*3930*/  FSEL R25, R47, -INF , !P2 ;  /* 0xff8000002f197808 */ /* 0x000fe20005000000 */
[----:B------:R-:W-:Y:S01]  /*3940*/  IMAD.U32 R47, RZ, RZ, UR10 ;  /* 0x0000000aff2f7e24 */ /* 0x000fe2000f8e00ff */
[----:B------:R-:W-:Y:S02]  /*3950*/  FSEL R31, R24, RZ, P0 ;  /* 0x000000ff181f7208 */ /* 0x000fe40000000000 */
[----:B------:R-:W-:Y:S02]  /*3960*/  FSEL R24, R46, -INF , !P1 ;  /* 0xff8000002e187808 */ /* 0x000fe40004800000 */
        /* <DEDUP_REMOVED lines=8> */
[----:B------:R-:W-:Y:S01]  /*39f0*/  ISETP.LT.OR P6, PT, R3, 0x3a, P6 ;  /* 0x0000003a0300780c */ /* 0x000fe200037c1670 */
[--C-:B------:R-:W-:Y:S01]  /*3a00*/  FFMA.FTZ R35, R58, UR10, -R31.reuse ;  /* 0x0000000a3a237c23 */ /* 0x100fe2000801081f */
[----:B------:R-:W-:Y:S01]  /*3a10*/  FMNMX.FTZ R6, R26, R29, !PT ;  /* 0x0000001d1a067209 */ /* 0x000fe20007810000 */
[--C-:B------:R-:W-:Y:S01]  /*3a20*/  FFMA.FTZ R36, R60, UR10, -R31.reuse ;  /* 0x0000000a3c247c23 */ /* 0x100fe2000801081f */
[----:B------:R-:W-:Y:S01]  /*3a30*/  FSEL R3, R54, -INF , !P5 ;  /* 0xff80000036037808 */ /* 0x000fe20006800000 */
        /* <DEDUP_REMOVED lines=8> */
[----:B------:R-:W-:Y:S01]  /*3ac0*/  MUFU.EX2 R34, R30 ;  /* 0x0000001e00227308 */ /* 0x000fe20000000800 */
[----:B------:R-:W-:Y:S01]  /*3ad0*/  FMNMX.FTZ R29, R28, R29, !PT ;  /* 0x0000001d1c1d7209 */ /* 0x000fe20007810000 */
[--C-:B------:R-:W-:Y:S01]  /*3ae0*/  FFMA.FTZ R41, R68, UR10, -R31.reuse ;  /* 0x0000000a44297c23 */ /* 0x100fe2000801081f */
[----:B------:R-:W-:-:S03]  /*3af0*/  FFMA.FTZ R45, R72, UR10, -R31 ;  /* 0x0000000a482d7c23 */ /* 0x000fc6000801081f */
[----:B------:R-:W0:Y:S02]  /*3b00*/  SHFL.BFLY PT, R6, R29, 0x2, 0x1f ;  /* 0x0c401f001d067f89 */ /* 0x000e2400000e0000 */
[----:B------:R1:W2:Y:S08]  /*3b10*/  MUFU.EX2 R33, R32 ;  /* 0x0000002000217308 */ /* 0x0002b00000000800 */
[----:B------:R-:W-:Y:S01]  /*3b20*/  MUFU.EX2 R35, R35 ;  /* 0x0000002300237308 */ /* 0x000fe20000000800 */
[----:B-1----:R-:W-:-:S07]  /*3b30*/  FFMA.FTZ R32, R62, UR10, -R31 ;  /* 0x0000000a3e207c23 */ /* 0x002fce000801081f */
[----:B------:R-:W-:Y:S01]  /*3b40*/  MUFU.EX2 R36, R36 ;  /* 0x0000002400247308 */ /* 0x000fe20000000800 */
[----:B0-----:R-:W-:-:S07]  /*3b50*/  FMNMX.FTZ R30, R29, R6, !PT ;  /* 0x000000061d1e7209 */ /* 0x001fce0007810000 */
[----:B------:R0:W-:Y:S01]  /*3b60*/  MUFU.EX2 R37, R32 ;  /* 0x0000002000257308 */ /* 0x0001e20000000800 */
[----:B------:R-:W1:Y:S07]  /*3b70*/  SHFL.BFLY PT, R29, R30, 0x1, 0x1f ;  /* 0x0c201f001e1d7f89 */ /* 0x000e6e00000e0000 */
[----:B------:R-:W-:Y:S01]  /*3b80*/  MUFU.EX2 R38, R38 ;  /* 0x0000002600267308 */ /* 0x000fe20000000800 */
[----:B0-----:R-:W-:-:S01]  /*3b90*/  FFMA.FTZ R32, R44, UR10, -R31 ;  /* 0x0000000a2c207c23 */ /* 0x001fc2000801081f */
[----:B------:R-:W-:-:S06]  /*3ba0*/  FFMA.FTZ R44, R48, UR10, -R31 ;  /* 0x0000000a302c7c23 */ /* 0x000fcc000801081f */
        /* <DEDUP_REMOVED lines=8> */
[----:B------:R-:W-:Y:S02]  /*3c30*/  FSEL R42, R30, RZ, P0 ;  /* 0x000000ff1e2a7208 */ /* 0x000fe40000000000 */
        /* <DEDUP_REMOVED lines=17> */
[----:B------:R2:W0:Y:S01]  /*3d50*/  MUFU.EX2 R46, R9 ;  /* 0x00000009002e7308 */ /* 0x0004220000000800 */
[----:B------:R-:W-:-:S01]  /*3d60*/  FFMA.FTZ R3, R3, UR10, -R42 ;  /* 0x0000000a03037c23 */ /* 0x000fc2000801082a */
[----:B------:R-:W-:-:S06]  /*3d70*/  FFMA.FTZ R28, R28, UR10, -R42 ;  /* 0x0000000a1c1c7c23 */ /* 0x000fcc000801082a */
[----:B------:R-:W1:Y:S01]  /*3d80*/  MUFU.EX2 R10, R10 ;  /* 0x0000000a000a7308 */ /* 0x000e620000000800 */
[----:B--2---:R-:W-:-:S04]  /*3d90*/  FADD.FTZ R9, R152, R33 ;  /* 0x0000002198097221 */ /* 0x004fc80000010000 */
[----:B------:R-:W-:-:S03]  /*3da0*/  FADD.FTZ R4, R34, R9 ;  /* 0x0000000922047221 */ /* 0x000fc60000010000 */
[----:B------:R-:W2:Y:S01]  /*3db0*/  MUFU.EX2 R11, R11 ;  /* 0x0000000b000b7308 */ /* 0x000ea20000000800 */
[----:B0-----:R-:W-:-:S01]  /*3dc0*/  FADD.FTZ R31, R153, R46 ;  /* 0x0000002e991f7221 */ /* 0x001fc20000010000 */
[C---:B------:R-:W-:Y:S01]  /*3dd0*/  FADD.FTZ R9, R35.reuse, R4 ;  /* 0x0000000423097221 */ /* 0x040fe20000010000 */
        /* <DEDUP_REMOVED lines=8> */
[----:B--2---:R-:W-:-:S01]  /*3e60*/  FADD.FTZ R31, R11, R48 ;  /* 0x000000300b1f7221 */ /* 0x004fc20000010000 */
[C---:B------:R-:W-:Y:S01]  /*3e70*/  FADD.FTZ R9, R39.reuse, R4 ;  /* 0x0000000427097221 */ /* 0x040fe20000010000 */
[----:B------:R-:W-:-:S04]  /*3e80*/  F2FP.SATFINITE.E4M3.F32.PACK_AB_MERGE_C R39, R39, R38, RZ ;  /* 0x000000262727723e */ /* 0x000fc800048070ff */
[----:B------:R-:W-:Y:S01]  /*3e90*/  F2FP.SATFINITE.E4M3.F32.PACK_AB_MERGE_C R154, R37, R36, R39 ;  /* 0x00000024259a723e */ /* 0x000fe20004807027 */
        /* <DEDUP_REMOVED lines=8> */
[----:B------:R-:W-:Y:S01]  /*3f20*/  FADD.FTZ R48, R40, R9 ;  /* 0x0000000928307221 */ /* 0x000fe20000010000 */
[----:B------:R-:W-:-:S03]  /*3f30*/  F2FP.SATFINITE.E4M3.F32.PACK_AB_MERGE_C R14, R15, R14, RZ ;  /* 0x0000000e0f0e723e */ /* 0x000fc600048070ff */
[----:B------:R-:W-:Y:S01]  /*3f40*/  FADD.FTZ R9, R41, R48 ;  /* 0x0000003029097221 */ /* 0x000fe20000010000 */
[----:B------:R-:W-:Y:S01]  /*3f50*/  F2FP.SATFINITE.E4M3.F32.PACK_AB_MERGE_C R155, R13, R12, R14 ;  /* 0x0000000c0d9b723e */ /* 0x000fe2000480700e */
        /* <DEDUP_REMOVED lines=10> */
[----:B------:R-:W-:-:S06]  /*4000*/  FADD.FTZ R31, R43, R42 ;  /* 0x0000002a2b1f7221 */ /* 0x000fcc0000010000 */
        /* <DEDUP_REMOVED lines=12> */
[----:B------:R0:W2:Y:S08]  /*40d0*/  MUFU.EX2 R4, R3 ;  /* 0x0000000300047308 */ /* 0x0000b00000000800 */
[----:B------:R-:W3:Y:S01]  /*40e0*/  MUFU.EX2 R9, R28 ;  /* 0x0000001c00097308 */ /* 0x000ee20000000800 */
[----:B0-----:R-:W-:-:S01]  /*40f0*/  FADD.FTZ R3, R27, R38 ;  /* 0x000000261b037221 */ /* 0x001fc20000010000 */
[----:B-1----:R-:W-:Y:S01]  /*4100*/  FADD.FTZ R11, R29, R34 ;  /* 0x000000221d0b7221 */ /* 0x002fe20000010000 */
[----:B------:R-:W-:-:S04]  /*4110*/  F2FP.SATFINITE.E4M3.F32.PACK_AB_MERGE_C R29, R30, R29, RZ ;  /* 0x0000001d1e1d723e */ /* 0x000fc800048070ff */
[----:B------:R-:W-:Y:S01]  /*4120*/  F2FP.SATFINITE.E4M3.F32.PACK_AB_MERGE_C R158, R45, R44, R29 ;  /* 0x0000002c2d9e723e */ /* 0x000fe2000480701d */
[----:B--2---:R-:W-:-:S01]  /*4130*/  FADD.FTZ R10, R4, R3 ;  /* 0x00000003040a7221 */ /* 0x004fc20000010000 */
[----:B------:R-:W-:Y:S01]  /*4140*/  FADD.FTZ R3, R30, R11 ;  /* 0x0000000b1e037221 */ /* 0x000fe20000010000 */
[C---:B---3--:R-:W-:Y:S02]  /*4150*/  F2FP.SATFINITE.E4M3.F32.PACK_AB_MERGE_C R159, R9.reuse, R4, RZ ;  /* 0x00000004099f723e */ /* 0x048fe400048070ff */
[----:B------:R-:W-:Y:S02]  /*4160*/  FADD.FTZ R4, R9, R10 ;  /* 0x0000000a09047221 */ /* 0x000fe40000010000 */
[----:B------:R-:W-:Y:S01]  /*4170*/  F2FP.SATFINITE.E4M3.F32.PACK_AB_MERGE_C R159, R27, R26, R159 ;  /* 0x0000001a1b9f723e */ /* 0x000fe2000480709f */
[----:B------:R-:W-:Y:S06]  /*4180*/  @P0 BRA `(.L_x_1438) ;  /* 0x0000000000040947 */ /* 0x000fec0003800000 */
[----:B------:R-:W-:Y:S01]  /*4190*/  BPT.TRAP 0x1 ;  /* 0x000000040000795c */ /* 0x000fe20000300000 */
.L_x_1438:
[----:B------:R-:W-:Y:S01]  /*41a0*/  PLOP3.LUT P1, PT, PT, PT, UP0, 0x40, 0x0 ;  /* 0x000000000000781c */ /* 0x000fe20003f2e808 */
[----:B------:R0:W1:-:S12]  /*41b0*/  SYNCS.PHASECHK.TRANS64.TRYWAIT P0, [UR57+0x28450], R8 ;  /* 0x02845008ff0075a7 */ /* 0x0000580008000179 */
[----:B0-----:R-:W-:Y:S05]  /*41c0*/  @P1 BRA `(.L_x_1439) ;  /* 0x0000000000041947 */ /* 0x001fea0003800000 */
[----:B------:R-:W-:Y:S01]  /*41d0*/  BPT.TRAP 0x1 ;  /* 0x000000040000795c */ /* 0x000fe20000300000 */
.L_x_1439:
[----:B-1----:R-:W-:Y:S05]  /*41e0*/  @P0 BRA `(.L_x_1440) ;  /* 0x0000000000080947 */ /* 0x002fea0003800000 */
[----:B------:R-:W0:Y:S02]  /*41f0*/  SYNCS.PHASECHK.TRANS64.TRYWAIT P0, [UR57+0x28450], R8 ;  /* 0x02845008ff0075a7 */ /* 0x000e240008000179 */
[----:B0-----:R-:W-:Y:S05]  /*4200*/  @!P0 BRA `(.L_x_1441) ;  /* 0x0000011c00208947 */ /* 0x001fea0003800000 */
.L_x_1440:
        /* <DEDUP_REMOVED lines=19> */
.L_x_1442:
        /* <DEDUP_REMOVED lines=26> */
.L_x_1444:
[----:B------:R-:W-:Y:S02]  /*44e0*/  ULDC UR22, c[0x0][0x9e4] ;  /* 0x0002790000167ab9 */ /* 0x000fe40000000800 */
[----:B------:R-:W-:-:S11]  /*44f0*/  UISETP.NE.AND UP1, UPT, UR22, 0x1, UPT ;  /* 0x000000011600788c */ /* 0x000fd6000bf25270 */
[----:B------:R-:W-:Y:S02]  /*4500*/  @UP1 ULDC.64 UR6, c[0x0][0x9e8] ;  /* 0x00027a0000061ab9 */ /* 0x000fe40000000a00 */
[----:B------:R-:W-:-:S04]  /*4510*/  UIMAD.WIDE.U32 UR14, UR19, UR6, URZ ;  /* 0x00000006130e72a5 */ /* 0x000fc8000f8e003f */
[----:B------:R-:W-:-:S12]  /*4520*/  @UP1 USHF.R.U32.HI UR19, URZ, UR7, UR15 ;  /* 0x000000073f131299 */ /* 0x000fd8000801160f */
.L_x_1445:
[----:B------:R-:W-:-:S04]  /*4530*/  UIMAD UR19, UR19, UR22, UR22 ;  /* 0x00000016131372a4 */ /* 0x000fc8000f8e0216 */
[----:B------:R-:W-:-:S04]  /*4540*/  UISETP.LT.AND UP1, UPT, UR18, UR19, UPT ;  /* 0x000000131200728c */ /* 0x000fc8000bf21270 */
[----:B------:R-:W-:-:S12]  /*4550*/  USEL UR18, UR18, UR19, UP1 ;  /* 0x0000001312127287 */ /* 0x000fd80008800000 */
.L_x_1443:
        /* <DEDUP_REMOVED lines=11> */
[----:B------:R-:W-:Y:S01]  /*4610*/  IMAD.MOV.U32 R9, RZ, RZ, R8 ;  /* 0x000000ffff097224 */ /* 0x000fe200078e0008 */
[----:B------:R-:W-:Y:S01]  /*4620*/  ULDC UR53, c[0x0][0x988] ;  /* 0x0002620000357ab9 */ /* 0x000fe20000000800 */
[----:B------:R-:W-:-:S05]  /*4630*/  ULDC UR58, c[0x0][0x9e0] ;  /* 0x00027800003a7ab9 */ /* 0x000fca0000000800 */
.L_x_1465:
        /* <DEDUP_REMOVED lines=8> */
.L_x_1447:
        /* <DEDUP_REMOVED lines=10> */
.L_x_1448:
[----:B-1----:R-:W-:Y:S05]  /*4760*/  @P0 BRA `(.L_x_1449) ;  /* 0x0000000000080947 */ /* 0x002fea0003800000 */
[----:B------:R-:W1:Y:S02]  /*4770*/  SYNCS.PHASECHK.TRANS64.TRYWAIT P0, [UR59+0x28430], R8 ;  /* 0x02843008ff0075a7 */ /* 0x000e64000800017b */
[----:B-1----:R-:W-:Y:S05]  /*4780*/  @!P0 BRA `(.L_x_1450) ;  /* 0x0000011400d88947 */ /* 0x002fea0003800000 */
.L_x_1449:
        /* <DEDUP_REMOVED lines=47> */
.L_x_1451:
[----:B------:R-:W-:Y:S01]  /*4a80*/  UISETP.NE.AND UP2, UPT, UR50, URZ, UPT ;  /* 0x0000003f3200728c */ /* 0x000fe2000bf45270 */
[C---:B------:R-:W-:Y:S01]  /*4a90*/  FMUL.FTZ R196, R0.reuse, R156 ;  /* 0x0000009c00c47220 */ /* 0x040fe20000410000 */
[----:B------:R-:W-:Y:S01]  /*4aa0*/  FMUL.FTZ R156, R0, R174 ;  /* 0x000000ae009c7220 */ /* 0x000fe20000410000 */
[----:B------:R-:W-:Y:S02]  /*4ab0*/  VIADD R174, R18, UR39 ;  /* 0x0000002712ae7c36 */ /* 0x000fe40008000000 */
[C---:B------:R-:W-:Y:S01]  /*4ac0*/  FMUL.FTZ R12, R0.reuse, R154 ;  /* 0x0000009a000c7220 */ /* 0x040fe20000410000 */
[C---:B------:R-:W-:Y:S01]  /*4ad0*/  FMUL.FTZ R154, R0.reuse, R170 ;  /* 0x000000aa009a7220 */ /* 0x040fe20000410000 */
[----:B------:R-:W-:Y:S01]  /*4ae0*/  PLOP3.LUT P0, PT, PT, PT, UP2, 0x80, 0x0 ;  /* 0x000000000000781c */ /* 0x000fe20003f0f028 */
[----:B------:R-:W-:Y:S01]  /*4af0*/  IMAD.SHL.U32 R170, R9, 0x40, RZ ;  /* 0x0000004009aa7824 */ /* 0x000fe200078e00ff */
[----:B------:R-:W-:Y:S01]  /*4b00*/  PLOP3.LUT P1, PT, PT, PT, UP2, 0x80, 0x0 ;  /* 0x000000000000781c */ /* 0x000fe20003f2f028 */
[----:B------:R-:W-:Y:S01]  /*4b10*/  UISETP.NE.AND UP1, UPT, UR49, URZ, UPT ;  /* 0x0000003f3100728c */ /* 0x000fe2000bf25270 */
[C---:B------:R-:W-:Y:S01]  /*4b20*/  FMUL.FTZ R195, R0.reuse, R153 ;  /* 0x0000009900c37220 */ /* 0x040fe20000410000 */
[----:B------:R-:W-:Y:S01]  /*4b30*/  @UP2 ULDC UR6, c[0x0][0x44c] ;  /* 0x0001130000062ab9 */ /* 0x000fe20000000800 */
[C---:B------:R-:W-:Y:S01]  /*4b40*/  FMUL.FTZ R20, R0.reuse, R162 ;  /* 0x000000a200147220 */ /* 0x040fe20000410000 */
[C---:B------:R-:W-:Y:S01]  /*4b50*/  FMUL.FTZ R21, R0.reuse, R163 ;  /* 0x000000a300157220 */ /* 0x040fe20000410000 */
[C---:B-1----:R-:W-:Y:S01]  /*4b60*/  FMUL.FTZ R5, R0.reuse, R152 ;  /* 0x0000009800057220 */ /* 0x042fe20000410000 */
[C---:B------:R-:W-:Y:S01]  /*4b70*/  FMUL.FTZ R13, R0.reuse, R155 ;  /* 0x0000009b000d7220 */ /* 0x040fe20000410000 */
[C---:B------:R-:W-:Y:S01]  /*4b80*/  FMUL.FTZ R162, R0.reuse, R164 ;  /* 0x000000a400a27220 */ /* 0x040fe20000410000 */
[C---:B------:R-:W-:Y:S01]  /*4b90*/  FMUL.FTZ R163, R0.reuse, R165 ;  /* 0x000000a500a37220 */ /* 0x040fe20000410000 */
[----:B------:R-:W-:Y:S01]  /*4ba0*/  FMUL.FTZ R153, R0, R167 ;  /* 0x000000a700997220 */ /* 0x000fe20000410000 */
[----:B------:R-:W-:Y:S01]  /*4bb0*/  @P0 IMAD.HI.U32 R6, R174, UR6, RZ ;  /* 0x00000006ae060c27 */ /* 0x000fe2000f8e00ff */
        /* <DEDUP_REMOVED lines=14> */
[----:B------:R-:W-:Y:S01]  /*4ca0*/  FMUL.FTZ R167, R0, R172 ;  /* 0x000000ac00a77220 */ /* 0x000fe20000410000 */
[----:B------:R-:W-:Y:S01]  /*4cb0*/  IADD3 R7, -R170, 0x1, RZ ;  /* 0x00000001aa077810 */ /* 0x000fe20007ffe1ff */
        /* <DEDUP_REMOVED lines=10> */
[----:B------:R-:W-:Y:S01]  /*4d60*/  PLOP3.LUT P0, PT, PT, PT, UP1, 0x40, 0x0 ;  /* 0x000000000000781c */ /* 0x000fe20003f0e818 */
[----:B------:R-:W-:Y:S01]  /*4d70*/  IMAD R7, R16, -0x2, R7 ;  /* 0xfffffffe10077824 */ /* 0x000fe200078e0207 */
[----:B------:R-:W3:Y:S01]  /*4d80*/  MUFU.TANH R5, R5 ;  /* 0x0000000500057308 */ /* 0x000ee20000002400 */
[----:B------:R-:W-:Y:S01]  /*4d90*/  IMAD.U32 R176, RZ, RZ, UR42 ;  /* 0x0000002affb07e24 */ /* 0x000fe2000f8e00ff */
[----:B------:R-:W-:Y:S01]  /*4da0*/  UMOV UR11, UR57 ;  /* 0x00000039000b7c82 */ /* 0x000fe20008000000 */
[----:B------:R-:W-:Y:S01]  /*4db0*/  SYNCS.ARRIVE.TRANS64.RED.A1T0 RZ, [UR6], RZ ;  /* 0x000000ffffff79a7 */ /* 0x000fe20008100406 */
[----:B------:R-:W-:-:S02]  /*4dc0*/  ULOP3.LUT UR6, URZ, UR11, URZ, 0x33, !UPT ;  /* 0x0000000b3f067292 */ /* 0x000fc4000f8e333f */
[----:B------:R-:W-:Y:S02]  /*4dd0*/  IADD3 R7, -R176, UR40, R7 ;  /* 0x00000028b0077c10 */ /* 0x000fe4000fffe107 */
[----:B------:R-:W4:Y:S03]  /*4de0*/  MUFU.TANH R195, R195 ;  /* 0x000000c300c37308 */ /* 0x000f260000002400 */
[C---:B------:R-:W-:Y:S02]  /*4df0*/  VIADD R177, R7.reuse, UR58 ;  /* 0x0000003a07b17c36 */ /* 0x040fe40008000000 */
[----:B------:R-:W-:Y:S02]  /*4e00*/  VIADD R179, R7, UR6 ;  /* 0x0000000607b37c36 */ /* 0x000fe40008000000 */
[----:B-1----:R-:W-:Y:S01]  /*4e10*/  IMAD.IADD R175, R177, 0x1, R6 ;  /* 0x00000001b1af7824 */ /* 0x002fe200078e0206 */
        /* <DEDUP_REMOVED lines=32> */
[----:B------:R-:W-:Y:S01]  /*5020*/  IMAD.U32 R173, RZ, RZ, UR42 ;  /* 0x0000002affad7e24 */ /* 0x000fe2000f8e00ff */
[----:B------:R-:W-:Y:S04]  /*5030*/  BSSY B0, `(.L_x_1453) ;  /* 0x0000011000007945 */ /* 0x000fe80003800000 */
[----:B------:R-:W-:-:S04]  /*5040*/  IADD3 R173, -R173, UR40, R6 ;  /* 0x00000028adad7c10 */ /* 0x000fc8000fffe106 */
        /* <DEDUP_REMOVED lines=10> */
.L_x_1454:
[----:B------:R-:W-:-:S05]  /*50f0*/  IMAD.U32 R178, RZ, RZ, UR56 ;  /* 0x00000038ffb27e24 */ /* 0x000fca000f8e00ff */
[----:B------:R-:W-:-:S13]  /*5100*/  ISETP.NE.AND P0, PT, R178, 0x1, PT ;  /* 0x00000001b200780c */ /* 0x000fda0003f05270 */
[----:B------:R-:W1:Y:S02]  /*5110*/  @P0 LDC.64 R6, c[0x0][0x9e8] ;  /* 0x00027a00ff060b82 */ /* 0x000e640000000a00 */
[----:B-1----:R-:W-:-:S05]  /*5120*/  @P0 IMAD.HI.U32 R6, R173, R6, RZ ;  /* 0x00000006ad060227 */ /* 0x002fca00078e00ff */
[----:B------:R-:W-:-:S07]  /*5130*/  @P0 SHF.R.U32.HI R173, RZ, R7, R6 ;  /* 0x00000007ffad0219 */ /* 0x000fce0000011606 */
.L_x_1455:
[----:B------:R-:W-:Y:S05]  /*5140*/  BSYNC B0 ;  /* 0x0000000000007941 */ /* 0x000fea0003800000 */
.L_x_1453:
[----:B------:R-:W-:-:S04]  /*5150*/  IMAD R173, R173, R178, -R170 ;  /* 0x000000b2adad7224 */ /* 0x000fc800078e0aaa */
[----:B------:R-:W-:-:S05]  /*5160*/  IMAD R173, R16, -0x2, R173 ;  /* 0xfffffffe10ad7824 */ /* 0x000fca00078e02ad */
[----:B------:R-:W-:Y:S02]  /*5170*/  VIADDMNMX R175, R173, R178, R175, PT ;  /* 0x000000b2adaf7246 */ /* 0x000fe400038001af */
[----:B------:R-:W-:-:S07]  /*5180*/  VIMNMX R176, R176, R173, !PT ;  /* 0x000000adb0b07248 */ /* 0x000fce0007fe0100 */
.L_x_1452:
        /* <DEDUP_REMOVED lines=68> */
.L_x_1458:
[----:B------:R-:W-:-:S05]  /*55d0*/  IMAD.U32 R176, RZ, RZ, UR56 ;  /* 0x00000038ffb07e24 */ /* 0x000fca000f8e00ff */
[----:B------:R-:W-:-:S13]  /*55e0*/  ISETP.NE.AND P1, PT, R176, 0x1, PT ;  /* 0x00000001b000780c */ /* 0x000fda0003f25270 */
[----:B------:R-:W0:Y:S02]  /*55f0*/  @P1 LDC.64 R6, c[0x0][0x9e8] ;  /* 0x00027a00ff061b82 */ /* 0x000e240000000a00 */
[----:B0-----:R-:W-:-:S05]  /*5600*/  @P1 IMAD.HI.U32 R6, R5, R6, RZ ;  /* 0x0000000605061227 */ /* 0x001fca00078e00ff */
[----:B------:R-:W-:-:S07]  /*5610*/  @P1 SHF.R.U32.HI R5, RZ, R7, R6 ;  /* 0x00000007ff051219 */ /* 0x000fce0000011606 */
.L_x_1459:
[----:B------:R-:W-:Y:S05]  /*5620*/  BSYNC B0 ;  /* 0x0000000000007941 */ /* 0x000fea0003800000 */
.L_x_1457:
[----:B------:R-:W-:-:S04]  /*5630*/  IMAD R5, R5, R176, -R170 ;  /* 0x000000b005057224 */ /* 0x000fc800078e0aaa */
[----:B------:R-:W-:-:S05]  /*5640*/  IMAD R5, R16, -0x2, R5 ;  /* 0xfffffffe10057824 */ /* 0x000fca00078e0205 */
[----:B------:R-:W-:Y:S02]  /*5650*/  VIADDMNMX R174, R5, R176, R174, PT ;  /* 0x000000b005ae7246 */ /* 0x000fe400038001ae */
[----:B------:R-:W-:-:S07]  /*5660*/  VIMNMX R175, R175, R5, !PT ;  /* 0x00000005afaf7248 */ /* 0x000fce0007fe0100 */
.L_x_1456:
        /* <DEDUP_REMOVED lines=164> */
[----:B------:R-:W-:Y:S01]  /*60b0*/  FSEL R20, R6, RZ, P0 ;  /* 0x000000ff06147208 */ /* 0x000fe20000000000 */
[----:B------:R-:W-:-:S01]  /*60c0*/  FFMA.FTZ R10, R13, UR10, -R172 ;  /* 0x0000000a0d0a7c23 */ /* 0x000fc200080108ac */
[--C-:B------:R-:W-:Y:S01]  /*60d0*/  FFMA.FTZ R13, R14, UR10, -R172.reuse ;  /* 0x0000000a0e0d7c23 */ /* 0x100fe200080108ac */
[----:B------:R-:W-:-:S01]  /*60e0*/  FFMA.FTZ R14, R15, UR10, -R172 ;  /* 0x0000000a0f0e7c23 */ /* 0x000fc200080108ac */
[----:B------:R-:W-:Y:S01]  /*60f0*/  MUFU.EX2 R179, R179 ;  /* 0x000000b300b37308 */ /* 0x000fe20000000800 */
[----:B------:R-:W-:-:S01]  /*6100*/  FADD.FTZ R20, -R20, R11 ;  /* 0x0000000b14147221 */ /* 0x000fc20000010100 */
[--C-:B------:R-:W-:Y:S01]  /*6110*/  FFMA.FTZ R15, R21, UR10, -R172.reuse ;  /* 0x0000000a150f7c23 */ /* 0x100fe200080108ac */
[----:B------:R-:W-:-:S01]  /*6120*/  FFMA.FTZ R21, R152, UR10, -R172 ;  /* 0x0000000a98157c23 */ /* 0x000fc200080108ac */
[--C-:B------:R-:W-:Y:S01]  /*6130*/  FFMA.FTZ R11, R154, UR10, -R172.reuse ;  /* 0x0000000a9a0b7c23 */ /* 0x100fe200080108ac */
[----:B------:R-:W-:Y:S01]  /*6140*/  FMUL.FTZ R20, R20, UR10 ;  /* 0x0000000a14147c20 */ /* 0x000fe20008410000 */
[----:B------:R-:W-:Y:S01]  /*6150*/  FFMA.FTZ R152, R153, UR10, -R172 ;  /* 0x0000000a99987c23 */ /* 0x000fe200080108ac */
[----:B------:R-:W-:-:S01]  /*6160*/  FFMA.FTZ R154, R169, R3, R170 ;  /* 0x00000003a99a7223 */ /* 0x000fc200000100aa */
[----:B------:R-:W-:Y:S01]  /*6170*/  MUFU.EX2 R10, R10 ;  /* 0x0000000a000a7308 */ /* 0x000fe20000000800 */
[----:B------:R-:W-:-:S01]  /*6180*/  FFMA.FTZ R180, R155, UR10, -R172 ;  /* 0x0000000a9bb47c23 */ /* 0x000fc200080108ac */
[----:B------:R-:W-:Y:S01]  /*6190*/  FFMA.FTZ R156, R156, UR10, -R172 ;  /* 0x0000000a9c9c7c23 */ /* 0x000fe200080108ac */
[----:B------:R-:W-:-:S01]  /*61a0*/  FADD.FTZ R154, R7, R154 ;  /* 0x0000009a079a7221 */ /* 0x000fc20000010000 */
[--C-:B------:R-:W-:Y:S01]  /*61b0*/  FFMA.FTZ R157, R157, UR10, -R172.reuse ;  /* 0x0000000a9d9d7c23 */ /* 0x100fe200080108ac */
[----:B------:R-:W-:-:S01]  /*61c0*/  FFMA.FTZ R181, R158, UR10, -R172 ;  /* 0x0000000a9eb57c23 */ /* 0x000fc200080108ac */
[--C-:B------:R-:W-:Y:S01]  /*61d0*/  FFMA.FTZ R173, R173, UR10, -R172.reuse ;  /* 0x0000000aadad7c23 */ /* 0x100fe200080108ac */
[----:B------:R-:W-:-:S01]  /*61e0*/  FFMA.FTZ R160, R160, UR10, -R172 ;  /* 0x0000000aa0a07c23 */ /* 0x000fc200080108ac */
[----:B------:R-:W0:Y:S01]  /*61f0*/  MUFU.EX2 R20, R20 ;  /* 0x0000001400147308 */ /* 0x000e220000000800 */
[----:B------:R-:W-:-:S01]  /*6200*/  FFMA.FTZ R161, R161, UR10, -R172 ;  /* 0x0000000aa1a17c23 */ /* 0x000fc200080108ac */
[----:B------:R-:W-:Y:S01]  /*6210*/  PLOP3.LUT P0, PT, PT, PT, UP0, 0x40, 0x0 ;  /* 0x000000000000781c */ /* 0x000fe20003f0e808 */
        /* <DEDUP_REMOVED lines=47> */
[----:B------:R-:W-:Y:S01]  /*6510*/  FMUL.FTZ R149, R149, R169 ;  /* 0x000000a995957220 */ /* 0x000fe20000410000 */
        /* <DEDUP_REMOVED lines=21> */
[----:B------:R5:W2:Y:S01]  /*6670*/  MUFU.EX2 R3, R156 ;  /* 0x0000009c00037308 */ /* 0x000aa20000000800 */
        /* <DEDUP_REMOVED lines=9> */
[----:B---3--:R-:W-:Y:S01]  /*6710*/  FADD.FTZ R153, R21, R154 ;  /* 0x0000009a15997221 */ /* 0x008fe20000010000 */
[C---:B------:R-:W-:Y:S01]  /*6720*/  F2FP.SATFINITE.E4M3.F32.PACK_AB_MERGE_C R162, R177.reuse, R162, RZ ;  /* 0x000000a2b1a2723e */ /* 0x040fe200048070ff */
[----:B------:R-:W-:Y:S01]  /*6730*/  FMUL.FTZ R78, R78, R20 ;  /* 0x000000144e4e7220 */ /* 0x000fe20000410000 */
[----:B------:R-:W-:-:S01]  /*6740*/  FADD.FTZ R156, R177, R156 ;  /* 0x0000009cb19c7221 */ /* 0x000fc20000010000 */
[C---:B0-----:R-:W-:Y:S01]  /*6750*/  FADD.FTZ R154, R152.reuse, R153 ;  /* 0x00000099989a7221 */ /* 0x041fe20000010000 */
[----:B------:R-:W-:Y:S01]  /*6760*/  F2FP.SATFINITE.E4M3.F32.PACK_AB_MERGE_C R21, R152, R21, RZ ;  /* 0x000000159815723e */ /* 0x000fe200048070ff */
[----:B------:R-:W0:Y:S01]  /*6770*/  MUFU.EX2 R4, R157 ;  /* 0x0000009d00047308 */ /* 0x000e220000000800 */
[----:B------:R-:W-:-:S01]  /*6780*/  FADD.FTZ R153, R163, R156 ;  /* 0x0000009ca3997221 */ /* 0x000fc20000010000 */
[----:B-1----:R-:W-:Y:S01]  /*6790*/  FADD.FTZ R155, R11, R154 ;  /* 0x0000009a0b9b7221 */ /* 0x002fe20000010000 */
[----:B------:R-:W-:Y:S01]  /*67a0*/  F2FP.SATFINITE.E4M3.F32.PACK_AB_MERGE_C R152, R7, R170, R159 ;  /* 0x000000aa0798723e */ /* 0x000fe2000480709f */
[----:B------:R-:W-:Y:S01]  /*67b0*/  FMUL.FTZ R79, R79, R20 ;  /* 0x000000144f4f7220 */ /* 0x000fe20000410000 */
[----:B------:R-:W-:-:S01]  /*67c0*/  FADD.FTZ R154, R164, R153 ;  /* 0x00000099a49a7221 */ /* 0x000fc20000010000 */
[----:B----4-:R-:W-:Y:S01]  /*67d0*/  FADD.FTZ R156, R180, R155 ;  /* 0x0000009bb49c7221 */ /* 0x010fe20000010000 */
[----:B------:R-:W-:Y:S01]  /*67e0*/  FMUL.FTZ R82, R82, R20 ;  /* 0x0000001452527220 */ /* 0x000fe20000410000 */
[----:B------:R-:W1:Y:S01]  /*67f0*/  MUFU.EX2 R166, R166 ;  /* 0x000000a600a67308 */ /* 0x000e620000000800 */
[----:B------:R-:W-:-:S01]  /*6800*/  FADD.FTZ R153, R165, R154 ;  /* 0x0000009aa5997221 */ /* 0x000fc20000010000 */
[----:B--2---:R-:W-:Y:S01]  /*6810*/  FADD.FTZ R155, R3, R156 ;  /* 0x0000009c039b7221 */ /* 0x004fe20000010000 */
[C---:B------:R-:W-:Y:S01]  /*6820*/  F2FP.SATFINITE.E4M3.F32.PACK_AB_MERGE_C R165, R178.reuse, R165, RZ ;  /* 0x000000a5b2a5723e */ /* 0x040fe200048070ff */
[----:B------:R-:W-:Y:S01]  /*6830*/  FMUL.FTZ R83, R83, R20 ;  /* 0x0000001453537220 */ /* 0x000fe20000410000 */
[----:B------:R-:W-:-:S01]  /*6840*/  FADD.FTZ R153, R178, R153 ;  /* 0x00000099b2997221 */ /* 0x000fc20000010000 */
        /* <DEDUP_REMOVED lines=20> */
[----:B------:R-:W-:Y:S01]  /*6990*/  F2FP.SATFINITE.E4M3.F32.PACK_AB_MERGE_C R154, R176, R175, R162 ;  /* 0x000000afb09a723e */ /* 0x000fe200048070a2 */
        /* <DEDUP_REMOVED lines=31> */
[----:B------:R-:W-:Y:S01]  /*6b90*/  F2FP.SATFINITE.E4M3.F32.PACK_AB_MERGE_C R155, R15, R12, R21 ;  /* 0x0000000c0f9b723e */ /* 0x000fe20004807015 */
[----:B------:R-:W-:Y:S01]  /*6ba0*/  FMUL.FTZ R151, R151, R20 ;  /* 0x0000001497977220 */ /* 0x000fe20000410000 */
[C---:B-1----:R-:W-:Y:S01]  /*6bb0*/  F2FP.SATFINITE.E4M3.F32.PACK_AB_MERGE_C R158, R171.reuse, R168, RZ ;  /* 0x000000a8ab9e723e */ /* 0x042fe200048070ff */
[----:B------:R-:W-:-:S03]  /*6bc0*/  FADD.FTZ R3, R171, R14 ;  /* 0x0000000eab037221 */ /* 0x000fc60000010000 */
[----:B------:R-:W-:Y:S02]  /*6bd0*/  F2FP.SATFINITE.E4M3.F32.PACK_AB_MERGE_C R158, R167, R166, R158 ;  /* 0x000000a6a79e723e */ /* 0x000fe4000480709e */
[C---:B--2---:R-:W-:Y:S01]  /*6be0*/  F2FP.SATFINITE.E4M3.F32.PACK_AB_MERGE_C R160, R161.reuse, R160, RZ ;  /* 0x000000a0a1a0723e */ /* 0x044fe200048070ff */
[----:B------:R-:W-:-:S03]  /*6bf0*/  FADD.FTZ R4, R161, R4 ;  /* 0x00000004a1047221 */ /* 0x000fc60000010000 */
[----:B------:R-:W-:Y:S01]  /*6c00*/  F2FP.SATFINITE.E4M3.F32.PACK_AB_MERGE_C R159, R182, R181, R160 ;  /* 0x000000b5b69f723e */ /* 0x000fe200048070a0 */
[----:B------:R-:W-:Y:S06]  /*6c10*/  @P0 BRA `(.L_x_1460) ;  /* 0x0000000000040947 */ /* 0x000fec0003800000 */
[----:B------:R-:W-:Y:S01]  /*6c20*/  BPT.TRAP 0x1 ;  /* 0x000000040000795c */ /* 0x000fe20000300000 */
.L_x_1460:
[----:B------:R-:W-:Y:S01]  /*6c30*/  PLOP3.LUT P1, PT, PT, PT, UP0, 0x40, 0x0 ;  /* 0x000000000000781c */ /* 0x000fe20003f2e808 */
[----:B------:R0:W1:-:S12]  /*6c40*/  SYNCS.PHASECHK.TRANS64.TRYWAIT P0, [UR59+0x28450], R8 ;  /* 0x02845008ff0075a7 */ /* 0x000058000800017b */
[----:B0-----:R-:W-:Y:S05]  /*6c50*/  @P1 BRA `(.L_x_1461) ;  /* 0x0000000000041947 */ /* 0x001fea0003800000 */
[----:B------:R-:W-:Y:S01]  /*6c60*/  BPT.TRAP 0x1 ;  /* 0x000000040000795c */ /* 0x000fe20000300000 */
.L_x_1461:
[----:B------:R-:W-:Y:S01]  /*6c70*/  VIADD R7, R200, 0x8 ;  /* 0x00000008c8077836 */ /* 0x000fe20000000000 */
[----:B-1----:R-:W-:Y:S06]  /*6c80*/  @P0 BRA `(.L_x_1462) ;  /* 0x0000000000080947 */ /* 0x002fec0003800000 */
[----:B------:R-:W0:Y:S02]  /*6c90*/  SYNCS.PHASECHK.TRANS64.TRYWAIT P0, [UR59+0x28450], R8 ;  /* 0x02845008ff0075a7 */ /* 0x000e24000800017b */
[----:B0-----:R-:W-:Y:S05]  /*6ca0*/  @!P0 BRA `(.L_x_1463) ;  /* 0x000000f000a88947 */ /* 0x001fea0003800000 */
.L_x_1462:
        /* <DEDUP_REMOVED lines=15> */
.L_x_1464:
[----:B------:R-:W-:Y:S01]  /*6da0*/  UIADD3 UR59, UR59, 0x28460, URZ ;  /* 0x000284603b3b7890 */ /* 0x000fe2000fffe03f */
[C---:B------:R-:W-:Y:S01]  /*6db0*/  ISETP.GT.AND P0, PT, R9.reuse, UR61, PT ;  /* 0x0000003d09007c0c */ /* 0x040fe2000bf04270 */
[----:B0-----:R-:W-:Y:S02]  /*6dc0*/  VIADD R8, R9, 0xffffffff ;  /* 0xffffffff09087836 */ /* 0x001fe40000000000 */
[----:B------:R-:W-:Y:S01]  /*6dd0*/  UPRMT UR59, UR60, 0x654, UR59 ;  /* 0x000006543c3b7896 */ /* 0x000fe2000800003b */
[----:B------:R-:W-:Y:S02]  /*6de0*/  IMAD.MOV.U32 R11, RZ, RZ, R6 ;  /* 0x000000ffff0b7224 */ /* 0x000fe400078e0006 */
[----:B------:R-:W-:Y:S02]  /*6df0*/  IMAD.MOV.U32 R10, RZ, RZ, R5 ;  /* 0x000000ffff0a7224 */ /* 0x000fe400078e0005 */
[----:B------:R-:W-:-:S04]  /*6e00*/  IMAD.MOV.U32 R9, RZ, RZ, R8 ;  /* 0x000000ffff097224 */ /* 0x000fc800078e0008 */
[----:B------:R-:W-:Y:S01]  /*6e10*/  SYNCS.ARRIVE.TRANS64.RED.A1T0 RZ, [UR59], RZ ;  /* 0x000000ffffff79a7 */ /* 0x000fe2000810043b */
[----:B------:R-:W-:Y:S05]  /*6e20*/  @P0 BRA `(.L_x_1465) ;  /* 0xffffffd800040947 */ /* 0x000fea000383ffff */
.L_x_1446:
[----:B------:R-:W-:Y:S02]  /*6e30*/  UISETP.NE.AND UP2, UPT, UR50, URZ, UPT ;  /* 0x0000003f3200728c */ /* 0x000fe4000bf45270 */
[----:B------:R-:W-:Y:S02]  /*6e40*/  UISETP.NE.AND UP1, UPT, UR49, URZ, UPT ;  /* 0x0000003f3100728c */ /* 0x000fe4000bf25270 */
[----:B------:R-:W-:Y:S02]  /*6e50*/  UIADD3 UR14, UR39, 0x7f, URZ ;  /* 0x0000007f270e7890 */ /* 0x000fe4000fffe03f */
[----:B------:R-:W-:Y:S02]  /*6e60*/  UIADD3 UR15, UR40, 0x1, -UR42 ;  /* 0x00000001280f7890 */ /* 0x000fe4000fffe82a */
[----:B------:R-:W-:-:S03]  /*6e70*/  PLOP3.LUT P0, PT, PT, PT, UP1, 0x40, 0x0 ;  /* 0x000000000000781c */ /* 0x000fc60003f0e818 */
[----:B------:R-:W-:Y:S01]  /*6e80*/  @UP2 ULDC UR6, c[0x0][0x44c] ;  /* 0x0001130000062ab9 */ /* 0x000fe20000000800 */
[----:B------:R-:W-:Y:S01]  /*6e90*/  @UP2 ULDC UR18, c[0x0][0x450] ;  /* 0x0001140000122ab9 */ /* 0x000fe20000000800 */
[----:B------:R-:W-:-:S04]  /*6ea0*/  UIMAD.WIDE.U32 UR6, UR14, UR6, URZ ;  /* 0x000000060e0672a5 */ /* 0x000fc8000f8e003f */
[----:B------:R-:W-:-:S04]  /*6eb0*/  @UP2 USHF.R.U32.HI UR14, URZ, UR18, UR7 ;  /* 0x000000123f0e2299 */ /* 0x000fc80008011607 */
[----:B------:R-:W-:-:S04]  /*6ec0*/  UIADD3 UR14, UR15, UR14, URZ ;  /* 0x0000000e0f0e7290 */ /* 0x000fc8000fffe03f */
[----:B------:R-:W-:Y:S01]  /*6ed0*/  UIADD3 UR18, UR14, -UR11, URZ ;  /* 0x8000000b0e127290 */ /* 0x000fe2000fffe03f */
[----:B------:R-:W-:Y:S11]  /*6ee0*/  @P0 BRA `(.L_x_1466) ;  /* 0x0000000000500947 */ /* 0x000ff60003800000 */
[----:B------:R-:W-:Y:S02]  /*6ef0*/  UMOV UR11, UR14 ;  /* 0x0000000e000b7c82 */ /* 0x000fe40008000000 */
[----:B------:R-:W-:-:S06]  /*6f00*/  UISETP.GT.AND UP1, UPT, UR11, -0x1, UPT ;  /* 0xffffffff0b00788c */ /* 0x000fcc000bf24270 */
[----:B------:R-:W-:-:S13]  /*6f10*/  PLOP3.LUT P0, PT, PT, PT, UP1, 0x80, 0x0 ;  /* 0x000000000000781c */ /* 0x000fda0003f0f018 */
[----:B------:R-:W-:Y:S05]  /*6f20*/  @P0 BRA `(.L_x_1467) ;  /* 0x0000000000200947 */ /* 0x000fea0003800000 */
[----:B------:R-:W-:Y:S01]  /*6f30*/  ULDC UR19, c[0x0][0x9e4] ;  /* 0x0002790000137ab9 */ /* 0x000fe20000000800 */
[----:B------:R-:W-:Y:S02]  /*6f40*/  ULOP3.LUT UR11, URZ, UR11, URZ, 0x33, !UPT ;  /* 0x0000000b3f0b7292 */ /* 0x000fe4000f8e333f */
[----:B------:R-:W-:-:S11]  /*6f50*/  UISETP.NE.AND UP1, UPT, UR19, 0x1, UPT ;  /* 0x000000011300788c */ /* 0x000fd6000bf25270 */
[----:B------:R-:W-:Y:S02]  /*6f60*/  @UP1 ULDC.64 UR6, c[0x0][0x9e8] ;  /* 0x00027a0000061ab9 */ /* 0x000fe40000000a00 */
[----:B------:R-:W-:-:S04]  /*6f70*/  UIMAD.WIDE.U32 UR14, UR11, UR6, URZ ;  /* 0x000000060b0e72a5 */ /* 0x000fc8000f8e003f */
[----:B------:R-:W-:-:S04]  /*6f80*/  @UP1 USHF.R.U32.HI UR11, URZ, UR7, UR15 ;  /* 0x000000073f0b1299 */ /* 0x000fc8000801160f */
[----:B------:R-:W-:Y:S01]  /*6f90*/  ULOP3.LUT UR11, URZ, UR11, URZ, 0x33, !UPT ;  /* 0x0000000b3f0b7292 */ /* 0x000fe2000f8e333f */
[----:B------:R-:W-:Y:S11]  /*6fa0*/  BRA `(.L_x_1468) ;  /* 0x0000000000147947 */ /* 0x000ff60003800000 */
.L_x_1467:
[----:B------:R-:W-:Y:S02]  /*6fb0*/  ULDC UR19, c[0x0][0x9e4] ;  /* 0x0002790000137ab9 */ /* 0x000fe40000000800 */
[----:B------:R-:W-:-:S11]  /*6fc0*/  UISETP.NE.AND UP1, UPT, UR19, 0x1, UPT ;  /* 0x000000011300788c */ /* 0x000fd6000bf25270 */
[----:B------:R-:W-:Y:S02]  /*6fd0*/  @UP1 ULDC.64 UR6, c[0x0][0x9e8] ;  /* 0x00027a0000061ab9 */ /* 0x000fe40000000a00 */
[----:B------:R-:W-:-:S04]  /*6fe0*/  UIMAD.WIDE.U32 UR14, UR11, UR6, URZ ;  /* 0x000000060b0e72a5 */ /* 0x000fc8000f8e003f */
[----:B------:R-:W-:-:S12]  /*6ff0*/  @UP1 USHF.R.U32.HI UR11, URZ, UR7, UR15 ;  /* 0x000000073f0b1299 */ /* 0x000fd8000801160f */
.L_x_1468:
[----:B------:R-:W-:-:S04]  /*7000*/  UIMAD UR11, UR11, UR19, URZ ;  /* 0x000000130b0b72a4 */ /* 0x000fc8000f8e023f */
[----:B------:R-:W-:-:S04]  /*7010*/  UISETP.LT.AND UP1, UPT, UR18, UR11, UPT ;  /* 0x0000000b1200728c */ /* 0x000fc8000bf21270 */
[----:B------:R-:W-:-:S12]  /*7020*/  USEL UR18, UR18, UR11, !UP1 ;  /* 0x0000000b12127287 */ /* 0x000fd8000c800000 */
.L_x_1466:
[----:B------:R-:W-:-:S04]  /*7030*/  UIADD3 UR18, UR18, 0x3f, URZ ;  /* 0x0000003f12127890 */ /* 0x000fc8000fffe03f */
        /* <DEDUP_REMOVED lines=9> */
[----:B------:R-:W-:-:S07]  /*70d0*/  IMAD.MOV.U32 R14, RZ, RZ, R5 ;  /* 0x000000ffff0e7224 */ /* 0x000fce00078e0005 */
.L_x_1480:
[----:B------:R-:W-:Y:S01]  /*70e0*/  UIADD3 UR43, UR43, 0x1, URZ ;  /* 0x000000012b2b7890 */ /* 0x000fe2000fffe03f */
[----:B------:R-:W-:Y:S02]  /*70f0*/  PLOP3.LUT P1, PT, PT, PT, UP0, 0x40, 0x0 ;  /* 0x000000000000781c */ /* 0x000fe40003f2e808 */
[C---:B------:R-:W-:Y:S01]  /*7100*/  ISETP.GT.AND P0, PT, R8.reuse, UR58, PT ;  /* 0x0000003a08007c0c */ /* 0x040fe2000bf04270 */
[----:B------:R-:W-:Y:S01]  /*7110*/  UISETP.NE.AND UP1, UPT, UR43, 0x2, UPT ;  /* 0x000000022b00788c */ /* 0x000fe2000bf25270 */
[----:B------:R-:W-:-:S03]  /*7120*/  VIADD R8, R8, 0xffffffff ;  /* 0xffffffff08087836 */ /* 0x000fc60000000000 */
[----:B------:R-:W-:Y:S02]  /*7130*/  USEL UR6, URZ, 0x1, UP1 ;  /* 0x000000013f067887 */ /* 0x000fe40008800000 */
[----:B------:R-:W-:Y:S02]  /*7140*/  USEL UR43, UR43, URZ, UP1 ;  /* 0x0000003f2b2b7287 */ /* 0x000fe40008800000 */
[----:B------:R-:W-:Y:S02]  /*7150*/  ULOP3.LUT UR44, UR44, UR6, URZ, 0x3c, !UPT ;  /* 0x000000062c2c7292 */ /* 0x000fe4000f8e3c3f */
[----:B0-----:R-:W-:Y:S10]  /*7160*/  @P1 BRA `(.L_x_1470) ;  /* 0x0000000000041947 */ /* 0x001ff40003800000 */
[----:B------:R-:W-:Y:S01]  /*7170*/  BPT.TRAP 0x1 ;  /* 0x000000040000795c */ /* 0x000fe20000300000 */
.L_x_1470:
        /* <DEDUP_REMOVED lines=10> */
.L_x_1471:
[----:B-1----:R-:W-:Y:S05]  /*7220*/  @P1 BRA `(.L_x_1472) ;  /* 0x0000000000081947 */ /* 0x002fea0003800000 */
[----:B------:R-:W1:Y:S02]  /*7230*/  SYNCS.PHASECHK.TRANS64.TRYWAIT P1, [UR56+0x28430], R7 ;  /* 0x02843007ff0075a7 */ /* 0x000e640008020178 */
[----:B-1----:R-:W-:Y:S05]  /*7240*/  @!P1 BRA `(.L_x_1473) ;  /* 0x000000ec00589947 */ /* 0x002fea0003800000 */
.L_x_1472:
[----:B------:R-:W-:Y:S01]  /*7250*/  ULEA UR34, UR43, UR51, 0xa ;  /* 0x000000332b227291 */ /* 0x000fe2000f8e503f */
[----:B------:R-:W-:Y:S01]  /*7260*/  WARPGROUP.ARRIVE ;  /* 0x00000000000079c5 */ /* 0x000fe20000000000 */
[----:B------:R-:W-:Y:S01]  /*7270*/  UMOV UR35, 0x40000040 ;  /* 0x4000004000237882 */ /* 0x000fe20000000000 */
[----:B------:R-:W-:Y:S01]  /*7280*/  UMOV UR7, 0x40000040 ;  /* 0x4000004000077882 */ /* 0x000fe20000000000 */
[----:B------:R-:W-:-:S03]  /*7290*/  UIADD3 UR6, UR34, 0x2, URZ ;  /* 0x0000000222067890 */ /* 0x000fc6000fffe03f */
[----:B-1----:R-:W1:Y:S01]  /*72a0*/  S2R R2, SR_TID.X ;  /* 0x0000000000027919 */ /* 0x002e620000002100 */
        /* <DEDUP_REMOVED lines=14> */
[----:B-1----:R-:W-:-:S04]  /*7390*/  SHF.R.U32.HI R195, RZ, 0x7, R2 ;  /* 0x00000007ffc37819 */ /* 0x002fc80000011602 */
        /* <DEDUP_REMOVED lines=26> */
.L_x_1474:
        /* <DEDUP_REMOVED lines=23> */
[----:B--2---:R-:W-:Y:S01]  /*76b0*/  FMNMX.FTZ R5, R15, R14, !PT ;  /* 0x0000000e0f057209 */ /* 0x004fe20007810000 */
[C---:B------:R-:W-:Y:S01]  /*76c0*/  FMUL.FTZ R155, R0.reuse, R163 ;  /* 0x000000a3009b7220 */ /* 0x040fe20000410000 */
[C---:B------:R-:W-:Y:S01]  /*76d0*/  FMUL.FTZ R163, R0.reuse, R170 ;  /* 0x000000aa00a37220 */ /* 0x040fe20000410000 */
[C---:B------:R-:W-:Y:S01]  /*76e0*/  FMUL.FTZ R170, R0.reuse, R175 ;  /* 0x000000af00aa7220 */ /* 0x040fe20000410000 */
[C---:B------:R-:W-:Y:S01]  /*76f0*/  FMUL.FTZ R173, R0.reuse, R179 ;  /* 0x000000b300ad7220 */ /* 0x040fe20000410000 */
[----:B------:R-:W-:Y:S01]  /*7700*/  UMOV UR10, UR53 ;  /* 0x00000035000a7c82 */ /* 0x000fe20008000000 */
[----:B------:R-:W-:Y:S01]  /*7710*/  FMUL.FTZ R175, R0, R183 ;  /* 0x000000b700af7220 */ /* 0x000fe20000410000 */
[----:B------:R-:W2:Y:S01]  /*7720*/  MUFU.TANH R21, R21 ;  /* 0x0000001500157308 */ /* 0x000ea20000002400 */
        /* <DEDUP_REMOVED lines=8> */
[----:B--2---:R-:W-:-:S07]  /*77b0*/  FMNMX.FTZ R152, R21, R152, !PT ;  /* 0x0000009815987209 */ /* 0x004fce0007810000 */
[----:B------:R-:W2:Y:S01]  /*77c0*/  MUFU.TANH R156, R156 ;  /* 0x0000009c009c7308 */ /* 0x000ea20000002400 */
[----:B---3--:R-:W-:-:S07]  /*77d0*/  FMNMX.FTZ R5, R153, R152, !PT ;  /* 0x0000009899057209 */ /* 0x008fce0007810000 */
[----:B------:R-:W3:Y:S01]  /*77e0*/  MUFU.TANH R157, R157 ;  /* 0x0000009d009d7308 */ /* 0x000ee20000002400 */
[----:B----4-:R-:W-:-:S07]  /*77f0*/  FMNMX.FTZ R5, R154, R5, !PT ;  /* 0x000000059a057209 */ /* 0x010fce0007810000 */
        /* <DEDUP_REMOVED lines=9> */
[----:B---3--:R-:W-:Y:S01]  /*7890*/  FMNMX.FTZ R5, R161, R152, !PT ;  /* 0x00000098a1057209 */ /* 0x008fe20007810000 */
[----:B------:R-:W-:-:S06]  /*78a0*/  FMUL.FTZ R152, R0, R162 ;  /* 0x000000a200987220 */ /* 0x000fcc0000410000 */
[----:B------:R-:W3:Y:S01]  /*78b0*/  MUFU.TANH R168, R168 ;  /* 0x000000a800a87308 */ /* 0x000ee20000002400 */
[----:B----4-:R-:W-:-:S07]  /*78c0*/  FMNMX.FTZ R158, R164, R5, !PT ;  /* 0x00000005a49e7209 */ /* 0x010fce0007810000 */
[----:B------:R-:W4:Y:S01]  /*78d0*/  MUFU.TANH R172, R172 ;  /* 0x000000ac00ac7308 */ /* 0x000f220000002400 */
[----:B--2---:R-:W-:Y:S01]  /*78e0*/  FMNMX.FTZ R5, R165, R158, !PT ;  /* 0x0000009ea5057209 */ /* 0x004fe20007810000 */
[C---:B------:R-:W-:Y:S01]  /*78f0*/  FMUL.FTZ R158, R0.reuse, R166 ;  /* 0x000000a6009e7220 */ /* 0x040fe20000410000 */
[C---:B------:R-:W-:Y:S01]  /*7900*/  FMUL.FTZ R166, R0.reuse, R171 ;  /* 0x000000ab00a67220 */ /* 0x040fe20000410000 */
[----:B------:R-:W-:Y:S01]  /*7910*/  FMUL.FTZ R171, R0, R178 ;  /* 0x000000b200ab7220 */ /* 0x000fe20000410000 */
[----:B------:R-:W-:-:S03]  /*7920*/  IMAD.U32 R178, RZ, RZ, UR10 ;  /* 0x0000000affb27e24 */ /* 0x000fc6000f8e00ff */
[----:B------:R-:W2:Y:S01]  /*7930*/  MUFU.TANH R169, R169 ;  /* 0x000000a900a97308 */ /* 0x000ea20000002400 */
[----:B---3--:R-:W-:-:S07]  /*7940*/  FMNMX.FTZ R5, R168, R5, !PT ;  /* 0x00000005a8057209 */ /* 0x008fce0007810000 */
[----:B------:R-:W3:Y:S01]  /*7950*/  MUFU.TANH R10, R10 ;  /* 0x0000000a000a7308 */ /* 0x000ee20000002400 */
[----:B----4-:R-:W-:-:S07]  /*7960*/  FMNMX.FTZ R162, R172, R5, !PT ;  /* 0x00000005aca27209 */ /* 0x010fce0007810000 */
[----:B------:R-:W4:Y:S01]  /*7970*/  MUFU.TANH R11, R11 ;  /* 0x0000000b000b7308 */ /* 0x000f220000002400 */
[----:B--2---:R-:W-:Y:S01]  /*7980*/  FMNMX.FTZ R5, R169, R162, !PT ;  /* 0x000000a2a9057209 */ /* 0x004fe20007810000 */
[C---:B------:R-:W-:Y:S01]  /*7990*/  FMUL.FTZ R162, R0.reuse, R167 ;  /* 0x000000a700a27220 */ /* 0x040fe20000410000 */
[----:B------:R-:W-:-:S03]  /*79a0*/  FMUL.FTZ R167, R0, R174 ;  /* 0x000000ae00a77220 */ /* 0x000fc60000410000 */
[----:B------:R-:W2:Y:S02]  /*79b0*/  SHFL.BFLY PT, R176, R5, 0x2, 0x1f ;  /* 0x0c401f0005b07f89 */ /* 0x000ea400000e0000 */
[----:B------:R-:W5:Y:S01]  /*79c0*/  MUFU.TANH R12, R12 ;  /* 0x0000000c000c7308 */ /* 0x000f620000002400 */
[----:B---3--:R-:W-:-:S07]  /*79d0*/  FMNMX.FTZ R174, R10, R9, !PT ;  /* 0x000000090aae7209 */ /* 0x008fce0007810000 */
[----:B------:R-:W3:Y:S08]  /*79e0*/  MUFU.TANH R13, R13 ;  /* 0x0000000d000d7308 */ /* 0x000ef00000002400 */
[----:B------:R-:W0:Y:S01]  /*79f0*/  MUFU.TANH R152, R152 ;  /* 0x0000009800987308 */ /* 0x000e220000002400 */
[----:B--2---:R-:W-:-:S07]  /*7a00*/  FMNMX.FTZ R177, R5, R176, !PT ;  /* 0x000000b005b17209 */ /* 0x004fce0007810000 */
[----:B------:R-:W2:Y:S01]  /*7a10*/  MUFU.TANH R155, R155 ;  /* 0x0000009b009b7308 */ /* 0x000ea20000002400 */
[----:B----4-:R-:W-:Y:S01]  /*7a20*/  FMNMX.FTZ R5, R11, R174, !PT ;  /* 0x000000ae0b057209 */ /* 0x010fe20007810000 */
[----:B------:R-:W-:Y:S01]  /*7a30*/  FMUL.FTZ R174, R0, R182 ;  /* 0x000000b600ae7220 */ /* 0x000fe20000410000 */
[----:B------:R-:W4:Y:S02]  /*7a40*/  SHFL.BFLY PT, R180, R177, 0x1, 0x1f ;  /* 0x0c201f00b1b47f89 */ /* 0x000f2400000e0000 */
[----:B-----5:R-:W-:-:S03]  /*7a50*/  FMNMX.FTZ R176, R12, R5, !PT ;  /* 0x000000050cb07209 */ /* 0x020fc60007810000 */
[----:B------:R-:W5:Y:S01]  /*7a60*/  MUFU.TANH R158, R158 ;  /* 0x0000009e009e7308 */ /* 0x000f620000002400 */
[----:B---3--:R-:W-:-:S04]  /*7a70*/  FMNMX.FTZ R5, R13, R176, !PT ;  /* 0x000000b00d057209 */ /* 0x008fc80007810000 */
[----:B0-----:R-:W-:-:S03]  /*7a80*/  FMNMX.FTZ R176, R152, R5, !PT ;  /* 0x0000000598b07209 */ /* 0x001fc60007810000 */
[----:B------:R-:W0:Y:S08]  /*7a90*/  MUFU.TANH R162, R162 ;  /* 0x000000a200a27308 */ /* 0x000e300000002400 */
[----:B------:R-:W3:Y:S01]  /*7aa0*/  MUFU.TANH R163, R163 ;  /* 0x000000a300a37308 */ /* 0x000ee20000002400 */
[----:B----4-:R-:W-:Y:S02]  /*7ab0*/  FMNMX.FTZ R5, R177, R180, !PT ;  /* 0x000000b4b1057209 */ /* 0x010fe40007810000 */
[----:B--2---:R-:W-:-:S05]  /*7ac0*/  FMNMX.FTZ R177, R155, R176, !PT ;  /* 0x000000b09bb17209 */ /* 0x004fca0007810000 */
[----:B------:R-:W2:Y:S01]  /*7ad0*/  MUFU.TANH R166, R166 ;  /* 0x000000a600a67308 */ /* 0x000ea20000002400 */
[----:B-----5:R-:W-:Y:S01]  /*7ae0*/  FMNMX.FTZ R177, R158, R177, !PT ;  /* 0x000000b19eb17209 */ /* 0x020fe20007810000 */
[----:B------:R-:W-:-:S03]  /*7af0*/  FADD.FTZ R14, -R5, R14 ;  /* 0x0000000e050e7221 */ /* 0x000fc60000010100 */
[----:B0-----:R-:W-:Y:S01]  /*7b00*/  FMNMX.FTZ R176, R162, R177, !PT ;  /* 0x000000b1a2b07209 */ /* 0x001fe20007810000 */
[----:B------:R-:W-:-:S01]  /*7b10*/  FFMA.FTZ R177, R5, R178, -8 ;  /* 0xc100000005b17423 */ /* 0x000fc200000100b2 */
[----:B------:R-:W-:Y:S01]  /*7b20*/  FMUL.FTZ R14, R14, UR10 ;  /* 0x0000000a0e0e7c20 */ /* 0x000fe20008410000 */
[----:B------:R-:W0:Y:S01]  /*7b30*/  MUFU.TANH R167, R167 ;  /* 0x000000a700a77308 */ /* 0x000e220000002400 */
[----:B---3--:R-:W-:Y:S01]  /*7b40*/  FMNMX.FTZ R179, R163, R176, !PT ;  /* 0x000000b0a3b37209 */ /* 0x008fe20007810000 */
[--C-:B------:R-:W-:Y:S01]  /*7b50*/  FFMA.FTZ R178, R157, UR10, -R177.reuse ;  /* 0x0000000a9db27c23 */ /* 0x100fe200080108b1 */
[----:B------:R-:W-:-:S01]  /*7b60*/  FFMA.FTZ R157, R160, UR10, -R177 ;  /* 0x0000000aa09d7c23 */ /* 0x000fc200080108b1 */
[--C-:B------:R-:W-:Y:S01]  /*7b70*/  FFMA.FTZ R160, R161, UR10, -R177.reuse ;  /* 0x0000000aa1a07c23 */ /* 0x100fe200080108b1 */
[----:B------:R-:W-:-:S01]  /*7b80*/  FFMA.FTZ R161, R164, UR10, -R177 ;  /* 0x0000000aa4a17c23 */ /* 0x000fc200080108b1 */
[--C-:B------:R-:W-:Y:S01]  /*7b90*/  FFMA.FTZ R164, R168, UR10, -R177.reuse ;  /* 0x0000000aa8a47c23 */ /* 0x100fe200080108b1 */
[----:B------:R-:W-:-:S01]  /*7ba0*/  FFMA.FTZ R168, R169, UR10, -R177 ;  /* 0x0000000aa9a87c23 */ /* 0x000fc200080108b1 */
[----:B------:R-:W3:Y:S01]  /*7bb0*/  MUFU.TANH R170, R170 ;  /* 0x000000aa00aa7308 */ /* 0x000ee20000002400 */
[----:B--2---:R-:W-:Y:S01]  /*7bc0*/  FMNMX.FTZ R176, R166, R179, !PT ;  /* 0x000000b3a6b07209 */ /* 0x004fe20007810000 */
[----:B------:R-:W-:-:S02]  /*7bd0*/  IMAD.U32 R169, RZ, RZ, UR10 ;  /* 0x0000000affa97e24 */ /* 0x000fc4000f8e00ff */
[----:B------:R-:W-:-:S01]  /*7be0*/  FFMA.FTZ R15, R15, UR10, -R177 ;  /* 0x0000000a0f0f7c23 */ /* 0x000fc200080108b1 */
[--C-:B------:R-:W-:Y:S01]  /*7bf0*/  FFMA.FTZ R20, R20, UR10, -R177.reuse ;  /* 0x0000000a14147c23 */ /* 0x100fe200080108b1 */
[----:B------:R-:W-:-:S02]  /*7c00*/  FFMA.FTZ R154, R154, UR10, -R177 ;  /* 0x0000000a9a9a7c23 */ /* 0x000fc400080108b1 */
[----:B------:R-:W2:Y:S01]  /*7c10*/  MUFU.TANH R171, R171 ;  /* 0x000000ab00ab7308 */ /* 0x000ea20000002400 */
[----:B0-----:R-:W-:Y:S01]  /*7c20*/  FMNMX.FTZ R179, R167, R176, !PT ;  /* 0x000000b0a7b37209 */ /* 0x001fe20007810000 */
[----:B------:R-:W-:-:S06]  /*7c30*/  FFMA.FTZ R176, R6, UR10, -R177 ;  /* 0x0000000a06b07c23 */ /* 0x000fcc00080108b1 */
[----:B------:R-:W0:Y:S01]  /*7c40*/  MUFU.TANH R173, R173 ;  /* 0x000000ad00ad7308 */ /* 0x000e220000002400 */
[----:B---3--:R-:W-:-:S07]  /*7c50*/  FMNMX.FTZ R6, R170, R179, !PT ;  /* 0x000000b3aa067209 */ /* 0x008fce0007810000 */
[----:B------:R-:W3:Y:S01]  /*7c60*/  MUFU.TANH R174, R174 ;  /* 0x000000ae00ae7308 */ /* 0x000ee20000002400 */
[----:B--2---:R-:W-:-:S07]  /*7c70*/  FMNMX.FTZ R6, R171, R6, !PT ;  /* 0x00000006ab067209 */ /* 0x004fce0007810000 */
[----:B------:R-:W2:Y:S01]  /*7c80*/  MUFU.TANH R175, R175 ;  /* 0x000000af00af7308 */ /* 0x000ea20000002400 */
[----:B0-----:R-:W-:-:S07]  /*7c90*/  FMNMX.FTZ R179, R173, R6, !PT ;  /* 0x00000006adb37209 */ /* 0x001fce0007810000 */
[----:B------:R-:W0:Y:S01]  /*7ca0*/  MUFU.EX2 R14, R14 ;  /* 0x0000000e000e7308 */ /* 0x000e220000000800 */
[----:B---3--:R-:W-:Y:S01]  /*7cb0*/  FMNMX.FTZ R6, R174, R179, !PT ;  /* 0x000000b3ae067209 */ /* 0x008fe20007810000 */
[--C-:B------:R-:W-:Y:S01]  /*7cc0*/  FFMA.FTZ R179, R21, UR10, -R177.reuse ;  /* 0x0000000a15b37c23 */ /* 0x100fe200080108b1 */
[----:B------:R-:W-:-:S01]  /*7cd0*/  FFMA.FTZ R21, R153, UR10, -R177 ;  /* 0x0000000a99157c23 */ /* 0x000fc200080108b1 */
[--C-:B------:R-:W-:Y:S01]  /*7ce0*/  FFMA.FTZ R153, R156, UR10, -R177.reuse ;  /* 0x0000000a9c997c23 */ /* 0x100fe200080108b1 */
[----:B------:R-:W-:-:S01]  /*7cf0*/  FFMA.FTZ R156, R159, UR10, -R177 ;  /* 0x0000000a9f9c7c23 */ /* 0x000fc200080108b1 */
[--C-:B------:R-:W-:Y:S01]  /*7d00*/  FFMA.FTZ R159, R165, UR10, -R177.reuse ;  /* 0x0000000aa59f7c23 */ /* 0x100fe200080108b1 */
[----:B------:R-:W-:-:S01]  /*7d10*/  FFMA.FTZ R165, R172, UR10, -R177 ;  /* 0x0000000aaca57c23 */ /* 0x000fc200080108b1 */
[----:B------:R-:W3:Y:S01]  /*7d20*/  MUFU.EX2 R15, R15 ;  /* 0x0000000f000f7308 */ /* 0x000ee20000000800 */
[----:B--2---:R-:W-:-:S05]  /*7d30*/  FMNMX.FTZ R6, R175, R6, !PT ;  /* 0x00000006af067209 */ /* 0x004fca0007810000 */
[----:B------:R-:W2:Y:S02]  /*7d40*/  SHFL.BFLY PT, R181, R6, 0x2, 0x1f ;  /* 0x0c401f0006b57f89 */ /* 0x000ea400000e0000 */
[----:B------:R-:W4:Y:S01]  /*7d50*/  MUFU.EX2 R176, R176 ;  /* 0x000000b000b07308 */ /* 0x000f220000000800 */
[-C--:B0-----:R-:W-:Y:S01]  /*7d60*/  FMUL.FTZ R24, R24, R14.reuse ;  /* 0x0000000e18187220 */ /* 0x081fe20000410000 */
        /* <DEDUP_REMOVED lines=20> */
[----:B--2---:R-:W-:Y:S01]  /*7eb0*/  FMNMX.FTZ R181, R6, R181, !PT ;  /* 0x000000b506b57209 */ /* 0x004fe20007810000 */
[-C--:B------:R-:W-:Y:S01]  /*7ec0*/  FMUL.FTZ R61, R61, R14.reuse ;  /* 0x0000000e3d3d7220 */ /* 0x080fe20000410000 */
[----:B------:R-:W-:Y:S01]  /*7ed0*/  MUFU.EX2 R21, R21 ;  /* 0x0000001500157308 */ /* 0x000fe20000000800 */
[-C--:B------:R-:W-:Y:S01]  /*7ee0*/  FMUL.FTZ R64, R64, R14.reuse ;  /* 0x0000000e40407220 */ /* 0x080fe20000410000 */
[-C--:B------:R-:W-:Y:S01]  /*7ef0*/  FMUL.FTZ R65, R65, R14.reuse ;  /* 0x0000000e41417220 */ /* 0x080fe20000410000 */
[----:B------:R-:W0:Y:S01]  /*7f00*/  SHFL.BFLY PT, R6, R181, 0x1, 0x1f ;  /* 0x0c201f00b5067f89 */ /* 0x000e2200000e0000 */
        /* <DEDUP_REMOVED lines=22> */
[----:B------:R-:W-:Y:S01]  /*8070*/  FMUL.FTZ R105, R105, R14 ;  /* 0x0000000e69697220 */ /* 0x000fe20000410000 */
[----:B0-----:R-:W-:Y:S01]  /*8080*/  FMNMX.FTZ R6, R181, R6, !PT ;  /* 0x00000006b5067209 */ /* 0x001fe20007810000 */
[----:B---3--:R-:W-:Y:S01]  /*8090*/  FFMA.FTZ R181, R14, R3, R15 ;  /* 0x000000030eb57223 */ /* 0x008fe2000001000f */
[-C--:B------:R-:W-:Y:S01]  /*80a0*/  FMUL.FTZ R108, R108, R14.reuse ;  /* 0x0000000e6c6c7220 */ /* 0x080fe20000410000 */
[-C--:B------:R-:W-:Y:S01]  /*80b0*/  FMUL.FTZ R109, R109, R14.reuse ;  /* 0x0000000e6d6d7220 */ /* 0x080fe20000410000 */
[----:B------:R-:W-:Y:S01]  /*80c0*/  FMUL.FTZ R112, R112, R14 ;  /* 0x0000000e70707220 */ /* 0x000fe20000410000 */
[C---:B------:R-:W-:Y:S01]  /*80d0*/  FADD.FTZ R9, -R6.reuse, R9 ;  /* 0x0000000906097221 */ /* 0x040fe20000010100 */
[----:B------:R-:W-:-:S01]  /*80e0*/  FFMA.FTZ R169, R6, R169, -8 ;  /* 0xc100000006a97423 */ /* 0x000fc200000100a9 */
[----:B----4-:R-:W-:Y:S01]  /*80f0*/  FADD.FTZ R181, R176, R181 ;  /* 0x000000b5b0b57221 */ /* 0x010fe20000010000 */
[----:B------:R-:W-:Y:S01]  /*8100*/  MUFU.EX2 R156, R156 ;  /* 0x0000009c009c7308 */ /* 0x000fe20000000800 */
[----:B------:R-:W-:Y:S01]  /*8110*/  FMUL.FTZ R9, R9, UR10 ;  /* 0x0000000a09097c20 */ /* 0x000fe20008410000 */
        /* <DEDUP_REMOVED lines=40> */
[----:B------:R-:W-:Y:S01]  /*83a0*/  FADD.FTZ R4, R20, R181 ;  /* 0x000000b514047221 */ /* 0x000fe20000010000 */
[----:B------:R-:W-:Y:S01]  /*83b0*/  F2FP.SATFINITE.E4M3.F32.PACK_AB_MERGE_C R20, R179, R20, RZ ;  /* 0x00000014b314723e */ /* 0x000fe200048070ff */
[-C--:B------:R-:W-:Y:S01]  /*83c0*/  FMUL.FTZ R26, R26, R9.reuse ;  /* 0x000000091a1a7220 */ /* 0x080fe20000410000 */
[-C--:B------:R-:W-:Y:S01]  /*83d0*/  FMUL.FTZ R27, R27, R9.reuse ;  /* 0x000000091b1b7220 */ /* 0x080fe20000410000 */
[----:B------:R-:W-:Y:S01]  /*83e0*/  FADD.FTZ R4, R179, R4 ;  /* 0x00000004b3047221 */ /* 0x000fe20000010000 */
        /* <DEDUP_REMOVED lines=11> */
[----:B------:R-:W-:Y:S01]  /*84a0*/  FFMA.FTZ R162, R171, UR10, -R169 ;  /* 0x0000000aaba27c23 */ /* 0x000fe200080108a9 */
[----:B------:R-:W-:-:S01]  /*84b0*/  FADD.FTZ R171, R21, R4 ;  /* 0x0000000415ab7221 */ /* 0x000fc20000010000 */
[----:B------:R-:W-:Y:S01]  /*84c0*/  FFMA.FTZ R169, R175, UR10, -R169 ;  /* 0x0000000aafa97c23 */ /* 0x000fe200080108a9 */
[----:B------:R-:W-:Y:S01]  /*84d0*/  F2FP.SATFINITE.E4M3.F32.PACK_AB_MERGE_C R177, R177, R12, RZ ;  /* 0x0000000cb1b1723e */ /* 0x000fe200048070ff */
[----:B------:R-:W-:Y:S01]  /*84e0*/  FMUL.FTZ R43, R43, R9 ;  /* 0x000000092b2b7220 */ /* 0x000fe20000410000 */
[----:B------:R-:W-:-:S01]  /*84f0*/  FADD.FTZ R4, R154, R171 ;  /* 0x000000ab9a047221 */ /* 0x000fc20000010000 */
[----:B------:R-:W0:Y:S01]  /*8500*/  MUFU.EX2 R152, R152 ;  /* 0x0000009800987308 */ /* 0x000e220000000800 */
[-C--:B------:R-:W-:Y:S01]  /*8510*/  FMUL.FTZ R46, R46, R9.reuse ;  /* 0x000000092e2e7220 */ /* 0x080fe20000410000 */
[----:B------:R-:W-:Y:S01]  /*8520*/  FMUL.FTZ R47, R47, R9 ;  /* 0x000000092f2f7220 */ /* 0x000fe20000410000 */
[----:B------:R-:W-:-:S01]  /*8530*/  FADD.FTZ R171, R153, R4 ;  /* 0x0000000499ab7221 */ /* 0x000fc20000010000 */
[-C--:B------:R-:W-:Y:S01]  /*8540*/  FMUL.FTZ R50, R50, R9.reuse ;  /* 0x0000000932327220 */ /* 0x080fe20000410000 */
[-C--:B------:R-:W-:Y:S01]  /*8550*/  FMUL.FTZ R51, R51, R9.reuse ;  /* 0x0000000933337220 */ /* 0x080fe20000410000 */
[----:B------:R-:W-:Y:S01]  /*8560*/  FMUL.FTZ R54, R54, R9 ;  /* 0x0000000936367220 */ /* 0x000fe20000410000 */
[----:B------:R-:W-:-:S01]  /*8570*/  FADD.FTZ R171, R178, R171 ;  /* 0x000000abb2ab7221 */ /* 0x000fc20000010000 */
[----:B------:R-:W4:Y:S01]  /*8580*/  MUFU.EX2 R155, R155 ;  /* 0x0000009b009b7308 */ /* 0x000f220000000800 */
[----:B------:R-:W-:Y:S01]  /*8590*/  F2FP.SATFINITE.E4M3.F32.PACK_AB_MERGE_C R178, R178, R153, RZ ;  /* 0x00000099b2b2723e */ /* 0x000fe200048070ff */
[-C--:B------:R-:W-:Y:S01]  /*85a0*/  FMUL.FTZ R55, R55, R9.reuse ;  /* 0x0000000937377220 */ /* 0x080fe20000410000 */
[-C--:B------:R-:W-:Y:S01]  /*85b0*/  FMUL.FTZ R58, R58, R9.reuse ;  /* 0x000000093a3a7220 */ /* 0x080fe20000410000 */
[-C--:B------:R-:W-:Y:S01]  /*85c0*/  FMUL.FTZ R59, R59, R9.reuse ;  /* 0x000000093b3b7220 */ /* 0x080fe20000410000 */
[-C--:B------:R-:W-:Y:S01]  /*85d0*/  FMUL.FTZ R62, R62, R9.reuse ;  /* 0x000000093e3e7220 */ /* 0x080fe20000410000 */
[-C--:B------:R-:W-:Y:S01]  /*85e0*/  FMUL.FTZ R63, R63, R9.reuse ;  /* 0x000000093f3f7220 */ /* 0x080fe20000410000 */
[-C--:B------:R-:W-:Y:S01]  /*85f0*/  FMUL.FTZ R66, R66, R9.reuse ;  /* 0x0000000942427220 */ /* 0x080fe20000410000 */
[----:B------:R-:W5:Y:S01]  /*8600*/  MUFU.EX2 R158, R158 ;  /* 0x0000009e009e7308 */ /* 0x000f620000000800 */
        /* <DEDUP_REMOVED lines=19> */
[----:B------:R-:W-:Y:S01]  /*8740*/  FMUL.FTZ R99, R99, R9 ;  /* 0x0000000963637220 */ /* 0x000fe20000410000 */
[----:B---3--:R-:W-:-:S01]  /*8750*/  FADD.FTZ R167, R172, R167 ;  /* 0x000000a7aca77221 */ /* 0x008fc20000010000 */
[-C--:B------:R-:W-:Y:S01]  /*8760*/  FMUL.FTZ R102, R102, R9.reuse ;  /* 0x0000000966667220 */ /* 0x080fe20000410000 */
[----:B------:R-:W-:Y:S01]  /*8770*/  FMUL.FTZ R103, R103, R9 ;  /* 0x0000000967677220 */ /* 0x000fe20000410000 */
[----:B------:R-:W2:Y:S01]  /*8780*/  MUFU.EX2 R163, R163 ;  /* 0x000000a300a37308 */ /* 0x000ea20000000800 */
[----:B0-----:R-:W-:-:S01]  /*8790*/  FADD.FTZ R4, R152, R167 ;  /* 0x000000a798047221 */ /* 0x001fc20000010000 */
[-C--:B------:R-:W-:Y:S01]  /*87a0*/  FMUL.FTZ R106, R106, R9.reuse ;  /* 0x000000096a6a7220 */ /* 0x080fe20000410000 */
[-C--:B------:R-:W-:Y:S01]  /*87b0*/  FMUL.FTZ R107, R107, R9.reuse ;  /* 0x000000096b6b7220 */ /* 0x080fe20000410000 */
[----:B------:R-:W-:Y:S01]  /*87c0*/  FMUL.FTZ R110, R110, R9 ;  /* 0x000000096e6e7220 */ /* 0x000fe20000410000 */
[----:B----4-:R-:W-:-:S01]  /*87d0*/  FADD.FTZ R167, R155, R4 ;  /* 0x000000049ba77221 */ /* 0x010fc20000010000 */
[----:B------:R-:W-:Y:S01]  /*87e0*/  FADD.FTZ R4, R156, R171 ;  /* 0x000000ab9c047221 */ /* 0x000fe20000010000 */
[----:B------:R-:W-:Y:S01]  /*87f0*/  F2FP.SATFINITE.E4M3.F32.PACK_AB_MERGE_C R155, R155, R152, RZ ;  /* 0x000000989b9b723e */ /* 0x000fe200048070ff */
[----:B------:R-:W0:Y:S01]  /*8800*/  MUFU.EX2 R160, R160 ;  /* 0x000000a000a07308 */ /* 0x000e220000000800 */
[----:B-----5:R-:W-:-:S01]  /*8810*/  FADD.FTZ R166, R158, R167 ;  /* 0x000000a79ea67221 */ /* 0x020fc20000010000 */
[----:B-1----:R-:W-:Y:S01]  /*8820*/  FADD.FTZ R167, R157, R4 ;  /* 0x000000049da77221 */ /* 0x002fe20000010000 */
        /* <DEDUP_REMOVED lines=31> */
[----:B------:R-:W-:Y:S01]  /*8a20*/  F2FP.SATFINITE.E4M3.F32.PACK_AB_MERGE_C R170, R170, R3, RZ ;  /* 0x00000003aaaa723e */ /* 0x000fe200048070ff */
[----:B------:R-:W-:Y:S01]  /*8a30*/  FMUL.FTZ R151, R151, R9 ;  /* 0x0000000997977220 */ /* 0x000fe20000410000 */
[----:B------:R-:W-:-:S02]  /*8a40*/  F2FP.SATFINITE.E4M3.F32.PACK_AB_MERGE_C R152, R176, R15, R20 ;  /* 0x0000000fb098723e */ /* 0x000fc40004807014 */
[----:B------:R-:W-:Y:S02]  /*8a50*/  F2FP.SATFINITE.E4M3.F32.PACK_AB_MERGE_C R157, R163, R158, R170 ;  /* 0x0000009ea39d723e */ /* 0x000fe400048070aa */
[----:B------:R-:W2:Y:S01]  /*8a60*/  MUFU.EX2 R164, R164 ;  /* 0x000000a400a47308 */ /* 0x000ea20000000800 */
[----:B0-----:R-:W-:-:S01]  /*8a70*/  FADD.FTZ R171, R159, R4 ;  /* 0x000000049fab7221 */ /* 0x001fc20000010000 */
[----:B------:R-:W-:Y:S02]  /*8a80*/  F2FP.SATFINITE.E4M3.F32.PACK_AB_MERGE_C R154, R154, R21, R178 ;  /* 0x000000159a9a723e */ /* 0x000fe400048070b2 */
[----:B------:R-:W-:-:S04]  /*8a90*/  F2FP.SATFINITE.E4M3.F32.PACK_AB_MERGE_C R155, R172, R13, R155 ;  /* 0x0000000dac9b723e */ /* 0x000fc8000480709b */
        /* <DEDUP_REMOVED lines=11> */
[----:B------:R-:W-:Y:S01]  /*8b50*/  F2FP.SATFINITE.E4M3.F32.PACK_AB_MERGE_C R158, R164, R159, R165 ;  /* 0x0000009fa49e723e */ /* 0x000fe200048070a5 */
[----:B0-----:R-:W-:-:S01]  /*8b60*/  FADD.FTZ R4, R174, R153 ;  /* 0x00000099ae047221 */ /* 0x001fc20000010000 */
[----:B------:R-:W-:Y:S02]  /*8b70*/  F2FP.SATFINITE.E4M3.F32.PACK_AB_MERGE_C R153, R11, R10, R177 ;  /* 0x0000000a0b99723e */ /* 0x000fe400048070b1 */
[C---:B-1----:R-:W-:Y:S01]  /*8b80*/  F2FP.SATFINITE.E4M3.F32.PACK_AB_MERGE_C R174, R169.reuse, R174, RZ ;  /* 0x000000aea9ae723e */ /* 0x042fe200048070ff */
[----:B------:R-:W-:-:S03]  /*8b90*/  FADD.FTZ R4, R169, R4 ;  /* 0x00000004a9047221 */ /* 0x000fc60000010000 */
[----:B------:R-:W-:Y:S01]  /*8ba0*/  F2FP.SATFINITE.E4M3.F32.PACK_AB_MERGE_C R159, R173, R162, R174 ;  /* 0x000000a2ad9f723e */ /* 0x000fe200048070ae */
[----:B------:R-:W-:Y:S06]  /*8bb0*/  @P1 BRA `(.L_x_1475) ;  /* 0x0000000000041947 */ /* 0x000fec0003800000 */
[----:B------:R-:W-:Y:S01]  /*8bc0*/  BPT.TRAP 0x1 ;  /* 0x000000040000795c */ /* 0x000fe20000300000 */
.L_x_1475:
[----:B------:R-:W-:Y:S01]  /*8bd0*/  PLOP3.LUT P2, PT, PT, PT, UP0, 0x40, 0x0 ;  /* 0x000000000000781c */ /* 0x000fe20003f4e808 */
[----:B------:R0:W1:-:S12]  /*8be0*/  SYNCS.PHASECHK.TRANS64.TRYWAIT P1, [UR56+0x28450], R7 ;  /* 0x02845007ff0075a7 */ /* 0x0000580008020178 */
[----:B0-----:R-:W-:Y:S05]  /*8bf0*/  @P2 BRA `(.L_x_1476) ;  /* 0x0000000000042947 */ /* 0x001fea0003800000 */
[----:B------:R-:W-:Y:S01]  /*8c00*/  BPT.TRAP 0x1 ;  /* 0x000000040000795c */ /* 0x000fe20000300000 */
.L_x_1476:
[----:B------:R-:W-:Y:S01]  /*8c10*/  VIADD R9, R195, 0x8 ;  /* 0x00000008c3097836 */ /* 0x000fe20000000000 */
[----:B-1----:R-:W-:Y:S06]  /*8c20*/  @P1 BRA `(.L_x_1477) ;  /* 0x0000000000081947 */ /* 0x002fec0003800000 */
[----:B------:R-:W0:Y:S02]  /*8c30*/  SYNCS.PHASECHK.TRANS64.TRYWAIT P1, [UR56+0x28450], R7 ;  /* 0x02845007ff0075a7 */ /* 0x000e240008020178 */
[----:B0-----:R-:W-:Y:S05]  /*8c40*/  @!P1 BRA `(.L_x_1478) ;  /* 0x000000d000f09947 */ /* 0x001fea0003800000 */
.L_x_1477:
        /* <DEDUP_REMOVED lines=15> */
.L_x_1479:
[----:B------:R-:W-:Y:S01]  /*8d40*/  UIADD3 UR56, UR56, 0x28460, URZ ;  /* 0x0002846038387890 */ /* 0x000fe2000fffe03f */
[----:B------:R-:W-:Y:S02]  /*8d50*/  IMAD.MOV.U32 R9, RZ, RZ, R6 ;  /* 0x000000ffff097224 */ /* 0x000fe400078e0006 */
[----:B------:R-:W-:Y:S01]  /*8d60*/  IMAD.MOV.U32 R14, RZ, RZ, R5 ;  /* 0x000000ffff0e7224 */ /* 0x000fe200078e0005 */
[----:B------:R-:W-:-:S09]  /*8d70*/  UPRMT UR56, UR57, 0x654, UR56 ;  /* 0x0000065439387896 */ /* 0x000fd20008000038 */
[----:B------:R-:W-:Y:S01]  /*8d80*/  SYNCS.ARRIVE.TRANS64.RED.A1T0 RZ, [UR56], RZ ;  /* 0x000000ffffff79a7 */ /* 0x000fe20008100438 */
[----:B------:R-:W-:Y:S05]  /*8d90*/  @P0 BRA `(.L_x_1480) ;  /* 0xffffffe000d00947 */ /* 0x000fea000383ffff */
.L_x_1469:
[----:B------:R-:W-:-:S13]  /*8da0*/  ISETP.GE.AND P0, PT, R8, UR41, PT ;  /* 0x0000002908007c0c */ /* 0x000fda000bf06270 */
[----:B------:R-:W-:Y:S05]  /*8db0*/  @!P0 BRA `(.L_x_1481) ;  /* 0x00000028000c8947 */ /* 0x000fea0003800000 */
[----:B------:R-:W-:Y:S01]  /*8dc0*/  IMAD.MOV.U32 R11, RZ, RZ, R6 ;  /* 0x000000ffff0b7224 */ /* 0x000fe200078e0006 */
[----:B------:R-:W-:Y:S01]  /*8dd0*/  ULDC UR56, c[0x0][0x9e4] ;  /* 0x0002790000387ab9 */ /* 0x000fe20000000800 */
[----:B0-----:R-:W-:Y:S01]  /*8de0*/  IMAD.MOV.U32 R10, RZ, RZ, R5 ;  /* 0x000000ffff0a7224 */ /* 0x001fe200078e0005 */
[----:B------:R-:W-:Y:S01]  /*8df0*/  ULDC UR58, c[0x0][0x9dc] ;  /* 0x00027700003a7ab9 */ /* 0x000fe20000000800 */
[----:B------:R-:W-:Y:S01]  /*8e00*/  ULDC UR53, c[0x0][0x988] ;  /* 0x0002620000357ab9 */ /* 0x000fe20000000800 */
[----:B------:R-:W-:-:S05]  /*8e10*/  ULDC UR57, c[0x0][0x9e0] ;  /* 0x0002780000397ab9 */ /* 0x000fca0000000800 */
.L_x_1500:
        /* <DEDUP_REMOVED lines=8> */
.L_x_1482:
        /* <DEDUP_REMOVED lines=10> */
.L_x_1483:
[----:B-1----:R-:W-:Y:S05]  /*8f40*/  @P0 BRA `(.L_x_1484) ;  /* 0x0000000000080947 */ /* 0x002fea0003800000 */
[----:B------:R-:W1:Y:S02]  /*8f50*/  SYNCS.PHASECHK.TRANS64.TRYWAIT P0, [UR59+0x28430], R9 ;  /* 0x02843009ff0075a7 */ /* 0x000e64000800017b */
[----:B-1----:R-:W-:Y:S05]  /*8f60*/  @!P0 BRA `(.L_x_1485) ;  /* 0x000000d000408947 */ /* 0x002fea0003800000 */
.L_x_1484:
        /* <DEDUP_REMOVED lines=47> */
.L_x_1486:
[----:B------:R-:W-:Y:S01]  /*9260*/  UISETP.NE.AND UP2, UPT, UR50, URZ, UPT ;  /* 0x0000003f3200728c */ /* 0x000fe2000bf45270 */
[C---:B------:R-:W-:Y:S01]  /*9270*/  FMUL.FTZ R196, R0.reuse, R156 ;  /* 0x0000009c00c47220 */ /* 0x040fe20000410000 */
[----:B------:R-:W-:Y:S01]  /*9280*/  FMUL.FTZ R156, R0, R174 ;  /* 0x000000ae009c7220 */ /* 0x000fe20000410000 */
[----:B------:R-:W-:Y:S02]  /*9290*/  VIADD R174, R18, UR39 ;  /* 0x0000002712ae7c36 */ /* 0x000fe40008000000 */
[C---:B------:R-:W-:Y:S01]  /*92a0*/  FMUL.FTZ R12, R0.reuse, R154 ;  /* 0x0000009a000c7220 */ /* 0x040fe20000410000 */
[----:B------:R-:W-:Y:S01]  /*92b0*/  FMUL.FTZ R154, R0, R170 ;  /* 0x000000aa009a7220 */ /* 0x000fe20000410000 */
        /* <DEDUP_REMOVED lines=23> */
[----:B------:R-:W2:Y:S01]  /*9430*/  SHFL.IDX PT, R6, R174, RZ, 0x1c1f ;  /* 0x001c1fffae067589 */ /* 0x000ea200000e0000 */
        /* <DEDUP_REMOVED lines=20> */
[----:B------:R-:W-:Y:S01]  /*9580*/  SYNCS.ARRIVE.TRANS64.RED.A1T0 RZ, [UR6], RZ ;  /* 0x000000ffffff79a7 */ /* 0x000fe20008100406 */
[----:B------:R-:W-:-:S03]  /*9590*/  ULOP3.LUT UR6, URZ, UR58, URZ, 0x33, !UPT ;  /* 0x0000003a3f067292 */ /* 0x000fc6000f8e333f */
[----:B------:R-:W-:Y:S02]  /*95a0*/  IADD3 R7, -R176, UR40, R7 ;  /* 0x00000028b0077c10 */ /* 0x000fe4000fffe107 */
[----:B------:R-:W4:Y:S03]  /*95b0*/  MUFU.TANH R195, R195 ;  /* 0x000000c300c37308 */ /* 0x000f260000002400 */
[C---:B------:R-:W-:Y:S02]  /*95c0*/  VIADD R177, R7.reuse, UR57 ;  /* 0x0000003907b17c36 */ /* 0x040fe40008000000 */
[----:B------:R-:W-:Y:S02]  /*95d0*/  VIADD R179, R7, UR6 ;  /* 0x0000000607b37c36 */ /* 0x000fe40008000000 */
[----:B--2---:R-:W-:Y:S01]  /*95e0*/  IMAD.IADD R175, R177, 0x1, R6 ;  /* 0x00000001b1af7824 */ /* 0x004fe200078e0206 */
[----:B------:R-:W2:Y:S01]  /*95f0*/  MUFU.TANH R12, R12 ;  /* 0x0000000c000c7308 */ /* 0x000ea20000002400 */
        /* <DEDUP_REMOVED lines=30> */
[----:B--234-:R-:W-:Y:S05]  /*97e0*/  @P0 BRA `(.L_x_1487) ;  /* 0x00000000005c0947 */ /* 0x01cfea0003800000 */
        /* <DEDUP_REMOVED lines=8> */
[----:B------:R-:W2:Y:S02]  /*9870*/  @P0 LDC.64 R6, c[0x0][0x9e8] ;  /* 0x00027a00ff060b82 */ /* 0x000ea40000000a00 */
[----:B--2---:R-:W-:-:S05]  /*9880*/  @P0 IMAD.HI.U32 R6, R173, R6, RZ ;  /* 0x00000006ad060227 */ /* 0x004fca00078e00ff */
[----:B------:R-:W-:-:S04]  /*9890*/  @P0 SHF.R.U32.HI R173, RZ, R7, R6 ;  /* 0x00000007ffad0219 */ /* 0x000fc80000011606 */
[----:B------:R-:W-:Y:S01]  /*98a0*/  LOP3.LUT R173, RZ, R173, RZ, 0x33, !PT ;  /* 0x000000adffad7212 */ /* 0x000fe200078e33ff */
[----:B------:R-:W-:Y:S06]  /*98b0*/  BRA `(.L_x_1490) ;  /* 0x0000000000147947 */ /* 0x000fec0003800000 */
.L_x_1489:
[----:B------:R-:W-:-:S05]  /*98c0*/  IMAD.U32 R178, RZ, RZ, UR56 ;  /* 0x00000038ffb27e24 */ /* 0x000fca000f8e00ff */
[----:B------:R-:W-:-:S13]  /*98d0*/  ISETP.NE.AND P0, PT, R178, 0x1, PT ;  /* 0x00000001b200780c */ /* 0x000fda0003f05270 */
[----:B------:R-:W2:Y:S02]  /*98e0*/  @P0 LDC.64 R6, c[0x0][0x9e8] ;  /* 0x00027a00ff060b82 */ /* 0x000ea40000000a00 */
[----:B--2---:R-:W-:-:S05]  /*98f0*/  @P0 IMAD.HI.U32 R6, R173, R6, RZ ;  /* 0x00000006ad060227 */ /* 0x004fca00078e00ff */
[----:B------:R-:W-:-:S07]  /*9900*/  @P0 SHF.R.U32.HI R173, RZ, R7, R6 ;  /* 0x00000007ffad0219 */ /* 0x000fce0000011606 */
.L_x_1490:
[----:B------:R-:W-:Y:S05]  /*9910*/  BSYNC B0 ;  /* 0x0000000000007941 */ /* 0x000fea0003800000 */
.L_x_1488:
[----:B------:R-:W-:-:S04]  /*9920*/  IMAD R173, R173, R178, -R170 ;  /* 0x000000b2adad7224 */ /* 0x000fc800078e0aaa */
[----:B------:R-:W-:-:S05]  /*9930*/  IMAD R173, R16, -0x2, R173 ;  /* 0xfffffffe10ad7824 */ /* 0x000fca00078e02ad */
[----:B------:R-:W-:Y:S02]  /*9940*/  VIADDMNMX R175, R173, R178, R175, PT ;  /* 0x000000b2adaf7246 */ /* 0x000fe400038001af */
[----:B------:R-:W-:-:S07]  /*9950*/  VIMNMX R176, R176, R173, !PT ;  /* 0x000000adb0b07248 */ /* 0x000fce0007fe0100 */
.L_x_1487:
[----:B------:R-:W-:Y:S01]  /*9960*/  ISETP.GT.AND P0, PT, R8, -0x1, PT ;  /* 0xffffffff0800780c */ /* 0x000fe20003f04270 */
[----:B------:R-:W2:Y:S01]  /*9970*/  SHFL.IDX PT, R6, R174, 0x1, 0x1c1f ;  /* 0x003c1f00ae067f89 */ /* 0x000ea200000e0000 */
        /* <DEDUP_REMOVED lines=12> */
[----:B--2---:R-:W-:Y:S01]  /*9a40*/  IMAD.IADD R174, R177, 0x1, R6 ;  /* 0x00000001b1ae7824 */ /* 0x004fe200078e0206 */
        /* <DEDUP_REMOVED lines=53> */
.L_x_1493:
[----:B------:R-:W-:-:S05]  /*9da0*/  IMAD.U32 R176, RZ, RZ, UR56 ;  /* 0x00000038ffb07e24 */ /* 0x000fca000f8e00ff */
[----:B------:R-:W-:-:S13]  /*9db0*/  ISETP.NE.AND P1, PT, R176, 0x1, PT ;  /* 0x00000001b000780c */ /* 0x000fda0003f25270 */
[----:B------:R-:W0:Y:S02]  /*9dc0*/  @P1 LDC.64 R6, c[0x0][0x9e8] ;  /* 0x00027a00ff061b82 */ /* 0x000e240000000a00 */
[----:B0-----:R-:W-:-:S05]  /*9dd0*/  @P1 IMAD.HI.U32 R6, R5, R6, RZ ;  /* 0x0000000605061227 */ /* 0x001fca00078e00ff */
[----:B------:R-:W-:-:S07]  /*9de0*/  @P1 SHF.R.U32.HI R5, RZ, R7, R6 ;  /* 0x00000007ff051219 */ /* 0x000fce0000011606 */
.L_x_1494:
[----:B------:R-:W-:Y:S05]  /*9df0*/  BSYNC B0 ;  /* 0x0000000000007941 */ /* 0x000fea0003800000 */
.L_x_1492:
[----:B------:R-:W-:-:S04]  /*9e00*/  IMAD R5, R5, R176, -R170 ;  /* 0x000000b005057224 */ /* 0x000fc800078e0aaa */
[----:B------:R-:W-:-:S05]  /*9e10*/  IMAD R5, R16, -0x2, R5 ;  /* 0xfffffffe10057824 */ /* 0x000fca00078e0205 */
[----:B------:R-:W-:Y:S02]  /*9e20*/  VIADDMNMX R174, R5, R176, R174, PT ;  /* 0x000000b005ae7246 */ /* 0x000fe400038001ae */
[----:B------:R-:W-:-:S07]  /*9e30*/  VIMNMX R175, R175, R5, !PT ;  /* 0x00000005afaf7248 */ /* 0x000fce0007fe0100 */
.L_x_1491:
        /* <DEDUP_REMOVED lines=109> */
[----:B------:R-:W2:Y:S08]  /*a510*/  MUFU.EX2 R169, R169 ;  /* 0x000000a900a97308 */ /* 0x000eb00000000800 */
[----:B------:R-:W-:Y:S08]  /*a520*/  MUFU.EX2 R175, R175 ;  /* 0x000000af00af7308 */ /* 0x000ff00000000800 */
[----:B------:R-:W-:Y:S01]  /*a530*/  MUFU.EX2 R176, R176 ;  /* 0x000000b000b07308 */ /* 0x000fe20000000800 */
[-C--:B--2---:R-:W-:Y:S01]  /*a540*/  FMUL.FTZ R24, R24, R169.reuse ;  /* 0x000000a918187220 */ /* 0x084fe20000410000 */
        /* <DEDUP_REMOVED lines=121> */
[----:B------:R-:W-:Y:S01]  /*ace0*/  FMUL.FTZ R149, R149, R169 ;  /* 0x000000a995957220 */ /* 0x000fe20000410000 */
        /* <DEDUP_REMOVED lines=21> */
[----:B------:R5:W1:Y:S01]  /*ae40*/  MUFU.EX2 R3, R156 ;  /* 0x0000009c00037308 */ /* 0x000a620000000800 */
        /* <DEDUP_REMOVED lines=17> */
[----:B--2---:R-:W-:Y:S01]  /*af60*/  FADD.FTZ R155, R11, R154 ;  /* 0x0000009a0b9b7221 */ /* 0x004fe20000010000 */
[----:B------:R-:W-:Y:S01]  /*af70*/  F2FP.SATFINITE.E4M3.F32.PACK_AB_MERGE_C R152, R7, R170, R159 ;  /* 0x000000aa0798723e */ /* 0x000fe2000480709f */
[----:B------:R-:W-:Y:S01]  /*af80*/  FMUL.FTZ R79, R79, R20 ;  /* 0x000000144f4f7220 */ /* 0x000fe20000410000 */
[----:B------:R-:W-:-:S01]  /*af90*/  FADD.FTZ R154, R164, R153 ;  /* 0x00000099a49a7221 */ /* 0x000fc20000010000 */
[----:B----4-:R-:W-:Y:S01]  /*afa0*/  FADD.FTZ R156, R180, R155 ;  /* 0x0000009bb49c7221 */ /* 0x010fe20000010000 */
[----:B------:R-:W-:Y:S01]  /*afb0*/  FMUL.FTZ R82, R82, R20 ;  /* 0x0000001452527220 */ /* 0x000fe20000410000 */
[----:B------:R-:W2:Y:S01]  /*afc0*/  MUFU.EX2 R166, R166 ;  /* 0x000000a600a67308 */ /* 0x000ea20000000800 */
[----:B------:R-:W-:-:S01]  /*afd0*/  FADD.FTZ R153, R165, R154 ;  /* 0x0000009aa5997221 */ /* 0x000fc20000010000 */
[----:B-1----:R-:W-:Y:S01]  /*afe0*/  FADD.FTZ R155, R3, R156 ;  /* 0x0000009c039b7221 */ /* 0x002fe20000010000 */
[C---:B------:R-:W-:Y:S01]  /*aff0*/  F2FP.SATFINITE.E4M3.F32.PACK_AB_MERGE_C R165, R178.reuse, R165, RZ ;  /* 0x000000a5b2a5723e */ /* 0x040fe200048070ff */
[----:B------:R-:W-:Y:S01]  /*b000*/  FMUL.FTZ R83, R83, R20 ;  /* 0x0000001453537220 */ /* 0x000fe20000410000 */
[----:B------:R-:W-:-:S01]  /*b010*/  FADD.FTZ R153, R178, R153 ;  /* 0x00000099b2997221 */ /* 0x000fc20000010000 */
[-C--:B------:R-:W-:Y:S01]  /*b020*/  FMUL.FTZ R86, R86, R20.reuse ;  /* 0x0000001456567220 */ /* 0x080fe20000410000 */
[----:B------:R-:W-:Y:S01]  /*b030*/  FMUL.FTZ R87, R87, R20 ;  /* 0x0000001457577220 */ /* 0x000fe20000410000 */
[----:B------:R-:W1:Y:S01]  /*b040*/  MUFU.EX2 R181, R181 ;  /* 0x000000b500b57308 */ /* 0x000e620000000800 */
        /* <DEDUP_REMOVED lines=49> */
[----:B------:R-:W-:Y:S01]  /*b360*/  F2FP.SATFINITE.E4M3.F32.PACK_AB_MERGE_C R155, R15, R12, R21 ;  /* 0x0000000c0f9b723e */ /* 0x000fe20004807015 */
[----:B------:R-:W-:Y:S01]  /*b370*/  FMUL.FTZ R151, R151, R20 ;  /* 0x0000001497977220 */ /* 0x000fe20000410000 */
[C---:B--2---:R-:W-:Y:S01]  /*b380*/  F2FP.SATFINITE.E4M3.F32.PACK_AB_MERGE_C R158, R171.reuse, R168, RZ ;  /* 0x000000a8ab9e723e */ /* 0x044fe200048070ff */
[----:B------:R-:W-:-:S03]  /*b390*/  FADD.FTZ R3, R171, R14 ;  /* 0x0000000eab037221 */ /* 0x000fc60000010000 */
[----:B------:R-:W-:Y:S02]  /*b3a0*/  F2FP.SATFINITE.E4M3.F32.PACK_AB_MERGE_C R158, R167, R166, R158 ;  /* 0x000000a6a79e723e */ /* 0x000fe4000480709e */
[C---:B-1----:R-:W-:Y:S01]  /*b3b0*/  F2FP.SATFINITE.E4M3.F32.PACK_AB_MERGE_C R160, R161.reuse, R160, RZ ;  /* 0x000000a0a1a0723e */ /* 0x042fe200048070ff */
[----:B------:R-:W-:-:S03]  /*b3c0*/  FADD.FTZ R4, R161, R4 ;  /* 0x00000004a1047221 */ /* 0x000fc60000010000 */
[----:B------:R-:W-:Y:S01]  /*b3d0*/  F2FP.SATFINITE.E4M3.F32.PACK_AB_MERGE_C R159, R182, R181, R160 ;  /* 0x000000b5b69f723e */ /* 0x000fe200048070a0 */
[----:B------:R-:W-:Y:S06]  /*b3e0*/  @P0 BRA `(.L_x_1495) ;  /* 0x0000000000040947 */ /* 0x000fec0003800000 */
[----:B------:R-:W-:Y:S01]  /*b3f0*/  BPT.TRAP 0x1 ;  /* 0x000000040000795c */ /* 0x000fe20000300000 */
.L_x_1495:
[----:B------:R-:W-:Y:S01]  /*b400*/  PLOP3.LUT P1, PT, PT, PT, UP0, 0x40, 0x0 ;  /* 0x000000000000781c */ /* 0x000fe20003f2e808 */
[----:B------:R0:W1:-:S12]  /*b410*/  SYNCS.PHASECHK.TRANS64.TRYWAIT P0, [UR59+0x28450], R9 ;  /* 0x02845009ff0075a7 */ /* 0x000058000800017b */
[----:B0-----:R-:W-:Y:S05]  /*b420*/  @P1 BRA `(.L_x_1496) ;  /* 0x0000000000041947 */ /* 0x001fea0003800000 */
[----:B------:R-:W-:Y:S01]  /*b430*/  BPT.TRAP 0x1 ;  /* 0x000000040000795c */ /* 0x000fe20000300000 */
.L_x_1496:
[----:B------:R-:W-:Y:S01]  /*b440*/  VIADD R7, R200, 0x8 ;  /* 0x00000008c8077836 */ /* 0x000fe20000000000 */
[----:B-1----:R-:W-:Y:S06]  /*b450*/  @P0 BRA `(.L_x_1497) ;  /* 0x0000000000080947 */ /* 0x002fec0003800000 */
[----:B------:R-:W0:Y:S02]  /*b460*/  SYNCS.PHASECHK.TRANS64.TRYWAIT P0, [UR59+0x28450], R9 ;  /* 0x02845009ff0075a7 */ /* 0x000e24000800017b */
[----:B0-----:R-:W-:Y:S05]  /*b470*/  @!P0 BRA `(.L_x_1498) ;  /* 0x000000ac00148947 */ /* 0x001fea0003800000 */
.L_x_1497:
        /* <DEDUP_REMOVED lines=15> */
.L_x_1499:
[----:B------:R-:W-:Y:S01]  /*b570*/  UIADD3 UR59, UR59, 0x28460, URZ ;  /* 0x000284603b3b7890 */ /* 0x000fe2000fffe03f */
[C---:B------:R-:W-:Y:S01]  /*b580*/  ISETP.GT.AND P0, PT, R8.reuse, UR41, PT ;  /* 0x0000002908007c0c */ /* 0x040fe2000bf04270 */
[----:B------:R-:W-:Y:S02]  /*b590*/  VIADD R8, R8, 0xffffffff ;  /* 0xffffffff08087836 */ /* 0x000fe40000000000 */
[----:B------:R-:W-:Y:S01]  /*b5a0*/  UPRMT UR59, UR60, 0x654, UR59 ;  /* 0x000006543c3b7896 */ /* 0x000fe2000800003b */
[----:B------:R-:W-:Y:S02]  /*b5b0*/  IMAD.MOV.U32 R11, RZ, RZ, R6 ;  /* 0x000000ffff0b7224 */ /* 0x000fe400078e0006 */
[----:B0-----:R-:W-:-:S06]  /*b5c0*/  IMAD.MOV.U32 R10, RZ, RZ, R5 ;  /* 0x000000ffff0a7224 */ /* 0x001fcc00078e0005 */
[----:B------:R-:W-:Y:S01]  /*b5d0*/  SYNCS.ARRIVE.TRANS64.RED.A1T0 RZ, [UR59], RZ ;  /* 0x000000ffffff79a7 */ /* 0x000fe2000810043b */
[----:B------:R-:W-:Y:S05]  /*b5e0*/  @P0 BRA `(.L_x_1500) ;  /* 0xffffffd8000c0947 */ /* 0x000fea000383ffff */
.L_x_1481:
[----:B------:R-:W-:Y:S01]  /*b5f0*/  ULDC.64 UR8, c[0x0][0x9a0] ;  /* 0x0002680000087ab9 */ /* 0x000fe20000000a00 */
[----:B0-----:R-:W-:Y:S01]  /*b600*/  IMAD.MOV.U32 R7, RZ, RZ, 0x3f800000 ;  /* 0x3f800000ff077424 */ /* 0x001fe200078e00ff */
        /* <DEDUP_REMOVED lines=21> */
[----:B------:R1:W2:Y:S01]  /*b760*/  @P0 LDG.E R7, desc[UR54][R8.64] ;  /* 0x0000003608070981 */ /* 0x0002a2000c1e1900 */
[----:B------:R-:W-:Y:S01]  /*b770*/  IMAD.U32 R20, RZ, RZ, UR10 ;  /* 0x0000000aff147e24 */ /* 0x000fe2000f8e00ff */
[----:B------:R-:W-:Y:S01]  /*b780*/  UIADD3 UR43, UR43, 0x1, URZ ;  /* 0x000000012b2b7890 */ /* 0x000fe2000fffe03f */
[----:B0-----:R-:W-:Y:S01]  /*b790*/  IMAD.MOV.U32 R2, RZ, RZ, -0x800000 ;  /* 0xff800000ff027424 */ /* 0x001fe200078e00ff */
[----:B------:R-:W0:Y:S01]  /*b7a0*/  SHFL.BFLY PT, R0, R3, 0x2, 0x1f ;  /* 0x0c401f0003007f89 */ /* 0x000e2200000e0000 */
[----:B------:R-:W-:Y:S02]  /*b7b0*/  UIADD3 UR45, UR45, 0x1, URZ ;  /* 0x000000012d2d7890 */ /* 0x000fe4000fffe03f */
[----:B------:R-:W-:Y:S01]  /*b7c0*/  UISETP.NE.AND UP0, UPT, UR43, 0x2, UPT ;  /* 0x000000022b00788c */ /* 0x000fe2000bf05270 */
[----:B------:R-:W3:Y:S01]  /*b7d0*/  SHFL.BFLY PT, R13, R4, 0x2, 0x1f ;  /* 0x0c401f00040d7f89 */ /* 0x000ee200000e0000 */
[----:B-1----:R-:W-:Y:S02]  /*b7e0*/  IMAD.MOV.U32 R8, RZ, RZ, RZ ;  /* 0x000000ffff087224 */ /* 0x002fe400078e00ff */
[----:B------:R-:W-:-:S02]  /*b7f0*/  USEL UR4, URZ, 0x1, UP0 ;  /* 0x000000013f047887 */ /* 0x000fc40008000000 */
[----:B------:R-:W-:Y:S02]  /*b800*/  USEL UR43, UR43, URZ, UP0 ;  /* 0x0000003f2b2b7287 */ /* 0x000fe40008000000 */
[----:B------:R-:W-:Y:S01]  /*b810*/  ULOP3.LUT UR44, UR44, UR4, URZ, 0x3c, !UPT ;  /* 0x000000042c2c7292 */ /* 0x000fe2000f8e3c3f */
[----:B0-----:R-:W-:Y:S01]  /*b820*/  FADD.FTZ R0, R0, R3 ;  /* 0x0000000300007221 */ /* 0x001fe20000010000 */
[----:B---3--:R-:W-:-:S04]  /*b830*/  FADD.FTZ R13, R13, R4 ;  /* 0x000000040d0d7221 */ /* 0x008fc80000010000 */
        /* <DEDUP_REMOVED lines=14> */
[----:B------:R-:W-:-:S03]  /*b920*/  @P1 FMUL.FTZ R4, R4, 0.69314718246459960938 ;  /* 0x3f31721804041820 */ /* 0x000fc60000410000 */
[----:B------:R-:W0:Y:S01]  /*b930*/  @P2 MUFU.LG2 R9, R15 ;  /* 0x0000000f00092308 */ /* 0x000e220000000c00 */
[----:B------:R-:W-:-:S07]  /*b940*/  @P2 FMUL.FTZ R20, R20, 0.69314718246459960938 ;  /* 0x3f31721814142820 */ /* 0x000fce0000410000 */
[----:B------:R-:W1:Y:S08]  /*b950*/  @P1 MUFU.LG2 R3, R14 ;  /* 0x0000000e00031308 */ /* 0x000e700000000c00 */
[----:B------:R-:W3:Y:S01]  /*b960*/  @P0 MUFU.RCP R10, R12 ;  /* 0x0000000c000a0308 */ /* 0x000ee20000001000 */
[----:B0-----:R-:W-:Y:S01]  /*b970*/  @P2 FMUL.FTZ R9, R9, 0.69314718246459960938 ;  /* 0x3f31721809092820 */ /* 0x001fe20000410000 */
[----:B------:R-:W-:-:S03]  /*b980*/  PLOP3.LUT P0, PT, PT, PT, PT, 0x8, 0x0 ;  /* 0x000000000000781c */ /* 0x000fc60003f0e170 */
[----:B------:R-:W-:Y:S01]  /*b990*/  @P2 FFMA.FTZ R0, R20, R6, R9 ;  /* 0x0000000614002223 */ /* 0x000fe20000010009 */
[----:B-1----:R-:W-:-:S04]  /*b9a0*/  @P1 FMUL.FTZ R3, R3, 0.69314718246459960938 ;  /* 0x3f31721803031820 */ /* 0x002fc80000410000 */
[----:B------:R-:W-:Y:S01]  /*b9b0*/  @P1 FFMA.FTZ R2, R4, R5, R3 ;  /* 0x0000000504021223 */ /* 0x000fe20000010003 */
[-C--:B--2---:R-:W-:Y:S01]  /*b9c0*/  FMUL.FTZ R20, R8, R7.reuse ;  /* 0x0000000708147220 */ /* 0x084fe20000410000 */
[----:B---3--:R-:W-:-:S03]  /*b9d0*/  FMUL.FTZ R9, R10, R7 ;  /* 0x000000070a097220 */ /* 0x008fc60000410000 */
        /* <DEDUP_REMOVED lines=127> */
[----:B------:R-:W-:-:S07]  /*c1d0*/  FMUL.FTZ R9, R151, R9 ;  /* 0x0000000997097220 */ /* 0x000fce0000410000 */
.L_x_1422:
        /* <DEDUP_REMOVED lines=14> */
[----:B------:R-:W-:Y:S01]  /*c2c0*/  F2FP.BF16.F32.PACK_AB R55, R102, R55 ;  /* 0x000000376637723e */ /* 0x000fe200000010ff */
[----:B------:R-:W-:Y:S01]  /*c2d0*/  ULDC.64 UR10, c[0x0][0xc00] ;  /* 0x00030000000a7ab9 */ /* 0x000fe20000000a00 */
[----:B0-----:R-:W-:-:S05]  /*c2e0*/  IMAD.SHL.U32 R20, R74, 0x4, RZ ;  /* 0x000000044a147824 */ /* 0x001fca00078e00ff */
[----:B------:R-:W-:-:S04]  /*c2f0*/  LOP3.LUT R20, R20, 0xc, RZ, 0xc0, !PT ;  /* 0x0000000c14147812 */ /* 0x000fc800078ec0ff */
[----:B------:R-:W-:-:S05]  /*c300*/  IADD3 R20, P0, R20, UR8, RZ ;  /* 0x0000000814147c10 */ /* 0x000fca000ff1e0ff */
[----:B------:R-:W-:-:S05]  /*c310*/  IMAD.X R21, RZ, RZ, UR9, P0 ;  /* 0x00000009ff157e24 */ /* 0x000fca00080e06ff */
[----:B------:R0:W2:Y:S01]  /*c320*/  LDG.E.CONSTANT R20, desc[UR54][R20.64] ;  /* 0x0000003614147981 */ /* 0x0000a2000c1e9900 */
[----:B------:R-:W-:Y:S01]  /*c330*/  F2FP.BF16.F32.PACK_AB R54, R103, R54 ;  /* 0x000000366736723e */ /* 0x000fe200000010ff */
[----:B------:R-:W-:Y:S01]  /*c340*/  UMOV UR8, UR6 ;  /* 0x0000000600087c82 */ /* 0x000fe20008000000 */
[----:B-1----:R-:W-:Y:S01]  /*c350*/  UMOV UR9, UR4 ;  /* 0x0000000400097c82 */ /* 0x002fe20008000000 */
[----:B------:R-:W-:Y:S01]  /*c360*/  F2FP.BF16.F32.PACK_AB R45, R87, R62 ;  /* 0x0000003e572d723e */ /* 0x000fe200000010ff */
[----:B------:R-:W-:Y:S01]  /*c370*/  UISETP.NE.U32.AND UP0, UPT, UR10, URZ, UPT ;  /* 0x0000003f0a00728c */ /* 0x000fe2000bf05070 */
[----:B------:R-:W-:Y:S02]  /*c380*/  F2FP.BF16.F32.PACK_AB R32, R5, R32 ;  /* 0x000000200520723e */ /* 0x000fe400000010ff */
[----:B------:R-:W-:Y:S01]  /*c390*/  F2FP.BF16.F32.PACK_AB R33, R6, R33 ;  /* 0x000000210621723e */ /* 0x000fe200000010ff */
[----:B------:R-:W-:Y:S01]  /*c3a0*/  UISETP.NE.AND.EX UP0, UPT, UR11, URZ, UPT, UP0 ;  /* 0x0000003f0b00728c */ /* 0x000fe2000bf05300 */
[----:B------:R-:W-:-:S02]  /*c3b0*/  F2FP.BF16.F32.PACK_AB R112, R77, R112 ;  /* 0x000000704d70723e */ /* 0x000fc400000010ff */
[----:B0-----:R-:W-:Y:S01]  /*c3c0*/  LOP3.LUT P0, R21, R74, 0x3, RZ, 0xc0, !PT ;  /* 0x000000034a157812 */ /* 0x001fe2000780c0ff */
[----:B------:R-:W-:Y:S01]  /*c3d0*/  ULDC.64 UR10, c[0x0][0xc00] ;  /* 0x00030000000a7ab9 */ /* 0x000fe20000000a00 */
[----:B------:R-:W-:Y:S01]  /*c3e0*/  F2FP.BF16.F32.PACK_AB R113, R76, R113 ;  /* 0x000000714c71723e */ /* 0x000fe200000010ff */
[----:B------:R-:W-:Y:S01]  /*c3f0*/  UIMAD.WIDE UR10, UR38, 0x4, UR10 ;  /* 0x00000004260a78a5 */ /* 0x000fe2000f8e020a */
[----:B------:R-:W-:Y:S02]  /*c400*/  ISETP.EQ.OR P0, PT, R21, 0x3, !P0 ;  /* 0x000000031500780c */ /* 0x000fe40004702670 */
[----:B------:R-:W-:Y:S02]  /*c410*/  F2FP.BF16.F32.PACK_AB R5, R158, R159 ;  /* 0x0000009f9e05723e */ /* 0x000fe400000010ff */
[----:B------:R-:W-:Y:S02]  /*c420*/  SEL R123, R55, R54, P0 ;  /* 0x00000036377b7207 */ /* 0x000fe40000000000 */
[----:B------:R-:W-:Y:S01]  /*c430*/  SEL R62, R54, R55, P0 ;  /* 0x00000037363e7207 */ /* 0x000fe20000000000 */
[----:B------:R-:W-:Y:S01]  /*c440*/  IMAD.MOV.U32 R54, RZ, RZ, 0x2 ;  /* 0x00000002ff367424 */ /* 0x000fe200078e00ff */
[----:B------:R-:W-:-:S02]  /*c450*/  F2FP.BF16.F32.PACK_AB R6, R156, R157 ;  /* 0x0000009d9c06723e */ /* 0x000fc400000010ff */
[----:B------:R-:W-:Y:S01]  /*c460*/  F2FP.BF16.F32.PACK_AB R136, R101, R136 ;  /* 0x000000886588723e */ /* 0x000fe200000010ff */
[----:B------:R-:W-:Y:S01]  /*c470*/  IMAD.WIDE R54, R189, R54, UR8 ;  /* 0x00000008bd367e25 */ /* 0x000fe2000f8e0236 */
[----:B------:R-:W-:Y:S02]  /*c480*/  F2FP.BF16.F32.PACK_AB R137, R100, R137 ;  /* 0x000000896489723e */ /* 0x000fe400000010ff */
[----:B------:R-:W-:Y:S02]  /*c490*/  F2FP.BF16.F32.PACK_AB R60, R60, R97 ;  /* 0x000000613c3c723e */ /* 0x000fe400000010ff */
[----:B------:R-:W-:Y:S02]  /*c4a0*/  F2FP.BF16.F32.PACK_AB R142, R142, R31 ;  /* 0x0000001f8e8e723e */ /* 0x000fe400000010ff */
[----:B------:R-:W-:Y:S02]  /*c4b0*/  F2FP.BF16.F32.PACK_AB R135, R135, R34 ;  /* 0x000000228787723e */ /* 0x000fe400000010ff */
[----:B------:R-:W-:-:S02]  /*c4c0*/  SEL R97, R112, R113, P0 ;  /* 0x0000007170617207 */ /* 0x000fc40000000000 */
[----:B------:R-:W-:Y:S02]  /*c4d0*/  SEL R31, R113, R112, P0 ;  /* 0x00000070711f7207 */ /* 0x000fe40000000000 */
[----:B------:R-:W-:Y:S02]  /*c4e0*/  F2FP.BF16.F32.PACK_AB R24, R3, R24 ;  /* 0x000000180318723e */ /* 0x000fe400000010ff */
[----:B------:R-:W-:Y:S02]  /*c4f0*/  F2FP.BF16.F32.PACK_AB R25, R4, R25 ;  /* 0x000000190419723e */ /* 0x000fe400000010ff */
[----:B------:R-:W-:Y:S02]  /*c500*/  F2FP.BF16.F32.PACK_AB R29, R29, R72 ;  /* 0x000000481d1d723e */ /* 0x000fe400000010ff */
[----:B------:R-:W-:Y:S02]  /*c510*/  F2FP.BF16.F32.PACK_AB R28, R28, R73 ;  /* 0x000000491c1c723e */ /* 0x000fe400000010ff */
[----:B------:R-:W-:-:S02]  /*c520*/  SEL R99, R136, R137, P0 ;  /* 0x0000008988637207 */ /* 0x000fc40000000000 */
[----:B------:R-:W-:Y:S02]  /*c530*/  SEL R34, R137, R136, P0 ;  /* 0x0000008889227207 */ /* 0x000fe40000000000 */
[----:B------:R-:W-:Y:S02]  /*c540*/  SEL R113, R5, R6, P0 ;  /* 0x0000000605717207 */ /* 0x000fe40000000000 */
[----:B------:R-:W-:Y:S02]  /*c550*/  SEL R74, R6, R5, P0 ;  /* 0x00000005064a7207 */ /* 0x000fe40000000000 */
        /* <DEDUP_REMOVED lines=9> */
[C---:B------:R-:W-:Y:S02]  /*c5f0*/  IADD3 R6, P2, R54.reuse, 0x20, RZ ;  /* 0x0000002036067810 */ /* 0x040fe40007f5e0ff */
[C---:B------:R-:W-:Y:S02]  /*c600*/  IADD3 R137, P3, R54.reuse, 0x40, RZ ;  /* 0x0000004036897810 */ /* 0x040fe40007f7e0ff */
[----:B------:R-:W-:Y:S02]  /*c610*/  IADD3 R139, P4, R54, 0x60, RZ ;  /* 0x00000060368b7810 */ /* 0x000fe40007f9e0ff */
[----:B------:R-:W-:Y:S02]  /*c620*/  F2FP.BF16.F32.PACK_AB R148, R148, R149 ;  /* 0x000000959494723e */ /* 0x000fe400000010ff */
[----:B------:R-:W-:Y:S02]  /*c630*/  F2FP.BF16.F32.PACK_AB R141, R140, R141 ;  /* 0x0000008d8c8d723e */ /* 0x000fe400000010ff */
[----:B------:R-:W-:-:S02]  /*c640*/  F2FP.BF16.F32.PACK_AB R13, R13, R56 ;  /* 0x000000380d0d723e */ /* 0x000fc400000010ff */
[----:B------:R-:W-:Y:S01]  /*c650*/  F2FP.BF16.F32.PACK_AB R12, R12, R57 ;  /* 0x000000390c0c723e */ /* 0x000fe200000010ff */
[----:B------:R-:W-:Y:S01]  /*c660*/  IMAD.X R57, RZ, RZ, R55, P3 ;  /* 0x000000ffff397224 */ /* 0x000fe200018e0637 */
        /* <DEDUP_REMOVED lines=9> */
[----:B------:R-:W-:Y:S02]  /*c700*/  SEL R85, R29, R28, P0 ;  /* 0x0000001c1d557207 */ /* 0x000fe40000000000 */
[----:B------:R-:W-:-:S02]  /*c710*/  SEL R26, R28, R29, P0 ;  /* 0x0000001d1c1a7207 */ /* 0x000fc40000000000 */
[----:B------:R-:W-:Y:S02]  /*c720*/  F2FP.BF16.F32.PACK_AB R41, R8, R41 ;  /* 0x000000290829723e */ /* 0x000fe400000010ff */
[----:B------:R-:W-:Y:S02]  /*c730*/  F2FP.BF16.F32.PACK_AB R132, R132, R133 ;  /* 0x000000858484723e */ /* 0x000fe400000010ff */
[----:B------:R-:W-:Y:S02]  /*c740*/  F2FP.BF16.F32.PACK_AB R36, R36, R81 ;  /* 0x000000512424723e */ /* 0x000fe400000010ff */
[----:B------:R-:W-:Y:S02]  /*c750*/  F2FP.BF16.F32.PACK_AB R109, R109, R144 ;  /* 0x000000906d6d723e */ /* 0x000fe400000010ff */
[----:B------:R-:W-:Y:S02]  /*c760*/  F2FP.BF16.F32.PACK_AB R108, R108, R145 ;  /* 0x000000916c6c723e */ /* 0x000fe400000010ff */
[----:B------:R-:W-:-:S02]  /*c770*/  SEL R73, R24, R25, P0 ;  /* 0x0000001918497207 */ /* 0x000fc40000000000 */
[----:B------:R-:W-:Y:S02]  /*c780*/  SEL R69, R25, R24, P0 ;  /* 0x0000001819457207 */ /* 0x000fe40000000000 */
[----:B------:R-:W-:Y:S02]  /*c790*/  SEL R89, R53, R52, P0 ;  /* 0x0000003435597207 */ /* 0x000fe40000000000 */
[----:B------:R-:W-:Y:S01]  /*c7a0*/  SEL R28, R52, R53, P0 ;  /* 0x00000035341c7207 */ /* 0x000fe20000000000 */
[--C-:B------:R-:W-:Y:S01]  /*c7b0*/  IMAD.X R53, RZ, RZ, R55.reuse, P4 ;  /* 0x000000ffff357224 */ /* 0x100fe200020e0637 */
[----:B------:R-:W-:Y:S02]  /*c7c0*/  SEL R95, R61, R60, P0 ;  /* 0x0000003c3d5f7207 */ /* 0x000fe40000000000 */
[----:B------:R-:W-:Y:S01]  /*c7d0*/  SEL R29, R60, R61, P0 ;  /* 0x0000003d3c1d7207 */ /* 0x000fe20000000000 */
[----:B------:R-:W-:Y:S01]  /*c7e0*/  IMAD.X R61, RZ, RZ, R55, P2 ;  /* 0x000000ffff3d7224 */ /* 0x000fe200010e0637 */
[----:B------:R-:W-:-:S02]  /*c7f0*/  SEL R93, R104, R105, P0 ;  /* 0x00000069685d7207 */ /* 0x000fc40000000000 */
[----:B------:R-:W-:Y:S02]  /*c800*/  SEL R30, R105, R104, P0 ;  /* 0x00000068691e7207 */ /* 0x000fe40000000000 */
[----:B------:R-:W-:Y:S02]  /*c810*/  SEL R117, R3, R4, P0 ;  /* 0x0000000403757207 */ /* 0x000fe40000000000 */
[----:B------:R-:W-:Y:S02]  /*c820*/  SEL R76, R4, R3, P0 ;  /* 0x00000003044c7207 */ /* 0x000fe40000000000 */
[----:B------:R-:W-:Y:S02]  /*c830*/  SEL R111, R70, R71, P0 ;  /* 0x00000047466f7207 */ /* 0x000fe40000000000 */
[----:B------:R-:W-:Y:S02]  /*c840*/  SEL R46, R71, R70, P0 ;  /* 0x00000046472e7207 */ /* 0x000fe40000000000 */
[----:B------:R-:W-:-:S02]  /*c850*/  F2FP.BF16.F32.PACK_AB R125, R124, R125 ;  /* 0x0000007d7c7d723e */ /* 0x000fc400000010ff */
[----:B------:R-:W-:Y:S02]  /*c860*/  F2FP.BF16.F32.PACK_AB R67, R78, R67 ;  /* 0x000000434e43723e */ /* 0x000fe400000010ff */
[----:B------:R-:W-:Y:S02]  /*c870*/  F2FP.BF16.F32.PACK_AB R8, R79, R66 ;  /* 0x000000424f08723e */ /* 0x000fe400000010ff */
[----:B------:R-:W-:Y:S02]  /*c880*/  F2FP.BF16.F32.PACK_AB R129, R92, R129 ;  /* 0x000000815c81723e */ /* 0x000fe400000010ff */
        /* <DEDUP_REMOVED lines=8> */
[----:B------:R-:W-:-:S02]  /*c910*/  LOP3.LUT R3, R54, 0x380, RZ, 0xc0, !PT ;  /* 0x0000038036037812 */ /* 0x000fc400078ec0ff */
[----:B------:R-:W-:Y:S02]  /*c920*/  F2FP.BF16.F32.PACK_AB R37, R37, R80 ;  /* 0x000000502525723e */ /* 0x000fe400000010ff */
[----:B------:R-:W-:Y:S02]  /*c930*/  F2FP.BF16.F32.PACK_AB R86, R86, R63 ;  /* 0x0000003f5656723e */ /* 0x000fe400000010ff */
[----:B------:R-:W-:Y:S02]  /*c940*/  F2FP.BF16.F32.PACK_AB R110, R110, R51 ;  /* 0x000000336e6e723e */ /* 0x000fe400000010ff */
[----:B------:R-:W-:Y:S02]  /*c950*/  F2FP.BF16.F32.PACK_AB R43, R118, R43 ;  /* 0x0000002b762b723e */ /* 0x000fe400000010ff */
[----:B------:R-:W-:Y:S02]  /*c960*/  F2FP.BF16.F32.PACK_AB R42, R119, R42 ;  /* 0x0000002a772a723e */ /* 0x000fe400000010ff */
[----:B------:R-:W-:-:S02]  /*c970*/  F2FP.BF16.F32.PACK_AB R39, R126, R39 ;  /* 0x000000277e27723e */ /* 0x000fc400000010ff */
[----:B------:R-:W-:Y:S02]  /*c980*/  F2FP.BF16.F32.PACK_AB R38, R127, R38 ;  /* 0x000000267f26723e */ /* 0x000fe400000010ff */
[C---:B------:R-:W-:Y:S02]  /*c990*/  IADD3 R12, P5, R54.reuse, 0x4000, RZ ;  /* 0x00004000360c7810 */ /* 0x040fe40007fbe0ff */
[C---:B------:R-:W-:Y:S02]  /*c9a0*/  IADD3 R141, P6, R54.reuse, 0x4020, RZ ;  /* 0x00004020368d7810 */ /* 0x040fe40007fde0ff */
[C---:B------:R-:W-:Y:S02]  /*c9b0*/  IADD3 R143, P1, R54.reuse, 0x4040, RZ ;  /* 0x00004040368f7810 */ /* 0x040fe40007f3e0ff */
[C---:B------:R-:W-:Y:S02]  /*c9c0*/  IADD3 R145, P2, R54.reuse, 0x4060, RZ ;  /* 0x0000406036917810 */ /* 0x040fe40007f5e0ff */
[----:B------:R-:W-:-:S02]  /*c9d0*/  IADD3 R14, P3, R54, 0x8000, RZ ;  /* 0x00008000360e7810 */ /* 0x000fc40007f7e0ff */
[----:B------:R-:W-:Y:S02]  /*c9e0*/  IADD3 R147, P4, R54, 0x8020, RZ ;  /* 0x0000802036937810 */ /* 0x000fe40007f9e0ff */
[----:B------:R-:W-:Y:S02]  /*c9f0*/  F2FP.BF16.F32.PACK_AB R40, R7, R40 ;  /* 0x000000280728723e */ /* 0x000fe400000010ff */
[----:B------:R-:W-:Y:S01]  /*ca00*/  F2FP.BF16.F32.PACK_AB R134, R134, R35 ;  /* 0x000000238686723e */ /* 0x000fe200000010ff */
[----:B------:R-:W-:Y:S01]  /*ca10*/  IMAD.X R13, RZ, RZ, R55, P4 ;  /* 0x000000ffff0d7224 */ /* 0x000fe200020e0637 */
[----:B------:R-:W-:Y:S02]  /*ca20*/  SEL R75, R32, R33, P0 ;  /* 0x00000021204b7207 */ /* 0x000fe40000000000 */
[----:B------:R-:W-:Y:S02]  /*ca30*/  SEL R66, R33, R32, P0 ;  /* 0x0000002021427207 */ /* 0x000fe40000000000 */
[----:B------:R-:W-:-:S02]  /*ca40*/  SEL R91, R109, R108, P0 ;  /* 0x0000006c6d5b7207 */ /* 0x000fc40000000000 */
[----:B------:R-:W-:Y:S02]  /*ca50*/  SEL R35, R108, R109, P0 ;  /* 0x0000006d6c237207 */ /* 0x000fe40000000000 */
[----:B------:R-:W-:Y:S02]  /*ca60*/  F2FP.BF16.F32.PACK_AB R150, R150, R27 ;  /* 0x0000001b9696723e */ /* 0x000fe400000010ff */
[----:B------:R-:W-:Y:S02]  /*ca70*/  SEL R103, R128, R129, P0 ;  /* 0x0000008180677207 */ /* 0x000fe40000000000 */
[----:B------:R-:W-:Y:S02]  /*ca80*/  SEL R33, R129, R128, P0 ;  /* 0x0000008081217207 */ /* 0x000fe40000000000 */
[----:B------:R-:W-:Y:S02]  /*ca90*/  SEL R109, R132, R125, P0 ;  /* 0x0000007d846d7207 */ /* 0x000fe40000000000 */
[----:B------:R-:W-:-:S02]  /*caa0*/  SEL R47, R125, R132, P0 ;  /* 0x000000847d2f7207 */ /* 0x000fc40000000000 */
[----:B------:R-:W-:Y:S02]  /*cab0*/  SEL R115, R67, R8, P0 ;  /* 0x0000000843737207 */ /* 0x000fe40000000000 */
[----:B------:R-:W-:Y:S02]  /*cac0*/  SEL R50, R8, R67, P0 ;  /* 0x0000004308327207 */ /* 0x000fe40000000000 */
[----:B------:R-:W-:Y:S02]  /*cad0*/  SHF.R.U64 R3, R3, 0x3, RZ ;  /* 0x0000000303037819 */ /* 0x000fe400000012ff */
[----:B------:R-:W-:Y:S02]  /*cae0*/  SEL R87, R37, R36, P0 ;  /* 0x0000002425577207 */ /* 0x000fe40000000000 */
[----:B------:R-:W-:Y:S01]  /*caf0*/  SEL R27, R36, R37, P0 ;  /* 0x00000025241b7207 */ /* 0x000fe20000000000 */
[----:B------:R-:W-:Y:S01]  /*cb00*/  IMAD.X R37, RZ, RZ, R55, P3 ;  /* 0x000000ffff257224 */ /* 0x000fe200018e0637 */
[----:B------:R-:W-:-:S02]  /*cb10*/  SEL R119, R86, R45, P0 ;  /* 0x0000002d56777207 */ /* 0x000fc40000000000 */
[----:B------:R-:W-:Y:S01]  /*cb20*/  SEL R51, R45, R86, P0 ;  /* 0x000000562d337207 */ /* 0x000fe20000000000 */
[--C-:B------:R-:W-:Y:S01]  /*cb30*/  IMAD.X R45, RZ, RZ, R55.reuse, P6 ;  /* 0x000000ffff2d7224 */ /* 0x100fe200030e0637 */
        /* <DEDUP_REMOVED lines=10> */
[----:B------:R-:W-:Y:S02]  /*cbe0*/  F2FP.BF16.F32.PACK_AB R7, R154, R155 ;  /* 0x0000009b9a07723e */ /* 0x000fe400000010ff */
[----:B------:R-:W-:Y:S02]  /*cbf0*/  F2FP.BF16.F32.PACK_AB R152, R152, R153 ;  /* 0x000000999898723e */ /* 0x000fe400000010ff */
[----:B------:R-:W-:Y:S02]  /*cc00*/  SEL R77, R40, R41, P0 ;  /* 0x00000029284d7207 */ /* 0x000fe40000000000 */
[----:B------:R-:W-:-:S02]  /*cc10*/  SEL R63, R41, R40, P0 ;  /* 0x00000028293f7207 */ /* 0x000fc40000000000 */
[C---:B------:R-:W-:Y:S02]  /*cc20*/  IADD3 R149, P5, R54.reuse, 0x8040, RZ ;  /* 0x0000804036957810 */ /* 0x040fe40007fbe0ff */
[C---:B------:R-:W-:Y:S02]  /*cc30*/  IADD3 R151, P6, R54.reuse, 0x8060, RZ ;  /* 0x0000806036977810 */ /* 0x040fe40007fde0ff */
[C---:B------:R-:W-:Y:S01]  /*cc40*/  IADD3 R40, P1, R54.reuse, 0xc000, RZ ;  /* 0x0000c00036287810 */ /* 0x040fe20007f3e0ff */
[--C-:B------:R-:W-:Y:S01]  /*cc50*/  IMAD.X R15, RZ, RZ, R55.reuse, P5 ;  /* 0x000000ffff0f7224 */ /* 0x100fe200028e0637 */
[C---:B------:R-:W-:Y:S02]  /*cc60*/  IADD3 R153, P2, R54.reuse, 0xc020, RZ ;  /* 0x0000c02036997810 */ /* 0x040fe40007f5e0ff */
[C---:B------:R-:W-:Y:S02]  /*cc70*/  IADD3 R155, P3, R54.reuse, 0xc040, RZ ;  /* 0x0000c040369b7810 */ /* 0x040fe40007f7e0ff */
[----:B------:R-:W-:Y:S01]  /*cc80*/  IADD3 R157, P4, R54, 0xc060, RZ ;  /* 0x0000c060369d7810 */ /* 0x000fe20007f9e0ff */
[----:B------:R-:W-:Y:S01]  /*cc90*/  IMAD.X R41, RZ, RZ, R55, P2 ;  /* 0x000000ffff297224 */ /* 0x000fe200010e0637 */
[----:B------:R-:W-:-:S02]  /*cca0*/  LOP3.LUT R54, R3, R54, RZ, 0x3c, !PT ;  /* 0x0000003603367212 */ /* 0x000fc400078e3cff */
[----:B------:R-:W-:Y:S01]  /*ccb0*/  SHF.R.U64 R3, R4, 0x3, RZ ;  /* 0x0000000304037819 */ /* 0x000fe200000012ff */
[----:B------:R-:W-:Y:S01]  /*ccc0*/  IMAD.X R5, RZ, RZ, R55, P4 ;  /* 0x000000ffff057224 */ /* 0x000fe200020e0637 */
[----:B------:R-:W-:Y:S02]  /*ccd0*/  LOP3.LUT R8, R137, 0x380, RZ, 0xc0, !PT ;  /* 0x0000038089087812 */ /* 0x000fe400078ec0ff */
[----:B------:R-:W-:Y:S02]  /*cce0*/  F2FP.BF16.F32.PACK_AB R11, R11, R48 ;  /* 0x000000300b0b723e */ /* 0x000fe400000010ff */
[----:B------:R-:W-:Y:S02]  /*ccf0*/  LOP3.LUT R60, R3, R6, RZ, 0x3c, !PT ;  /* 0x00000006033c7212 */ /* 0x000fe400078e3cff */
[----:B------:R-:W-:Y:S02]  /*cd00*/  LOP3.LUT R3, R12, 0x380, RZ, 0xc0, !PT ;  /* 0x000003800c037812 */ /* 0x000fe400078ec0ff */
[----:B------:R-:W-:-:S02]  /*cd10*/  SHF.R.U64 R4, R8, 0x3, RZ ;  /* 0x0000000308047819 */ /* 0x000fc400000012ff */
[----:B------:R-:W-:Y:S02]  /*cd20*/  SEL R79, R11, R10, P0 ;  /* 0x0000000a0b4f7207 */ /* 0x000fe40000000000 */
[----:B------:R-:W-:Y:S01]  /*cd30*/  SEL R21, R10, R11, P0 ;  /* 0x0000000b0a157207 */ /* 0x000fe20000000000 */
[----:B------:R-:W-:Y:S01]  /*cd40*/  IMAD.X R11, RZ, RZ, R55, P6 ;  /* 0x000000ffff0b7224 */ /* 0x000fe200030e0637 */
[----:B------:R-:W-:Y:S02]  /*cd50*/  LOP3.LUT R10, R139, 0x380, RZ, 0xc0, !PT ;  /* 0x000003808b0a7812 */ /* 0x000fe400078ec0ff */
[----:B------:R-:W-:Y:S02]  /*cd60*/  SHF.R.U64 R3, R3, 0x3, RZ ;  /* 0x0000000303037819 */ /* 0x000fe400000012ff */
[----:B------:R-:W-:Y:S02]  /*cd70*/  LOP3.LUT R56, R4, R137, RZ, 0x3c, !PT ;  /* 0x0000008904387212 */ /* 0x000fe400078e3cff */
[----:B------:R-:W-:-:S02]  /*cd80*/  LOP3.LUT R4, R141, 0x380, RZ, 0xc0, !PT ;  /* 0x000003808d047812 */ /* 0x000fc400078ec0ff */
[----:B------:R-:W-:Y:S02]  /*cd90*/  LOP3.LUT R6, R143, 0x380, RZ, 0xc0, !PT ;  /* 0x000003808f067812 */ /* 0x000fe400078ec0ff */
[----:B------:R-:W-:Y:S02]  /*cda0*/  F2FP.BF16.F32.PACK_AB R121, R84, R121 ;  /* 0x000000795479723e */ /* 0x000fe400000010ff */
[----:B------:R-:W-:Y:S02]  /*cdb0*/  F2FP.BF16.F32.PACK_AB R59, R94, R59 ;  /* 0x0000003b5e3b723e */ /* 0x000fe400000010ff */
[----:B------:R-:W-:Y:S02]  /*cdc0*/  SHF.R.U64 R8, R10, 0x3, RZ ;  /* 0x000000030a087819 */ /* 0x000fe400000012ff */
[----:B------:R-:W-:Y:S01]  /*cdd0*/  LOP3.LUT R48, R3, R12, RZ, 0x3c, !PT ;  /* 0x0000000c03307212 */ /* 0x000fe200078e3cff */
[----:B--2---:R-:W-:Y:S01]  /*cde0*/  SHFL.IDX PT, R75, R75, R20, 0x1c1f ;  /* 0x001c1f144b4b7589 */ /* 0x004fe200000e0000 */
[----:B------:R-:W-:-:S02]  /*cdf0*/  LOP3.LUT R3, R14, 0x380, RZ, 0xc0, !PT ;  /* 0x000003800e037812 */ /* 0x000fc400078ec0ff */
[----:B------:R-:W-:Y:S01]  /*ce00*/  SHF.R.U64 R4, R4, 0x3, RZ ;  /* 0x0000000304047819 */ /* 0x000fe200000012ff */
[----:B------:R-:W-:Y:S01]  /*ce10*/  SHFL.IDX PT, R113, R113, R20, 0x1c1f ;  /* 0x001c1f1471717589 */ /* 0x000fe200000e0000 */
[----:B------:R-:W-:Y:S02]  /*ce20*/  SHF.R.U64 R6, R6, 0x3, RZ ;  /* 0x0000000306067819 */ /* 0x000fe400000012ff */
[----:B------:R-:W-:Y:S01]  /*ce30*/  SEL R101, R120, R121, P0 ;  /* 0x0000007978657207 */ /* 0x000fe20000000000 */
[----:B------:R-:W-:Y:S01]  /*ce40*/  SHFL.IDX PT, R117, R117, R20, 0x1c1f ;  /* 0x001c1f1475757589 */ /* 0x000fe200000e0000 */
[----:B------:R-:W-:Y:S02]  /*ce50*/  SEL R32, R121, R120, P0 ;  /* 0x0000007879207207 */ /* 0x000fe40000000000 */
[----:B------:R-:W-:Y:S01]  /*ce60*/  SEL R121, R59, R44, P0 ;  /* 0x0000002c3b797207 */ /* 0x000fe20000000000 */
[----:B------:R-:W-:Y:S01]  /*ce70*/  SHFL.IDX PT, R73, R73, R20, 0x1c1f ;  /* 0x001c1f1449497589 */ /* 0x000fe200000e0000 */
[----:B------:R-:W-:-:S02]  /*ce80*/  LOP3.LUT R52, R8, R139, RZ, 0x3c, !PT ;  /* 0x0000008b08347212 */ /* 0x000fc400078e3cff */
[----:B------:R-:W-:Y:S01]  /*ce90*/  SEL R59, R44, R59, P0 ;  /* 0x0000003b2c3b7207 */ /* 0x000fe20000000000 */
[----:B------:R-:W-:Y:S01]  /*cea0*/  SHFL.IDX PT, R77, R77, R20, 0x1c1f ;  /* 0x001c1f144d4d7589 */ /* 0x000fe200000e0000 */
[----:B------:R-:W-:Y:S02]  /*ceb0*/  LOP3.LUT R8, R145, 0x380, RZ, 0xc0, !PT ;  /* 0x0000038091087812 */ /* 0x000fe400078ec0ff */
[----:B------:R-:W-:Y:S01]  /*cec0*/  SHF.R.U64 R3, R3, 0x3, RZ ;  /* 0x0000000303037819 */ /* 0x000fe200000012ff */
[----:B------:R-:W-:Y:S01]  /*ced0*/  SHFL.IDX PT, R79, R79, R20, 0x1c1f ;  /* 0x001c1f144f4f7589 */ /* 0x000fe200000e0000 */
[----:B------:R-:W-:Y:S02]  /*cee0*/  LOP3.LUT R44, R4, R141, RZ, 0x3c, !PT ;  /* 0x0000008d042c7212 */ /* 0x000fe400078e3cff */
[----:B------:R-:W-:Y:S01]  /*cef0*/  LOP3.LUT R42, R6, R143, RZ, 0x3c, !PT ;  /* 0x0000008f062a7212 */ /* 0x000fe200078e3cff */
[----:B------:R-:W-:Y:S01]  /*cf00*/  SHFL.IDX PT, R81, R81, R20, 0x1c1f ;  /* 0x001c1f1451517589 */ /* 0x000fe200000e0000 */
[----:B------:R-:W-:-:S02]  /*cf10*/  LOP3.LUT R4, R147, 0x380, RZ, 0xc0, !PT ;  /* 0x0000038093047812 */ /* 0x000fc400078ec0ff */
[----:B------:R-:W-:Y:S01]  /*cf20*/  LOP3.LUT R6, R149, 0x380, RZ, 0xc0, !PT ;  /* 0x0000038095067812 */ /* 0x000fe200078ec0ff */
[----:B------:R-:W-:Y:S01]  /*cf30*/  SHFL.IDX PT, R83, R83, R20, 0x1c1f ;  /* 0x001c1f1453537589 */ /* 0x000fe200000e0000 */
[----:B------:R-:W-:Y:S02]  /*cf40*/  SHF.R.U64 R8, R8, 0x3, RZ ;  /* 0x0000000308087819 */ /* 0x000fe400000012ff */
[----:B------:R-:W-:Y:S01]  /*cf50*/  LOP3.LUT R36, R3, R14, RZ, 0x3c, !PT ;  /* 0x0000000e03247212 */ /* 0x000fe200078e3cff */
[----:B------:R-:W-:Y:S01]  /*cf60*/  SHFL.IDX PT, R85, R85, R20, 0x1c1f ;  /* 0x001c1f1455557589 */ /* 0x000fe200000e0000 */
[----:B------:R-:W-:Y:S02]  /*cf70*/  SHF.R.U64 R4, R4, 0x3, RZ ;  /* 0x0000000304047819 */ /* 0x000fe400000012ff */
[----:B------:R-:W-:Y:S01]  /*cf80*/  SHF.R.U64 R6, R6, 0x3, RZ ;  /* 0x0000000306067819 */ /* 0x000fe200000012ff */
[----:B------:R-:W-:Y:S01]  /*cf90*/  SHFL.IDX PT, R87, R87, R20, 0x1c1f ;  /* 0x001c1f1457577589 */ /* 0x000fe200000e0000 */
[----:B------:R-:W-:-:S02]  /*cfa0*/  MOV R92, R52 ;  /* 0x00000034005c7202 */ /* 0x000fc40000000f00 */
[----:B------:R-:W-:Y:S01]  /*cfb0*/  LOP3.LUT R38, R8, R145, RZ, 0x3c, !PT ;  /* 0x0000009108267212 */ /* 0x000fe200078e3cff */
[----:B------:R-:W-:Y:S01]  /*cfc0*/  SHFL.IDX PT, R89, R89, R20, 0x1c1f ;  /* 0x001c1f1459597589 */ /* 0x000fe200000e0000 */
[----:B------:R-:W-:Y:S02]  /*cfd0*/  MOV R53, R36 ;  /* 0x0000002400357202 */ /* 0x000fe40000000f00 */
[----:B------:R-:W-:Y:S01]  /*cfe0*/  SEL R107, R7, R152, P0 ;  /* 0x00000098076b7207 */ /* 0x000fe20000000000 */
[----:B------:R-:W-:Y:S01]  /*cff0*/  SHFL.IDX PT, R95, R95, R20, 0x1c1f ;  /* 0x001c1f145f5f7589 */ /* 0x000fe200000e0000 */
[----:B------:R-:W-:Y:S01]  /*d000*/  SEL R72, R152, R7, P0 ;  /* 0x0000000798487207 */ /* 0x000fe20000000000 */
[----:B------:R-:W-:Y:S01]  /*d010*/  IMAD.X R7, RZ, RZ, R55, P3 ;  /* 0x000000ffff077224 */ /* 0x000fe200018e0637 */
[----:B------:R-:W-:Y:S01]  /*d020*/  LOP3.LUT R8, R151, 0x380, RZ, 0xc0, !PT ;  /* 0x0000038097087812 */ /* 0x000fe200078ec0ff */
[----:B------:R-:W-:Y:S01]  /*d030*/  SHFL.IDX PT, R93, R93, R20, 0x1c1f ;  /* 0x001c1f145d5d7589 */ /* 0x000fe200000e0000 */
[----:B------:R-:W-:-:S02]  /*d040*/  LOP3.LUT R37, R20, 0x2, RZ, 0x3c, !PT ;  /* 0x0000000214257812 */ /* 0x000fc400078e3cff */
[----:B------:R-:W-:Y:S01]  /*d050*/  LOP3.LUT R12, R4, R147, RZ, 0x3c, !PT ;  /* 0x00000093040c7212 */ /* 0x000fe200078e3cff */
[----:B------:R-:W-:Y:S01]  /*d060*/  SHFL.IDX PT, R107, R107, R20, 0x1c1f ;  /* 0x001c1f146b6b7589 */ /* 0x000fe200000e0000 */
[----:B------:R-:W-:Y:S02]  /*d070*/  LOP3.LUT R14, R6, R149, RZ, 0x3c, !PT ;  /* 0x00000095060e7212 */ /* 0x000fe400078e3cff */
[----:B------:R-:W-:Y:S01]  /*d080*/  LOP3.LUT R3, R40, 0x380, RZ, 0xc0, !PT ;  /* 0x0000038028037812 */ /* 0x000fe200078ec0ff */
[----:B------:R-:W0:Y:S01]  /*d090*/  SHFL.IDX PT, R66, R66, R37, 0x1c1f ;  /* 0x001c1f2542427589 */ /* 0x000e2200000e0000 */
[----:B------:R-:W-:Y:S02]  /*d0a0*/  LOP3.LUT R4, R153, 0x380, RZ, 0xc0, !PT ;  /* 0x0000038099047812 */ /* 0x000fe400078ec0ff */
[----:B------:R-:W-:Y:S01]  /*d0b0*/  LOP3.LUT R6, R155, 0x380, RZ, 0xc0, !PT ;  /* 0x000003809b067812 */ /* 0x000fe200078ec0ff */
[----:B------:R-:W1:Y:S01]  /*d0c0*/  SHFL.IDX PT, R72, R72, R37, 0x1c1f ;  /* 0x001c1f2548487589 */ /* 0x000e6200000e0000 */
[----:B------:R-:W-:-:S02]  /*d0d0*/  SHF.R.U64 R8, R8, 0x3, RZ ;  /* 0x0000000308087819 */ /* 0x000fc400000012ff */
[----:B------:R-:W-:Y:S01]  /*d0e0*/  SHF.R.U64 R3, R3, 0x3, RZ ;  /* 0x0000000303037819 */ /* 0x000fe200000012ff */
[----:B------:R-:W2:Y:S01]  /*d0f0*/  SHFL.IDX PT, R74, R74, R37, 0x1c1f ;  /* 0x001c1f254a4a7589 */ /* 0x000ea200000e0000 */
[----:B------:R-:W-:Y:S02]  /*d100*/  SHF.R.U64 R4, R4, 0x3, RZ ;  /* 0x0000000304047819 */ /* 0x000fe400000012ff */
[----:B------:R-:W-:Y:S01]  /*d110*/  SHF.R.U64 R6, R6, 0x3, RZ ;  /* 0x0000000306067819 */ /* 0x000fe200000012ff */
[----:B------:R-:W3:Y:S01]  /*d120*/  SHFL.IDX PT, R76, R76, R37, 0x1c1f ;  /* 0x001c1f254c4c7589 */ /* 0x000ee200000e0000 */
[----:B------:R-:W-:Y:S02]  /*d130*/  LOP3.LUT R10, R8, R151, RZ, 0x3c, !PT ;  /* 0x00000097080a7212 */ /* 0x000fe400078e3cff */
[----:B------:R-:W-:Y:S01]  /*d140*/  LOP3.LUT R8, R3, R40, RZ, 0x3c, !PT ;  /* 0x0000002803087212 */ /* 0x000fe200078e3cff */
[----:B------:R-:W-:Y:S01]  /*d150*/  SHFL.IDX PT, R97, R97, R20, 0x1c1f ;  /* 0x001c1f1461617589 */ /* 0x000fe200000e0000 */
[----:B------:R-:W-:-:S02]  /*d160*/  LOP3.LUT R40, R4, R153, RZ, 0x3c, !PT ;  /* 0x0000009904287212 */ /* 0x000fc400078e3cff */
[----:B------:R-:W-:Y:S01]  /*d170*/  LOP3.LUT R6, R6, R155, RZ, 0x3c, !PT ;  /* 0x0000009b06067212 */ /* 0x000fe200078e3cff */
[----:B------:R-:W-:Y:S01]  /*d180*/  SHFL.IDX PT, R101, R101, R20, 0x1c1f ;  /* 0x001c1f1465657589 */ /* 0x000fe200000e0000 */
[----:B------:R-:W-:Y:S02]  /*d190*/  LOP3.LUT R78, R157, 0x380, RZ, 0xc0, !PT ;  /* 0x000003809d4e7812 */ /* 0x000fe400078ec0ff */
[----:B------:R-:W-:Y:S01]  /*d1a0*/  SEL R131, R134, R135, P0 ;  /* 0x0000008786837207 */ /* 0x000fe20000000000 */
[----:B------:R-:W-:Y:S01]  /*d1b0*/  SHFL.IDX PT, R103, R103, R20, 0x1c1f ;  /* 0x001c1f1467677589 */ /* 0x000fe200000e0000 */
[----:B------:R-:W-:Y:S02]  /*d1c0*/  SEL R68, R135, R134, P0 ;  /* 0x0000008687447207 */ /* 0x000fe40000000000 */
[----:B------:R-:W-:Y:S01]  /*d1d0*/  SEL R135, R150, R9, P0 ;  /* 0x0000000996877207 */ /* 0x000fe20000000000 */
[----:B------:R-:W-:Y:S01]  /*d1e0*/  SHFL.IDX PT, R99, R99, R20, 0x1c1f ;  /* 0x001c1f1463637589 */ /* 0x000fe200000e0000 */
[----:B------:R-:W-:-:S02]  /*d1f0*/  MOV R40, R40 ;  /* 0x0000002800287202 */ /* 0x000fc40000000f00 */
[----:B------:R-:W-:Y:S01]  /*d200*/  MOV R96, R60 ;  /* 0x0000003c00607202 */ /* 0x000fe20000000f00 */
[----:B------:R-:W-:Y:S01]  /*d210*/  SHFL.IDX PT, R91, R91, R20, 0x1c1f ;  /* 0x001c1f145b5b7589 */ /* 0x000fe200000e0000 */
[----:B------:R-:W-:Y:S02]  /*d220*/  MOV R41, R6 ;  /* 0x0000000600297202 */ /* 0x000fe40000000f00 */
[----:B------:R-:W-:Y:S01]  /*d230*/  SHF.R.U64 R78, R78, 0x3, RZ ;  /* 0x000000034e4e7819 */ /* 0x000fe200000012ff */
[----:B------:R-:W4:Y:S01]  /*d240*/  SHFL.IDX PT, R6, R69, R37, 0x1c1f ;  /* 0x001c1f2545067589 */ /* 0x000f2200000e0000 */
[----:B------:R-:W-:Y:S02]  /*d250*/  MOV R61, R44 ;  /* 0x0000002c003d7202 */ /* 0x000fe40000000f00 */
[----:B------:R-:W-:Y:S01]  /*d260*/  MOV R45, R14 ;  /* 0x0000000e002d7202 */ /* 0x000fe20000000f00 */
[----:B------:R-:W-:Y:S01]  /*d270*/  SHFL.IDX PT, R105, R105, R20, 0x1c1f ;  /* 0x001c1f1469697589 */ /* 0x000fe200000e0000 */
[----:B------:R-:W-:Y:S01]  /*d280*/  SEL R71, R9, R150, P0 ;  /* 0x0000009609477207 */ /* 0x000fe20000000000 */
[----:B------:R-:W-:Y:S01]  /*d290*/  IMAD.X R9, RZ, RZ, R55, P1 ;  /* 0x000000ffff097224 */ /* 0x000fe200008e0637 */
[----:B------:R-:W-:Y:S01]  /*d2a0*/  LOP3.LUT R4, R78, R157, RZ, 0x3c, !PT ;  /* 0x0000009d4e047212 */ /* 0x000fe200078e3cff */
[----:B------:R-:W4:Y:S01]  /*d2b0*/  SHFL.IDX PT, R14, R63, R37, 0x1c1f ;  /* 0x001c1f253f0e7589 */ /* 0x000f2200000e0000 */
[----:B------:R-:W-:-:S02]  /*d2c0*/  MOV R98, R54 ;  /* 0x0000003600627202 */ /* 0x000fc40000000f00 */
[----:B------:R-:W-:Y:S01]  /*d2d0*/  MOV R55, R38 ;  /* 0x0000002600377202 */ /* 0x000fe20000000f00 */
[----:B------:R-:W-:Y:S01]  /*d2e0*/  SHFL.IDX PT, R109, R109, R20, 0x1c1f ;  /* 0x001c1f146d6d7589 */ /* 0x000fe200000e0000 */
[----:B------:R-:W-:Y:S02]  /*d2f0*/  MOV R90, R48 ;  /* 0x00000030005a7202 */ /* 0x000fe40000000f00 */
[----:B------:R-:W-:Y:S01]  /*d300*/  MOV R94, R56 ;  /* 0x00000038005e7202 */ /* 0x000fe20000000f00 */
[----:B------:R-:W-:Y:S01]  /*d310*/  SHFL.IDX PT, R111, R111, R20, 0x1c1f ;  /* 0x001c1f146f6f7589 */ /* 0x000fe200000e0000 */
[----:B------:R-:W-:Y:S02]  /*d320*/  MOV R57, R42 ;  /* 0x0000002a00397202 */ /* 0x000fe40000000f00 */
[----:B------:R-:W-:Y:S01]  /*d330*/  MOV R43, R10 ;  /* 0x0000000a002b7202 */ /* 0x000fe20000000f00 */
[----:B------:R-:W-:Y:S01]  /*d340*/  SHFL.IDX PT, R115, R115, R20, 0x1c1f ;  /* 0x001c1f1473737589 */ /* 0x000fe200000e0000 */
[----:B------:R-:W-:-:S02]  /*d350*/  MOV R3, R8 ;  /* 0x0000000800037202 */ /* 0x000fc40000000f00 */
[----:B------:R-:W-:Y:S01]  /*d360*/  MOV R49, R12 ;  /* 0x0000000c00317202 */ /* 0x000fe20000000f00 */
[----:B------:R-:W-:Y:S01]  /*d370*/  SHFL.IDX PT, R119, R119, R20, 0x1c1f ;  /* 0x001c1f1477777589 */ /* 0x000fe200000e0000 */
[----:B0-----:R-:W-:Y:S02]  /*d380*/  SEL R8, R75, R66, P0 ;  /* 0x000000424b087207 */ /* 0x001fe40000000000 */
[----:B------:R-:W-:Y:S01]  /*d390*/  SEL R10, R66, R75, P0 ;  /* 0x0000004b420a7207 */ /* 0x000fe20000000000 */
[----:B------:R-:W-:Y:S01]  /*d3a0*/  SHFL.IDX PT, R121, R121, R20, 0x1c1f ;  /* 0x001c1f1479797589 */ /* 0x000fe200000e0000 */
[----:B-1----:R-:W-:Y:S02]  /*d3b0*/  SEL R13, R107, R72, P0 ;  /* 0x000000486b0d7207 */ /* 0x002fe40000000000 */
[----:B------:R-:W-:Y:S01]  /*d3c0*/  SEL R15, R72, R107, P0 ;  /* 0x0000006b480f7207 */ /* 0x000fe20000000000 */
[----:B------:R-:W-:Y:S01]  /*d3d0*/  SHFL.IDX PT, R123, R123, R20, 0x1c1f ;  /* 0x001c1f147b7b7589 */ /* 0x000fe200000e0000 */
[----:B--2---:R-:W-:-:S02]  /*d3e0*/  SEL R9, R113, R74, P0 ;  /* 0x0000004a71097207 */ /* 0x004fc40000000000 */
[----:B------:R-:W-:Y:S01]  /*d3f0*/  SEL R11, R74, R113, P0 ;  /* 0x000000714a0b7207 */ /* 0x000fe20000000000 */
[----:B------:R-:W-:Y:S01]  /*d400*/  SHFL.IDX PT, R125, R125, R20, 0x1c1f ;  /* 0x001c1f147d7d7589 */ /* 0x000fe200000e0000 */
[----:B------:R-:W-:Y:S02]  /*d410*/  MOV R42, R4 ;  /* 0x00000004002a7202 */ /* 0x000fe40000000f00 */
[----:B---3--:R-:W-:Y:S01]  /*d420*/  SEL R5, R117, R76, P0 ;  /* 0x0000004c75057207 */ /* 0x008fe20000000000 */
[----:B------:R-:W-:Y:S01]  /*d430*/  SHFL.IDX PT, R127, R127, R20, 0x1c1f ;  /* 0x001c1f147f7f7589 */ /* 0x000fe200000e0000 */
[----:B------:R-:W-:Y:S02]  /*d440*/  SEL R7, R76, R117, P0 ;  /* 0x000000754c077207 */ /* 0x000fe40000000000 */
[----:B----4-:R-:W-:Y:S01]  /*d450*/  SEL R4, R73, R6, P0 ;  /* 0x0000000649047207 */ /* 0x010fe20000000000 */
[----:B------:R-:W-:Y:S01]  /*d460*/  SHFL.IDX PT, R129, R129, R20, 0x1c1f ;  /* 0x001c1f1481817589 */ /* 0x000fe200000e0000 */
[----:B------:R-:W-:-:S02]  /*d470*/  SEL R6, R6, R73, P0 ;  /* 0x0000004906067207 */ /* 0x000fc40000000000 */
[----:B------:R-:W-:Y:S01]  /*d480*/  SEL R12, R77, R14, P0 ;  /* 0x0000000e4d0c7207 */ /* 0x000fe20000000000 */
[----:B------:R-:W-:Y:S01]  /*d490*/  SHFL.IDX PT, R131, R131, R20, 0x1c1f ;  /* 0x001c1f1483837589 */ /* 0x000fe200000e0000 */
[----:B------:R-:W-:Y:S02]  /*d4a0*/  SEL R14, R14, R77, P0 ;  /* 0x0000004d0e0e7207 */ /* 0x000fe40000000000 */
[----:B------:R-:W-:Y:S01]  /*d4b0*/  PLOP3.LUT P2, PT, PT, PT, UP0, 0x80, 0x0 ;  /* 0x000000000000781c */ /* 0x000fe20003f4f008 */
[----:B------:R-:W-:Y:S04]  /*d4c0*/  SHFL.IDX PT, R133, R133, R20, 0x1c1f ;  /* 0x001c1f1485857589 */ /* 0x000fe800000e0000 */
[----:B------:R-:W-:Y:S04]  /*d4d0*/  SHFL.IDX PT, R135, R135, R20, 0x1c1f ;  /* 0x001c1f1487877589 */ /* 0x000fe800000e0000 */
[----:B------:R-:W0:Y:S04]  /*d4e0*/  SHFL.IDX PT, R20, R21, R37, 0x1c1f ;  /* 0x001c1f2515147589 */ /* 0x000e2800000e0000 */
[----:B------:R-:W1:Y:S04]  /*d4f0*/  SHFL.IDX PT, R58, R58, R37, 0x1c1f ;  /* 0x001c1f253a3a7589 */ /* 0x000e6800000e0000 */
[----:B------:R0:W2:Y:S04]  /*d500*/  SHFL.IDX PT, R36, R24, R37, 0x1c1f ;  /* 0x001c1f2518247589 */ /* 0x0000a800000e0000 */
[----:B------:R-:W3:Y:S01]  /*d510*/  SHFL.IDX PT, R78, R47, R37, 0x1c1f ;  /* 0x001c1f252f4e7589 */ /* 0x000ee200000e0000 */
[----:B------:R-:W-:Y:S06]  /*d520*/  BAR.SYNC.DEFER_BLOCKING 0x1, 0x100 ;  /* 0x0044000000007b1d */ /* 0x000fec0000010000 */
[----:B------:R1:W-:Y:S01]  /*d530*/  SHFL.IDX PT, R38, R25, R37, 0x1c1f ;  /* 0x001c1f2519267589 */ /* 0x0003e200000e0000 */
[----:B0-----:R-:W-:-:S03]  /*d540*/  SEL R24, R79, R20, P0 ;  /* 0x000000144f187207 */ /* 0x001fc60000000000 */
[----:B------:R-:W-:Y:S04]  /*d550*/  SHFL.IDX PT, R46, R46, R37, 0x1c1f ;  /* 0x001c1f252e2e7589 */ /* 0x000fe800000e0000 */
[----:B------:R0:W-:Y:S01]  /*d560*/  SHFL.IDX PT, R44, R26, R37, 0x1c1f ;  /* 0x001c1f251a2c7589 */ /* 0x0001e200000e0000 */
[----:B-1----:R-:W-:-:S03]  /*d570*/  SEL R25, R105, R58, P0 ;  /* 0x0000003a69197207 */ /* 0x002fc60000000000 */
[----:B------:R-:W-:Y:S04]  /*d580*/  SHFL.IDX PT, R50, R50, R37, 0x1c1f ;  /* 0x001c1f2532327589 */ /* 0x000fe800000e0000 */
[----:B------:R1:W-:Y:S01]  /*d590*/  SHFL.IDX PT, R48, R27, R37, 0x1c1f ;  /* 0x001c1f251b307589 */ /* 0x0003e200000e0000 */
[----:B0-----:R-:W-:-:S03]  /*d5a0*/  SEL R26, R20, R79, P0 ;  /* 0x0000004f141a7207 */ /* 0x001fc60000000000 */
[----:B------:R-:W-:Y:S04]  /*d5b0*/  SHFL.IDX PT, R80, R51, R37, 0x1c1f ;  /* 0x001c1f2533507589 */ /* 0x000fe800000e0000 */
[----:B------:R2:W-:Y:S01]  /*d5c0*/  SHFL.IDX PT, R52, R28, R37, 0x1c1f ;  /* 0x001c1f251c347589 */ /* 0x0005e200000e0000 */
[----:B-1----:R-:W-:-:S03]  /*d5d0*/  SEL R27, R58, R105, P0 ;  /* 0x000000693a1b7207 */ /* 0x002fc60000000000 */
[----:B------:R-:W-:Y:S04]  /*d5e0*/  SHFL.IDX PT, R82, R59, R37, 0x1c1f ;  /* 0x001c1f253b527589 */ /* 0x000fe800000e0000 */
[----:B------:R3:W0:Y:S01]  /*d5f0*/  SHFL.IDX PT, R54, R29, R37, 0x1c1f ;  /* 0x001c1f251d367589 */ /* 0x00062200000e0000 */
[----:B--2---:R-:W-:-:S03]  /*d600*/  SEL R28, R81, R36, P0 ;  /* 0x00000024511c7207 */ /* 0x004fc60000000000 */
[----:B------:R-:W1:Y:S04]  /*d610*/  SHFL.IDX PT, R62, R62, R37, 0x1c1f ;  /* 0x001c1f253e3e7589 */ /* 0x000e6800000e0000 */
[----:B------:R2:W-:Y:S01]  /*d620*/  SHFL.IDX PT, R56, R30, R37, 0x1c1f ;  /* 0x001c1f251e387589 */ /* 0x0005e200000e0000 */
[----:B---3--:R-:W-:-:S03]  /*d630*/  SEL R29, R109, R78, P0 ;  /* 0x0000004e6d1d7207 */ /* 0x008fc60000000000 */
[----:B------:R-:W-:Y:S04]  /*d640*/  SHFL.IDX PT, R64, R64, R37, 0x1c1f ;  /* 0x001c1f2540407589 */ /* 0x000fe800000e0000 */
[----:B------:R3:W-:Y:S01]  /*d650*/  SHFL.IDX PT, R60, R31, R37, 0x1c1f ;  /* 0x001c1f251f3c7589 */ /* 0x0007e200000e0000 */
[----:B--2---:R-:W-:-:S03]  /*d660*/  SEL R30, R36, R81, P0 ;  /* 0x00000051241e7207 */ /* 0x004fc60000000000 */
[----:B------:R2:W-:Y:S04]  /*d670*/  SHFL.IDX PT, R66, R32, R37, 0x1c1f ;  /* 0x001c1f2520427589 */ /* 0x0005e800000e0000 */
[----:B------:R-:W-:Y:S01]  /*d680*/  SHFL.IDX PT, R84, R65, R37, 0x1c1f ;  /* 0x001c1f2541547589 */ /* 0x000fe200000e0000 */
[----:B0-----:R-:W-:Y:S02]  /*d690*/  SEL R36, R95, R54, P0 ;  /* 0x000000365f247207 */ /* 0x001fe40000000000 */
[----:B---3--:R-:W-:Y:S01]  /*d6a0*/  SEL R31, R78, R109, P0 ;  /* 0x0000006d4e1f7207 */ /* 0x008fe20000000000 */
[----:B------:R0:W-:Y:S01]  /*d6b0*/  SHFL.IDX PT, R72, R33, R37, 0x1c1f ;  /* 0x001c1f2521487589 */ /* 0x0001e200000e0000 */
[----:B-1----:R-:W-:Y:S02]  /*d6c0*/  SEL R39, R62, R123, P0 ;  /* 0x0000007b3e277207 */ /* 0x002fe40000000000 */
[----:B--2---:R-:W-:Y:S01]  /*d6d0*/  SEL R32, R89, R52, P0 ;  /* 0x0000003459207207 */ /* 0x004fe20000000000 */
[----:B------:R-:W1:Y:S04]  /*d6e0*/  SHFL.IDX PT, R86, R67, R37, 0x1c1f ;  /* 0x001c1f2543567589 */ /* 0x000e6800000e0000 */
[----:B------:R2:W-:Y:S01]  /*d6f0*/  SHFL.IDX PT, R74, R34, R37, 0x1c1f ;  /* 0x001c1f25224a7589 */ /* 0x0005e200000e0000 */
[----:B0-----:R-:W-:-:S03]  /*d700*/  SEL R33, R121, R82, P0 ;  /* 0x0000005279217207 */ /* 0x001fc60000000000 */
[----:B------:R-:W-:Y:S04]  /*d710*/  SHFL.IDX PT, R68, R68, R37, 0x1c1f ;  /* 0x001c1f2544447589 */ /* 0x000fe800000e0000 */
[----:B------:R-:W0:Y:S01]  /*d720*/  SHFL.IDX PT, R70, R70, R37, 0x1c1f ;  /* 0x001c1f2546467589 */ /* 0x000e2200000e0000 */
[----:B--2---:R-:W-:-:S03]  /*d730*/  SEL R34, R52, R89, P0 ;  /* 0x0000005934227207 */ /* 0x004fc60000000000 */
[----:B------:R2:W-:Y:S04]  /*d740*/  SHFL.IDX PT, R76, R35, R37, 0x1c1f ;  /* 0x001c1f25234c7589 */ /* 0x0005e800000e0000 */
[----:B------:R3:W4:Y:S04]  /*d750*/  SHFL.IDX PT, R88, R71, R37, 0x1c1f ;  /* 0x001c1f2547587589 */ /* 0x00072800000e0000 */
[----:B------:R0:W-:Y:S01]  /*d760*/  STSM.16.M88.4 [R98], R4 ;  /* 0x0000000462007844 */ /* 0x0001e20000000200 */
[----:B-1----:R-:W-:Y:S02]  /*d770*/  SEL R65, R129, R86, P0 ;  /* 0x0000005681417207 */ /* 0x002fe40000000000 */
[----:B--2---:R-:W-:Y:S01]  /*d780*/  SEL R35, R82, R121, P0 ;  /* 0x0000007952237207 */ /* 0x004fe20000000000 */
[----:B------:R1:W-:Y:S01]  /*d790*/  STSM.16.M88.4 [R96], R8 ;  /* 0x0000000860007844 */ /* 0x0003e20000000200 */
[----:B------:R-:W-:-:S02]  /*d7a0*/  SEL R67, R86, R129, P0 ;  /* 0x0000008156437207 */ /* 0x000fc40000000000 */
[----:B---3--:R-:W-:Y:S01]  /*d7b0*/  SEL R37, R123, R62, P0 ;  /* 0x0000003e7b257207 */ /* 0x008fe20000000000 */
[----:B------:R2:W-:Y:S04]  /*d7c0*/  STSM.16.M88.4 [R94], R12 ;  /* 0x0000000c5e007844 */ /* 0x0005e80000000200 */
[----:B------:R4:W-:Y:S01]  /*d7d0*/  STSM.16.M88.4 [R92], R24 ;  /* 0x000000185c007844 */ /* 0x0009e20000000200 */
[----:B0-----:R-:W-:Y:S02]  /*d7e0*/  SEL R73, R133, R70, P0 ;  /* 0x0000004685497207 */ /* 0x001fe40000000000 */
[----:B------:R-:W-:Y:S01]  /*d7f0*/  SEL R75, R70, R133, P0 ;  /* 0x00000085464b7207 */ /* 0x000fe20000000000 */
[----:B------:R-:W-:Y:S01]  /*d800*/  STSM.16.M88.4 [R90], R28 ;  /* 0x0000001c5a007844 */ /* 0x000fe20000000200 */
[----:B------:R-:W-:-:S02]  /*d810*/  SEL R4, R83, R38, P0 ;  /* 0x0000002653047207 */ /* 0x000fc40000000000 */
[----:B------:R-:W-:Y:S02]  /*d820*/  SEL R6, R38, R83, P0 ;  /* 0x0000005326067207 */ /* 0x000fe40000000000 */
[----:B------:R-:W-:Y:S02]  /*d830*/  SEL R5, R111, R46, P0 ;  /* 0x0000002e6f057207 */ /* 0x000fe40000000000 */
[----:B------:R-:W-:Y:S02]  /*d840*/  SEL R7, R46, R111, P0 ;  /* 0x0000006f2e077207 */ /* 0x000fe40000000000 */
[----:B-1----:R-:W-:Y:S02]  /*d850*/  SEL R8, R85, R44, P0 ;  /* 0x0000002c55087207 */ /* 0x002fe40000000000 */
        /* <DEDUP_REMOVED lines=9> */
[----:B------:R-:W-:-:S02]  /*d8f0*/  SEL R38, R54, R95, P0 ;  /* 0x0000005f36267207 */ /* 0x000fc40000000000 */
[----:B----4-:R-:W-:Y:S01]  /*d900*/  SEL R25, R135, R88, P0 ;  /* 0x0000005887197207 */ /* 0x010fe20000000000 */
[----:B------:R2:W-:Y:S01]  /*d910*/  STSM.16.M88.4 [R55], R12 ;  /* 0x0000000c37007844 */ /* 0x0005e20000000200 */
[----:B0-----:R-:W-:Y:S02]  /*d920*/  SEL R4, R93, R56, P0 ;  /* 0x000000385d047207 */ /* 0x001fe40000000000 */
[----:B------:R-:W-:Y:S01]  /*d930*/  SEL R6, R56, R93, P0 ;  /* 0x0000005d38067207 */ /* 0x000fe20000000000 */
[----:B------:R-:W-:Y:S01]  /*d940*/  STSM.16.M88.4 [R53], R32 ;  /* 0x0000002035007844 */ /* 0x000fe20000000200 */
[----:B------:R-:W-:Y:S02]  /*d950*/  SEL R5, R125, R64, P0 ;  /* 0x000000407d057207 */ /* 0x000fe40000000000 */
[----:B------:R-:W-:Y:S01]  /*d960*/  SEL R7, R64, R125, P0 ;  /* 0x0000007d40077207 */ /* 0x000fe20000000000 */
[----:B------:R-:W-:Y:S01]  /*d970*/  STSM.16.M88.4 [R49], R36 ;  /* 0x0000002431007844 */ /* 0x000fe20000000200 */
[----:B-1----:R-:W-:-:S02]  /*d980*/  SEL R8, R97, R60, P0 ;  /* 0x0000003c61087207 */ /* 0x002fc40000000000 */
[----:B------:R-:W-:Y:S01]  /*d990*/  SEL R10, R60, R97, P0 ;  /* 0x000000613c0a7207 */ /* 0x000fe20000000000 */
[----:B------:R0:W-:Y:S01]  /*d9a0*/  STSM.16.M88.4 [R45], R4 ;  /* 0x000000042d007844 */ /* 0x0001e20000000200 */
[----:B------:R-:W-:Y:S02]  /*d9b0*/  SEL R9, R127, R84, P0 ;  /* 0x000000547f097207 */ /* 0x000fe40000000000 */
[----:B------:R-:W-:Y:S02]  /*d9c0*/  SEL R11, R84, R127, P0 ;  /* 0x0000007f540b7207 */ /* 0x000fe40000000000 */
[----:B------:R-:W-:Y:S02]  /*d9d0*/  SEL R64, R101, R66, P0 ;  /* 0x0000004265407207 */ /* 0x000fe40000000000 */
[----:B------:R-:W-:Y:S01]  /*d9e0*/  SEL R66, R66, R101, P0 ;  /* 0x0000006542427207 */ /* 0x000fe20000000000 */
[----:B------:R-:W-:Y:S01]  /*d9f0*/  STSM.16.M88.4 [R43], R8 ;  /* 0x000000082b007844 */ /* 0x000fe20000000200 */
[----:B--2---:R-:W-:-:S02]  /*da00*/  SEL R12, R103, R72, P0 ;  /* 0x00000048670c7207 */ /* 0x004fc40000000000 */
[----:B------:R-:W-:Y:S01]  /*da10*/  SEL R14, R72, R103, P0 ;  /* 0x00000067480e7207 */ /* 0x000fe20000000000 */
[----:B------:R1:W-:Y:S01]  /*da20*/  STSM.16.M88.4 [R3], R64 ;  /* 0x0000004003007844 */ /* 0x0003e20000000200 */
[----:B------:R-:W-:Y:S02]  /*da30*/  SEL R13, R131, R68, P0 ;  /* 0x00000044830d7207 */ /* 0x000fe40000000000 */
[----:B------:R-:W-:Y:S01]  /*da40*/  SEL R15, R68, R131, P0 ;  /* 0x00000083440f7207 */ /* 0x000fe20000000000 */
[----:B0-----:R-:W-:Y:S01]  /*da50*/  IMAD.U32 R4, RZ, RZ, UR10 ;  /* 0x0000000aff047e24 */ /* 0x001fe2000f8e00ff */
[----:B------:R-:W-:Y:S01]  /*da60*/  SEL R72, R99, R74, P0 ;  /* 0x0000004a63487207 */ /* 0x000fe20000000000 */
[----:B------:R-:W-:Y:S01]  /*da70*/  IMAD.U32 R5, RZ, RZ, UR11 ;  /* 0x0000000bff057e24 */ /* 0x000fe2000f8e00ff */
[----:B------:R-:W-:Y:S01]  /*da80*/  SEL R74, R74, R99, P0 ;  /* 0x000000634a4a7207 */ /* 0x000fe20000000000 */
[----:B------:R0:W-:Y:S01]  /*da90*/  STSM.16.M88.4 [R40], R12 ;  /* 0x0000000c28007844 */ /* 0x0001e20000000200 */
[----:B------:R-:W-:Y:S01]  /*daa0*/  SEL R27, R88, R135, P0 ;  /* 0x00000087581b7207 */ /* 0x000fe20000000000 */
[----:B------:R-:W-:Y:S01]  /*dab0*/  ULDC.64 UR10, c[0x0][0xc08] ;  /* 0x00030200000a7ab9 */ /* 0x000fe20000000a00 */
[----:B------:R-:W-:Y:S01]  /*dac0*/  SEL R24, R91, R76, P0 ;  /* 0x0000004c5b187207 */ /* 0x000fe20000000000 */
[----:B------:R0:W-:Y:S01]  /*dad0*/  STSM.16.M88.4 [R41], R72 ;  /* 0x0000004829007844 */ /* 0x0001e20000000200 */
[----:B------:R-:W-:Y:S01]  /*dae0*/  SEL R26, R76, R91, P0 ;  /* 0x0000005b4c1a7207 */ /* 0x000fe20000000000 */
[----:B------:R-:W-:Y:S01]  /*daf0*/  UISETP.NE.U32.AND UP1, UPT, UR10, URZ, UPT ;  /* 0x0000003f0a00728c */ /* 0x000fe2000bf25070 */
[----:B------:R-:W2:Y:S03]  /*db00*/  LDC R76, c[0x0][0xbe8] ;  /* 0x0002fa00ff4c7b82 */ /* 0x000ea60000000800 */
[----:B------:R0:W-:Y:S05]  /*db10*/  STSM.16.M88.4 [R42], R24 ;  /* 0x000000182a007844 */ /* 0x0001ea0000000200 */
[----:B------:R-:W-:Y:S01]  /*db20*/  BAR.SYNC.DEFER_BLOCKING 0x1, 0x100 ;  /* 0x0044000000007b1d */ /* 0x000fe20000010000 */
[----:B------:R-:W-:-:S06]  /*db30*/  UISETP.NE.AND.EX UP1, UPT, UR11, URZ, UPT, UP1 ;  /* 0x0000003f0b00728c */ /* 0x000fcc000bf25310 */
[----:B------:R-:W-:-:S05]  /*db40*/  PLOP3.LUT P0, PT, PT, PT, UP1, 0x80, 0x0 ;  /* 0x000000000000781c */ /* 0x000fca0003f0f018 */
[----:B------:R-:W-:Y:S02]  /*db50*/  @UP1 ULDC.64 UR10, c[0x0][0xc08] ;  /* 0x00030200000a1ab9 */ /* 0x000fe40000000a00 */
[----:B------:R-:W-:Y:S01]  /*db60*/  @UP1 UIMAD.WIDE UR10, UR38, 0x4, UR10 ;  /* 0x00000004260a18a5 */ /* 0x000fe2000f8e020a */
[----:B------:R-:W-:Y:S02]  /*db70*/  ULDC UR4, c[0x0][0xa88] ;  /* 0x0002a20000047ab9 */ /* 0x000fe40000000800 */
[----:B-1----:R-:W-:-:S03]  /*db80*/  IMAD.U32 R3, RZ, RZ, UR4 ;  /* 0x00000004ff037e24 */ /* 0x002fc6000f8e00ff */
[----:B------:R-:W-:Y:S02]  /*db90*/  IMAD.U32 R10, RZ, RZ, UR10 ;  /* 0x0000000aff0a7e24 */ /* 0x000fe4000f8e00ff */
[----:B------:R-:W-:Y:S01]  /*dba0*/  IMAD.U32 R11, RZ, RZ, UR11 ;  /* 0x0000000bff0b7e24 */ /* 0x000fe2000f8e00ff */
[----:B------:R-:W3:Y:S01]  /*dbb0*/  @P2 LDG.E R6, desc[UR54][R4.64] ;  /* 0x0000003604062981 */ /* 0x000ee2000c1e1900 */
[----:B--2---:R-:W-:Y:S01]  /*dbc0*/  ISETP.NE.AND P1, PT, R76, 0x1, PT ;  /* 0x000000014c00780c */ /* 0x004fe20003f25270 */
[----:B------:R-:W-:Y:S01]  /*dbd0*/  UMOV UR4, URZ ;  /* 0x0000003f00047c82 */ /* 0x000fe20008000000 */
[----:B------:R-:W-:Y:S01]  /*dbe0*/  VIADD R8, R18, UR39 ;  /* 0x0000002712087c36 */ /* 0x000fe20008000000 */
[----:B------:R0:W5:Y:S10]  /*dbf0*/  @P0 LDG.E R3, desc[UR54][R10.64] ;  /* 0x000000360a030981 */ /* 0x000174000c1e1900 */
[----:B------:R-:W1:Y:S08]  /*dc00*/  @P1 LDC R7, c[0x0][0xbec] ;  /* 0x0002fb00ff071b82 */ /* 0x000e700000000800 */
[----:B------:R-:W2:Y:S01]  /*dc10*/  @P1 LDC R9, c[0x0][0xbf0] ;  /* 0x0002fc00ff091b82 */ /* 0x000ea20000000800 */
[----:B---3--:R-:W-:Y:S01]  /*dc20*/  @P2 R2UR UR4, R6 ;  /* 0x00000000060422ca */ /* 0x008fe200000e0000 */
[----:B012---:R-:W-:-:S14]  /*dc30*/  @P0 BRA `(.L_x_1503) ;  /* 0x0000000000100947 */ /* 0x007fdc0003800000 */
[----:B------:R-:W-:Y:S05]  /*dc40*/  @!P2 BRA `(.L_x_1503) ;  /* 0x00000000000ca947 */ /* 0x000fea0003800000 */
[----:B------:R-:W2:Y:S04]  /*dc50*/  LDG.E R6, desc[UR54][R4.64] ;  /* 0x0000003604067981 */ /* 0x000ea8000c1e1900 */
[----:B-----5:R-:W2:Y:S02]  /*dc60*/  LDG.E R3, desc[UR54][R4.64+0x4] ;  /* 0x0000043604037981 */ /* 0x020ea4000c1e1900 */
[----:B--2---:R-:W-:-:S07]  /*dc70*/  IMAD.IADD R3, R3, 0x1, -R6 ;  /* 0x0000000103037824 */ /* 0x004fce00078e0a06 */
.L_x_1503:
[----:B------:R-:W-:Y:S01]  /*dc80*/  USHF.R.S32.HI UR18, URZ, 0x1f, UR37 ;  /* 0x0000001f3f127899 */ /* 0x000fe20008011425 */
[----:B------:R-:W-:Y:S01]  /*dc90*/  @P1 IMAD.HI.U32 R4, R8, R7, RZ ;  /* 0x0000000708041227 */ /* 0x000fe200078e00ff */
[----:B------:R-:W-:Y:S01]  /*dca0*/  ULDC.64 UR14, c[0x0][0xb90] ;  /* 0x0002e400000e7ab9 */ /* 0x000fe20000000a00 */
[----:B------:R-:W-:Y:S01]  /*dcb0*/  USHF.R.S32.HI UR11, URZ, 0x1f, UR4 ;  /* 0x0000001f3f0b7899 */ /* 0x000fe20008011404 */
[----:B------:R-:W0:Y:S01]  /*dcc0*/  @P1 LDC R77, c[0x0][0xbf0] ;  /* 0x0002fc00ff4d1b82 */ /* 0x000e220000000800 */
[----:B------:R-:W-:Y:S01]  /*dcd0*/  UIMAD UR7, UR18, UR14, URZ ;  /* 0x0000000e120772a4 */ /* 0x000fe2000f8e023f */
[----:B------:R-:W-:Y:S01]  /*dce0*/  IMAD.MOV.U32 R6, RZ, RZ, R8 ;  /* 0x000000ffff067224 */ /* 0x000fe200078e0008 */
[----:B------:R-:W-:Y:S01]  /*dcf0*/  USHF.R.S32.HI UR17, URZ, 0x1f, UR38 ;  /* 0x0000001f3f117899 */ /* 0x000fe20008011426 */
[----:B------:R-:W-:Y:S01]  /*dd00*/  @P1 SHF.R.U32.HI R6, RZ, R9, R4 ;  /* 0x00000009ff061219 */ /* 0x000fe20000011604 */
[----:B------:R-:W-:Y:S01]  /*dd10*/  UMOV UR10, UR4 ;  /* 0x00000004000a7c82 */ /* 0x000fe20008000000 */
[----:B------:R-:W-:Y:S01]  /*dd20*/  UIMAD UR7, UR37, UR15, UR7 ;  /* 0x0000000f250772a4 */ /* 0x000fe2000f8e0207 */
[----:B------:R-:W-:Y:S01]  /*dd30*/  IMAD R4, R185, 0x40, R17 ;  /* 0x00000040b9047824 */ /* 0x000fe200078e0211 */
[----:B------:R-:W-:Y:S01]  /*dd40*/  UIMAD.WIDE.U32 UR12, UR37, UR14, UR10 ;  /* 0x0000000e250c72a5 */ /* 0x000fe2000f8e000a */
[----:B------:R-:W-:Y:S01]  /*dd50*/  IMAD.MOV R9, RZ, RZ, -R6 ;  /* 0x000000ffff097224 */ /* 0x000fe200078e0a06 */
[----:B------:R-:W-:Y:S01]  /*dd60*/  USEL UR17, UR17, URZ, !UP0 ;  /* 0x0000003f11117287 */ /* 0x000fe2000c000000 */
[----:B------:R-:W-:Y:S01]  /*dd70*/  IMAD.MOV.U32 R5, RZ, RZ, 0x2 ;  /* 0x00000002ff057424 */ /* 0x000fe200078e00ff */
[----:B------:R-:W-:Y:S01]  /*dd80*/  ULDC.64 UR14, c[0x0][0xb98] ;  /* 0x0002e600000e7ab9 */ /* 0x000fe20000000a00 */
[----:B------:R-:W-:Y:S01]  /*dd90*/  UIADD3 UR13, UR13, UR7, URZ ;  /* 0x000000070d0d7290 */ /* 0x000fe2000fffe03f */
[----:B------:R-:W-:Y:S01]  /*dda0*/  IMAD R9, R76, R9, R8 ;  /* 0x000000094c097224 */ /* 0x000fe200078e0208 */
[----:B------:R-:W-:Y:S01]  /*ddb0*/  USEL UR16, UR38, URZ, !UP0 ;  /* 0x0000003f26107287 */ /* 0x000fe2000c000000 */
[----:B------:R-:W-:Y:S01]  /*ddc0*/  SHF.R.S32.HI R8, RZ, 0x1f, R6 ;  /* 0x0000001fff087819 */ /* 0x000fe20000011406 */
[----:B------:R-:W-:Y:S01]  /*ddd0*/  UIMAD UR7, UR17, UR14, URZ ;  /* 0x0000000e110772a4 */ /* 0x000fe2000f8e023f */
[----:B------:R-:W-:Y:S01]  /*dde0*/  IMAD.WIDE R4, R4, R5, UR8 ;  /* 0x0000000804047e25 */ /* 0x000fe2000f8e0205 */
[----:B------:R-:W-:Y:S01]  /*ddf0*/  UIMAD.WIDE.U32 UR12, UR16, UR14, UR12 ;  /* 0x0000000e100c72a5 */ /* 0x000fe2000f8e000c */
[----:B------:R-:W-:Y:S01]  /*de00*/  SHF.R.S32.HI R7, RZ, 0x1f, R9 ;  /* 0x0000001fff077819 */ /* 0x000fe20000011409 */
[----:B------:R-:W-:Y:S01]  /*de10*/  UIMAD UR7, UR16, UR15, UR7 ;  /* 0x0000000f100772a4 */ /* 0x000fe2000f8e0207 */
[----:B-----5:R-:W-:Y:S01]  /*de20*/  IMAD R81, R3, R76, RZ ;  /* 0x0000004c03517224 */ /* 0x020fe200078e02ff */
[----:B------:R-:W-:Y:S01]  /*de30*/  ULDC.64 UR8, c[0x0][0xb88] ;  /* 0x0002e20000087ab9 */ /* 0x000fe20000000a00 */
[----:B------:R-:W-:Y:S01]  /*de40*/  IADD3 R53, P3, R4, 0x4000, RZ ;  /* 0x0000400004357810 */ /* 0x000fe20007f7e0ff */
[----:B------:R-:W-:Y:S01]  /*de50*/  IMAD R10, R7, UR8, RZ ;  /* 0x00000008070a7c24 */ /* 0x000fe2000f8e02ff */
[----:B------:R-:W-:Y:S01]  /*de60*/  IADD3 R6, P0, R6, UR12, RZ ;  /* 0x0000000c06067c10 */ /* 0x000fe2000ff1e0ff */
[----:B------:R-:W-:Y:S01]  /*de70*/  IMAD.U32 R11, RZ, RZ, UR7 ;  /* 0x00000007ff0b7e24 */ /* 0x000fe2000f8e00ff */
[----:B------:R-:W-:Y:S01]  /*de80*/  LOP3.LUT R52, R53, 0x380, RZ, 0xc0, !PT ;  /* 0x0000038035347812 */ /* 0x000fe200078ec0ff */
[----:B------:R-:W-:Y:S01]  /*de90*/  IMAD R15, R9, UR9, R10 ;  /* 0x00000009090f7c24 */ /* 0x000fe2000f8e020a */
[----:B------:R-:W-:Y:S01]  /*dea0*/  IADD3 R29, P2, R4, 0x5000, RZ ;  /* 0x00005000041d7810 */ /* 0x000fe20007f5e0ff */
[----:B------:R-:W-:Y:S01]  /*deb0*/  VIADD R26, R188, UR39 ;  /* 0x00000027bc1a7c36 */ /* 0x000fe20008000000 */
[----:B------:R-:W-:Y:S01]  /*dec0*/  IADD3.X R7, R8, UR13, R11, P0, !PT ;  /* 0x0000000d08077c10 */ /* 0x000fe200087fe40b */
[----:B------:R-:W-:Y:S01]  /*ded0*/  ULDC.64 UR12, c[0x0][0xaa0] ;  /* 0x0002a800000c7ab9 */ /* 0x000fe20000000a00 */
[----:B------:R-:W-:-:S02]  /*dee0*/  IADD3 R11, P5, R4, 0x1000, RZ ;  /* 0x00001000040b7810 */ /* 0x000fc40007fbe0ff */
[----:B------:R-:W-:Y:S01]  /*def0*/  SHF.R.U64 R52, R52, 0x3, RZ ;  /* 0x0000000334347819 */ /* 0x000fe200000012ff */
[----:B------:R-:W-:Y:S01]  /*df00*/  IMAD.WIDE.U32 R6, R9, UR8, R6 ;  /* 0x0000000809067c25 */ /* 0x000fe2000f8e0006 */
[----:B------:R-:W-:Y:S01]  /*df10*/  LOP3.LUT R8, R11, 0x380, RZ, 0xc0, !PT ;  /* 0x000003800b087812 */ /* 0x000fe200078ec0ff */
[----:B------:R-:W-:Y:S01]  /*df20*/  ULDC.64 UR8, c[0x0][0xb50] ;  /* 0x0002d40000087ab9 */ /* 0x000fe20000000a00 */
[----:B------:R-:W-:Y:S01]  /*df30*/  LOP3.LUT R52, R52, R53, RZ, 0x3c, !PT ;  /* 0x0000003534347212 */ /* 0x000fe200078e3cff */
[----:B------:R-:W-:Y:S01]  /*df40*/  IMAD.IADD R7, R7, 0x1, R15 ;  /* 0x0000000107077824 */ /* 0x000fe200078e020f */
[----:B------:R-:W-:Y:S01]  /*df50*/  SHF.R.U64 R8, R8, 0x3, RZ ;  /* 0x0000000308087819 */ /* 0x000fe200000012ff */
[--C-:B------:R-:W-:Y:S01]  /*df60*/  IMAD.X R53, RZ, RZ, R5.reuse, P3 ;  /* 0x000000ffff357224 */ /* 0x100fe200018e0605 */
[----:B------:R-:W-:Y:S01]  /*df70*/  LEA R14, P0, R6, UR8, 0x2 ;  /* 0x00000008060e7c11 */ /* 0x000fe2000f8010ff */
[----:B------:R-:W-:Y:S01]  /*df80*/  IMAD.X R9, RZ, RZ, R5, P5 ;  /* 0x000000ffff097224 */ /* 0x000fe200028e0605 */
[----:B------:R-:W-:-:S02]  /*df90*/  LOP3.LUT R8, R8, R11, RZ, 0x3c, !PT ;  /* 0x0000000b08087212 */ /* 0x000fc400078e3cff */
[----:B------:R-:W-:Y:S01]  /*dfa0*/  LEA.HI.X R11, R6, UR9, R7, 0x2, P0 ;  /* 0x00000009060b7c11 */ /* 0x000fe200080f1407 */
[----:B------:R-:W-:Y:S01]  /*dfb0*/  SHFL.IDX PT, R20, R14, RZ, 0x1c1f ;  /* 0x001c1fff0e147589 */ /* 0x000fe200000e0000 */
[----:B------:R-:W-:Y:S01]  /*dfc0*/  IADD3 R25, P0, R4, 0x3000, RZ ;  /* 0x0000300004197810 */ /* 0x000fe20007f1e0ff */
[----:B------:R-:W-:Y:S01]  /*dfd0*/  VIADD R6, R26, 0x8 ;  /* 0x000000081a067836 */ /* 0x000fe20000000000 */
[----:B------:R-:W-:Y:S01]  /*dfe0*/  IADD3 R45, P3, R4, 0xa000, RZ ;  /* 0x0000a000042d7810 */ /* 0x000fe20007f7e0ff */
[----:B------:R-:W1:Y:S01]  /*dff0*/  SHFL.IDX PT, R21, R11, RZ, 0x1c1f ;  /* 0x001c1fff0b157589 */ /* 0x000e6200000e0000 */
[----:B------:R-:W-:Y:S02]  /*e000*/  LOP3.LUT R24, R25, 0x380, RZ, 0xc0, !PT ;  /* 0x0000038019187812 */ /* 0x000fe400078ec0ff */
[----:B------:R-:W-:Y:S01]  /*e010*/  LOP3.LUT R44, R45, 0x380, RZ, 0xc0, !PT ;  /* 0x000003802d2c7812 */ /* 0x000fe200078ec0ff */
[----:B------:R-:W-:Y:S01]  /*e020*/  SHFL.IDX PT, R42, R14, 0x1, 0x1c1f ;  /* 0x003c1f000e2a7f89 */ /* 0x000fe200000e0000 */
[----:B------:R-:W-:-:S02]  /*e030*/  LOP3.LUT R28, R29, 0x380, RZ, 0xc0, !PT ;  /* 0x000003801d1c7812 */ /* 0x000fc400078ec0ff */
[----:B------:R-:W-:Y:S01]  /*e040*/  SHF.R.U64 R24, R24, 0x3, RZ ;  /* 0x0000000318187819 */ /* 0x000fe200000012ff */
[----:B------:R-:W2:Y:S01]  /*e050*/  SHFL.IDX PT, R43, R11, 0x1, 0x1c1f ;  /* 0x003c1f000b2b7f89 */ /* 0x000ea200000e0000 */
[----:B------:R-:W-:Y:S02]  /*e060*/  SHF.R.U64 R44, R44, 0x3, RZ ;  /* 0x000000032c2c7819 */ /* 0x000fe400000012ff */
[----:B------:R-:W-:Y:S02]  /*e070*/  SHF.R.U64 R28, R28, 0x3, RZ ;  /* 0x000000031c1c7819 */ /* 0x000fe400000012ff */
[----:B------:R-:W-:Y:S01]  /*e080*/  LOP3.LUT R24, R24, R25, RZ, 0x3c, !PT ;  /* 0x0000001918187212 */ /* 0x000fe200078e3cff */
[--C-:B------:R-:W-:Y:S01]  /*e090*/  IMAD.X R25, RZ, RZ, R5.reuse, P0 ;  /* 0x000000ffff197224 */ /* 0x100fe200000e0605 */
[----:B------:R-:W-:Y:S02]  /*e0a0*/  IADD3 R57, P0, R4, 0x9000, RZ ;  /* 0x0000900004397810 */ /* 0x000fe40007f1e0ff */
[----:B------:R-:W-:Y:S01]  /*e0b0*/  LOP3.LUT R44, R44, R45, RZ, 0x3c, !PT ;  /* 0x0000002d2c2c7212 */ /* 0x000fe200078e3cff */
[--C-:B------:R-:W-:Y:S01]  /*e0c0*/  IMAD.X R45, RZ, RZ, R5.reuse, P3 ;  /* 0x000000ffff2d7224 */ /* 0x100fe200018e0605 */
[----:B------:R-:W-:Y:S01]  /*e0d0*/  LOP3.LUT R28, R28, R29, RZ, 0x3c, !PT ;  /* 0x0000001d1c1c7212 */ /* 0x000fe200078e3cff */
[----:B------:R-:W-:Y:S01]  /*e0e0*/  IMAD.X R29, RZ, RZ, R5, P2 ;  /* 0x000000ffff1d7224 */ /* 0x000fe200010e0605 */
[----:B------:R-:W-:-:S02]  /*e0f0*/  IADD3 R10, P3, R4, 0xf000, RZ ;  /* 0x0000f000040a7810 */ /* 0x000fc40007f7e0ff */
[----:B------:R-:W-:Y:S02]  /*e100*/  LOP3.LUT R56, R57, 0x380, RZ, 0xc0, !PT ;  /* 0x0000038039387812 */ /* 0x000fe400078ec0ff */
[C---:B------:R-:W-:Y:S02]  /*e110*/  IADD3 R41, P2, R4.reuse, 0xb000, RZ ;  /* 0x0000b00004297810 */ /* 0x040fe40007f5e0ff */
[----:B------:R-:W-:Y:S01]  /*e120*/  IADD3 R13, P4, R4, 0x2000, RZ ;  /* 0x00002000040d7810 */ /* 0x000fe20007f9e0ff */
[----:B------:R-:W-:Y:S01]  /*e130*/  UIMAD UR7, UR11, UR12, URZ ;  /* 0x0000000c0b0772a4 */ /* 0x000fe2000f8e023f */
[----:B------:R-:W-:Y:S02]  /*e140*/  LOP3.LUT R3, R10, 0x380, RZ, 0xc0, !PT ;  /* 0x000003800a037812 */ /* 0x000fe400078ec0ff */
[C---:B------:R-:W-:Y:S02]  /*e150*/  IADD3 R33, P6, R4.reuse, 0x6000, RZ ;  /* 0x0000600004217810 */ /* 0x040fe40007fde0ff */
[----:B------:R-:W-:Y:S01]  /*e160*/  IADD3 R37, P5, R4, 0x7000, RZ ;  /* 0x0000700004257810 */ /* 0x000fe20007fbe0ff */
[----:B------:R-:W-:Y:S01]  /*e170*/  UIMAD.WIDE.U32 UR8, UR4, UR12, URZ ;  /* 0x0000000c040872a5 */ /* 0x000fe2000f8e003f */
[----:B------:R-:W-:Y:S01]  /*e180*/  SHF.R.U64 R56, R56, 0x3, RZ ;  /* 0x0000000338387819 */ /* 0x000fe200000012ff */
[----:B------:R-:W-:Y:S01]  /*e190*/  ULDC.64 UR10, c[0x0][0xae8] ;  /* 0x0002ba00000a7ab9 */ /* 0x000fe20000000a00 */
[----:B------:R-:W-:Y:S01]  /*e1a0*/  LOP3.LUT R40, R41, 0x380, RZ, 0xc0, !PT ;  /* 0x0000038029287812 */ /* 0x000fe200078ec0ff */
[----:B------:R-:W-:Y:S01]  /*e1b0*/  IMAD.X R49, RZ, RZ, R5, P3 ;  /* 0x000000ffff317224 */ /* 0x000fe200018e0605 */
[----:B------:R-:W-:-:S02]  /*e1c0*/  SHF.R.U64 R3, R3, 0x3, RZ ;  /* 0x0000000303037819 */ /* 0x000fc400000012ff */
[----:B------:R-:W-:Y:S01]  /*e1d0*/  LOP3.LUT R56, R56, R57, RZ, 0x3c, !PT ;  /* 0x0000003938387212 */ /* 0x000fe200078e3cff */
[--C-:B------:R-:W-:Y:S01]  /*e1e0*/  IMAD.X R57, RZ, RZ, R5.reuse, P0 ;  /* 0x000000ffff397224 */ /* 0x100fe200000e0605 */
[----:B------:R-:W-:Y:S02]  /*e1f0*/  SHF.R.U64 R40, R40, 0x3, RZ ;  /* 0x0000000328287819 */ /* 0x000fe400000012ff */
[----:B------:R-:W-:Y:S02]  /*e200*/  LOP3.LUT P0, RZ, R186, 0x3, RZ, 0xc0, !PT ;  /* 0x00000003baff7812 */ /* 0x000fe4000780c0ff */
[----:B------:R-:W-:Y:S02]  /*e210*/  LOP3.LUT R12, R13, 0x380, RZ, 0xc0, !PT ;  /* 0x000003800d0c7812 */ /* 0x000fe400078ec0ff */
[----:B------:R-:W-:Y:S01]  /*e220*/  LOP3.LUT R40, R40, R41, RZ, 0x3c, !PT ;  /* 0x0000002928287212 */ /* 0x000fe200078e3cff */
[----:B------:R-:W-:Y:S01]  /*e230*/  IMAD.X R41, RZ, RZ, R5, P2 ;  /* 0x000000ffff297224 */ /* 0x000fe200010e0605 */
[----:B------:R-:W-:-:S02]  /*e240*/  LOP3.LUT R48, R3, R10, RZ, 0x3c, !PT ;  /* 0x0000000a03307212 */ /* 0x000fc400078e3cff */
[----:B------:R-:W3:Y:S01]  /*e250*/  @P1 LDC R3, c[0x0][0xbec] ;  /* 0x0002fb00ff031b82 */ /* 0x000ee20000000800 */
[-C--:B------:R-:W-:Y:S02]  /*e260*/  ISETP.GE.OR P2, PT, R26, R81.reuse, P0 ;  /* 0x000000511a00720c */ /* 0x080fe40000746670 */
[----:B------:R-:W-:Y:S02]  /*e270*/  SHF.R.U64 R12, R12, 0x3, RZ ;  /* 0x000000030c0c7819 */ /* 0x000fe400000012ff */
[----:B------:R-:W-:Y:S02]  /*e280*/  ISETP.GE.OR P0, PT, R6, R81, P0 ;  /* 0x000000510600720c */ /* 0x000fe40000706670 */
[----:B------:R-:W-:Y:S01]  /*e290*/  LOP3.LUT R12, R12, R13, RZ, 0x3c, !PT ;  /* 0x0000000d0c0c7212 */ /* 0x000fe200078e3cff */
[----:B------:R-:W-:Y:S01]  /*e2a0*/  IMAD.X R13, RZ, RZ, R5, P4 ;  /* 0x000000ffff0d7224 */ /* 0x000fe200020e0605 */
[----:B------:R-:W-:Y:S01]  /*e2b0*/  IADD3 R65, P4, R4, 0x8000, RZ ;  /* 0x0000800004417810 */ /* 0x000fe20007f9e0ff */
[----:B------:R-:W-:Y:S01]  /*e2c0*/  UIMAD UR7, UR4, UR13, UR7 ;  /* 0x0000000d040772a4 */ /* 0x000fe2000f8e0207 */
[----:B------:R-:W-:-:S02]  /*e2d0*/  LOP3.LUT R32, R33, 0x380, RZ, 0xc0, !PT ;  /* 0x0000038021207812 */ /* 0x000fc400078ec0ff */
[----:B------:R-:W-:Y:S01]  /*e2e0*/  LOP3.LUT R36, R37, 0x380, RZ, 0xc0, !PT ;  /* 0x0000038025247812 */ /* 0x000fe200078ec0ff */
[----:B-1----:R-:W-:Y:S01]  /*e2f0*/  @!P2 ST.E desc[UR54][R20.64], R2 ;  /* 0x000000021400a985 */ /* 0x002fe2000c101936 */
[----:B------:R-:W-:Y:S01]  /*e300*/  LOP3.LUT R64, R65, 0x380, RZ, 0xc0, !PT ;  /* 0x0000038041407812 */ /* 0x000fe200078ec0ff */
[----:B------:R-:W-:Y:S01]  /*e310*/  UIADD3 UR9, UR9, UR7, URZ ;  /* 0x0000000709097290 */ /* 0x000fe2000fffe03f */
[----:B------:R-:W-:Y:S01]  /*e320*/  SHF.R.U64 R32, R32, 0x3, RZ ;  /* 0x0000000320207819 */ /* 0x000fe200000012ff */
[----:B--2---:R1:W-:Y:S01]  /*e330*/  @!P0 ST.E desc[UR54][R42.64], R0 ;  /* 0x000000002a008985 */ /* 0x0043e2000c101936 */
[----:B------:R-:W-:Y:S01]  /*e340*/  SHF.R.U64 R36, R36, 0x3, RZ ;  /* 0x0000000324247819 */ /* 0x000fe200000012ff */
[----:B------:R-:W-:Y:S01]  /*e350*/  UIMAD UR4, UR18, UR10, URZ ;  /* 0x0000000a120472a4 */ /* 0x000fe2000f8e023f */
[----:B------:R-:W-:Y:S01]  /*e360*/  SHF.R.U64 R64, R64, 0x3, RZ ;  /* 0x0000000340407819 */ /* 0x000fe200000012ff */
[----:B------:R-:W-:Y:S01]  /*e370*/  UIMAD.WIDE.U32 UR8, UR37, UR10, UR8 ;  /* 0x0000000a250872a5 */ /* 0x000fe2000f8e0008 */
[----:B------:R-:W-:Y:S01]  /*e380*/  LOP3.LUT R32, R32, R33, RZ, 0x3c, !PT ;  /* 0x0000002120207212 */ /* 0x000fe200078e3cff */
[--C-:B------:R-:W-:Y:S01]  /*e390*/  IMAD.X R33, RZ, RZ, R5.reuse, P6 ;  /* 0x000000ffff217224 */ /* 0x100fe200030e0605 */
[----:B------:R-:W-:Y:S01]  /*e3a0*/  LOP3.LUT R36, R36, R37, RZ, 0x3c, !PT ;  /* 0x0000002524247212 */ /* 0x000fe200078e3cff */
[--C-:B------:R-:W-:Y:S01]  /*e3b0*/  IMAD.X R37, RZ, RZ, R5.reuse, P5 ;  /* 0x000000ffff257224 */ /* 0x100fe200028e0605 */
[----:B------:R-:W-:Y:S01]  /*e3c0*/  LOP3.LUT R64, R64, R65, RZ, 0x3c, !PT ;  /* 0x0000004140407212 */ /* 0x000fe200078e3cff */
[----:B------:R-:W-:Y:S01]  /*e3d0*/  IMAD.X R65, RZ, RZ, R5, P4 ;  /* 0x000000ffff417224 */ /* 0x000fe200020e0605 */
[----:B------:R-:W-:Y:S01]  /*e3e0*/  LOP3.LUT R7, R4, 0x380, RZ, 0xc0, !PT ;  /* 0x0000038004077812 */ /* 0x000fe200078ec0ff */
[----:B-1----:R-:W-:Y:S01]  /*e3f0*/  IMAD R0, R184, 0x20, R185 ;  /* 0x00000020b8007824 */ /* 0x002fe200078e02b9 */
[----:B------:R-:W-:Y:S01]  /*e400*/  UIMAD UR4, UR37, UR11, UR4 ;  /* 0x0000000b250472a4 */ /* 0x000fe2000f8e0204 */
[----:B------:R-:W-:Y:S01]  /*e410*/  IADD3 R73, P6, R4, 0xc000, RZ ;  /* 0x0000c00004497810 */ /* 0x000fe20007fde0ff */
[----:B------:R-:W5:Y:S01]  /*e420*/  LD.E.128 R8, desc[UR54][R8.64] ;  /* 0x0000003608087980 */ /* 0x000f62000c101d00 */
[----:B------:R-:W-:Y:S01]  /*e430*/  VIADD R20, R0, UR39 ;  /* 0x0000002700147c36 */ /* 0x000fe20008000000 */
[C---:B------:R-:W-:Y:S01]  /*e440*/  IADD3 R69, P5, R4.reuse, 0xd000, RZ ;  /* 0x0000d00004457810 */ /* 0x040fe20007fbe0ff */
[----:B------:R-:W-:Y:S01]  /*e450*/  ULDC.64 UR10, c[0x0][0xaf0] ;  /* 0x0002bc00000a7ab9 */ /* 0x000fe20000000a00 */
[----:B------:R-:W-:Y:S01]  /*e460*/  IADD3 R61, P4, R4, 0xe000, RZ ;  /* 0x0000e000043d7810 */ /* 0x000fe20007f9e0ff */
[----:B---3--:R-:W-:Y:S01]  /*e470*/  @P1 IMAD.HI.U32 R0, R20, R3, RZ ;  /* 0x0000000314001227 */ /* 0x008fe200078e00ff */
[----:B------:R-:W-:Y:S01]  /*e480*/  UIADD3 UR9, UR9, UR4, URZ ;  /* 0x0000000409097290 */ /* 0x000fe2000fffe03f */
[----:B------:R-:W-:Y:S01]  /*e490*/  LOP3.LUT R72, R73, 0x380, RZ, 0xc0, !PT ;  /* 0x0000038049487812 */ /* 0x000fe200078ec0ff */
[----:B------:R-:W-:Y:S01]  /*e4a0*/  UIMAD UR4, UR17, UR10, URZ ;  /* 0x0000000a110472a4 */ /* 0x000fe2000f8e023f */
[----:B------:R-:W-:Y:S01]  /*e4b0*/  LOP3.LUT R68, R69, 0x380, RZ, 0xc0, !PT ;  /* 0x0000038045447812 */ /* 0x000fe200078ec0ff */
[----:B------:R-:W5:Y:S01]  /*e4c0*/  LD.E.128 R12, desc[UR54][R12.64] ;  /* 0x000000360c0c7980 */ /* 0x000f62000c101d00 */
[----:B------:R-:W-:Y:S01]  /*e4d0*/  LOP3.LUT R60, R61, 0x380, RZ, 0xc0, !PT ;  /* 0x000003803d3c7812 */ /* 0x000fe200078ec0ff */
[----:B------:R-:W-:Y:S01]  /*e4e0*/  IMAD.MOV.U32 R21, RZ, RZ, R20 ;  /* 0x000000ffff157224 */ /* 0x000fe200078e0014 */
[----:B0-----:R-:W-:Y:S01]  /*e4f0*/  @P1 SHF.R.U32.HI R21, RZ, R77, R0 ;  /* 0x0000004dff151219 */ /* 0x001fe20000011600 */
[----:B------:R-:W-:Y:S01]  /*e500*/  UIMAD UR4, UR16, UR11, UR4 ;  /* 0x0000000b100472a4 */ /* 0x000fe2000f8e0204 */
[----:B------:R-:W-:Y:S01]  /*e510*/  SHF.R.U64 R72, R72, 0x3, RZ ;  /* 0x0000000348487819 */ /* 0x000fe200000012ff */
[----:B------:R-:W-:Y:S01]  /*e520*/  UIMAD.WIDE.U32 UR8, UR16, UR10, UR8 ;  /* 0x0000000a100872a5 */ /* 0x000fe2000f8e0008 */
[----:B------:R-:W-:Y:S01]  /*e530*/  SHF.R.U64 R68, R68, 0x3, RZ ;  /* 0x0000000344447819 */ /* 0x000fe200000012ff */
[----:B------:R-:W5:Y:S01]  /*e540*/  LD.E.128 R24, desc[UR54][R24.64] ;  /* 0x0000003618187980 */ /* 0x000f62000c101d00 */
[----:B------:R-:W-:-:S02]  /*e550*/  SHF.R.U64 R60, R60, 0x3, RZ ;  /* 0x000000033c3c7819 */ /* 0x000fc400000012ff */
        /* <DEDUP_REMOVED lines=11> */
[----:B------:R-:W-:Y:S01]  /*e610*/  ULDC.64 UR10, c[0x0][0xae0] ;  /* 0x0002b800000a7ab9 */ /* 0x000fe20000000a00 */
[----:B------:R-:W-:Y:S01]  /*e620*/  IMAD R77, R76, R77, R20 ;  /* 0x0000004d4c4d7224 */ /* 0x000fe200078e0214 */
[----:B------:R-:W5:Y:S01]  /*e630*/  LD.E.128 R52, desc[UR54][R52.64] ;  /* 0x0000003634347980 */ /* 0x000f62000c101d00 */
[----:B------:R-:W-:-:S02]  /*e640*/  IMAD R0, R0, UR10, RZ ;  /* 0x0000000a00007c24 */ /* 0x000fc4000f8e02ff */
[----:B------:R-:W-:Y:S01]  /*e650*/  IMAD.U32 R3, RZ, RZ, UR9 ;  /* 0x00000009ff037e24 */ /* 0x000fe2000f8e00ff */
[----:B------:R-:W5:Y:S01]  /*e660*/  LD.E.128 R4, desc[UR54][R4.64] ;  /* 0x0000003604047980 */ /* 0x000f62000c101d00 */
[----:B------:R-:W-:Y:S01]  /*e670*/  IMAD.U32 R2, RZ, RZ, UR8 ;  /* 0x00000008ff027e24 */ /* 0x000fe2000f8e00ff */
[----:B------:R-:W-:Y:S01]  /*e680*/  ULDC.64 UR8, c[0x0][0xad8] ;  /* 0x0002b60000087ab9 */ /* 0x000fe20000000a00 */
[----:B------:R-:W-:Y:S01]  /*e690*/  IMAD.U32 R3, RZ, RZ, UR4 ;  /* 0x00000004ff037e24 */ /* 0x000fe2000f8e00ff */
[----:B------:R-:W5:Y:S01]  /*e6a0*/  LD.E.128 R28, desc[UR54][R28.64] ;  /* 0x000000361c1c7980 */ /* 0x000f62000c101d00 */
[C---:B------:R-:W-:Y:S01]  /*e6b0*/  IMAD R79, R21.reuse, UR11, R0 ;  /* 0x0000000b154f7c24 */ /* 0x040fe2000f8e0200 */
[----:B------:R-:W-:Y:S02]  /*e6c0*/  SHF.R.S32.HI R0, RZ, 0x1f, R77 ;  /* 0x0000001fff007819 */ /* 0x000fe4000001144d */
[----:B------:R-:W5:Y:S01]  /*e6d0*/  LD.E.128 R32, desc[UR54][R32.64] ;  /* 0x0000003620207980 */ /* 0x000f62000c101d00 */
[----:B------:R-:W-:-:S03]  /*e6e0*/  IMAD.WIDE.U32 R2, R21, UR10, R2 ;  /* 0x0000000a15027c25 */ /* 0x000fc6000f8e0002 */
        /* <DEDUP_REMOVED lines=17> */
[----:B------:R-:W-:Y:S01]  /*e800*/  VIADD R84, R185, UR39 ;  /* 0x00000027b9547c36 */ /* 0x000fe20008000000 */
[----:B------:R-:W-:Y:S01]  /*e810*/  UIADD3 UR6, UR6, 0x28420, URZ ;  /* 0x0002842006067890 */ /* 0x000fe2000fffe03f */
[C---:B------:R-:W-:Y:S02]  /*e820*/  IMAD R21, R77.reuse, UR9, R20 ;  /* 0x000000094d157c24 */ /* 0x040fe4000f8e0214 */
[----:B------:R-:W-:Y:S01]  /*e830*/  IMAD.WIDE.U32 R2, R77, UR8, R2 ;  /* 0x000000084d027c25 */ /* 0x000fe2000f8e0002 */
[C---:B------:R-:W-:Y:S01]  /*e840*/  ISETP.GE.AND P2, PT, R84.reuse, R81, PT ;  /* 0x000000515400720c */ /* 0x040fe20003f46270 */
[----:B------:R-:W-:Y:S02]  /*e850*/  ULDC.64 UR8, c[0x0][0xa80] ;  /* 0x0002a00000087ab9 */ /* 0x000fe40000000a00 */
[----:B------:R-:W-:Y:S01]  /*e860*/  VIADD R0, R84, 0x20 ;  /* 0x0000002054007836 */ /* 0x000fe20000000000 */
[----:B------:R-:W-:Y:S01]  /*e870*/  LEA R80, P3, R2, UR8, 0x1 ;  /* 0x0000000802507c11 */ /* 0x000fe2000f8608ff */
[----:B------:R-:W-:Y:S01]  /*e880*/  IMAD.IADD R3, R3, 0x1, R21 ;  /* 0x0000000103037824 */ /* 0x000fe200078e0215 */
[----:B------:R-:W-:-:S02]  /*e890*/  UPRMT UR6, URZ, 0x654, UR6 ;  /* 0x000006543f067896 */ /* 0x000fc40008000006 */
[-C--:B------:R-:W-:Y:S01]  /*e8a0*/  ISETP.GE.AND P1, PT, R0, R81.reuse, PT ;  /* 0x000000510000720c */ /* 0x080fe20003f26270 */
[----:B------:R-:W-:Y:S01]  /*e8b0*/  VIADD R0, R84, 0x40 ;  /* 0x0000004054007836 */ /* 0x000fe20000000000 */
[----:B------:R-:W-:Y:S01]  /*e8c0*/  LEA.HI.X R82, R2, UR9, R3, 0x1, P3 ;  /* 0x0000000902527c11 */ /* 0x000fe200098f0c03 */
[----:B0-----:R0:W1:Y:S01]  /*e8d0*/  SHFL.IDX PT, R78, R80, RZ, 0x181f ;  /* 0x00181fff504e7589 */ /* 0x00106200000e0000 */
[----:B------:R-:W-:Y:S02]  /*e8e0*/  BSSY B1, `(.L_x_1504) ;  /* 0x0000016000017945 */ /* 0x000fe40003800000 */
[----:B------:R-:W-:Y:S01]  /*e8f0*/  ISETP.GE.AND P0, PT, R0, R81, PT ;  /* 0x000000510000720c */ /* 0x000fe20003f06270 */
[----:B------:R-:W-:Y:S01]  /*e900*/  SYNCS.ARRIVE.TRANS64.RED.A1T0 RZ, [UR6], RZ ;  /* 0x000000ffffff79a7 */ /* 0x000fe20008100406 */
        /* <DEDUP_REMOVED lines=19> */
.L_x_1505:
[----:B------:R-:W-:Y:S05]  /*ea40*/  BSYNC B1 ;  /* 0x0000000000017941 */ /* 0x000fea0003800000 */
.L_x_1504:
[----:B--2---:R2:W4:Y:S01]  /*ea50*/  SHFL.IDX PT, R0, R82, 0x1, 0x181f ;  /* 0x00381f0052007f89 */ /* 0x00452200000e0000 */
[----:B------:R-:W-:Y:S03]  /*ea60*/  BSSY B1, `(.L_x_1506) ;  /* 0x0000014000017945 */ /* 0x000fe60003800000 */
[----:B---3--:R2:W3:Y:S01]  /*ea70*/  SHFL.IDX PT, R20, R80, 0x1, 0x181f ;  /* 0x00381f0050147f89 */ /* 0x0084e200000e0000 */
[----:B------:R-:W-:Y:S05]  /*ea80*/  @P1 BRA `(.L_x_1507) ;  /* 0x0000000000441947 */ /* 0x000fea0003800000 */
[----:B------:R-:W-:Y:S02]  /*ea90*/  ULDC UR4, c[0x0][0xac8] ;  /* 0x0002b20000047ab9 */ /* 0x000fe40000000800 */
[----:B------:R-:W-:Y:S02]  /*eaa0*/  ISETP.GE.AND P4, PT, R17, UR4, PT ;  /* 0x0000000411007c0c */ /* 0x000fe4000bf86270 */
[----:B------:R-:W-:Y:S02]  /*eab0*/  ISETP.GE.AND P3, PT, R22, UR4, PT ;  /* 0x0000000416007c0c */ /* 0x000fe4000bf66270 */
[----:B------:R-:W-:Y:S02]  /*eac0*/  ISETP.GE.AND P2, PT, R19, UR4, PT ;  /* 0x0000000413007c0c */ /* 0x000fe4000bf46270 */
[----:B------:R-:W-:-:S07]  /*ead0*/  ISETP.GE.AND P1, PT, R23, UR4, PT ;  /* 0x0000000417007c0c */ /* 0x000fce000bf26270 */
[CC--:B---3--:R-:W-:Y:S02]  /*eae0*/  @!P4 LEA R2, P6, R17.reuse, R20.reuse, 0x1 ;  /* 0x000000141102c211 */ /* 0x0c8fe400078c08ff */
[C---:B-----5:R-:W-:Y:S02]  /*eaf0*/  @!P3 LEA R4, P5, R22.reuse, R20, 0x1 ;  /* 0x000000141604b211 */ /* 0x060fe400078a08ff */
        /* <DEDUP_REMOVED lines=10> */
.L_x_1507:
[----:B------:R-:W-:Y:S05]  /*eba0*/  BSYNC B1 ;  /* 0x0000000000017941 */ /* 0x000fea0003800000 */
.L_x_1506:
[----:B----4-:R4:W0:Y:S01]  /*ebb0*/  SHFL.IDX PT, R0, R82, 0x2, 0x181f ;  /* 0x00581f0052007f89 */ /* 0x01082200000e0000 */
[----:B------:R-:W-:Y:S03]  /*ebc0*/  BSSY B1, `(.L_x_1508) ;  /* 0x0000014000017945 */ /* 0x000fe60003800000 */
[----:B---3-5:R4:W3:Y:S01]  /*ebd0*/  SHFL.IDX PT, R8, R80, 0x2, 0x181f ;  /* 0x00581f0050087f89 */ /* 0x0288e200000e0000 */
[----:B------:R-:W-:Y:S05]  /*ebe0*/  @P0 BRA `(.L_x_1509) ;  /* 0x0000000000440947 */ /* 0x000fea0003800000 */
[----:B------:R-:W-:Y:S02]  /*ebf0*/  ULDC UR4, c[0x0][0xac8] ;  /* 0x0002b20000047ab9 */ /* 0x000fe40000000800 */
[----:B------:R-:W-:Y:S02]  /*ec00*/  ISETP.GE.AND P3, PT, R17, UR4, PT ;  /* 0x0000000411007c0c */ /* 0x000fe4000bf66270 */
[----:B------:R-:W-:Y:S02]  /*ec10*/  ISETP.GE.AND P2, PT, R22, UR4, PT ;  /* 0x0000000416007c0c */ /* 0x000fe4000bf46270 */
[----:B------:R-:W-:Y:S02]  /*ec20*/  ISETP.GE.AND P1, PT, R19, UR4, PT ;  /* 0x0000000413007c0c */ /* 0x000fe4000bf26270 */
[----:B------:R-:W-:-:S07]  /*ec30*/  ISETP.GE.AND P0, PT, R23, UR4, PT ;  /* 0x0000000417007c0c */ /* 0x000fce000bf06270 */
[-C--:B---3--:R-:W-:Y:S02]  /*ec40*/  @!P3 LEA R2, P6, R17, R8.reuse, 0x1 ;  /* 0x000000081102b211 */ /* 0x088fe400078c08ff */
[CC--:B------:R-:W-:Y:S02]  /*ec50*/  @!P2 LEA R4, P5, R22.reuse, R8.reuse, 0x1 ;  /* 0x000000081604a211 */ /* 0x0c0fe400078a08ff */
[----:B------:R-:W-:Y:S02]  /*ec60*/  @!P1 LEA R6, P4, R19, R8, 0x1 ;  /* 0x0000000813069211 */ /* 0x000fe400078808ff */
[----:B0-----:R-:W-:Y:S02]  /*ec70*/  @!P3 LEA.HI.X R3, R17, R0, R193, 0x1, P6 ;  /* 0x000000001103b211 */ /* 0x001fe400030f0cc1 */
        /* <DEDUP_REMOVED lines=8> */
.L_x_1509:
[----:B------:R-:W-:Y:S05]  /*ed00*/  BSYNC B1 ;  /* 0x0000000000017941 */ /* 0x000fea0003800000 */
.L_x_1508:
[----:B0-----:R-:W-:Y:S01]  /*ed10*/  VIADD R0, R84, 0x60 ;  /* 0x0000006054007836 */ /* 0x001fe20000000000 */
[----:B--2-4-:R-:W0:Y:S04]  /*ed20*/  SHFL.IDX PT, R82, R82, 0x3, 0x181f ;  /* 0x00781f0052527f89 */ /* 0x014e2800000e0000 */
        /* <DEDUP_REMOVED lines=13> */
[----:B------:R4:W-:Y:S01]  /*ee00*/  @!P3 ST.E.128 desc[UR54][R2.64], R24 ;  /* 0x000000180200b985 */ /* 0x0009e2000c101d36 */
[----:B------:R-:W-:-:S03]  /*ee10*/  ISETP.GE.AND P0, PT, R23, UR4, PT ;  /* 0x0000000417007c0c */ /* 0x000fc6000bf06270 */
[----:B------:R4:W-:Y:S04]  /*ee20*/  @!P4 ST.E.128 desc[UR54][R4.64], R36 ;  /* 0x000000240400c985 */ /* 0x0009e8000c101d36 */
[----:B------:R4:W-:Y:S06]  /*ee30*/  @!P5 ST.E.128 desc[UR54][R6.64], R40 ;  /* 0x000000280600d985 */ /* 0x0009ec000c101d36 */
[----:B------:R-:W-:Y:S05]  /*ee40*/  @P0 BRA `(.L_x_1510) ;  /* 0x0000000c00700947 */ /* 0x000fea0003800000 */
[----:B----4-:R-:W-:-:S04]  /*ee50*/  LEA R2, P0, R23, R80, 0x1 ;  /* 0x0000005017027211 */ /* 0x010fc800078008ff */
[----:B------:R-:W-:-:S05]  /*ee60*/  LEA.HI.X R3, R23, R82, R190, 0x1, P0 ;  /* 0x0000005217037211 */ /* 0x000fca00000f0cbe */
[----:B------:R0:W-:Y:S01]  /*ee70*/  ST.E.128 desc[UR54][R2.64], R48 ;  /* 0x0000003002007985 */ /* 0x0001e2000c101d36 */
[----:B------:R-:W-:Y:S05]  /*ee80*/  BRA `(.L_x_1510) ;  /* 0x0000000c00607947 */ /* 0x000fea0003800000 */
.L_x_1502:
        /* <DEDUP_REMOVED lines=11> */
[----:B------:R-:W-:Y:S01]  /*ef40*/  UISETP.NE.U32.AND UP1, UPT, UR6, URZ, UPT ;  /* 0x0000003f0600728c */ /* 0x000fe2000bf25070 */
[----:B------:R-:W-:Y:S02]  /*ef50*/  IMAD.U32 R0, RZ, RZ, UR4 ;  /* 0x00000004ff007e24 */ /* 0x000fe4000f8e00ff */
[----:B------:R-:W2:Y:S01]  /*ef60*/  @P2 LDG.E R6, desc[UR54][R2.64] ;  /* 0x0000003602062981 */ /* 0x000ea2000c1e1900 */
[----:B------:R-:W-:-:S06]  /*ef70*/  UISETP.NE.AND.EX UP1, UPT, UR7, URZ, UPT, UP1 ;  /* 0x0000003f0700728c */ /* 0x000fcc000bf25310 */
        /* <DEDUP_REMOVED lines=11> */
[----:B--2---:R-:W-:Y:S01]  /*f030*/  @P2 R2UR UR4, R6 ;  /* 0x00000000060422ca */ /* 0x004fe200000e0000 */
[----:B01----:R-:W-:-:S14]  /*f040*/  @P3 BRA `(.L_x_1511) ;  /* 0x0000000000103947 */ /* 0x003fdc0003800000 */
[----:B------:R-:W-:Y:S05]  /*f050*/  @!P2 BRA `(.L_x_1511) ;  /* 0x00000000000ca947 */ /* 0x000fea0003800000 */
[----:B------:R-:W2:Y:S04]  /*f060*/  LDG.E R5, desc[UR54][R2.64] ;  /* 0x0000003602057981 */ /* 0x000ea8000c1e1900 */
[----:B-----5:R-:W2:Y:S02]  /*f070*/  LDG.E R0, desc[UR54][R2.64+0x4] ;  /* 0x0000043602007981 */ /* 0x020ea4000c1e1900 */
[----:B--2---:R-:W-:-:S07]  /*f080*/  IMAD.IADD R0, R0, 0x1, -R5 ;  /* 0x0000000100007824 */ /* 0x004fce00078e0a05 */
.L_x_1511:
[----:B------:R-:W-:Y:S01]  /*f090*/  USHF.R.S32.HI UR6, URZ, 0x1f, UR38 ;  /* 0x0000001f3f067899 */ /* 0x000fe20008011426 */
[----:B------:R-:W-:Y:S01]  /*f0a0*/  BSSY B1, `(.L_x_1512) ;  /* 0x000002e000017945 */ /* 0x000fe20003800000 */
[----:B------:R-:W-:Y:S02]  /*f0b0*/  USHF.R.S32.HI UR9, URZ, 0x1f, UR4 ;  /* 0x0000001f3f097899 */ /* 0x000fe40008011404 */
[----:B------:R-:W-:Y:S02]  /*f0c0*/  USEL UR11, UR38, URZ, !UP0 ;  /* 0x0000003f260b7287 */ /* 0x000fe4000c000000 */
[----:B------:R-:W-:Y:S01]  /*f0d0*/  USEL UR12, UR6, URZ, !UP0 ;  /* 0x0000003f060c7287 */ /* 0x000fe2000c000000 */
[----:B------:R-:W-:Y:S11]  /*f0e0*/  @P1 BRA `(.L_x_1513) ;  /* 0x0000000000a41947 */ /* 0x000ff60003800000 */
[----:B------:R-:W0:Y:S01]  /*f0f0*/  S2R R3, SR_TID.X ;  /* 0x0000000000037919 */ /* 0x000e220000002100 */
[----:B------:R-:W1:Y:S01]  /*f100*/  LDC R7, c[0x0][0xbe8] ;  /* 0x0002fa00ff077b82 */ /* 0x000e620000000800 */
[----:B------:R-:W-:Y:S02]  /*f110*/  IMAD.U32 R4, RZ, RZ, UR39 ;  /* 0x00000027ff047e24 */ /* 0x000fe4000f8e00ff */
[----:B-1---5:R-:W-:-:S03]  /*f120*/  IMAD R2, R0, R7, RZ ;  /* 0x0000000700027224 */ /* 0x022fc600078e02ff */
[----:B0-----:R-:W-:-:S04]  /*f130*/  IADD3 R4, R4, -0x80, R3 ;  /* 0xffffff8004047810 */ /* 0x001fc80007ffe003 */
[----:B------:R-:W-:-:S13]  /*f140*/  ISETP.GE.AND P1, PT, R4, R2, PT ;  /* 0x000000020400720c */ /* 0x000fda0003f26270 */
[----:B------:R-:W-:Y:S05]  /*f150*/  @P1 BRA `(.L_x_1513) ;  /* 0x0000000000881947 */ /* 0x000fea0003800000 */
[----:B------:R-:W-:Y:S01]  /*f160*/  ISETP.NE.AND P1, PT, R7, 0x1, PT ;  /* 0x000000010700780c */ /* 0x000fe20003f25270 */
[----:B------:R-:W-:Y:S01]  /*f170*/  ULDC.64 UR14, c[0x0][0xb90] ;  /* 0x0002e400000e7ab9 */ /* 0x000fe20000000a00 */
[----:B------:R-:W-:Y:S01]  /*f180*/  UMOV UR6, UR4 ;  /* 0x0000000400067c82 */ /* 0x000fe20008000000 */
[----:B------:R-:W-:Y:S01]  /*f190*/  UIMAD UR8, UR10, UR14, URZ ;  /* 0x0000000e0a0872a4 */ /* 0x000fe2000f8e023f */
[----:B------:R-:W-:Y:S01]  /*f1a0*/  IMAD.MOV.U32 R2, RZ, RZ, R4 ;  /* 0x000000ffff027224 */ /* 0x000fe200078e0004 */
[----:B------:R-:W-:Y:S02]  /*f1b0*/  UMOV UR7, UR9 ;  /* 0x0000000900077c82 */ /* 0x000fe40008000000 */
[----:B------:R-:W-:Y:S02]  /*f1c0*/  UIMAD.WIDE.U32 UR6, UR37, UR14, UR6 ;  /* 0x0000000e250672a5 */ /* 0x000fe4000f8e0006 */
[----:B------:R-:W-:-:S03]  /*f1d0*/  UIMAD UR8, UR37, UR15, UR8 ;  /* 0x0000000f250872a4 */ /* 0x000fc6000f8e0208 */
[----:B------:R-:W-:Y:S01]  /*f1e0*/  ULDC.64 UR14, c[0x0][0xb98] ;  /* 0x0002e600000e7ab9 */ /* 0x000fe20000000a00 */
[----:B------:R-:W0:Y:S01]  /*f1f0*/  @P1 LDC R3, c[0x0][0xbec] ;  /* 0x0002fb00ff031b82 */ /* 0x000e220000000800 */
[----:B------:R-:W-:Y:S02]  /*f200*/  UIADD3 UR7, UR7, UR8, URZ ;  /* 0x0000000807077290 */ /* 0x000fe4000fffe03f */
[----:B------:R-:W-:Y:S02]  /*f210*/  UIMAD UR8, UR12, UR14, URZ ;  /* 0x0000000e0c0872a4 */ /* 0x000fe4000f8e023f */
[----:B------:R-:W-:Y:S02]  /*f220*/  UIMAD.WIDE.U32 UR6, UR11, UR14, UR6 ;  /* 0x0000000e0b0672a5 */ /* 0x000fe4000f8e0006 */
[----:B------:R-:W-:Y:S01]  /*f230*/  UIMAD UR8, UR11, UR15, UR8 ;  /* 0x0000000f0b0872a4 */ /* 0x000fe2000f8e0208 */
[----:B------:R-:W1:Y:S02]  /*f240*/  @P1 LDC R6, c[0x0][0xbf0] ;  /* 0x0002fc00ff061b82 */ /* 0x000e640000000800 */
[----:B------:R-:W-:Y:S01]  /*f250*/  ULDC.64 UR14, c[0x0][0xb88] ;  /* 0x0002e200000e7ab9 */ /* 0x000fe20000000a00 */
[----:B0-----:R-:W-:-:S05]  /*f260*/  @P1 IMAD.HI.U32 R3, R4, R3, RZ ;  /* 0x0000000304031227 */ /* 0x001fca00078e00ff */
[----:B-1----:R-:W-:Y:S01]  /*f270*/  @P1 SHF.R.U32.HI R2, RZ, R6, R3 ;  /* 0x00000006ff021219 */ /* 0x002fe20000011603 */
[----:B------:R-:W-:-:S03]  /*f280*/  IMAD.U32 R6, RZ, RZ, UR8 ;  /* 0x00000008ff067e24 */ /* 0x000fc6000f8e00ff */
[--C-:B------:R-:W-:Y:S01]  /*f290*/  SHF.R.S32.HI R3, RZ, 0x1f, R2.reuse ;  /* 0x0000001fff037819 */ /* 0x100fe20000011402 */
[----:B------:R-:W-:Y:S01]  /*f2a0*/  IMAD.MOV R5, RZ, RZ, -R2 ;  /* 0x000000ffff057224 */ /* 0x000fe200078e0a02 */
[----:B------:R-:W-:-:S03]  /*f2b0*/  IADD3 R2, P1, R2, UR6, RZ ;  /* 0x0000000602027c10 */ /* 0x000fc6000ff3e0ff */
[----:B------:R-:W-:Y:S01]  /*f2c0*/  IMAD R5, R7, R5, R4 ;  /* 0x0000000507057224 */ /* 0x000fe200078e0204 */
[----:B------:R-:W-:Y:S01]  /*f2d0*/  IADD3.X R3, R3, UR7, R6, P1, !PT ;  /* 0x0000000703037c10 */ /* 0x000fe20008ffe406 */
[----:B------:R-:W-:-:S03]  /*f2e0*/  ULDC.64 UR6, c[0x0][0xb50] ;  /* 0x0002d40000067ab9 */ /* 0x000fc60000000a00 */
[----:B------:R-:W-:Y:S01]  /*f2f0*/  SHF.R.S32.HI R4, RZ, 0x1f, R5 ;  /* 0x0000001fff047819 */ /* 0x000fe20000011405 */
[----:B------:R-:W-:-:S04]  /*f300*/  IMAD.WIDE.U32 R2, R5, UR14, R2 ;  /* 0x0000000e05027c25 */ /* 0x000fc8000f8e0002 */
[----:B------:R-:W-:-:S04]  /*f310*/  IMAD R4, R4, UR14, RZ ;  /* 0x0000000e04047c24 */ /* 0x000fc8000f8e02ff */
[----:B------:R-:W-:Y:S01]  /*f320*/  IMAD R7, R5, UR15, R4 ;  /* 0x0000000f05077c24 */ /* 0x000fe2000f8e0204 */
[----:B------:R-:W-:-:S03]  /*f330*/  LEA R4, P1, R2, UR6, 0x2 ;  /* 0x0000000602047c11 */ /* 0x000fc6000f8210ff */
[----:B------:R-:W-:-:S05]  /*f340*/  IMAD.IADD R3, R3, 0x1, R7 ;  /* 0x0000000103037824 */ /* 0x000fca00078e0207 */
[----:B------:R-:W-:Y:S01]  /*f350*/  LEA.HI.X R5, R2, UR7, R3, 0x2, P1 ;  /* 0x0000000702057c11 */ /* 0x000fe200088f1403 */
[----:B------:R-:W-:-:S05]  /*f360*/  IMAD.MOV.U32 R3, RZ, RZ, -0x800000 ;  /* 0xff800000ff037424 */ /* 0x000fca00078e00ff */
[----:B------:R0:W-:Y:S02]  /*f370*/  STG.E desc[UR54][R4.64], R3 ;  /* 0x0000000304007986 */ /* 0x0001e4000c101936 */
.L_x_1513:
[----:B------:R-:W-:Y:S05]  /*f380*/  BSYNC B1 ;  /* 0x0000000000017941 */ /* 0x000fea0003800000 */
.L_x_1512:
[----:B0-----:R-:W0:Y:S01]  /*f390*/  @P0 LDC R3, c[0x0][0xbf0] ;  /* 0x0002fc00ff030b82 */ /* 0x001e220000000800 */
[----:B------:R-:W-:Y:S01]  /*f3a0*/  ULDC.64 UR14, c[0x0][0xaa0] ;  /* 0x0002a800000e7ab9 */ /* 0x000fe20000000a00 */
[----:B------:R-:W-:Y:S01]  /*f3b0*/  IMAD R2, R184, 0x20, R185 ;  /* 0x00000020b8027824 */ /* 0x000fe200078e02b9 */
[----:B------:R-:W-:Y:S01]  /*f3c0*/  UIMAD UR8, UR9, UR14, URZ ;  /* 0x0000000e090872a4 */ /* 0x000fe2000f8e023f */
[----:B------:R-:W-:Y:S01]  /*f3d0*/  VIADD R8, R185, UR39 ;  /* 0x00000027b9087c36 */ /* 0x000fe20008000000 */
[----:B------:R-:W-:Y:S01]  /*f3e0*/  UIMAD.WIDE.U32 UR6, UR4, UR14, URZ ;  /* 0x0000000e040672a5 */ /* 0x000fe2000f8e003f */
[----:B------:R-:W-:Y:S01]  /*f3f0*/  VIADD R6, R2, UR39 ;  /* 0x0000002702067c36 */ /* 0x000fe20008000000 */
[----:B------:R-:W-:Y:S01]  /*f400*/  UIMAD UR8, UR4, UR15, UR8 ;  /* 0x0000000f040872a4 */ /* 0x000fe2000f8e0208 */
[----:B------:R-:W-:Y:S02]  /*f410*/  BSSY B1, `(.L_x_1514) ;  /* 0x000003d000017945 */ /* 0x000fe40003800000 */
        /* <DEDUP_REMOVED lines=10> */
[----:B0-----:R-:W-:Y:S01]  /*f4c0*/  @P0 SHF.R.U32.HI R5, RZ, R3, R2 ;  /* 0x00000003ff050219 */ /* 0x001fe20000011602 */
        /* <DEDUP_REMOVED lines=8> */
[----:B------:R-:W-:Y:S02]  /*f550*/  IMAD R7, R11, R7, R6 ;  /* 0x000000070b077224 */ /* 0x000fe400078e0206 */
[----:B------:R-:W-:Y:S01]  /*f560*/  IMAD.U32 R2, RZ, RZ, UR6 ;  /* 0x00000006ff027e24 */ /* 0x000fe2000f8e00ff */
[----:B------:R-:W-:Y:S01]  /*f570*/  ULDC.64 UR6, c[0x0][0xad8] ;  /* 0x0002b60000067ab9 */ /* 0x000fe20000000a00 */
[----:B------:R-:W-:Y:S02]  /*f580*/  IMAD.U32 R3, RZ, RZ, UR4 ;  /* 0x00000004ff037e24 */ /* 0x000fe4000f8e00ff */
[C---:B------:R-:W-:Y:S01]  /*f590*/  IMAD R9, R5.reuse, UR9, R4 ;  /* 0x0000000905097c24 */ /* 0x040fe2000f8e0204 */
[----:B------:R-:W-:Y:S01]  /*f5a0*/  SHF.R.S32.HI R4, RZ, 0x1f, R7 ;  /* 0x0000001fff047819 */ /* 0x000fe20000011407 */
[----:B------:R-:W-:-:S04]  /*f5b0*/  IMAD.WIDE.U32 R2, R5, UR8, R2 ;  /* 0x0000000805027c25 */ /* 0x000fc8000f8e0002 */
[----:B------:R-:W-:Y:S02]  /*f5c0*/  IMAD.IADD R3, R3, 0x1, R9 ;  /* 0x0000000103037824 */ /* 0x000fe400078e0209 */
[----:B------:R-:W-:Y:S02]  /*f5d0*/  IMAD R4, R4, UR6, RZ ;  /* 0x0000000604047c24 */ /* 0x000fe4000f8e02ff */
[----:B-----5:R-:W-:Y:S02]  /*f5e0*/  IMAD R11, R0, R11, RZ ;  /* 0x0000000b000b7224 */ /* 0x020fe400078e02ff */
        /* <DEDUP_REMOVED lines=31> */
.L_x_1515:
[----:B------:R-:W-:Y:S05]  /*f7e0*/  BSYNC B1 ;  /* 0x0000000000017941 */ /* 0x000fea0003800000 */
.L_x_1514:
        /* <DEDUP_REMOVED lines=21> */
.L_x_1517:
[----:B------:R-:W-:Y:S05]  /*f940*/  BSYNC B1 ;  /* 0x0000000000017941 */ /* 0x000fea0003800000 */
.L_x_1516:
        /* <DEDUP_REMOVED lines=21> */
.L_x_1519:
[----:B------:R-:W-:Y:S05]  /*faa0*/  BSYNC B1 ;  /* 0x0000000000017941 */ /* 0x000fea0003800000 */
.L_x_1518:
[----:B0-----:R-:W-:Y:S01]  /*fab0*/  VIADD R0, R8, 0x60 ;  /* 0x0000006008007836 */ /* 0x001fe20000000000 */
[----:B---3--:R0:W3:Y:S04]  /*fac0*/  SHFL.IDX PT, R6, R5, 0x3, 0x181f ;  /* 0x00781f0005067f89 */ /* 0x0080e800000e0000 */
        /* <DEDUP_REMOVED lines=20> */
.L_x_1510:
[----:B------:R-:W-:Y:S05]  /*fc10*/  BSYNC B0 ;  /* 0x0000000000007941 */ /* 0x000fea0003800000 */
.L_x_1501:
[----:B------:R-:W-:Y:S02]  /*fc20*/  ULDC UR4, c[0x0][0xc3c] ;  /* 0x00030f0000047ab9 */ /* 0x000fe40000000800 */
[----:B------:R-:W-:-:S06]  /*fc30*/  UISETP.GE.AND UP0, UPT, UR47, UR4, UPT ;  /* 0x000000042f00728c */ /* 0x000fcc000bf06270 */
[----:B------:R-:W-:-:S13]  /*fc40*/  PLOP3.LUT P0, PT, PT, PT, UP0, 0x80, 0x0 ;  /* 0x000000000000781c */ /* 0x000fda0003f0f008 */
[----:B------:R-:W-:Y:S05]  /*fc50*/  @!P0 BRA `(.L_x_1520) ;  /* 0xffffff1000508947 */ /* 0x000fea000383ffff */
[----:B------:R-:W-:Y:S05]  /*fc60*/  EXIT ;  /* 0x000000000000794d */ /* 0x000fea0003800000 */
.L_x_1411:
        /* <DEDUP_REMOVED lines=25> */
[----:B------:R-:W-:Y:S01]  /*fe00*/  IMAD.MOV.U32 R16, RZ, RZ, RZ ;  /* 0x000000ffff107224 */ /* 0x000fe200078e00ff */
        /* <DEDUP_REMOVED lines=21> */
[----:B-1----:R-:W-:Y:S02]  /*ff60*/  IMAD R6, R4, R9, RZ ;  /* 0x0000000904067224 */ /* 0x002fe400078e02ff */
[----:B------:R-:W-:Y:S02]  /*ff70*/  IMAD.MOV.U32 R4, RZ, RZ, RZ ;  /* 0x000000ffff047224 */ /* 0x000fe400078e00ff */
[----:B------:R-:W-:Y:S01]  /*ff80*/  IMAD.MOV.U32 R3, RZ, RZ, R6 ;  /* 0x000000ffff037224 */ /* 0x000fe200078e0006 */
[----:B0-----:R-:W-:-:S13]  /*ff90*/  ISETP.GT.AND P6, PT, R6, R7, PT ;  /* 0x000000070600720c */ /* 0x001fda0003fc4270 */
[----:B------:R-:W-:Y:S05]  /*ffa0*/  @P6 BRA `(.L_x_1522) ;  /* 0x0000000000906947 */ /* 0x000fea0003800000 */
[----:B------:R-:W-:Y:S01]  /*ffb0*/  IMAD.MOV.U32 R6, RZ, RZ, R3 ;  /* 0x000000ffff067224 */ /* 0x000fe200078e0003 */
[----:B------:R-:W-:Y:S01]  /*ffc0*/  ULDC UR4, c[0x0][0xc3c] ;  /* 0x00030f0000047ab9 */ /* 0x000fe20000000800 */
[----:B------:R-:W-:-:S07]  /*ffd0*/  IMAD.MOV.U32 R4, RZ, RZ, RZ ;  /* 0x000000ffff047224 */ /* 0x000fce00078e00ff */
.L_x_1526:
[----:B------:R-:W-:-:S05]  /*ffe0*/  VIADD R4, R4, 0x1f ;  /* 0x0000001f04047836 */ /* 0x000fca0000000000 */
[----:B------:R-:W-:-:S13]  /*fff0*/  ISETP.GE.AND P6, PT, R4, UR4, PT ;  /* 0x0000000404007c0c */ /* 0x000fda000bfc6270 */
[----:B------:R-:W-:Y:S05]  /*10000*/  @P6 BRA `(.L_x_1523) ;  /* 0x0000000400d86947 */ /* 0x000fea0003800000 */
[----:B------:R-:W-:Y:S01]  /*10010*/  IMAD.IADD R9, R5, 0x1, R4 ;  /* 0x0000000105097824 */ /* 0x000fe200078e0204 */
[----:B------:R-:W-:Y:S01]  /*10020*/  BSSY B0, `(.L_x_1524) ;  /* 0x0000007000007945 */ /* 0x000fe20003800000 */
[----:B------:R-:W-:-:S03]  /*10030*/  IMAD.MOV.U32 R0, RZ, RZ, RZ ;  /* 0x000000ffff007224 */ /* 0x000fc600078e00ff */
[----:B------:R-:W-:-:S13]  /*10040*/  ISETP.GE.OR P6, PT, R9, UR4, !P0 ;  /* 0x0000000409007c0c */ /* 0x000fda000c7c6670 */
[----:B------:R-:W-:Y:S05]  /*10050*/  @P6 BRA `(.L_x_1525) ;  /* 0x00000000000c6947 */ /* 0x000fea0003800000 */
[----:B------:R-:W0:Y:S02]  /*10060*/  LDC.64 R2, c[0x0][0xc80] ;  /* 0x00032000ff027b82 */ /* 0x000e240000000a00 */
[----:B0-----:R-:W-:-:S05]  /*10070*/  IMAD.WIDE R2, R9, 0x4, R2 ;  /* 0x0000000409027825 */ /* 0x001fca00078e0202 */
[----:B------:R0:W5:Y:S02]  /*10080*/  LDG.E R0, desc[UR54][R2.64] ;  /* 0x0000003602007981 */ /* 0x000164000c1e1900 */
.L_x_1525:
[----:B------:R-:W-:Y:S05]  /*10090*/  BSYNC B0 ;  /* 0x0000000000007941 */ /* 0x000fea0003800000 */
.L_x_1524:
        /* <DEDUP_REMOVED lines=21> */
.L_x_1522:
[----:B------:R-:W-:-:S04]  /*101f0*/  IMAD.IADD R14, R6, 0x1, -R3 ;  /* 0x00000001060e7824 */ /* 0x000fc800078e0a03 */
[----:B------:R-:W-:-:S05]  /*10200*/  IMAD R2, R8, R9, R14 ;  /* 0x0000000908027224 */ /* 0x000fca00078e020e */
[----:B------:R-:W-:Y:S02]  /*10210*/  ISETP.GT.AND P0, PT, R2, R7, PT ;  /* 0x000000070200720c */ /* 0x000fe40003f04270 */
[----:B------:R-:W0:Y:S11]  /*10220*/  LDC.64 R2, c[0x0][0xc90] ;  /* 0x00032400ff027b82 */ /* 0x000e360000000a00 */
[----:B------:R-:W-:-:S04]  /*10230*/  VOTE.ANY R10, PT, !P0 ;  /* 0x00000000000a7806 */ /* 0x000fc800040e0100 */
[----:B------:R-:W1:Y:S02]  /*10240*/  POPC R15, R10 ;  /* 0x0000000a000f7309 */ /* 0x000e640000000000 */
[----:B-1----:R-:W-:-:S04]  /*10250*/  IMAD.IADD R19, R15, 0x1, R4 ;  /* 0x000000010f137824 */ /* 0x002fc800078e0204 */
[----:B0-----:R-:W-:-:S05]  /*10260*/  IMAD.WIDE R2, R19, 0x4, R2 ;  /* 0x0000000413027825 */ /* 0x001fca00078e0202 */
[----:B------:R-:W2:Y:S01]  /*10270*/  LDG.E R6, desc[UR54][R2.64] ;  /* 0x0000003602067981 */ /* 0x000ea2000c1e1900 */
[----:B------:R-:W-:-:S03]  /*10280*/  ISETP.NE.AND P0, PT, R10, RZ, PT ;  /* 0x000000ff0a00720c */ /* 0x000fc60003f05270 */
[----:B------:R-:W0:Y:S02]  /*10290*/  SHFL.IDX PT, R0, R0, R15, 0x1f ;  /* 0x00001f0f00007589 */ /* 0x000e2400000e0000 */
[----:B0-----:R-:W-:-:S13]  /*102a0*/  R2UR UR7, R0 ;  /* 0x00000000000772ca */ /* 0x001fda00000e0000 */
[----:B--2---:R-:W-:-:S05]  /*102b0*/  IMAD R4, R6, UR7, RZ ;  /* 0x0000000706047c24 */ /* 0x004fca000f8e02ff */
[----:B------:R-:W-:-:S04]  /*102c0*/  IABS R13, R4 ;  /* 0x00000004000d7213 */ /* 0x000fc80000000000 */
[----:B------:R-:W0:Y:S08]  /*102d0*/  I2F.RP R11, R13 ;  /* 0x0000000d000b7306 */ /* 0x000e300000209400 */
[----:B0-----:R-:W0:Y:S02]  /*102e0*/  MUFU.RCP R11, R11 ;  /* 0x0000000b000b7308 */ /* 0x001e240000001000 */
[----:B0-----:R-:W-:-:S06]  /*102f0*/  VIADD R12, R11, 0xffffffe ;  /* 0x0ffffffe0b0c7836 */ /* 0x001fcc0000000000 */
[----:B------:R0:W1:Y:S01]  /*10300*/  F2I.FTZ.U32.TRUNC.NTZ R3, R12 ;  /* 0x0000000c00037305 */ /* 0x000062000021f000 */
[----:B------:R-:W-:Y:S05]  /*10310*/  @!P0 BRA `(.L_x_1527) ;  /* 0x0000000000088947 */ /* 0x000fea0003800000 */
[----:B------:R-:W-:-:S05]  /*10320*/  VIADD R11, R15, 0xffffffff ;  /* 0xffffffff0f0b7836 */ /* 0x000fca0000000000 */
[----:B------:R2:W3:Y:S02]  /*10330*/  SHFL.IDX PT, R16, R8, R11, 0x1f ;  /* 0x00001f0b08107589 */ /* 0x0004e400000e0000 */
.L_x_1527:
[----:B---3--:R-:W-:Y:S01]  /*10340*/  IMAD R16, R16, R9, R14 ;  /* 0x0000000910107224 */ /* 0x008fe200078e020e */
[----:B------:R-:W-:Y:S01]  /*10350*/  IABS R2, R4 ;  /* 0x0000000400027213 */ /* 0x000fe20000000000 */
[----:B-1----:R-:W-:Y:S02]  /*10360*/  IMAD.MOV R0, RZ, RZ, -R3 ;  /* 0x000000ffff007224 */ /* 0x002fe400078e0a03 */
[----:B--2---:R-:W-:Y:S02]  /*10370*/  IMAD.IADD R11, R7, 0x1, -R16 ;  /* 0x00000001070b7824 */ /* 0x004fe400078e0a10 */
        /* <DEDUP_REMOVED lines=19> */
[----:B------:R-:W-:Y:S02]  /*104b0*/  IMAD R18, R6, R2, RZ ;  /* 0x0000000206127224 */ /* 0x000fe400078e02ff */
[----:B------:R-:W-:Y:S02]  /*104c0*/  IMAD.MOV R7, RZ, RZ, -R2 ;  /* 0x000000ffff077224 */ /* 0x000fe400078e0a02 */
[----:B------:R-:W-:Y:S02]  /*104d0*/  IMAD.MOV R0, RZ, RZ, -R18 ;  /* 0x000000ffff007224 */ /* 0x000fe400078e0a12 */
[----:B------:R-:W-:-:S03]  /*104e0*/  IMAD R7, R4, R7, R11 ;  /* 0x0000000704077224 */ /* 0x000fc600078e020b */
[----:B------:R-:W-:Y:S01]  /*104f0*/  VIADDMNMX R0, R0, R9, R6, PT ;  /* 0x0000000900007246 */ /* 0x000fe20003800106 */
[----:B------:R-:W-:Y:S01]  /*10500*/  IMAD.IADD R18, R7, 0x1, R18 ;  /* 0x0000000107127824 */ /* 0x000fe200078e0212 */
[----:B------:R-:W-:Y:S02]  /*10510*/  IABS R2, R7 ;  /* 0x0000000700027213 */ /* 0x000fe40000000000 */
[----:B------:R-:W-:Y:S02]  /*10520*/  R2UR UR9, R0 ;  /* 0x00000000000972ca */ /* 0x000fe400000e0000 */
[----:B------:R-:W-:-:S11]  /*10530*/  R2UR UR8, R2 ;  /* 0x00000000020872ca */ /* 0x000fd600000e0000 */
[----:B------:R-:W-:-:S04]  /*10540*/  IABS R9, UR9 ;  /* 0x0000000900097c13 */ /* 0x000fc80008000000 */
[----:B------:R-:W1:Y:S01]  /*10550*/  I2F.RP R0, R9 ;  /* 0x0000000900007306 */ /* 0x000e620000209400 */
[----:B------:R-:W-:-:S07]  /*10560*/  R2UR UR6, R9 ;  /* 0x00000000090672ca */ /* 0x000fce00000e0000 */
[----:B-1----:R-:W1:Y:S02]  /*10570*/  MUFU.RCP R0, R0 ;  /* 0x0000000000007308 */ /* 0x002e640000001000 */
[----:B-1----:R-:W-:Y:S01]  /*10580*/  VIADD R3, R0, 0xffffffe ;  /* 0x0ffffffe00037836 */ /* 0x002fe20000000000 */
[----:B------:R-:W-:-:S05]  /*10590*/  IABS R0, UR9 ;  /* 0x0000000900007c13 */ /* 0x000fca0008000000 */
[----:B------:R-:W1:Y:S01]  /*105a0*/  F2I.FTZ.U32.TRUNC.NTZ R3, R3 ;  /* 0x0000000300037305 */ /* 0x000e62000021f000 */
[----:B------:R-:W-:Y:S01]  /*105b0*/  IMAD.MOV R0, RZ, RZ, -R0 ;  /* 0x000000ffff007224 */ /* 0x000fe200078e0a00 */
[----:B-1----:R-:W-:-:S13]  /*105c0*/  R2UR UR5, R3 ;  /* 0x00000000030572ca */ /* 0x002fda00000e0000 */
[----:B------:R-:W-:-:S04]  /*105d0*/  UIADD3 UR4, URZ, -UR5, URZ ;  /* 0x800000053f047290 */ /* 0x000fc8000fffe03f */
[----:B------:R-:W-:-:S03]  /*105e0*/  UIMAD UR6, UR4, UR6, URZ ;  /* 0x00000006040672a4 */ /* 0x000fc6000f8e023f */
[----:B------:R-:W-:Y:S02]  /*105f0*/  UMOV UR4, URZ ;  /* 0x0000003f00047c82 */ /* 0x000fe40008000000 */
[----:B------:R-:W-:-:S04]  /*10600*/  UIMAD.WIDE.U32 UR4, UR5, UR6, UR4 ;  /* 0x00000006050472a5 */ /* 0x000fc8000f8e0004 */
[----:B------:R-:W-:-:S06]  /*10610*/  UIMAD.WIDE.U32 UR4, UR5, UR8, URZ ;  /* 0x00000008050472a5 */ /* 0x000fcc000f8e003f */
[----:B------:R-:W-:Y:S01]  /*10620*/  IMAD.U32 R3, RZ, RZ, UR5 ;  /* 0x00000005ff037e24 */ /* 0x000fe2000f8e00ff */
[----:B------:R-:W-:-:S03]  /*10630*/  R2UR UR4, R7 ;  /* 0x00000000070472ca */ /* 0x000fc600000e0000 */
[----:B------:R-:W-:Y:S02]  /*10640*/  IMAD R0, R0, R3, UR8 ;  /* 0x0000000800007e24 */ /* 0x000fe4000f8e0203 */
[----:B------:R-:W-:-:S03]  /*10650*/  IMAD R3, RZ, RZ, -UR9 ;  /* 0x80000009ff037e24 */ /* 0x000fc6000f8e02ff */
[----:B------:R-:W-:-:S05]  /*10660*/  ISETP.GT.U32.AND P0, PT, R9, R0, PT ;  /* 0x000000000900720c */ /* 0x000fca0003f04070 */
[----:B------:R-:W-:-:S08]  /*10670*/  ULOP3.LUT UR4, UR4, UR9, URZ, 0x3c, !UPT ;  /* 0x0000000904047292 */ /* 0x000fd0000f8e3c3f */
[----:B------:R-:W-:Y:S01]  /*10680*/  VOTEU.ANY UP1, P0 ;  /* 0x00000000003f7886 */ /* 0x000fe20000020100 */
[----:B------:R-:W-:-:S04]  /*10690*/  PLOP3.LUT P0, PT, PT, PT, UP1, 0x80, 0x0 ;  /* 0x000000000000781c */ /* 0x000fc80003f0f018 */
[----:B------:R-:W-:Y:S02]  /*106a0*/  @!UP1 UIADD3 UR5, UR5, 0x1, URZ ;  /* 0x0000000105059890 */ /* 0x000fe4000fffe03f */
[----:B------:R-:W-:-:S07]  /*106b0*/  UISETP.GE.AND UP1, UPT, UR4, URZ, UPT ;  /* 0x0000003f0400728c */ /* 0x000fce000bf26270 */
[----:B------:R-:W-:-:S05]  /*106c0*/  @!P0 IMAD.IADD R0, R0, 0x1, -R9 ;  /* 0x0000000100008824 */ /* 0x000fca00078e0a09 */
[----:B------:R-:W-:-:S13]  /*106d0*/  ISETP.GE.U32.AND P0, PT, R0, R9, PT ;  /* 0x000000090000720c */ /* 0x000fda0003f06070 */
[----:B------:R-:W-:-:S05]  /*106e0*/  VOTEU.ANY UP0, P0 ;  /* 0x00000000003f7886 */ /* 0x000fca0000000100 */
[----:B------:R-:W-:Y:S02]  /*106f0*/  @UP0 UIADD3 UR5, UR5, 0x1, URZ ;  /* 0x0000000105050890 */ /* 0x000fe4000fffe03f */
[----:B------:R-:W-:Y:S02]  /*10700*/  UISETP.NE.AND UP0, UPT, UR9, URZ, UPT ;  /* 0x0000003f0900728c */ /* 0x000fe4000bf05270 */
[----:B------:R-:W-:-:S09]  /*10710*/  @!UP1 UIADD3 UR5, -UR5, URZ, URZ ;  /* 0x0000003f05059290 */ /* 0x000fd2000fffe13f */
[----:B------:R-:W-:-:S04]  /*10720*/  @!UP0 ULOP3.LUT UR5, URZ, UR9, URZ, 0x33, !UPT ;  /* 0x000000093f058292 */ /* 0x000fc8000f8e333f */
[----:B------:R-:W-:Y:S02]  /*10730*/  ULOP3.LUT UR4, URZ, UR5, URZ, 0x33, !UPT ;  /* 0x000000053f047292 */ /* 0x000fe4000f8e333f */
[----:B------:R-:W-:Y:S02]  /*10740*/  IMAD R18, R3, UR5, R18 ;  /* 0x0000000503127c24 */ /* 0x000fe4000f8e0212 */
[----:B------:R-:W-:Y:S01]  /*10750*/  UIADD3 UR4, UR7, UR4, URZ ;  /* 0x0000000407047290 */ /* 0x000fe2000fffe03f */
[----:B------:R-:W-:Y:S11]  /*10760*/  BRA `(.L_x_1528) ;  /* 0x0000000000107947 */ /* 0x000ff60003800000 */
.L_x_1523:
[----:B------:R-:W1:Y:S01]  /*10770*/  LDC R19, c[0x0][0xc3c] ;  /* 0x00030f00ff137b82 */ /* 0x000e620000000800 */
[----:B------:R-:W-:Y:S01]  /*10780*/  IMAD.MOV.U32 R16, RZ, RZ, R7 ;  /* 0x000000ffff107224 */ /* 0x000fe200078e0007 */
[----:B------:R-:W-:Y:S01]  /*10790*/  UMOV UR4, URZ ;  /* 0x0000003f00047c82 */ /* 0x000fe20008000000 */
[----:B------:R-:W-:-:S07]  /*107a0*/  IMAD.MOV.U32 R18, RZ, RZ, RZ ;  /* 0x000000ffff127224 */ /* 0x000fce00078e00ff */
.L_x_1528:
[----:B------:R-:W-:Y:S01]  /*107b0*/  ISETP.NE.AND P0, PT, R5, RZ, PT ;  /* 0x000000ff0500720c */ /* 0x000fe20003f05270 */
[----:B------:R-:W-:-:S12]  /*107c0*/  IMAD.U32 R17, RZ, RZ, UR4 ;  /* 0x00000004ff117e24 */ /* 0x000fd8000f8e00ff */
[----:B------:R-:W2:Y:S01]  /*107d0*/  @!P0 S2R R3, SR_CgaCtaId ;  /* 0x0000000000038919 */ /* 0x000ea20000008800 */
[----:B------:R-:W-:-:S04]  /*107e0*/  @!P0 MOV R0, 0x400 ;  /* 0x0000040000008802 */ /* 0x000fc80000000f00 */
[----:B--2---:R-:W-:-:S05]  /*107f0*/  @!P0 LEA R0, R3, R0, 0x18 ;  /* 0x0000000003008211 */ /* 0x004fca00078ec0ff */
[----:B-1----:R1:W-:Y:S01]  /*10800*/  @!P0 STS.128 [R0+0x284d0], R16 ;  /* 0x0284d01000008388 */ /* 0x0023e20000000c00 */
[----:B------:R-:W-:Y:S06]  /*10810*/  BAR.ARV 0x5, 0x180 ;  /* 0x0146000000007b1d */ /* 0x000fec0000002000 */
.L_x_1521:
[----:B------:R2:W-:Y:S01]  /*10820*/  STL [R1+0x4], RZ ;  /* 0x000004ff01007387 */ /* 0x0005e20000100800 */
[----:B------:R-:W-:Y:S01]  /*10830*/  ULDC UR5, c[0x0][0xc3c] ;  /* 0x00030f0000057ab9 */ /* 0x000fe20000000800 */
[----:B------:R-:W-:Y:S01]  /*10840*/  IMAD.MOV.U32 R24, RZ, RZ, 0x1 ;  /* 0x00000001ff187424 */ /* 0x000fe200078e00ff */
[----:B------:R-:W-:Y:S01]  /*10850*/  ISETP.GE.AND P0, PT, R19, UR5, PT ;  /* 0x0000000513007c0c */ /* 0x000fe2000bf06270 */
[----:B------:R-:W-:-:S12]  /*10860*/  IMAD.MOV.U32 R23, RZ, RZ, RZ ;  /* 0x000000ffff177224 */ /* 0x000fd800078e00ff */
[----:B--2---:R-:W-:Y:S05]  /*10870*/  @P0 BRA `(.L_x_1529) ;  /* 0x00000050004c0947 */ /* 0x004fea0003800000 */
[----:B------:R-:W2:Y:S01]  /*10880*/  S2R R10, SR_TID.X ;  /* 0x00000000000a7919 */ /* 0x000ea20000002100 */
[----:B------:R-:W3:Y:S01]  /*10890*/  S2UR UR5, SR_CgaCtaId ;  /* 0x00000000000579c3 */ /* 0x000ee20000008800 */
[----:B------:R-:W-:Y:S01]  /*108a0*/  MOV R22, 0x400 ;  /* 0x0000040000167802 */ /* 0x000fe20000000f00 */
[----:B------:R-:W-:Y:S01]  /*108b0*/  IMAD.MOV.U32 R36, RZ, RZ, 0x40 ;  /* 0x00000040ff247424 */ /* 0x000fe200078e00ff */
[----:B------:R4:W-:Y:S01]  /*108c0*/  STL [R1+0x4], RZ ;  /* 0x000004ff01007387 */ /* 0x0009e20000100800 */
[----:B------:R-:W-:Y:S01]  /*108d0*/  IMAD.MOV.U32 R34, RZ, RZ, 0x20 ;  /* 0x00000020ff227424 */ /* 0x000fe200078e00ff */
[----:B------:R-:W-:Y:S01]  /*108e0*/  ULOP3.LUT UR43, UR36, 0x2, URZ, 0xfc, !UPT ;  /* 0x00000002242b7892 */ /* 0x000fe2000f8efc3f */
[----:B------:R-:W-:Y:S01]  /*108f0*/  IMAD.MOV.U32 R24, RZ, RZ, 0x1 ;  /* 0x00000001ff187424 */ /* 0x000fe200078e00ff */
[----:B------:R-:W-:Y:S01]  /*10900*/  ULOP3.LUT UR44, UR36, 0x1, URZ, 0xfc, !UPT ;  /* 0x00000001242c7892 */ /* 0x000fe2000f8efc3f */
[----:B------:R-:W-:Y:S01]  /*10910*/  IMAD.MOV.U32 R23, RZ, RZ, RZ ;  /* 0x000000ffff177224 */ /* 0x000fe200078e00ff */
[----:B------:R-:W-:Y:S01]  /*10920*/  ULDC UR45, c[0x0][0xc] ;  /* 0x00000300002d7ab9 */ /* 0x000fe20000000800 */
[----:B---3--:R-:W-:-:S05]  /*10930*/  IMAD.U32 R31, RZ, RZ, UR5 ;  /* 0x00000005ff1f7e24 */ /* 0x008fca000f8e00ff */
[----:B------:R-:W-:Y:S01]  /*10940*/  LEA R22, R31, R22, 0x18 ;  /* 0x000000161f167211 */ /* 0x000fe200078ec0ff */
[C---:B--2---:R-:W-:Y:S01]  /*10950*/  IMAD.SHL.U32 R4, R10.reuse, 0x40, RZ ;  /* 0x000000400a047824 */ /* 0x044fe200078e00ff */
[C---:B------:R-:W-:Y:S01]  /*10960*/  LOP3.LUT R9, R10.reuse, 0x7f, RZ, 0xc0, !PT ;  /* 0x0000007f0a097812 */ /* 0x040fe200078ec0ff */
[C---:B------:R-:W-:Y:S01]  /*10970*/  IMAD.SHL.U32 R35, R10.reuse, 0x80, RZ ;  /* 0x000000800a237824 */ /* 0x040fe200078e00ff */
[C---:B------:R-:W-:Y:S01]  /*10980*/  LOP3.LUT P0, RZ, R10.reuse, 0x4, RZ, 0xc0, !PT ;  /* 0x000000040aff7812 */ /* 0x040fe2000780c0ff */
[----:B------:R-:W-:Y:S01]  /*10990*/  IMAD.SHL.U32 R6, R10, 0x8, RZ ;  /* 0x000000080a067824 */ /* 0x000fe200078e00ff */
[----:B-1----:R-:W-:Y:S01]  /*109a0*/  LOP3.LUT R0, R4, 0x180, RZ, 0xc0, !PT ;  /* 0x0000018004007812 */ /* 0x002fe200078ec0ff */
[----:B------:R-:W-:Y:S01]  /*109b0*/  IMAD.SHL.U32 R8, R10, 0x2, RZ ;  /* 0x000000020a087824 */ /* 0x000fe200078e00ff */
[----:B------:R-:W-:Y:S02]  /*109c0*/  SHF.R.U32.HI R2, RZ, 0x5, R9 ;  /* 0x00000005ff027819 */ /* 0x000fe40000011609 */
[----:B------:R-:W-:-:S02]  /*109d0*/  LOP3.LUT R3, R35, 0x380, RZ, 0xc0, !PT ;  /* 0x0000038023037812 */ /* 0x000fc400078ec0ff */
[----:B------:R-:W-:Y:S01]  /*109e0*/  LOP3.LUT R5, R0, 0x10, R10, 0xf8, !PT ;  /* 0x0000001000057812 */ /* 0x000fe200078ef80a */
[----:B------:R-:W-:Y:S01]  /*109f0*/  IMAD.SHL.U32 R0, R10, 0x10, RZ ;  /* 0x000000100a007824 */ /* 0x000fe200078e00ff */
[----:B------:R-:W-:Y:S01]  /*10a00*/  LOP3.LUT R7, R4, 0x40, RZ, 0xc0, !PT ;  /* 0x0000004004077812 */ /* 0x000fe200078ec0ff */
[----:B------:R-:W-:Y:S01]  /*10a10*/  IMAD R3, R2, 0x10, R3 ;  /* 0x0000001002037824 */ /* 0x000fe200078e0203 */
[----:B------:R-:W-:Y:S02]  /*10a20*/  LOP3.LUT R6, R5, 0x30, R6, 0x78, !PT ;  /* 0x0000003005067812 */ /* 0x000fe400078e7806 */
[----:B------:R-:W-:Y:S01]  /*10a30*/  LOP3.LUT R5, R0, 0x3f0, RZ, 0xc0, !PT ;  /* 0x000003f000057812 */ /* 0x000fe200078ec0ff */
[----:B------:R-:W-:Y:S01]  /*10a40*/  IMAD R7, R2, 0x400, R7 ;  /* 0x0000040002077824 */ /* 0x000fe200078e0207 */
[----:B------:R-:W-:Y:S02]  /*10a50*/  LOP3.LUT R2, R3, 0x70, R0, 0x78, !PT ;  /* 0x0000007003027812 */ /* 0x000fe400078e7800 */
[----:B------:R-:W-:-:S02]  /*10a60*/  LOP3.LUT R5, R5, 0x70, R8, 0x78, !PT ;  /* 0x0000007005057812 */ /* 0x000fc400078e7808 */
[----:B------:R-:W-:Y:S02]  /*10a70*/  LOP3.LUT R35, R2, 0xc00, R35, 0xf8, !PT ;  /* 0x00000c0002237812 */ /* 0x000fe400078ef823 */
[----:B------:R-:W-:Y:S02]  /*10a80*/  SHF.R.U32.HI R2, RZ, 0x3, R9 ;  /* 0x00000003ff027819 */ /* 0x000fe40000011609 */
[----:B------:R-:W-:Y:S02]  /*10a90*/  LOP3.LUT R32, R5, 0x400, R0, 0xf8, !PT ;  /* 0x0000040005207812 */ /* 0x000fe400078ef800 */
[----:B------:R-:W-:Y:S02]  /*10aa0*/  LOP3.LUT R33, R4, 0x200, RZ, 0xc0, !PT ;  /* 0x0000020004217812 */ /* 0x000fe400078ec0ff */
[----:B------:R-:W-:Y:S01]  /*10ab0*/  LOP3.LUT R28, R0, 0x70, RZ, 0xc0, !PT ;  /* 0x00000070001c7812 */ /* 0x000fe200078ec0ff */
[----:B------:R-:W-:Y:S01]  /*10ac0*/  IMAD.IADD R37, R22, 0x1, R32 ;  /* 0x0000000116257824 */ /* 0x000fe200078e0220 */
[----:B------:R-:W-:-:S02]  /*10ad0*/  LOP3.LUT R2, R2, 0x70, R0, 0xf8, !PT ;  /* 0x0000007002027812 */ /* 0x000fc400078ef800 */
[----:B------:R-:W-:Y:S02]  /*10ae0*/  IADD3 R33, R6, R7, R33 ;  /* 0x0000000706217210 */ /* 0x000fe40007ffe021 */
[----:B------:R-:W-:Y:S02]  /*10af0*/  SEL R36, R36, 0xffffffc0, !P0 ;  /* 0xffffffc024247807 */ /* 0x000fe40004000000 */
[----:B------:R-:W-:Y:S02]  /*10b00*/  SEL R34, R34, 0xffffffe0, !P0 ;  /* 0xffffffe022227807 */ /* 0x000fe40004000000 */
[----:B----4-:R-:W-:-:S07]  /*10b10*/  LOP3.LUT R0, R28, 0x80, RZ, 0xfc, !PT ;  /* 0x000000801c007812 */ /* 0x010fce00078efcff */
.L_x_1610:
[----:B-1----:R-:W1:Y:S08]  /*10b20*/  LDC.64 R4, c[0x0][0xa18] ;  /* 0x00028600ff047b82 */ /* 0x002e700000000a00 */
[----:B--2---:R-:W2:Y:S08]  /*10b30*/  LDC.64 R2, c[0x0][0xa28] ;  /* 0x00028a00ff027b82 */ /* 0x004eb00000000a00 */
[----:B------:R-:W3:Y:S01]  /*10b40*/  LDC.64 R8, c[0x0][0xa00] ;  /* 0x00028000ff087b82 */ /* 0x000ee20000000a00 */
[----:B-1----:R-:W-:-:S04]  /*10b50*/  ISETP.NE.U32.AND P1, PT, R4, RZ, PT ;  /* 0x000000ff0400720c */ /* 0x002fc80003f25070 */
[----:B------:R-:W-:Y:S02]  /*10b60*/  ISETP.NE.AND.EX P2, PT, R5, RZ, PT, P1 ;  /* 0x000000ff0500720c */ /* 0x000fe40003f45310 */
[----:B--2---:R-:W-:-:S04]  /*10b70*/  ISETP.NE.U32.AND P0, PT, R2, RZ, PT ;  /* 0x000000ff0200720c */ /* 0x004fc80003f05070 */
[----:B------:R-:W-:Y:S02]  /*10b80*/  ISETP.NE.AND.EX P0, PT, R3, RZ, PT, P0 ;  /* 0x000000ff0300720c */ /* 0x000fe40003f05300 */
[----:B------:R-:W1:Y:S08]  /*10b90*/  LDC.64 R2, c[0x0][0xa00] ;  /* 0x00028000ff027b82 */ /* 0x000e700000000a00 */
[----:B------:R-:W2:Y:S08]  /*10ba0*/  @P2 LDC.64 R6, c[0x0][0xa18] ;  /* 0x00028600ff062b82 */ /* 0x000eb00000000a00 */
[----:B------:R-:W4:Y:S01]  /*10bb0*/  @P0 LDC.64 R4, c[0x0][0xa28] ;  /* 0x00028a00ff040b82 */ /* 0x000f220000000a00 */
[----:B-1----:R-:W-:-:S04]  /*10bc0*/  ISETP.NE.U32.AND P1, PT, R2, RZ, PT ;  /* 0x000000ff0200720c */ /* 0x002fc80003f25070 */
[----:B------:R-:W-:Y:S01]  /*10bd0*/  ISETP.NE.AND.EX P3, PT, R3, RZ, PT, P1 ;  /* 0x000000ff0300720c */ /* 0x000fe20003f65310 */
[----:B--2---:R-:W-:-:S04]  /*10be0*/  @P2 IMAD.WIDE R2, R19, 0x4, R6 ;  /* 0x0000000413022825 */ /* 0x004fc800078e0206 */
[----:B------:R-:W-:Y:S01]  /*10bf0*/  IMAD.MOV.U32 R17, RZ, RZ, RZ ;  /* 0x000000ffff117224 */ /* 0x000fe200078e00ff */
[----:B------:R3:W2:Y:S01]  /*10c00*/  @P2 LDG.E R0, desc[UR54][R2.64] ;  /* 0x0000003602002981 */ /* 0x0006a2000c1e1900 */
[----:B----4-:R-:W-:-:S06]  /*10c10*/  @P0 IMAD.WIDE R4, R19, 0x4, R4 ;  /* 0x0000000413040825 */ /* 0x010fcc00078e0204 */
[----:B------:R1:W5:Y:S01]  /*10c20*/  @P0 LDG.E R4, desc[UR54][R4.64] ;  /* 0x0000003604040981 */ /* 0x000362000c1e1900 */
[----:B---3--:R-:W-:Y:S01]  /*10c30*/  IMAD.WIDE R2, R19, 0x4, R8 ;  /* 0x0000000413027825 */ /* 0x008fe200078e0208 */
[----:B------:R-:W-:-:S04]  /*10c40*/  LOP3.LUT R29, R29, 0xffffffdf, RZ, 0xc0, !PT ;  /* 0xffffffdf1d1d7812 */ /* 0x000fc800078ec0ff */
[----:B------:R1:W5:Y:S01]  /*10c50*/  @P3 LDG.E R17, desc[UR54][R2.64] ;  /* 0x0000003602113981 */ /* 0x000362000c1e1900 */
[----:B------:R-:W-:Y:S02]  /*10c60*/  @P3 LOP3.LUT R29, R29, 0x20, RZ, 0xfc, !PT ;  /* 0x000000201d1d3812 */ /* 0x000fe400078efcff */
[----:B--2---:R-:W-:Y:S01]  /*10c70*/  @P2 R2UR UR38, R0 ;  /* 0x00000000002622ca */ /* 0x004fe200000e0000 */
[----:B01----:R-:W-:-:S14]  /*10c80*/  @P2 BRA `(.L_x_1530) ;  /* 0x00000000001c2947 */ /* 0x003fdc0003800000 */
[----:B------:R-:W-:Y:S01]  /*10c90*/  ULDC UR38, c[0x0][0x288] ;  /* 0x0000a20000267ab9 */ /* 0x000fe20000000800 */
[----:B------:R-:W-:Y:S05]  /*10ca0*/  @!P3 BRA `(.L_x_1530) ;  /* 0x000000000014b947 */ /* 0x000fea0003800000 */
[----:B------:R-:W2:Y:S04]  /*10cb0*/  LDG.E R5, desc[UR54][R2.64] ;  /* 0x0000003602057981 */ /* 0x000ea8000c1e1900 */
[----:B------:R-:W3:Y:S01]  /*10cc0*/  LDG.E R0, desc[UR54][R2.64+0x4] ;  /* 0x0000043602007981 */ /* 0x000ee2000c1e1900 */
[----:B--2---:R-:W-:Y:S02]  /*10cd0*/  R2UR UR5, R5 ;  /* 0x00000000050572ca */ /* 0x004fe400000e0000 */
[----:B---3--:R-:W-:-:S13]  /*10ce0*/  R2UR UR38, R0 ;  /* 0x00000000002672ca */ /* 0x008fda00000e0000 */
[----:B------:R-:W-:-:S12]  /*10cf0*/  UIADD3 UR38, -UR5, UR38, URZ ;  /* 0x0000002605267290 */ /* 0x000fd8000fffe13f */
.L_x_1530:
[----:B------:R-:W-:Y:S01]  /*10d00*/  ULDC.64 UR6, c[0x0][0x418] ;  /* 0x0001060000067ab9 */ /* 0x000fe20000000a00 */
[----:B------:R-:W-:Y:S01]  /*10d10*/  UMOV UR37, URZ ;  /* 0x0000003f00257c82 */ /* 0x000fe20008000000 */
[----:B------:R-:W-:Y:S01]  /*10d20*/  UISETP.NE.U32.AND UP0, UPT, UR6, URZ, UPT ;  /* 0x0000003f0600728c */ /* 0x000fe2000bf05070 */
[----:B-----5:R-:W-:Y:S01]  /*10d30*/  @P0 R2UR UR37, R4 ;  /* 0x00000000042502ca */ /* 0x020fe200000e0000 */
[----:B------:R-:W-:Y:S01]  /*10d40*/  ULDC UR5, c[0x0][0x424] ;  /* 0x0001090000057ab9 */ /* 0x000fe20000000800 */
[----:B------:R-:W-:Y:S01]  /*10d50*/  ULDC UR40, c[0x0][0x2f0] ;  /* 0x0000bc0000287ab9 */ /* 0x000fe20000000800 */
[----:B------:R-:W-:-:S03]  /*10d60*/  UISETP.NE.AND.EX UP0, UPT, UR7, URZ, UPT, UP0 ;  /* 0x0000003f0700728c */ /* 0x000fc6000bf05300 */
[----:B------:R-:W-:Y:S01]  /*10d70*/  ULDC.64 UR6, c[0x0][0xa20] ;  /* 0x0002880000067ab9 */ /* 0x000fe20000000a00 */
[----:B------:R-:W-:Y:S01]  /*10d80*/  USEL UR5, UR5, 0x1, UP0 ;  /* 0x0000000105057887 */ /* 0x000fe20008000000 */
[----:B------:R-:W-:-:S03]  /*10d90*/  ISETP.NE.U32.AND P0, PT, RZ, UR6, PT ;  /* 0x00000006ff007c0c */ /* 0x000fc6000bf05070 */
[----:B------:R-:W-:Y:S01]  /*10da0*/  UIMAD UR40, UR5, UR40, URZ ;  /* 0x00000028052872a4 */ /* 0x000fe2000f8e023f */
[----:B------:R-:W-:-:S13]  /*10db0*/  ISETP.NE.AND.EX P0, PT, RZ, UR7, PT, P0 ;  /* 0x00000007ff007c0c */ /* 0x000fda000bf05300 */
[----:B------:R-:W-:Y:S05]  /*10dc0*/  @!P0 BRA `(.L_x_1531) ;  /* 0x0000000000148947 */ /* 0x000fea0003800000 */
[----:B------:R-:W1:Y:S02]  /*10dd0*/  LDC.64 R2, c[0x0][0xa20] ;  /* 0x00028800ff027b82 */ /* 0x000e640000000a00 */
[----:B-1----:R-:W-:-:S06]  /*10de0*/  IMAD.WIDE R2, R19, 0x4, R2 ;  /* 0x0000000413027825 */ /* 0x002fcc00078e0202 */
[----:B------:R-:W2:Y:S02]  /*10df0*/  LDG.E R2, desc[UR54][R2.64] ;  /* 0x0000003602027981 */ /* 0x000ea4000c1e1900 */
[----:B--2---:R-:W-:Y:S01]  /*10e00*/  R2UR UR40, R2 ;  /* 0x00000000022872ca */ /* 0x004fe200000e0000 */
[----:B------:R-:W-:-:S14]  /*10e10*/  BRA `(.L_x_1532) ;  /* 0x00000000002c7947 */ /* 0x000fdc0003800000 */
.L_x_1531:
[----:B------:R-:W-:Y:S02]  /*10e20*/  ULDC.64 UR6, c[0x0][0xa08] ;  /* 0x0002820000067ab9 */ /* 0x000fe40000000a00 */
[----:B------:R-:W-:-:S04]  /*10e30*/  ISETP.NE.U32.AND P0, PT, RZ, UR6, PT ;  /* 0x00000006ff007c0c */ /* 0x000fc8000bf05070 */
[----:B------:R-:W-:-:S13]  /*10e40*/  ISETP.NE.AND.EX P0, PT, RZ, UR7, PT, P0 ;  /* 0x00000007ff007c0c */ /* 0x000fda000bf05300 */
[----:B------:R-:W-:Y:S05]  /*10e50*/  @!P0 BRA `(.L_x_1532) ;  /* 0x00000000001c8947 */ /* 0x000fea0003800000 */
[----:B------:R-:W1:Y:S02]  /*10e60*/  LDC.64 R2, c[0x0][0xa08] ;  /* 0x00028200ff027b82 */ /* 0x000e640000000a00 */
[----:B-1----:R-:W-:-:S05]  /*10e70*/  IMAD.WIDE R2, R19, 0x4, R2 ;  /* 0x0000000413027825 */ /* 0x002fca00078e0202 */
[----:B------:R-:W2:Y:S04]  /*10e80*/  LDG.E R4, desc[UR54][R2.64] ;  /* 0x0000003602047981 */ /* 0x000ea8000c1e1900 */
[----:B------:R-:W3:Y:S01]  /*10e90*/  LDG.E R0, desc[UR54][R2.64+0x4] ;  /* 0x0000043602007981 */ /* 0x000ee2000c1e1900 */
[----:B--2---:R-:W-:Y:S02]  /*10ea0*/  R2UR UR40, R4 ;  /* 0x00000000042872ca */ /* 0x004fe400000e0000 */
[----:B---3--:R-:W-:-:S13]  /*10eb0*/  R2UR UR5, R0 ;  /* 0x00000000000572ca */ /* 0x008fda00000e0000 */
[----:B------:R-:W-:-:S12]  /*10ec0*/  UIADD3 UR40, -UR40, UR5, URZ ;  /* 0x0000000528287290 */ /* 0x000fd8000fffe13f */
.L_x_1532:
[----:B------:R-:W-:Y:S01]  /*10ed0*/  ULDC UR5, c[0x0][0x448] ;  /* 0x0001120000057ab9 */ /* 0x000fe20000000800 */
[----:B------:R-:W-:Y:S02]  /*10ee0*/  USHF.L.U32 UR39, UR4, 0x7, URZ ;  /* 0x0000000704277899 */ /* 0x000fe4000800063f */
[----:B------:R-:W-:Y:S02]  /*10ef0*/  UISETP.NE.AND UP0, UPT, UR5, 0x1, UPT ;  /* 0x000000010500788c */ /* 0x000fe4000bf05270 */
[----:B------:R-:W-:Y:S01]  /*10f00*/  UIADD3 UR8, UR39, 0x7f, URZ ;  /* 0x0000007f27087890 */ /* 0x000fe2000fffe03f */
[----:B------:R-:W-:Y:S01]  /*10f10*/  ULDC.64 UR4, c[0x0][0x9e0] ;  /* 0x0002780000047ab9 */ /* 0x000fe20000000a00 */
[----:B------:R-:W-:Y:S02]  /*10f20*/  UP2UR UR46, UPR, URZ, 0x1 ;  /* 0x000000013f2e7883 */ /* 0x000fe40008000000 */
[----:B------:R-:W-:-:S05]  /*10f30*/  UIADD3 UR40, -UR37, UR40, URZ ;  /* 0x0000002825287290 */ /* 0x000fca000fffe13f */
[----:B------:R-:W-:Y:S01]  /*10f40*/  @UP0 ULDC UR6, c[0x0][0x44c] ;  /* 0x0001130000060ab9 */ /* 0x000fe20000000800 */
[----:B------:R-:W-:Y:S01]  /*10f50*/  @UP0 ULDC UR10, c[0x0][0x450] ;  /* 0x00011400000a0ab9 */ /* 0x000fe20000000800 */
[----:B------:R-:W-:Y:S02]  /*10f60*/  UIMAD.WIDE.U32 UR6, UR8, UR6, URZ ;  /* 0x00000006080672a5 */ /* 0x000fe4000f8e003f */
[----:B------:R-:W-:Y:S02]  /*10f70*/  UIADD3 UR9, UR40, 0x1, -UR38 ;  /* 0x0000000128097890 */ /* 0x000fe4000fffe826 */
[----:B------:R-:W-:Y:S02]  /*10f80*/  @UP0 USHF.R.U32.HI UR8, URZ, UR10, UR7 ;  /* 0x0000000a3f080299 */ /* 0x000fe40008011607 */
[----:B------:R-:W-:Y:S02]  /*10f90*/  UISETP.GE.AND UP0, UPT, UR5, 0x1, UPT ;  /* 0x000000010500788c */ /* 0x000fe4000bf06270 */
[----:B------:R-:W-:-:S04]  /*10fa0*/  UIADD3 UR9, UR9, UR8, URZ ;  /* 0x0000000809097290 */ /* 0x000fc8000fffe03f */
[----:B------:R-:W-:Y:S01]  /*10fb0*/  PLOP3.LUT P1, PT, PT, PT, UP0, 0x80, 0x0 ;  /* 0x000000000000781c */ /* 0x000fe20003f2f008 */
[----:B------:R-:W-:-:S12]  /*10fc0*/  UIADD3 UR4, UR9, UR4, URZ ;  /* 0x0000000409047290 */ /* 0x000fd8000fffe03f */
[----:B------:R-:W-:Y:S05]  /*10fd0*/  @!P1 BRA `(.L_x_1533) ;  /* 0x0000000000449947 */ /* 0x000fea0003800000 */
        /* <DEDUP_REMOVED lines=10> */
.L_x_1534:
[----:B------:R-:W-:-:S11]  /*11080*/  UISETP.NE.AND UP0, UPT, UR5, 0x1, UPT ;  /* 0x000000010500788c */ /* 0x000fd6000bf05270 */
[----:B------:R-:W-:Y:S02]  /*11090*/  @UP0 ULDC.64 UR10, c[0x0][0x9e8] ;  /* 0x00027a00000a0ab9 */ /* 0x000fe40000000a00 */
[----:B------:R-:W-:-:S04]  /*110a0*/  UIMAD.WIDE.U32 UR6, UR8, UR10, URZ ;  /* 0x0000000a080672a5 */ /* 0x000fc8000f8e003f */
[----:B------:R-:W-:-:S12]  /*110b0*/  @UP0 USHF.R.U32.HI UR8, URZ, UR11, UR7 ;  /* 0x0000000b3f080299 */ /* 0x000fd80008011607 */
.L_x_1535:
[----:B------:R-:W-:-:S04]  /*110c0*/  UIMAD UR8, UR8, UR5, UR5 ;  /* 0x00000005080872a4 */ /* 0x000fc8000f8e0205 */
[----:B------:R-:W-:-:S04]  /*110d0*/  UISETP.LT.AND UP0, UPT, UR4, UR8, UPT ;  /* 0x000000080400728c */ /* 0x000fc8000bf01270 */
[----:B------:R-:W-:-:S12]  /*110e0*/  USEL UR4, UR4, UR8, UP0 ;  /* 0x0000000804047287 */ /* 0x000fd80008000000 */
.L_x_1533:
[----:B------:R-:W-:Y:S02]  /*110f0*/  UISETP.NE.AND UP0, UPT, UR46, URZ, UPT ;  /* 0x0000003f2e00728c */ /* 0x000fe4000bf05270 */
[----:B------:R-:W-:Y:S02]  /*11100*/  UIADD3 UR8, UR40, 0x3f, URZ ;  /* 0x0000003f28087890 */ /* 0x000fe4000fffe03f */
[----:B------:R-:W-:Y:S02]  /*11110*/  UIADD3 UR9, UR4, 0x3f, URZ ;  /* 0x0000003f04097890 */ /* 0x000fe4000fffe03f */
[----:B------:R-:W-:Y:S02]  /*11120*/  USHF.R.S32.HI UR4, URZ, 0x1f, UR8 ;  /* 0x0000001f3f047899 */ /* 0x000fe40008011408 */
[----:B------:R-:W-:Y:S02]  /*11130*/  USHF.R.S32.HI UR10, URZ, 0x1f, UR9 ;  /* 0x0000001f3f0a7899 */ /* 0x000fe40008011409 */
[----:B------:R-:W-:Y:S01]  /*11140*/  ULEA.HI UR4, UR4, UR8, URZ, 0x6 ;  /* 0x0000000804047291 */ /* 0x000fe2000f8f303f */
[----:B------:R-:W-:Y:S01]  /*11150*/  @UP0 ULDC UR6, c[0x0][0x44c] ;  /* 0x0001130000060ab9 */ /* 0x000fe20000000800 */
[----:B------:R-:W-:-:S02]  /*11160*/  ULEA.HI UR10, UR10, UR9, URZ, 0x6 ;  /* 0x000000090a0a7291 */ /* 0x000fc4000f8f303f */
[----:B------:R-:W-:Y:S01]  /*11170*/  UIMAD.WIDE.U32 UR6, UR39, UR6, URZ ;  /* 0x00000006270672a5 */ /* 0x000fe2000f8e003f */
[----:B------:R-:W-:Y:S01]  /*11180*/  @UP0 ULDC UR9, c[0x0][0x450] ;  /* 0x0001140000090ab9 */ /* 0x000fe20000000800 */
[----:B------:R-:W-:Y:S02]  /*11190*/  UMOV UR8, UR39 ;  /* 0x0000002700087c82 */ /* 0x000fe40008000000 */
[----:B------:R-:W-:Y:S02]  /*111a0*/  @UP0 USHF.R.U32.HI UR8, URZ, UR9, UR7 ;  /* 0x000000093f080299 */ /* 0x000fe40008011607 */
[----:B------:R-:W-:Y:S02]  /*111b0*/  USHF.R.S32.HI UR4, URZ, 0x6, UR4 ;  /* 0x000000063f047899 */ /* 0x000fe40008011404 */
[----:B------:R-:W-:Y:S02]  /*111c0*/  USHF.R.S32.HI UR10, URZ, 0x6, UR10 ;  /* 0x000000063f0a7899 */ /* 0x000fe4000801140a */
[----:B------:R-:W-:-:S02]  /*111d0*/  UIADD3 UR6, UR8, UR40, -UR38 ;  /* 0x0000002808067290 */ /* 0x000fc4000fffe826 */
[----:B------:R-:W-:Y:S01]  /*111e0*/  UISETP.LT.AND UP0, UPT, UR4, UR10, UPT ;  /* 0x0000000a0400728c */ /* 0x000fe2000bf01270 */
[----:B------:R-:W-:-:S03]  /*111f0*/  ULDC UR8, c[0x0][0x9dc] ;  /* 0x0002770000087ab9 */ /* 0x000fc60000000800 */
[----:B------:R-:W-:Y:S02]  /*11200*/  USEL UR41, UR4, UR10, UP0 ;  /* 0x0000000a04297287 */ /* 0x000fe40008000000 */
[----:B------:R-:W-:Y:S01]  /*11210*/  UIADD3 UR8, UR6, -UR8, URZ ;  /* 0x8000000806087290 */ /* 0x000fe2000fffe03f */
[----:B------:R-:W-:Y:S11]  /*11220*/  @!P1 BRA `(.L_x_1536) ;  /* 0x0000000000489947 */ /* 0x000ff60003800000 */
[----:B------:R-:W-:Y:S02]  /*11230*/  UMOV UR4, UR6 ;  /* 0x0000000600047c82 */ /* 0x000fe40008000000 */
        /* <DEDUP_REMOVED lines=10> */
.L_x_1537:
[----:B------:R-:W-:-:S11]  /*112e0*/  UISETP.NE.AND UP0, UPT, UR5, 0x1, UPT ;  /* 0x000000010500788c */ /* 0x000fd6000bf05270 */
[----:B------:R-:W-:Y:S02]  /*112f0*/  @UP0 ULDC.64 UR10, c[0x0][0x9e8] ;  /* 0x00027a00000a0ab9 */ /* 0x000fe40000000a00 */
[----:B------:R-:W-:-:S04]  /*11300*/  UIMAD.WIDE.U32 UR6, UR4, UR10, URZ ;  /* 0x0000000a040672a5 */ /* 0x000fc8000f8e003f */
[----:B------:R-:W-:-:S12]  /*11310*/  @UP0 USHF.R.U32.HI UR4, URZ, UR11, UR7 ;  /* 0x0000000b3f040299 */ /* 0x000fd80008011607 */
.L_x_1538:
[----:B------:R-:W-:-:S04]  /*11320*/  UIMAD UR4, UR4, UR5, URZ ;  /* 0x00000005040472a4 */ /* 0x000fc8000f8e023f */
[----:B------:R-:W-:-:S04]  /*11330*/  UISETP.LT.AND UP0, UPT, UR8, UR4, UPT ;  /* 0x000000040800728c */ /* 0x000fc8000bf01270 */
[----:B------:R-:W-:-:S12]  /*11340*/  USEL UR8, UR8, UR4, !UP0 ;  /* 0x0000000408087287 */ /* 0x000fd8000c000000 */
.L_x_1536:
        /* <DEDUP_REMOVED lines=9> */
[----:B------:R-:W1:Y:S02]  /*113e0*/  S2R R0, SR_TID.X ;  /* 0x0000000000007919 */ /* 0x000e640000002100 */
[----:B-1----:R-:W-:-:S04]  /*113f0*/  LOP3.LUT R0, R0, 0x7f, RZ, 0xc0, !PT ;  /* 0x0000007f00007812 */ /* 0x002fc800078ec0ff */
[----:B------:R-:W-:-:S13]  /*11400*/  ISETP.NE.AND P0, PT, R0, RZ, PT ;  /* 0x000000ff0000720c */ /* 0x000fda0003f05270 */
[----:B------:R-:W-:Y:S05]  /*11410*/  @P0 BRA `(.L_x_1541) ;  /* 0x0000003800600947 */ /* 0x000fea0003800000 */
[----:B------:R-:W1:Y:S01]  /*11420*/  S2R R5, SR_LANEID ;  /* 0x0000000000057919 */ /* 0x000e620000000000 */
        /* <DEDUP_REMOVED lines=12> */
.L_x_1540:
        /* <DEDUP_REMOVED lines=9> */
[----:B------:R-:W1:Y:S01]  /*11580*/  LDC.64 R2, c[0x4][R2] ;  /* 0x0100000002027b82 */ /* 0x000e620000000a00 */
[----:B------:R-:W-:Y:S02]  /*11590*/  IMAD.U32 R5, RZ, RZ, UR7 ;  /* 0x00000007ff057e24 */ /* 0x000fe4000f8e00ff */
[----:B------:R-:W-:Y:S02]  /*115a0*/  IMAD.U32 R6, RZ, RZ, UR8 ;  /* 0x00000008ff067e24 */ /* 0x000fe4000f8e00ff */
[----:B------:R-:W-:-:S02]  /*115b0*/  IMAD.U32 R7, RZ, RZ, UR9 ;  /* 0x00000009ff077e24 */ /* 0x000fc4000f8e00ff */
[----:B------:R-:W-:Y:S02]  /*115c0*/  IMAD.U32 R10, RZ, RZ, UR4 ;  /* 0x00000004ff0a7e24 */ /* 0x000fe4000f8e00ff */
[----:B------:R-:W-:Y:S02]  /*115d0*/  IMAD.U32 R11, RZ, RZ, UR5 ;  /* 0x00000005ff0b7e24 */ /* 0x000fe4000f8e00ff */
[----:B------:R-:W-:Y:S02]  /*115e0*/  IMAD.MOV.U32 R8, RZ, RZ, 0x70 ;  /* 0x00000070ff087424 */ /* 0x000fe400078e00ff */
[----:B0-----:R-:W-:Y:S02]  /*115f0*/  IMAD.MOV.U32 R12, RZ, RZ, 0x1 ;  /* 0x00000001ff0c7424 */ /* 0x001fe400078e00ff */
[----:B------:R-:W-:-:S07]  /*11600*/  IMAD.MOV.U32 R13, RZ, RZ, RZ ;  /* 0x000000ffff0d7224 */ /* 0x000fce00078e00ff */
[----:B------:R-:W-:-:S07]  /*11610*/  LEPC R20, `(.L_x_1543) ;  /* 0x000000001014794e */ /* 0x000fce0000000000 */
[----:B-1----:R-:W-:Y:S05]  /*11620*/  CALL.ABS.NOINC R2 ;  /* 0x0000000002007343 */ /* 0x002fea0003c00000 */
.L_x_1543:
[----:B------:R-:W-:Y:S05]  /*11630*/  BSYNC B6 ;  /* 0x0000000000067941 */ /* 0x000fea0003800000 */
.L_x_1542:
        /* <DEDUP_REMOVED lines=22> */
.L_x_1545:
[----:B------:R-:W-:Y:S05]  /*117a0*/  BSYNC B6 ;  /* 0x0000000000067941 */ /* 0x000fea0003800000 */
.L_x_1544:
        /* <DEDUP_REMOVED lines=20> */
.L_x_1547:
[----:B------:R-:W-:Y:S05]  /*118f0*/  BSYNC B6 ;  /* 0x0000000000067941 */ /* 0x000fea0003800000 */
.L_x_1546:
        /* <DEDUP_REMOVED lines=19> */
.L_x_1549:
[----:B------:R-:W-:Y:S05]  /*11a30*/  BSYNC B6 ;  /* 0x0000000000067941 */ /* 0x000fea0003800000 */
.L_x_1548:
[----:B------:R-:W1:Y:S01]  /*11a40*/  LDC.64 R2, c[0x0][0x9f8] ;  /* 0x00027e00ff027b82 */ /* 0x000e620000000a00 */
[----:B------:R-:W-:Y:S01]  /*11a50*/  IMAD.MOV.U32 R25, RZ, RZ, R19 ;  /* 0x000000ffff197224 */ /* 0x000fe200078e0013 */
[----:B------:R-:W2:Y:S01]  /*11a60*/  S2R R20, SR_TID.X ;  /* 0x0000000000147919 */ /* 0x000ea20000002100 */
[----:B------:R-:W3:Y:S05]  /*11a70*/  S2R R21, SR_TID.X ;  /* 0x0000000000157919 */ /* 0x000eea0000002100 */
[----:B------:R-:W4:Y:S01]  /*11a80*/  LDC R10, c[0x0][0x430] ;  /* 0x00010c00ff0a7b82 */ /* 0x000f220000000800 */
[----:B------:R-:W-:-:S07]  /*11a90*/  IMAD.U32 R8, RZ, RZ, UR41 ;  /* 0x00000029ff087e24 */ /* 0x000fce000f8e00ff */
[----:B0-----:R-:W0:Y:S01]  /*11aa0*/  LDC R12, c[0x0][0x2f4] ;  /* 0x0000bd00ff0c7b82 */ /* 0x001e220000000800 */
[----:B-1----:R-:W-:-:S04]  /*11ab0*/  ISETP.NE.U32.AND P0, PT, R2, RZ, PT ;  /* 0x000000ff0200720c */ /* 0x002fc80003f05070 */
[----:B------:R-:W-:Y:S02]  /*11ac0*/  ISETP.NE.AND.EX P0, PT, R3, RZ, PT, P0 ;  /* 0x000000ff0300720c */ /* 0x000fe40003f05300 */
[----:B--2---:R-:W-:Y:S01]  /*11ad0*/  LOP3.LUT R20, R20, 0x7f, RZ, 0xc0, !PT ;  /* 0x0000007f14147812 */ /* 0x004fe200078ec0ff */
[----:B---3--:R-:W-:-:S03]  /*11ae0*/  IMAD.SHL.U32 R21, R21, 0x10, RZ ;  /* 0x0000001015157824 */ /* 0x008fc600078e00ff */
[----:B------:R-:W-:-:S07]  /*11af0*/  SHF.R.U32.HI R20, RZ, 0x3, R20 ;  /* 0x00000003ff147819 */ /* 0x000fce0000011614 */
[----:B------:R-:W1:Y:S02]  /*11b00*/  @P0 LDC.64 R2, c[0x0][0x9f8] ;  /* 0x00027e00ff020b82 */ /* 0x000e640000000a00 */
[----:B-1----:R-:W-:-:S05]  /*11b10*/  @P0 IMAD.WIDE R2, R19, 0x4, R2 ;  /* 0x0000000413020825 */ /* 0x002fca00078e0202 */
[----:B------:R1:W2:Y:S01]  /*11b20*/  @P0 LDG.E R25, desc[UR54][R2.64] ;  /* 0x0000003602190981 */ /* 0x0002a2000c1e1900 */
[----:B----4-:R-:W-:Y:S02]  /*11b30*/  ISETP.NE.AND P1, PT, R10, 0x1, PT ;  /* 0x000000010a00780c */ /* 0x010fe40003f25270 */
[----:B------:R-:W-:Y:S02]  /*11b40*/  LOP3.LUT R21, R20, 0x70, R21, 0xf8, !PT ;  /* 0x0000007014157812 */ /* 0x000fe400078ef815 */
[----:B------:R-:W-:Y:S02]  /*11b50*/  LEA R8, R8, 0xffffffc0, 0x6 ;  /* 0xffffffc008087811 */ /* 0x000fe400078e30ff */
[----:B------:R-:W-:-:S03]  /*11b60*/  LOP3.LUT R29, R29, 0xffffffef, RZ, 0xc0, !PT ;  /* 0xffffffef1d1d7812 */ /* 0x000fc600078ec0ff */
[----:B------:R-:W-:-:S04]  /*11b70*/  IMAD.IADD R0, R21, 0x1, R8 ;  /* 0x0000000115007824 */ /* 0x000fc800078e0208 */
[----:B------:R-:W3:Y:S01]  /*11b80*/  @P1 LDC R5, c[0x0][0x434] ;  /* 0x00010d00ff051b82 */ /* 0x000ee20000000800 */
[C---:B------:R-:W-:Y:S01]  /*11b90*/  ISETP.GE.AND P0, PT, R0.reuse, UR40, PT ;  /* 0x0000002800007c0c */ /* 0x040fe2000bf06270 */
[----:B------:R-:W-:-:S06]  /*11ba0*/  VIADD R0, R0, UR37 ;  /* 0x0000002500007c36 */ /* 0x000fcc0008000000 */
[----:B------:R-:W4:Y:S01]  /*11bb0*/  @P1 LDC R7, c[0x0][0x438] ;  /* 0x00010e00ff071b82 */ /* 0x000f220000000800 */
[C---:B------:R-:W-:Y:S01]  /*11bc0*/  ISETP.GT.U32.OR P0, PT, R21.reuse, 0x3f, P0 ;  /* 0x0000003f1500780c */ /* 0x040fe20000704470 */
[----:B------:R-:W-:Y:S01]  /*11bd0*/  IMAD.MOV.U32 R9, RZ, RZ, R0 ;  /* 0x000000ffff097224 */ /* 0x000fe200078e0000 */
[----:B------:R-:W-:Y:S02]  /*11be0*/  ISETP.GT.U32.AND P3, PT, R21, 0x3f, PT ;  /* 0x0000003f1500780c */ /* 0x000fe40003f64070 */
[----:B------:R-:W-:-:S09]  /*11bf0*/  @P1 LOP3.LUT R29, R29, 0x10, RZ, 0xfc, !PT ;  /* 0x000000101d1d1812 */ /* 0x000fd200078efcff */
[----:B-1----:R-:W1:Y:S01]  /*11c00*/  @!P0 LDC.64 R2, c[0x0][0x428] ;  /* 0x00010a00ff028b82 */ /* 0x002e620000000a00 */
[----:B---3--:R-:W-:-:S05]  /*11c10*/  @P1 IMAD.HI.U32 R4, R0, R5, RZ ;  /* 0x0000000500041227 */ /* 0x008fca00078e00ff */
[----:B----4-:R-:W-:Y:S02]  /*11c20*/  @P1 SHF.R.U32.HI R9, RZ, R7, R4 ;  /* 0x00000007ff091219 */ /* 0x010fe40000011604 */
[----:B------:R-:W3:Y:S02]  /*11c30*/  @!P0 LDC.64 R4, c[0x0][0x418] ;  /* 0x00010600ff048b82 */ /* 0x000ee40000000a00 */
[----:B------:R-:W-:Y:S02]  /*11c40*/  @!P0 SHF.R.S32.HI R7, RZ, 0x1f, R9 ;  /* 0x0000001fff078819 */ /* 0x000fe40000011409 */
[----:B------:R-:W-:Y:S01]  /*11c50*/  LOP3.LUT R29, R29, 0xfffffffb, RZ, 0xc0, !PT ;  /* 0xfffffffb1d1d7812 */ /* 0x000fe200078ec0ff */
[----:B------:R-:W-:-:S03]  /*11c60*/  IMAD.U32 R13, RZ, RZ, UR43 ;  /* 0x0000002bff0d7e24 */ /* 0x000fc6000f8e00ff */
[----:B------:R-:W-:Y:S02]  /*11c70*/  @P3 LOP3.LUT R29, R29, 0x4, RZ, 0xfc, !PT ;  /* 0x000000041d1d3812 */ /* 0x000fe400078efcff */
[----:B------:R-:W-:Y:S02]  /*11c80*/  ISETP.NE.AND P2, PT, R13, 0x3, PT ;  /* 0x000000030d00780c */ /* 0x000fe40003f45270 */
[----:B------:R-:W-:Y:S02]  /*11c90*/  LOP3.LUT R29, R29, 0xfffffff7, RZ, 0xc0, !PT ;  /* 0xfffffff71d1d7812 */ /* 0x000fe400078ec0ff */
[----:B------:R-:W-:Y:S02]  /*11ca0*/  LOP3.LUT R20, R28, 0x80, RZ, 0xfc, !PT ;  /* 0x000000801c147812 */ /* 0x000fe400078efcff */
[----:B------:R-:W-:Y:S01]  /*11cb0*/  LOP3.LUT R29, R29, 0xfffffffd, RZ, 0xc0, !PT ;  /* 0xfffffffd1d1d7812 */ /* 0x000fe200078ec0ff */
[----:B------:R-:W-:Y:S01]  /*11cc0*/  UMOV UR4, 0xffffffff ;  /* 0xffffffff00047882 */ /* 0x000fe20000000000 */
[----:B--2---:R-:W-:-:S05]  /*11cd0*/  SHF.R.S32.HI R30, RZ, 0x1f, R25 ;  /* 0x0000001fff1e7819 */ /* 0x004fca0000011419 */
[----:B-1----:R-:W-:-:S04]  /*11ce0*/  @!P0 IMAD R6, R30, R2, RZ ;  /* 0x000000021e068224 */ /* 0x002fc800078e02ff */
[----:B------:R-:W-:Y:S02]  /*11cf0*/  @!P0 IMAD R11, R25, R3, R6 ;  /* 0x00000003190b8224 */ /* 0x000fe400078e0206 */
[----:B------:R-:W-:-:S04]  /*11d00*/  @!P0 IMAD.MOV.U32 R6, RZ, RZ, R9 ;  /* 0x000000ffff068224 */ /* 0x000fc800078e0009 */
[----:B------:R-:W-:-:S04]  /*11d10*/  @!P0 IMAD.WIDE.U32 R2, R25, R2, R6 ;  /* 0x0000000219028225 */ /* 0x000fc800078e0006 */
[----:B------:R-:W-:Y:S01]  /*11d20*/  @!P0 IMAD.IADD R3, R3, 0x1, R11 ;  /* 0x0000000103038824 */ /* 0x000fe200078e020b */
[----:B---3--:R-:W-:-:S04]  /*11d30*/  @!P0 LEA R6, P1, R2, R4, 0x2 ;  /* 0x0000000402068211 */ /* 0x008fc800078210ff */
[----:B------:R-:W-:Y:S01]  /*11d40*/  @!P0 LEA.HI.X R7, R2, R5, R3, 0x2, P1 ;  /* 0x0000000502078211 */ /* 0x000fe200008f1403 */
[----:B------:R-:W-:Y:S01]  /*11d50*/  IMAD.MOV.U32 R5, RZ, RZ, RZ ;  /* 0x000000ffff057224 */ /* 0x000fe200078e00ff */
[----:B0-----:R-:W-:-:S05]  /*11d60*/  ISETP.GE.AND P1, PT, R28, R12, PT ;  /* 0x0000000c1c00720c */ /* 0x001fca0003f26270 */
[----:B------:R0:W5:Y:S01]  /*11d70*/  @!P0 LDG.E R5, desc[UR54][R6.64] ;  /* 0x0000003606058981 */ /* 0x000162000c1e1900 */
[----:B------:R-:W-:Y:S01]  /*11d80*/  ISETP.GE.AND P0, PT, R20, R12, PT ;  /* 0x0000000c1400720c */ /* 0x000fe20003f06270 */
[----:B------:R-:W-:-:S06]  /*11d90*/  IMAD.MOV R3, RZ, RZ, -R9 ;  /* 0x000000ffff037224 */ /* 0x000fcc00078e0a09 */
[----:B------:R-:W-:Y:S01]  /*11da0*/  @P1 LOP3.LUT R29, R29, 0x2, RZ, 0xfc, !PT ;  /* 0x000000021d1d1812 */ /* 0x000fe200078efcff */
[----:B0-----:R-:W-:-:S03]  /*11db0*/  IMAD R6, R10, R3, R0 ;  /* 0x000000030a067224 */ /* 0x001fc600078e0200 */
[----:B------:R-:W-:-:S04]  /*11dc0*/  @P2 LOP3.LUT R29, R29, 0x8, RZ, 0xfc, !PT ;  /* 0x000000081d1d2812 */ /* 0x000fc800078efcff */
[----:B------:R-:W-:-:S04]  /*11dd0*/  LOP3.LUT R29, R29, 0xfffffffe, RZ, 0xc0, !PT ;  /* 0xfffffffe1d1d7812 */ /* 0x000fc800078ec0ff */
[----:B------:R-:W-:Y:S01]  /*11de0*/  @P0 LOP3.LUT R29, R29, 0x1, RZ, 0xfc, !PT ;  /* 0x000000011d1d0812 */ /* 0x000fe200078efcff */
[----:B------:R-:W-:Y:S06]  /*11df0*/  BRA.DIV UR4, `(.L_x_1550) ;  /* 0x0000004204cc7947 */ /* 0x000fec000b800000 */
.L_x_1630:
[----:B------:R-:W-:Y:S01]  /*11e00*/  SHF.R.S32.HI R26, RZ, 0x1f, R18 ;  /* 0x0000001fff1a7819 */ /* 0x000fe20000011412 */
[----:B------:R-:W-:Y:S06]  /*11e10*/  @!P2 BRA `(.L_x_1551) ;  /* 0x000000000004a947 */ /* 0x000fec0003800000 */
[----:B------:R-:W-:Y:S01]  /*11e20*/  BPT.TRAP 0x1 ;  /* 0x000000040000795c */ /* 0x000fe20000300000 */
.L_x_1551:
[----:B------:R-:W-:Y:S01]  /*11e30*/  IMAD R0, R23, 0x8, R22 ;  /* 0x0000000817007824 */ /* 0x000fe200078e0216 */
[----:B------:R-:W-:Y:S01]  /*11e40*/  SHF.L.U32 R21, R24, 0x1f, RZ ;  /* 0x0000001f18157819 */ /* 0x000fe200000006ff */
[----:B------:R-:W-:Y:S01]  /*11e50*/  BSSY B0, `(.L_x_1552) ;  /* 0x0000004000007945 */ /* 0x000fe20003800000 */
[----:B------:R-:W-:Y:S02]  /*11e60*/  SHF.R.S32.HI R10, RZ, 0x1f, R6 ;  /* 0x0000001fff0a7819 */ /* 0x000fe40000011406 */
[----:B------:R-:W0:Y:S02]  /*11e70*/  SYNCS.PHASECHK.TRANS64.TRYWAIT P0, [R0+URZ+0x28480], R21 ;  /* 0x02848015000075a7 */ /* 0x000e24000800017f */
[----:B0-----:R-:W-:Y:S05]  /*11e80*/  @!P0 BRA `(.L_x_1553) ;  /* 0x0000004000d48947 */ /* 0x001fea0003800000 */
.L_x_1631:
[----:B------:R-:W-:Y:S05]  /*11e90*/  BSYNC B0 ;  /* 0x0000000000007941 */ /* 0x000fea0003800000 */
.L_x_1552:
[----:B------:R-:W1:Y:S01]  /*11ea0*/  S2R R7, SR_TID.X ;  /* 0x0000000000077919 */ /* 0x000e620000002100 */
[----:B------:R-:W-:Y:S01]  /*11eb0*/  ULDC.64 UR4, c[0x0][0x328] ;  /* 0x0000ca0000047ab9 */ /* 0x000fe20000000a00 */
[----:B-----5:R-:W-:Y:S01]  /*11ec0*/  SHF.R.S32.HI R20, RZ, 0x1f, R5 ;  /* 0x0000001fff147819 */ /* 0x020fe20000011405 */
[----:B------:R-:W-:Y:S01]  /*11ed0*/  IMAD R3, R10, UR4, RZ ;  /* 0x000000040a037c24 */ /* 0x000fe2000f8e02ff */
[----:B------:R-:W-:-:S03]  /*11ee0*/  ULDC.64 UR6, c[0x0][0x318] ;  /* 0x0000c60000067ab9 */ /* 0x000fc60000000a00 */
        /* <DEDUP_REMOVED lines=13> */
[----:B-1----:R-:W-:-:S02]  /*11fc0*/  LOP3.LUT R7, R7, 0x7f, RZ, 0xc0, !PT ;  /* 0x0000007f07077812 */ /* 0x002fc400078ec0ff */
[----:B------:R-:W-:Y:S02]  /*11fd0*/  IMAD R4, R23, 0x4000, R32 ;  /* 0x0000400017047824 */ /* 0x000fe400078e0220 */
[----:B------:R-:W-:Y:S02]  /*11fe0*/  SHF.R.U32.HI R11, RZ, 0x3, R7 ;  /* 0x00000003ff0b7819 */ /* 0x000fe40000011607 */
[----:B------:R-:W-:Y:S02]  /*11ff0*/  IADD3 R7, P0, R2, UR6, RZ ;  /* 0x0000000602077c10 */ /* 0x000fe4000ff1e0ff */
[----:B------:R-:W-:Y:S02]  /*12000*/  IADD3 R8, -R11, UR40, -R8 ;  /* 0x000000280b087c10 */ /* 0x000fe4000fffe908 */
[----:B------:R-:W-:Y:S02]  /*12010*/  IADD3.X R9, R3, UR7, R9, P0, !PT ;  /* 0x0000000703097c10 */ /* 0x000fe400087fe409 */
[----:B------:R-:W-:Y:S01]  /*12020*/  ISETP.GE.AND P4, PT, R8, 0x1, PT ;  /* 0x000000010800780c */ /* 0x000fe20003f86270 */
[----:B------:R-:W-:-:S12]  /*12030*/  BRA.DIV UR4, `(.L_x_1554) ;  /* 0x00000042047c7947 */ /* 0x000fd8000b800000 */
[----:B------:R-:W1:Y:S01]  /*12040*/  LDC R12, c[0x0][0x2f4] ;  /* 0x0000bd00ff0c7b82 */ /* 0x000e620000000800 */
[----:B------:R-:W2:Y:S01]  /*12050*/  SHFL.IDX PT, R2, R7, RZ, 0x181f ;  /* 0x00181fff07027589 */ /* 0x000ea200000e0000 */
[----:B------:R-:W-:Y:S01]  /*12060*/  LOP3.LUT R11, R28, 0x80, RZ, 0xfc, !PT ;  /* 0x000000801c0b7812 */ /* 0x000fe200078efcff */
[----:B------:R-:W-:Y:S01]  /*12070*/  IMAD.IADD R4, R22, 0x1, R4 ;  /* 0x0000000116047824 */ /* 0x000fe200078e0204 */
[C---:B------:R-:W-:Y:S01]  /*12080*/  ISETP.GE.AND P3, PT, R8.reuse, 0x11, PT ;  /* 0x000000110800780c */ /* 0x040fe20003f66270 */
[----:B------:R-:W3:Y:S01]  /*12090*/  SHFL.IDX PT, R3, R9, RZ, 0x181f ;  /* 0x00181fff09037589 */ /* 0x000ee200000e0000 */
[----:B------:R-:W-:Y:S02]  /*120a0*/  ISETP.GE.AND P5, PT, R8, 0x31, PT ;  /* 0x000000310800780c */ /* 0x000fe40003fa6270 */
[C---:B-1----:R-:W-:Y:S02]  /*120b0*/  ISETP.GE.AND P2, PT, R28.reuse, R12, PT ;  /* 0x0000000c1c00720c */ /* 0x042fe40003f46270 */
[----:B--2---:R-:W-:-:S02]  /*120c0*/  IADD3 R2, P0, R28, R2, RZ ;  /* 0x000000021c027210 */ /* 0x004fc40007f1e0ff */
[----:B------:R-:W-:-:S03]  /*120d0*/  ISETP.LT.OR P1, PT, R8, 0x1, P2 ;  /* 0x000000010800780c */ /* 0x000fc60001721670 */
[----:B---3--:R-:W-:Y:S01]  /*120e0*/  IMAD.X R3, RZ, RZ, R3, P0 ;  /* 0x000000ffff037224 */ /* 0x008fe200000e0603 */
[----:B------:R-:W-:-:S09]  /*120f0*/  ISETP.GE.AND P0, PT, R11, R12, PT ;  /* 0x0000000c0b00720c */ /* 0x000fd20003f06270 */
        /* <DEDUP_REMOVED lines=22> */
[----:B-1-3--:R1:W2:Y:S10]  /*12260*/  SHFL.IDX PT, R2, R7, 0x3, 0x181f ;  /* 0x00781f0007027f89 */ /* 0x00a2b400000e0000 */
.L_x_1641:
        /* <DEDUP_REMOVED lines=11> */
.L_x_1555:
        /* <DEDUP_REMOVED lines=11> */
.L_x_1556:
[----:B------:R2:W-:Y:S01]  /*123d0*/  SYNCS.ARRIVE.TRANS64.A1T0 RZ, [R0+URZ+0x28470], RZ ;  /* 0x028470ff00ff79a7 */ /* 0x0005e2000810003f */
[----:B------:R-:W-:Y:S05]  /*123e0*/  @!P6 BRA `(.L_x_1557) ;  /* 0x000000000004e947 */ /* 0x000fea0003800000 */
[----:B------:R-:W-:Y:S01]  /*123f0*/  BPT.TRAP 0x1 ;  /* 0x000000040000795c */ /* 0x000fe20000300000 */
.L_x_1557:
[----:B------:R-:W3:Y:S01]  /*12400*/  SYNCS.PHASECHK.TRANS64.TRYWAIT P0, [R0+URZ+0x28440], R21 ;  /* 0x02844015000075a7 */ /* 0x000ee2000800017f */
[----:B------:R-:W-:Y:S04]  /*12410*/  BSSY B0, `(.L_x_1558) ;  /* 0x0000002000007945 */ /* 0x000fe80003800000 */
[----:B---3--:R-:W-:Y:S05]  /*12420*/  @!P0 BRA `(.L_x_1559) ;  /* 0x0000004000ec8947 */ /* 0x008fea0003800000 */
.L_x_1642:
[----:B------:R-:W-:Y:S05]  /*12430*/  BSYNC B0 ;  /* 0x0000000000007941 */ /* 0x000fea0003800000 */
.L_x_1558:
[----:B------:R-:W-:Y:S01]  /*12440*/  ULDC.64 UR4, c[0x0][0x300] ;  /* 0x0000c00000047ab9 */ /* 0x000fe20000000a00 */
[----:B------:R-:W4:Y:S01]  /*12450*/  LDC R8, c[0x0][0x2f4] ;  /* 0x0000bd00ff087b82 */ /* 0x000f220000000800 */
[----:B------:R-:W-:Y:S01]  /*12460*/  IMAD R3, R10, UR4, RZ ;  /* 0x000000040a037c24 */ /* 0x000fe2000f8e02ff */
[----:B------:R-:W-:Y:S01]  /*12470*/  ULDC.64 UR6, c[0x0][0x2e8] ;  /* 0x0000ba0000067ab9 */ /* 0x000fe20000000a00 */
[----:B------:R-:W-:Y:S02]  /*12480*/  LOP3.LUT R9, R28, 0x80, RZ, 0xfc, !PT ;  /* 0x000000801c097812 */ /* 0x000fe400078efcff */
[C---:B-1----:R-:W-:Y:S02]  /*12490*/  IMAD R7, R6.reuse, UR5, R3 ;  /* 0x0000000506077c24 */ /* 0x042fe4000f8e0203 */
        /* <DEDUP_REMOVED lines=9> */
[----:B----4-:R-:W-:Y:S01]  /*12530*/  ISETP.GE.AND P2, PT, R9, R8, PT ;  /* 0x000000080900720c */ /* 0x010fe20003f46270 */
[C---:B------:R-:W-:Y:S02]  /*12540*/  IMAD R7, R18.reuse, UR5, R5 ;  /* 0x0000000512077c24 */ /* 0x040fe4000f8e0205 */
[----:B------:R-:W-:Y:S01]  /*12550*/  IMAD.WIDE.U32 R2, R18, UR4, R2 ;  /* 0x0000000412027c25 */ /* 0x000fe2000f8e0002 */
[----:B------:R-:W-:-:S02]  /*12560*/  UMOV UR4, 0xffffffff ;  /* 0xffffffff00047882 */ /* 0x000fc40000000000 */
[----:B------:R-:W-:-:S04]  /*12570*/  IADD3 R5, P0, R2, UR6, RZ ;  /* 0x0000000602057c10 */ /* 0x000fc8000ff1e0ff */
[----:B------:R-:W-:Y:S01]  /*12580*/  IADD3.X R6, R3, UR7, R7, P0, !PT ;  /* 0x0000000703067c10 */ /* 0x000fe200087fe407 */
[----:B------:R-:W-:Y:S08]  /*12590*/  BRA.DIV UR4, `(.L_x_1560) ;  /* 0x0000004204a47947 */ /* 0x000ff0000b800000 */
[----:B------:R-:W1:Y:S01]  /*125a0*/  SHFL.IDX PT, R14, R5, RZ, 0x181f ;  /* 0x00181fff050e7589 */ /* 0x000e6200000e0000 */
[----:B------:R-:W-:-:S03]  /*125b0*/  ISETP.GE.AND P6, PT, R28, R8, PT ;  /* 0x000000081c00720c */ /* 0x000fc60003fc6270 */
[----:B------:R-:W4:Y:S01]  /*125c0*/  SHFL.IDX PT, R2, R6, RZ, 0x181f ;  /* 0x00181fff06027589 */ /* 0x000f2200000e0000 */
[----:B-1----:R-:W-:-:S05]  /*125d0*/  @P4 IADD3 R14, P0, R28, R14, RZ ;  /* 0x0000000e1c0e4210 */ /* 0x002fca0007f1e0ff */
[----:B----4-:R-:W-:Y:S02]  /*125e0*/  @P4 IMAD.X R3, RZ, RZ, R2, P0 ;  /* 0x000000ffff034224 */ /* 0x010fe400000e0602 */
[----:B------:R-:W-:Y:S02]  /*125f0*/  @P4 IMAD.MOV.U32 R2, RZ, RZ, R14 ;  /* 0x000000ffff024224 */ /* 0x000fe400078e000e */
[----:B------:R-:W1:Y:S04]  /*12600*/  SHFL.IDX PT, R14, R5, 0x1, 0x181f ;  /* 0x00381f00050e7f89 */ /* 0x000e6800000e0000 */
[----:B------:R-:W-:Y:S04]  /*12610*/  @P4 LDGSTS.E.BYPASS.LTC128B.128 [R4+0x20000], desc[UR54][R2.64], !P6 ;  /* 0x2000000002044fae */ /* 0x000fe8000f101d76 */
[----:B------:R4:W-:Y:S04]  /*12620*/  @P4 LDGSTS.E.BYPASS.LTC128B.128 [R4+0x22000], desc[UR54][R2.64+0x80], !P2 ;  /* 0x2200008002044fae */ /* 0x0009e8000d101d76 */
[----:B----4-:R-:W4:Y:S01]  /*12630*/  SHFL.IDX PT, R2, R6, 0x1, 0x181f ;  /* 0x00381f0006027f89 */ /* 0x010f2200000e0000 */
[----:B-1----:R-:W-:-:S05]  /*12640*/  @P3 IADD3 R14, P0, R28, R14, RZ ;  /* 0x0000000e1c0e3210 */ /* 0x002fca0007f1e0ff */
[----:B----4-:R-:W-:Y:S02]  /*12650*/  @P3 IMAD.X R7, RZ, RZ, R2, P0 ;  /* 0x000000ffff073224 */ /* 0x010fe400000e0602 */
[----:B------:R-:W-:Y:S02]  /*12660*/  @P3 IMAD.MOV.U32 R2, RZ, RZ, R14 ;  /* 0x000000ffff023224 */ /* 0x000fe400078e000e */
[----:B------:R-:W-:Y:S01]  /*12670*/  @P3 IMAD.MOV.U32 R3, RZ, RZ, R7 ;  /* 0x000000ffff033224 */ /* 0x000fe200078e0007 */
[----:B------:R-:W1:Y:S04]  /*12680*/  SHFL.IDX PT, R14, R5, 0x2, 0x181f ;  /* 0x00581f00050e7f89 */ /* 0x000e6800000e0000 */
[----:B------:R-:W-:Y:S04]  /*12690*/  @P3 LDGSTS.E.BYPASS.LTC128B.128 [R4+0x20800], desc[UR54][R2.64], !P6 ;  /* 0x2080000002043fae */ /* 0x000fe8000f101d76 */
[----:B------:R4:W-:Y:S04]  /*126a0*/  @P3 LDGSTS.E.BYPASS.LTC128B.128 [R4+0x22800], desc[UR54][R2.64+0x80], !P2 ;  /* 0x2280008002043fae */ /* 0x0009e8000d101d76 */
[----:B----4-:R-:W4:Y:S01]  /*126b0*/  SHFL.IDX PT, R2, R6, 0x2, 0x181f ;  /* 0x00581f0006027f89 */ /* 0x010f2200000e0000 */
[----:B-1----:R-:W-:-:S03]  /*126c0*/  @P1 IADD3 R14, P0, R28, R14, RZ ;  /* 0x0000000e1c0e1210 */ /* 0x002fc60007f1e0ff */
[----:B------:R-:W1:Y:S02]  /*126d0*/  SHFL.IDX PT, R6, R6, 0x3, 0x181f ;  /* 0x00781f0006067f89 */ /* 0x000e6400000e0000 */
[----:B----4-:R-:W-:Y:S02]  /*126e0*/  @P1 IMAD.X R7, RZ, RZ, R2, P0 ;  /* 0x000000ffff071224 */ /* 0x010fe400000e0602 */
[----:B------:R-:W-:Y:S02]  /*126f0*/  @P1 IMAD.MOV.U32 R2, RZ, RZ, R14 ;  /* 0x000000ffff021224 */ /* 0x000fe400078e000e */
[----:B------:R-:W-:Y:S01]  /*12700*/  @P1 IMAD.MOV.U32 R3, RZ, RZ, R7 ;  /* 0x000000ffff031224 */ /* 0x000fe200078e0007 */
[----:B------:R4:W0:Y:S04]  /*12710*/  SHFL.IDX PT, R14, R5, 0x3, 0x181f ;  /* 0x00781f00050e7f89 */ /* 0x00082800000e0000 */
[----:B------:R4:W-:Y:S04]  /*12720*/  @P1 LDGSTS.E.BYPASS.LTC128B.128 [R4+0x21000], desc[UR54][R2.64], !P6 ;  /* 0x2100000002041fae */ /* 0x0009e8000f101d76 */
[----:B-1----:R4:W-:Y:S02]  /*12730*/  @P1 LDGSTS.E.BYPASS.LTC128B.128 [R4+0x23000], desc[UR54][R2.64+0x80], !P2 ;  /* 0x2300008002041fae */ /* 0x0029e4000d101d76 */
.L_x_1652:
[C---:B------:R-:W-:Y:S02]  /*12740*/  ISETP.GE.AND P1, PT, R28.reuse, R8, PT ;  /* 0x000000081c00720c */ /* 0x040fe40003f26270 */
[----:B0---4-:R-:W-:-:S05]  /*12750*/  @P5 IADD3 R2, P0, R28, R14, RZ ;  /* 0x0000000e1c025210 */ /* 0x011fca0007f1e0ff */
[----:B------:R-:W-:Y:S01]  /*12760*/  @P5 IMAD.X R3, RZ, RZ, R6, P0 ;  /* 0x000000ffff035224 */ /* 0x000fe200000e0606 */
[----:B------:R-:W-:-:S05]  /*12770*/  PLOP3.LUT P0, PT, PT, PT, PT, 0x80, 0x0 ;  /* 0x000000000000781c */ /* 0x000fca0003f0f070 */
[----:B------:R-:W-:Y:S01]  /*12780*/  @!PT LDS RZ, [RZ] ;  /* 0x00000000fffff984 */ /* 0x000fe20000000800 */
[----:B------:R-:W-:Y:S01]  /*12790*/  @!PT LDS RZ, [RZ] ;  /* 0x00000000fffff984 */ /* 0x000fe20000000800 */
[----:B------:R-:W-:Y:S01]  /*127a0*/  @!PT LDS RZ, [RZ] ;  /* 0x00000000fffff984 */ /* 0x000fe20000000800 */
[----:B------:R0:W-:Y:S04]  /*127b0*/  @P5 LDGSTS.E.BYPASS.LTC128B.128 [R4+0x21800], desc[UR54][R2.64], !P1 ;  /* 0x2180000002045fae */ /* 0x0001e8000c901d76 */
[----:B------:R0:W-:Y:S01]  /*127c0*/  @P5 LDGSTS.E.BYPASS.LTC128B.128 [R4+0x23800], desc[UR54][R2.64+0x80], !P2 ;  /* 0x2380008002045fae */ /* 0x0001e2000d101d76 */
[----:B------:R-:W-:-:S03]  /*127d0*/  NOP ;  /* 0x0000000000007918 */ /* 0x000fc60000000000 */
.L_x_1561:
        /* <DEDUP_REMOVED lines=11> */
.L_x_1562:
[----:B------:R0:W-:Y:S02]  /*12890*/  SYNCS.ARRIVE.TRANS64.A1T0 RZ, [R0+URZ+0x28430], RZ ;  /* 0x028430ff00ff79a7 */ /* 0x0001e4000810003f */
[----:B------:R-:W-:Y:S05]  /*128a0*/  WARPSYNC.ALL ;  /* 0x0000000000007948 */ /* 0x000fea0003800000 */
[----:B------:R-:W-:Y:S01]  /*128b0*/  ULDC.64 UR4, c[0x0][0x298] ;  /* 0x0000a60000047ab9 */ /* 0x000fe20000000a00 */
[----:B------:R-:W-:Y:S01]  /*128c0*/  VIADD R2, R22, 0x18000 ;  /* 0x0001800016027836 */ /* 0x000fe20000000000 */
[----:B0-23--:R-:W-:Y:S01]  /*128d0*/  SHF.R.S32.HI R0, RZ, 0x1f, R17 ;  /* 0x0000001fff007819 */ /* 0x00dfe20000011411 */
[----:B------:R-:W-:Y:S01]  /*128e0*/  IMAD.WIDE.U32 R4, R17, UR4, RZ ;  /* 0x0000000411047c25 */ /* 0x000fe2000f8e00ff */
[----:B------:R-:W-:Y:S01]  /*128f0*/  BSSY B6, `(.L_x_1563) ;  /* 0x0000018000067945 */ /* 0x000fe20003800000 */
[----:B------:R-:W-:Y:S01]  /*12900*/  BAR.SYNC.DEFER_BLOCKING 0x8, 0x180 ;  /* 0x0206000000007b1d */ /* 0x000fe20000010000 */
[----:B------:R-:W-:Y:S01]  /*12910*/  LOP3.LUT P0, RZ, R2, 0x3ff, RZ, 0xc0, !PT ;  /* 0x000003ff02ff7812 */ /* 0x000fe2000780c0ff */
[----:B------:R-:W-:-:S04]  /*12920*/  IMAD R0, R0, UR4, RZ ;  /* 0x0000000400007c24 */ /* 0x000fc8000f8e02ff */
[----:B------:R-:W-:Y:S01]  /*12930*/  IMAD R0, R17, UR5, R0 ;  /* 0x0000000511007c24 */ /* 0x000fe2000f8e0200 */
[----:B------:R0:W-:Y:S03]  /*12940*/  STL.64 [R1+0x8], R4 ;  /* 0x0000080401007387 */ /* 0x0001e60000100a00 */
[----:B------:R-:W-:-:S04]  /*12950*/  IMAD.IADD R17, R5, 0x1, R0 ;  /* 0x0000000105117824 */ /* 0x000fc800078e0200 */
[----:B------:R-:W-:Y:S05]  /*12960*/  @!P0 BRA `(.L_x_1564) ;  /* 0x0000000000408947 */ /* 0x000fea0003800000 */
[----:B------:R-:W-:Y:S01]  /*12970*/  MOV R2, 0x0 ;  /* 0x0000000000027802 */ /* 0x000fe20000000f00 */
[----:B------:R-:W-:Y:S01]  /*12980*/  ULDC.64 UR6, c[0x4][0xc0] ;  /* 0x0100300000067ab9 */ /* 0x000fe20000000a00 */
[----:B------:R-:W-:Y:S01]  /*12990*/  ULDC.64 UR8, c[0x4][0xc8] ;  /* 0x0100320000087ab9 */ /* 0x000fe20000000a00 */
[----:B------:R-:W-:Y:S01]  /*129a0*/  ULDC.64 UR4, c[0x4][0x28] ;  /* 0x01000a0000047ab9 */ /* 0x000fe20000000a00 */
[----:B0-----:R-:W-:Y:S02]  /*129b0*/  IMAD.U32 R4, RZ, RZ, UR6 ;  /* 0x00000006ff047e24 */ /* 0x001fe4000f8e00ff */
        /* <DEDUP_REMOVED lines=11> */
.L_x_1564:
[----:B------:R-:W-:Y:S05]  /*12a70*/  BSYNC B6 ;  /* 0x0000000000067941 */ /* 0x000fea0003800000 */
.L_x_1563:
[----:B------:R-:W2:Y:S01]  /*12a80*/  LDL.LU.64 R2, [R1+0x8] ;  /* 0x0000080001027983 */ /* 0x000ea20000300a00 */
[----:B------:R-:W-:Y:S01]  /*12a90*/  UISETP.NE.AND UP0, UPT, UR46, URZ, UPT ;  /* 0x0000003f2e00728c */ /* 0x000fe2000bf05270 */
[----:B------:R-:W-:Y:S01]  /*12aa0*/  LOP3.LUT P6, RZ, R29, 0x20, RZ, 0xc0, !PT ;  /* 0x000000201dff7812 */ /* 0x000fe200078cc0ff */
[----:B------:R-:W-:Y:S01]  /*12ab0*/  ULDC.64 UR4, c[0x0][0x2d8] ;  /* 0x0000b60000047ab9 */ /* 0x000fe20000000a00 */
[----:B------:R-:W1:Y:S01]  /*12ac0*/  S2R R20, SR_TID.X ;  /* 0x0000000000147919 */ /* 0x000e620000002100 */
[----:B0-----:R-:W-:Y:S01]  /*12ad0*/  IMAD R5, R26, UR4, RZ ;  /* 0x000000041a057c24 */ /* 0x001fe2000f8e02ff */
[----:B------:R-:W-:Y:S02]  /*12ae0*/  SHF.R.S32.HI R4, RZ, 0x1f, R19 ;  /* 0x0000001fff047819 */ /* 0x000fe40000011413 */
[----:B------:R-:W-:Y:S01]  /*12af0*/  PLOP3.LUT P0, PT, PT, PT, UP0, 0x80, 0x0 ;  /* 0x000000000000781c */ /* 0x000fe20003f0f008 */
[----:B------:R-:W-:Y:S01]  /*12b00*/  IMAD R5, R18, UR5, R5 ;  /* 0x0000000512057c24 */ /* 0x000fe2000f8e0205 */
[----:B------:R-:W-:-:S02]  /*12b10*/  SEL R4, R4, RZ, !P6 ;  /* 0x000000ff04047207 */ /* 0x000fc40007000000 */
[----:B------:R-:W-:Y:S01]  /*12b20*/  SEL R6, R19, RZ, !P6 ;  /* 0x000000ff13067207 */ /* 0x000fe20007000000 */
[----:B------:R-:W-:Y:S01]  /*12b30*/  @UP0 ULDC UR6, c[0x0][0x450] ;  /* 0x0001140000060ab9 */ /* 0x000fe20000000800 */
[----:B------:R-:W-:Y:S02]  /*12b40*/  LOP3.LUT R8, R28, 0x80, RZ, 0xfc, !PT ;  /* 0x000000801c087812 */ /* 0x000fe400078efcff */
[C---:B-1----:R-:W-:Y:S01]  /*12b50*/  LOP3.LUT R21, R20.reuse, 0x7f, RZ, 0xc0, !PT ;  /* 0x0000007f14157812 */ /* 0x042fe200078ec0ff */
[----:B------:R-:W-:-:S03]  /*12b60*/  IMAD.SHL.U32 R20, R20, 0x10, RZ ;  /* 0x0000001014147824 */ /* 0x000fc600078e00ff */
[----:B------:R-:W-:-:S04]  /*12b70*/  SHF.R.U32.HI R21, RZ, 0x3, R21 ;  /* 0x00000003ff157819 */ /* 0x000fc80000011615 */
[----:B------:R-:W-:-:S05]  /*12b80*/  LOP3.LUT R20, R21, 0x70, R20, 0xf8, !PT ;  /* 0x0000007015147812 */ /* 0x000fca00078ef814 */
[----:B------:R-:W-:Y:S02]  /*12b90*/  VIADD R0, R20, UR39 ;  /* 0x0000002714007c36 */ /* 0x000fe40008000000 */
[----:B------:R-:W0:Y:S02]  /*12ba0*/  S2R R20, SR_TID.X ;  /* 0x0000000000147919 */ /* 0x000e240000002100 */
[----:B0-----:R-:W-:-:S04]  /*12bb0*/  LOP3.LUT R20, R20, 0x7f, RZ, 0xc0, !PT ;  /* 0x0000007f14147812 */ /* 0x001fc800078ec0ff */
[----:B------:R-:W-:Y:S01]  /*12bc0*/  SHF.R.U32.HI R10, RZ, 0x3, R20 ;  /* 0x00000003ff0a7819 */ /* 0x000fe20000011614 */
[----:B--2---:R-:W-:Y:S02]  /*12bd0*/  IMAD.MOV.U32 R3, RZ, RZ, R17 ;  /* 0x000000ffff037224 */ /* 0x004fe400078e0011 */
[----:B------:R-:W-:Y:S01]  /*12be0*/  IMAD.WIDE.U32 R2, R18, UR4, R2 ;  /* 0x0000000412027c25 */ /* 0x000fe2000f8e0002 */
[----:B------:R-:W-:-:S03]  /*12bf0*/  @UP0 ULDC UR4, c[0x0][0x44c] ;  /* 0x0001130000040ab9 */ /* 0x000fc60000000800 */
[----:B------:R-:W-:Y:S02]  /*12c00*/  IMAD.IADD R3, R3, 0x1, R5 ;  /* 0x0000000103037824 */ /* 0x000fe400078e0205 */
[----:B------:R-:W-:Y:S01]  /*12c10*/  @P0 IMAD.HI.U32 R7, R0, UR4, RZ ;  /* 0x0000000400070c27 */ /* 0x000fe2000f8e00ff */
[----:B------:R-:W0:Y:S01]  /*12c20*/  LDC R5, c[0x0][0x448] ;  /* 0x00011200ff057b82 */ /* 0x000e220000000800 */
[----:B------:R-:W-:Y:S01]  /*12c30*/  PLOP3.LUT P0, PT, PT, PT, UP0, 0x80, 0x0 ;  /* 0x000000000000781c */ /* 0x000fe20003f0f008 */
[----:B------:R-:W-:Y:S02]  /*12c40*/  ULDC.64 UR4, c[0x0][0x2e0] ;  /* 0x0000b80000047ab9 */ /* 0x000fe40000000a00 */
[----:B------:R-:W-:Y:S02]  /*12c50*/  IMAD R9, R4, UR4, RZ ;  /* 0x0000000404097c24 */ /* 0x000fe4000f8e02ff */
[----:B------:R-:W-:Y:S02]  /*12c60*/  IMAD.MOV.U32 R4, RZ, RZ, R0 ;  /* 0x000000ffff047224 */ /* 0x000fe400078e0000 */
[----:B------:R-:W-:-:S06]  /*12c70*/  IMAD.WIDE.U32 R2, R6, UR4, R2 ;  /* 0x0000000406027c25 */ /* 0x000fcc000f8e0002 */
[----:B------:R-:W-:Y:S01]  /*12c80*/  @P0 SHF.R.U32.HI R4, RZ, UR6, R7 ;  /* 0x00000006ff040c19 */ /* 0x000fe20008011607 */
[----:B------:R-:W-:Y:S01]  /*12c90*/  IMAD R7, R6, UR5, R9 ;  /* 0x0000000506077c24 */ /* 0x000fe2000f8e0209 */
[----:B------:R-:W-:Y:S02]  /*12ca0*/  ULDC.64 UR4, c[0x0][0x2d0] ;  /* 0x0000b40000047ab9 */ /* 0x000fe40000000a00 */
[--C-:B------:R-:W-:Y:S01]  /*12cb0*/  SHF.R.S32.HI R6, RZ, 0x1f, R4.reuse ;  /* 0x0000001fff067819 */ /* 0x100fe20000011404 */
[----:B------:R-:W-:Y:S02]  /*12cc0*/  IMAD.IADD R3, R3, 0x1, R7 ;  /* 0x0000000103037824 */ /* 0x000fe400078e0207 */
[----:B------:R-:W-:Y:S02]  /*12cd0*/  IMAD.MOV R7, RZ, RZ, -R4 ;  /* 0x000000ffff077224 */ /* 0x000fe400078e0a04 */
[----:B------:R-:W-:Y:S02]  /*12ce0*/  IMAD R9, R6, UR4, RZ ;  /* 0x0000000406097c24 */ /* 0x000fe4000f8e02ff */
[----:B0-----:R-:W-:-:S02]  /*12cf0*/  IMAD R7, R5, R7, R0 ;  /* 0x0000000705077224 */ /* 0x001fc400078e0200 */
[C---:B------:R-:W-:Y:S02]  /*12d00*/  IMAD R9, R4.reuse, UR5, R9 ;  /* 0x0000000504097c24 */ /* 0x040fe4000f8e0209 */
[----:B------:R-:W-:Y:S01]  /*12d10*/  IMAD.WIDE.U32 R2, R4, UR4, R2 ;  /* 0x0000000404027c25 */ /* 0x000fe2000f8e0002 */
        /* <DEDUP_REMOVED lines=8> */
[----:B------:R-:W-:Y:S02]  /*12da0*/  ULDC UR4, c[0x0][0x2b8] ;  /* 0x0000ae0000047ab9 */ /* 0x000fe40000000800 */
[----:B------:R-:W-:Y:S02]  /*12db0*/  ISETP.GE.AND P1, PT, R8, UR4, PT ;  /* 0x0000000408007c0c */ /* 0x000fe4000bf26270 */
[----:B------:R-:W-:Y:S01]  /*12dc0*/  IADD3.X R6, R3, UR5, R7, P0, !PT ;  /* 0x0000000503067c10 */ /* 0x000fe200087fe407 */
[----:B------:R-:W-:Y:S01]  /*12dd0*/  UMOV UR5, 0xffffffff ;  /* 0xffffffff00057882 */ /* 0x000fe20000000000 */
[----:B------:R-:W-:-:S02]  /*12de0*/  ISETP.GE.AND P0, PT, R28, UR4, PT ;  /* 0x000000041c007c0c */ /* 0x000fc4000bf06270 */
[----:B------:R-:W-:Y:S11]  /*12df0*/  BRA.DIV UR5, `(.L_x_1565) ;  /* 0x0000003e05c87947 */ /* 0x000ff6000b800000 */
[----:B------:R-:W0:Y:S01]  /*12e00*/  SHFL.IDX PT, R14, R0, RZ, 0x181f ;  /* 0x00181fff000e7589 */ /* 0x000e2200000e0000 */
[----:B------:R-:W-:Y:S02]  /*12e10*/  IMAD R5, R5, UR38, RZ ;  /* 0x0000002605057c24 */ /* 0x000fe4000f8e02ff */
[----:B------:R-:W-:Y:S01]  /*12e20*/  VIADD R4, R10, UR39 ;  /* 0x000000270a047c36 */ /* 0x000fe20008000000 */
[----:B------:R-:W1:Y:S03]  /*12e30*/  SHFL.IDX PT, R2, R6, RZ, 0x181f ;  /* 0x00181fff06027589 */ /* 0x000e6600000e0000 */
[C---:B------:R-:W-:Y:S01]  /*12e40*/  VIADD R8, R4.reuse, 0x10 ;  /* 0x0000001004087836 */ /* 0x040fe20000000000 */
[----:B------:R-:W-:-:S13]  /*12e50*/  ISETP.GE.AND P2, PT, R4, R5, PT ;  /* 0x000000050400720c */ /* 0x000fda0003f46270 */
[----:B0-----:R-:W-:-:S05]  /*12e60*/  @!P2 IADD3 R14, P3, R28, R14, RZ ;  /* 0x0000000e1c0ea210 */ /* 0x001fca0007f7e0ff */
[----:B-1----:R-:W-:Y:S02]  /*12e70*/  @!P2 IMAD.X R3, RZ, RZ, R2, P3 ;  /* 0x000000ffff03a224 */ /* 0x002fe400018e0602 */
[----:B------:R-:W-:Y:S02]  /*12e80*/  @!P2 IMAD.MOV.U32 R2, RZ, RZ, R14 ;  /* 0x000000ffff02a224 */ /* 0x000fe400078e000e */
[----:B------:R-:W0:Y:S04]  /*12e90*/  SHFL.IDX PT, R14, R0, 0x1, 0x181f ;  /* 0x00381f00000e7f89 */ /* 0x000e2800000e0000 */
[----:B------:R-:W-:Y:S04]  /*12ea0*/  @!P2 LDGSTS.E.BYPASS.LTC128B.128 [R37+0x18000], desc[UR54][R2.64], !P0 ;  /* 0x180000000225afae */ /* 0x000fe8000c101d76 */
[----:B------:R1:W-:Y:S01]  /*12eb0*/  @!P2 LDGSTS.E.BYPASS.LTC128B.128 [R37+0x1c000], desc[UR54][R2.64+0x80], !P1 ;  /* 0x1c0000800225afae */ /* 0x0003e2000c901d76 */
[----:B------:R-:W-:Y:S01]  /*12ec0*/  ISETP.GE.AND P2, PT, R8, R5, PT ;  /* 0x000000050800720c */ /* 0x000fe20003f46270 */
[----:B------:R-:W-:-:S02]  /*12ed0*/  VIADD R8, R4, 0x20 ;  /* 0x0000002004087836 */ /* 0x000fc40000000000 */
[----:B-1----:R-:W1:Y:S10]  /*12ee0*/  SHFL.IDX PT, R2, R6, 0x1, 0x181f ;  /* 0x00381f0006027f89 */ /* 0x002e7400000e0000 */
[----:B0-----:R-:W-:-:S05]  /*12ef0*/  @!P2 IADD3 R14, P3, R28, R14, RZ ;  /* 0x0000000e1c0ea210 */ /* 0x001fca0007f7e0ff */
[----:B-1----:R-:W-:Y:S02]  /*12f00*/  @!P2 IMAD.X R7, RZ, RZ, R2, P3 ;  /* 0x000000ffff07a224 */ /* 0x002fe400018e0602 */
[----:B------:R-:W-:Y:S02]  /*12f10*/  @!P2 IMAD.MOV.U32 R2, RZ, RZ, R14 ;  /* 0x000000ffff02a224 */ /* 0x000fe400078e000e */
[----:B------:R-:W-:Y:S01]  /*12f20*/  @!P2 IMAD.MOV.U32 R3, RZ, RZ, R7 ;  /* 0x000000ffff03a224 */ /* 0x000fe200078e0007 */
        /* <DEDUP_REMOVED lines=43> */
[----:B------:R-:W-:-:S03]  /*131e0*/  ISETP.GE.AND P2, PT, R8, R5, PT ;  /* 0x000000050800720c */ /* 0x000fc60003f46270 */
[----:B-1----:R-:W1:Y:S10]  /*131f0*/  SHFL.IDX PT, R2, R6, 0x6, 0x181f ;  /* 0x00d81f0006027f89 */ /* 0x002e7400000e0000 */
[----:B0-----:R-:W-:Y:S01]  /*13200*/  @!P2 IADD3 R14, P3, R28, R14, RZ ;  /* 0x0000000e1c0ea210 */ /* 0x001fe20007f7e0ff */
[----:B------:R-:W0:Y:S04]  /*13210*/  SHFL.IDX PT, R6, R6, 0x7, 0x181f ;  /* 0x00f81f0006067f89 */ /* 0x000e2800000e0000 */
[----:B-1----:R-:W-:-:S02]  /*13220*/  @!P2 IMAD.X R7, RZ, RZ, R2, P3 ;  /* 0x000000ffff07a224 */ /* 0x002fc400018e0602 */
[----:B------:R-:W-:Y:S02]  /*13230*/  @!P2 IMAD.MOV.U32 R2, RZ, RZ, R14 ;  /* 0x000000ffff02a224 */ /* 0x000fe400078e000e */
[----:B------:R-:W-:Y:S01]  /*13240*/  @!P2 IMAD.MOV.U32 R3, RZ, RZ, R7 ;  /* 0x000000ffff03a224 */ /* 0x000fe200078e0007 */
[----:B------:R1:W2:Y:S04]  /*13250*/  SHFL.IDX PT, R14, R0, 0x7, 0x181f ;  /* 0x00f81f00000e7f89 */ /* 0x0002a800000e0000 */
[----:B------:R1:W-:Y:S04]  /*13260*/  @!P2 LDGSTS.E.BYPASS.LTC128B.128 [R37+0x1b000], desc[UR54][R2.64], !P0 ;  /* 0x1b0000000225afae */ /* 0x0003e8000c101d76 */
[----:B0-----:R1:W-:Y:S02]  /*13270*/  @!P2 LDGSTS.E.BYPASS.LTC128B.128 [R37+0x1f000], desc[UR54][R2.64+0x80], !P1 ;  /* 0x1f0000800225afae */ /* 0x0013e4000c901d76 */
.L_x_1669:
[----:B------:R-:W-:Y:S01]  /*13280*/  VIADD R4, R4, 0x70 ;  /* 0x0000007004047836 */ /* 0x000fe20000000000 */
[----:B------:R-:W-:Y:S04]  /*13290*/  BSSY B0, `(.L_x_1566) ;  /* 0x000000a000007945 */ /* 0x000fe80003800000 */
[----:B------:R-:W-:-:S13]  /*132a0*/  ISETP.GE.AND P2, PT, R4, R5, PT ;  /* 0x000000050400720c */ /* 0x000fda0003f46270 */
[----:B------:R-:W-:Y:S05]  /*132b0*/  @P2 BRA `(.L_x_1567) ;  /* 0x00000000001c2947 */ /* 0x000fea0003800000 */
[----:B-12---:R-:W-:-:S05]  /*132c0*/  IADD3 R2, P2, R28, R14, RZ ;  /* 0x0000000e1c027210 */ /* 0x006fca0007f5e0ff */
[----:B------:R-:W-:-:S05]  /*132d0*/  IMAD.X R3, RZ, RZ, R6, P2 ;  /* 0x000000ffff037224 */ /* 0x000fca00010e0606 */
[----:B------:R-:W-:Y:S01]  /*132e0*/  @!PT LDS RZ, [RZ] ;  /* 0x00000000fffff984 */ /* 0x000fe20000000800 */
[----:B------:R-:W-:Y:S01]  /*132f0*/  @!PT LDS RZ, [RZ] ;  /* 0x00000000fffff984 */ /* 0x000fe20000000800 */
[----:B------:R-:W-:Y:S01]  /*13300*/  @!PT LDS RZ, [RZ] ;  /* 0x00000000fffff984 */ /* 0x000fe20000000800 */
[----:B------:R0:W-:Y:S04]  /*13310*/  LDGSTS.E.BYPASS.LTC128B.128 [R37+0x1b800], desc[UR54][R2.64], !P0 ;  /* 0x1b80000002257fae */ /* 0x0001e8000c101d76 */
[----:B------:R0:W-:Y:S02]  /*13320*/  LDGSTS.E.BYPASS.LTC128B.128 [R37+0x1f800], desc[UR54][R2.64+0x80], !P1 ;  /* 0x1f80008002257fae */ /* 0x0001e4000c901d76 */
.L_x_1567:
[----:B------:R-:W-:Y:S05]  /*13330*/  BSYNC B0 ;  /* 0x0000000000007941 */ /* 0x000fea0003800000 */
.L_x_1566:
[----:B------:R-:W-:Y:S01]  /*13340*/  NOP ;  /* 0x0000000000007918 */ /* 0x000fe20000000000 */
[----:B------:R-:W-:-:S13]  /*13350*/  PLOP3.LUT P0, PT, PT, PT, PT, 0x80, 0x0 ;  /* 0x000000000000781c */ /* 0x000fda0003f0f070 */
.L_x_1568:
[----:B------:R-:W-:Y:S02]  /*13360*/  PLOP3.LUT P1, PT, P1, P0, PT, 0xa2, 0x0 ;  /* 0x000000000000781c */ /* 0x000fe40000f21472 */
[----:B------:R-:W-:-:S08]  /*13370*/  @P0 R2UR P1, UR4, R22 ;  /* 0x00000000160402ca */ /* 0x000fd00000020000 */
[----:B------:R-:W-:-:S05]  /*13380*/  @P0 PLOP3.LUT P0, PT, P1, PT, PT, 0x80, 0x0 ;  /* 0x000000000000081c */ /* 0x000fca0000f0f070 */
[----:B------:R-:W-:Y:S01]  /*13390*/  @!P1 SYNCS.ARRIVE.TRANS64.RED.A0T1 RZ, [UR4+0x28400], RZ ;  /* 0x028400ffffff99a7 */ /* 0x000fe20008200404 */
[----:B------:R-:W-:Y:S07]  /*133a0*/  @!P1 ARRIVES.LDGSTSBAR.64.TRANSCNT [UR4+0x28400] ;  /* 0x02840000ff0099b0 */ /* 0x000fee0008000a84 */
[----:B------:R-:W-:Y:S05]  /*133b0*/  @P0 BRA.U.ANY `(.L_x_1568) ;  /* 0xfffffffd00e80947 */ /* 0x000fea000393ffff */
[----:B01----:R-:W3:Y:S02]  /*133c0*/  LDL.LU R2, [R1+0x4] ;  /* 0x0000040001027983 */ /* 0x003ee40000300800 */
[----:B---3--:R-:W-:-:S05]  /*133d0*/  VIADD R2, R2, 0x1 ;  /* 0x0000000102027836 */ /* 0x008fca0000000000 */
        /* <DEDUP_REMOVED lines=10> */
.L_x_1670:
[----:B------:R-:W-:Y:S05]  /*13480*/  BSYNC B0 ;  /* 0x0000000000007941 */ /* 0x000fea0003800000 */
.L_x_1569:
[----:B------:R-:W-:-:S04]  /*13490*/  UIADD3 UR4, UR41, -0x2, URZ ;  /* 0xfffffffe29047890 */ /* 0x000fc8000fffe03f */
[----:B------:R-:W-:-:S06]  /*134a0*/  UISETP.GE.AND UP0, UPT, UR4, UR42, UPT ;  /* 0x0000002a0400728c */ /* 0x000fcc000bf06270 */
[----:B------:R-:W-:-:S13]  /*134b0*/  PLOP3.LUT P0, PT, PT, PT, UP0, 0x80, 0x0 ;  /* 0x000000000000781c */ /* 0x000fda0003f0f008 */
[----:B------:R-:W-:Y:S05]  /*134c0*/  @!P0 BRA `(.L_x_1571) ;  /* 0x0000001000708947 */ /* 0x000fea0003800000 */
[----:B------:R-:W-:Y:S02]  /*134d0*/  IMAD.MOV.U32 R5, RZ, RZ, R23 ;  /* 0x000000ffff057224 */ /* 0x000fe400078e0017 */
[----:B------:R-:W-:Y:S02]  /*134e0*/  IMAD.MOV.U32 R6, RZ, RZ, R24 ;  /* 0x000000ffff067224 */ /* 0x000fe400078e0018 */
[----:B------:R-:W-:-:S07]  /*134f0*/  IMAD.U32 R20, RZ, RZ, UR4 ;  /* 0x00000004ff147e24 */ /* 0x000fce000f8e00ff */
.L_x_1591:
[----:B-1-3--:R-:W1:Y:S01]  /*13500*/  S2R R0, SR_TID.X ;  /* 0x0000000000007919 */ /* 0x00ae620000002100 */
[----:B------:R-:W3:Y:S01]  /*13510*/  S2R R2, SR_TID.X ;  /* 0x0000000000027919 */ /* 0x000ee20000002100 */
[----:B-1----:R-:W-:-:S04]  /*13520*/  LOP3.LUT R0, R0, 0x7f, RZ, 0xc0, !PT ;  /* 0x0000007f00007812 */ /* 0x002fc800078ec0ff */
[----:B0-----:R-:W-:Y:S01]  /*13530*/  SHF.R.U32.HI R3, RZ, 0x3, R0 ;  /* 0x00000003ff037819 */ /* 0x001fe20000011600 */
[----:B---3--:R-:W-:Y:S01]  /*13540*/  IMAD.SHL.U32 R2, R2, 0x10, RZ ;  /* 0x0000001002027824 */ /* 0x008fe200078e00ff */
[----:B------:R-:W0:Y:S04]  /*13550*/  LDC R0, c[0x0][0x430] ;  /* 0x00010c00ff007b82 */ /* 0x000e280000000800 */
[----:B------:R-:W-:-:S04]  /*13560*/  LOP3.LUT R2, R3, 0x70, R2, 0xf8, !PT ;  /* 0x0000007003027812 */ /* 0x000fc800078ef802 */
[----:B------:R-:W-:-:S13]  /*13570*/  ISETP.GT.U32.AND P1, PT, R2, 0x3f, PT ;  /* 0x0000003f0200780c */ /* 0x000fda0003f24070 */
[----:B------:R-:W1:Y:S01]  /*13580*/  @!P1 LDC.64 R10, c[0x0][0x428] ;  /* 0x00010a00ff0a9b82 */ /* 0x000e620000000a00 */
[----:B0-----:R-:W-:Y:S02]  /*13590*/  ISETP.NE.AND P0, PT, R0, 0x1, PT ;  /* 0x000000010000780c */ /* 0x001fe40003f05270 */
[----:B------:R-:W-:-:S05]  /*135a0*/  LEA R0, R20, UR37, 0x6 ;  /* 0x0000002514007c11 */ /* 0x000fca000f8e30ff */
[----:B------:R-:W0:Y:S01]  /*135b0*/  @!P1 LDC.64 R8, c[0x0][0x418] ;  /* 0x00010600ff089b82 */ /* 0x000e220000000a00 */
[----:B------:R-:W-:-:S04]  /*135c0*/  IMAD.IADD R0, R2, 0x1, R0 ;  /* 0x0000000102007824 */ /* 0x000fc800078e0200 */
[----:B------:R-:W-:-:S03]  /*135d0*/  IMAD.MOV.U32 R4, RZ, RZ, R0 ;  /* 0x000000ffff047224 */ /* 0x000fc600078e0000 */
[----:B------:R-:W3:Y:S08]  /*135e0*/  @P0 LDC R3, c[0x0][0x434] ;  /* 0x00010d00ff030b82 */ /* 0x000ef00000000800 */
[----:B------:R-:W4:Y:S01]  /*135f0*/  @P0 LDC R7, c[0x0][0x438] ;  /* 0x00010e00ff070b82 */ /* 0x000f220000000800 */
[----:B------:R-:W-:Y:S02]  /*13600*/  IMAD.U32 R12, RZ, RZ, UR43 ;  /* 0x0000002bff0c7e24 */ /* 0x000fe4000f8e00ff */
[----:B---3--:R-:W-:-:S05]  /*13610*/  @P0 IMAD.HI.U32 R2, R0, R3, RZ ;  /* 0x0000000300020227 */ /* 0x008fca00078e00ff */
[----:B----4-:R-:W-:Y:S01]  /*13620*/  @P0 SHF.R.U32.HI R4, RZ, R7, R2 ;  /* 0x00000007ff040219 */ /* 0x010fe20000011602 */
[-C--:B-1----:R-:W-:Y:S01]  /*13630*/  @!P1 IMAD R2, R30, R10.reuse, RZ ;  /* 0x0000000a1e029224 */ /* 0x082fe200078e02ff */
[----:B------:R-:W-:Y:S01]  /*13640*/  ISETP.NE.AND P2, PT, R12, 0x3, PT ;  /* 0x000000030c00780c */ /* 0x000fe20003f45270 */
[----:B------:R-:W-:Y:S01]  /*13650*/  VIADD R23, R5, 0x1 ;  /* 0x0000000105177836 */ /* 0x000fe20000000000 */
[----:B------:R-:W-:Y:S01]  /*13660*/  @!P1 SHF.R.S32.HI R3, RZ, 0x1f, R4 ;  /* 0x0000001fff039819 */ /* 0x000fe20000011404 */
[C---:B------:R-:W-:Y:S02]  /*13670*/  @!P1 IMAD R11, R25.reuse, R11, R2 ;  /* 0x0000000b190b9224 */ /* 0x040fe400078e0202 */
[----:B------:R-:W-:Y:S02]  /*13680*/  @!P1 IMAD.MOV.U32 R2, RZ, RZ, R4 ;  /* 0x000000ffff029224 */ /* 0x000fe400078e0004 */
[----:B------:R-:W-:Y:S02]  /*13690*/  IMAD.MOV.U32 R7, RZ, RZ, RZ ;  /* 0x000000ffff077224 */ /* 0x000fe400078e00ff */
[----:B------:R-:W-:-:S04]  /*136a0*/  @!P1 IMAD.WIDE.U32 R2, R25, R10, R2 ;  /* 0x0000000a19029225 */ /* 0x000fc800078e0002 */
[----:B------:R-:W-:Y:S01]  /*136b0*/  @!P1 IMAD.IADD R11, R11, 0x1, R3 ;  /* 0x000000010b0b9824 */ /* 0x000fe200078e0203 */
[C---:B0-----:R-:W-:Y:S01]  /*136c0*/  @!P1 LEA R8, P0, R2.reuse, R8, 0x2 ;  /* 0x0000000802089211 */ /* 0x041fe200078010ff */
[----:B------:R-:W-:Y:S05]  /*136d0*/  YIELD ;  /* 0x0000000000007946 */ /* 0x000fea0003800000 */
[----:B------:R-:W-:Y:S01]  /*136e0*/  @!P1 LEA.HI.X R9, R2, R9, R11, 0x2, P0 ;  /* 0x0000000902099211 */ /* 0x000fe200000f140b */
[----:B------:R-:W-:Y:S01]  /*136f0*/  IMAD.MOV R11, RZ, RZ, -R4 ;  /* 0x000000ffff0b7224 */ /* 0x000fe200078e0a04 */
[----:B------:R-:W-:Y:S01]  /*13700*/  ISETP.NE.AND P0, PT, R23, 0x2, PT ;  /* 0x000000021700780c */ /* 0x000fe20003f05270 */
[----:B------:R-:W-:-:S02]  /*13710*/  ULDC UR4, c[0x0][0x430] ;  /* 0x00010c0000047ab9 */ /* 0x000fc40000000800 */
[----:B------:R0:W5:Y:S01]  /*13720*/  @!P1 LDG.E R7, desc[UR54][R8.64] ;  /* 0x0000003608079981 */ /* 0x000162000c1e1900 */
[----:B------:R-:W-:Y:S02]  /*13730*/  SEL R3, RZ, 0x1, P0 ;  /* 0x00000001ff037807 */ /* 0x000fe40000000000 */
[C---:B------:R-:W-:Y:S01]  /*13740*/  ISETP.GT.AND P1, PT, R20.reuse, UR42, PT ;  /* 0x0000002a14007c0c */ /* 0x040fe2000bf24270 */
[----:B------:R-:W-:Y:S01]  /*13750*/  VIADD R20, R20, 0xffffffff ;  /* 0xffffffff14147836 */ /* 0x000fe20000000000 */
[----:B------:R-:W-:Y:S02]  /*13760*/  SEL R23, R23, RZ, P0 ;  /* 0x000000ff17177207 */ /* 0x000fe40000000000 */
[----:B------:R-:W-:Y:S01]  /*13770*/  LOP3.LUT R24, R6, R3, RZ, 0x3c, !PT ;  /* 0x0000000306187212 */ /* 0x000fe200078e3cff */
[----:B0-----:R-:W-:Y:S01]  /*13780*/  IMAD R8, R11, UR4, R0 ;  /* 0x000000040b087c24 */ /* 0x001fe2000f8e0200 */
[----:B------:R-:W-:Y:S07]  /*13790*/  @!P2 BRA `(.L_x_1572) ;  /* 0x000000000004a947 */ /* 0x000fee0003800000 */
[----:B------:R-:W-:Y:S01]  /*137a0*/  BPT.TRAP 0x1 ;  /* 0x000000040000795c */ /* 0x000fe20000300000 */
.L_x_1572:
[----:B------:R-:W-:Y:S01]  /*137b0*/  IMAD R0, R23, 0x8, R22 ;  /* 0x0000000817007824 */ /* 0x000fe200078e0216 */
[----:B------:R-:W-:Y:S01]  /*137c0*/  SHF.L.U32 R17, R24, 0x1f, RZ ;  /* 0x0000001f18117819 */ /* 0x000fe200000006ff */
[----:B------:R-:W-:Y:S01]  /*137d0*/  BSSY B0, `(.L_x_1573) ;  /* 0x0000004000007945 */ /* 0x000fe20003800000 */
[----:B------:R-:W-:Y:S02]  /*137e0*/  SHF.R.S32.HI R9, RZ, 0x1f, R8 ;  /* 0x0000001fff097819 */ /* 0x000fe40000011408 */
[----:B------:R-:W0:Y:S02]  /*137f0*/  SYNCS.PHASECHK.TRANS64.TRYWAIT P0, [R0+URZ+0x28480], R17 ;  /* 0x02848011000075a7 */ /* 0x000e24000800017f */
[----:B0-----:R-:W-:Y:S05]  /*13800*/  @!P0 BRA `(.L_x_1574) ;  /* 0x0000003c00d88947 */ /* 0x001fea0003800000 */
.L_x_1671:
[----:B------:R-:W-:Y:S05]  /*13810*/  BSYNC B0 ;  /* 0x0000000000007941 */ /* 0x000fea0003800000 */
.L_x_1573:
[----:B------:R-:W-:Y:S01]  /*13820*/  ULDC.64 UR4, c[0x0][0x328] ;  /* 0x0000ca0000047ab9 */ /* 0x000fe20000000a00 */
[----:B-----5:R-:W-:Y:S01]  /*13830*/  SHF.R.S32.HI R10, RZ, 0x1f, R7 ;  /* 0x0000001fff0a7819 */ /* 0x020fe20000011407 */
[----:B------:R-:W-:Y:S01]  /*13840*/  IMAD R3, R9, UR4, RZ ;  /* 0x0000000409037c24 */ /* 0x000fe2000f8e02ff */
[----:B------:R-:W1:Y:S01]  /*13850*/  LDC R11, c[0x0][0x2f4] ;  /* 0x0000bd00ff0b7b82 */ /* 0x000e620000000800 */
[----:B------:R-:W-:Y:S01]  /*13860*/  ULDC.64 UR6, c[0x0][0x318] ;  /* 0x0000c60000067ab9 */ /* 0x000fe20000000a00 */
[----:B------:R-:W-:Y:S01]  /*13870*/  LOP3.LUT R12, R28, 0x80, RZ, 0xfc, !PT ;  /* 0x000000801c0c7812 */ /* 0x000fe200078efcff */
        /* <DEDUP_REMOVED lines=10> */
[----:B------:R-:W-:Y:S01]  /*13920*/  IMAD R27, R18, UR5, R27 ;  /* 0x00000005121b7c24 */ /* 0x000fe2000f8e021b */
[-C--:B-1----:R-:W-:Y:S01]  /*13930*/  ISETP.GE.AND P2, PT, R12, R11.reuse, PT ;  /* 0x0000000b0c00720c */ /* 0x082fe20003f46270 */
[----:B------:R-:W-:Y:S01]  /*13940*/  IMAD.WIDE.U32 R2, R18, UR4, R2 ;  /* 0x0000000412027c25 */ /* 0x000fe2000f8e0002 */
[----:B------:R-:W-:Y:S01]  /*13950*/  UMOV UR4, 0xffffffff ;  /* 0xffffffff00047882 */ /* 0x000fe20000000000 */
[----:B------:R-:W-:-:S02]  /*13960*/  ISETP.GE.AND P3, PT, R28, R11, PT ;  /* 0x0000000b1c00720c */ /* 0x000fc40003f66270 */
[----:B------:R-:W-:Y:S01]  /*13970*/  IMAD R4, R23, 0x4000, R32 ;  /* 0x0000400017047824 */ /* 0x000fe200078e0220 */
[----:B------:R-:W-:-:S04]  /*13980*/  IADD3 R21, P0, R2, UR6, RZ ;  /* 0x0000000602157c10 */ /* 0x000fc8000ff1e0ff */
[----:B------:R-:W-:Y:S01]  /*13990*/  IADD3.X R27, R27, UR7, R3, P0, !PT ;  /* 0x000000071b1b7c10 */ /* 0x000fe200087fe403 */
[----:B------:R-:W-:Y:S08]  /*139a0*/  BRA.DIV UR4, `(.L_x_1575) ;  /* 0x0000003e04847947 */ /* 0x000ff0000b800000 */
[----:B------:R-:W1:Y:S01]  /*139b0*/  SHFL.IDX PT, R2, R21, RZ, 0x181f ;  /* 0x00181fff15027589 */ /* 0x000e6200000e0000 */
[----:B------:R-:W-:-:S03]  /*139c0*/  IMAD.IADD R4, R22, 0x1, R4 ;  /* 0x0000000116047824 */ /* 0x000fc600078e0204 */
[----:B------:R-:W3:Y:S01]  /*139d0*/  SHFL.IDX PT, R3, R27, RZ, 0x181f ;  /* 0x00181fff1b037589 */ /* 0x000ee200000e0000 */
[----:B-1----:R-:W-:-:S05]  /*139e0*/  IADD3 R2, P0, R28, R2, RZ ;  /* 0x000000021c027210 */ /* 0x002fca0007f1e0ff */
[----:B---3--:R-:W-:-:S05]  /*139f0*/  IMAD.X R3, RZ, RZ, R3, P0 ;  /* 0x000000ffff037224 */ /* 0x008fca00000e0603 */
[----:B------:R-:W-:Y:S01]  /*13a00*/  @!PT LDS RZ, [RZ] ;  /* 0x00000000fffff984 */ /* 0x000fe20000000800 */
[----:B------:R-:W-:Y:S04]  /*13a10*/  LDGSTS.E.BYPASS.LTC128B.128 [R4+0x10000], desc[UR54][R2.64], !P3 ;  /* 0x1000000002047fae */ /* 0x000fe8000d901d76 */
[----:B------:R1:W-:Y:S04]  /*13a20*/  LDGSTS.E.BYPASS.LTC128B.128 [R4+0x12000], desc[UR54][R2.64+0x80], !P2 ;  /* 0x1200008002047fae */ /* 0x0003e8000d101d76 */
[----:B-1----:R-:W1:Y:S04]  /*13a30*/  SHFL.IDX PT, R2, R21, 0x1, 0x181f ;  /* 0x00381f0015027f89 */ /* 0x002e6800000e0000 */
[----:B------:R-:W3:Y:S01]  /*13a40*/  SHFL.IDX PT, R3, R27, 0x1, 0x181f ;  /* 0x00381f001b037f89 */ /* 0x000ee200000e0000 */
[----:B-1----:R-:W-:-:S05]  /*13a50*/  IADD3 R2, P0, R28, R2, RZ ;  /* 0x000000021c027210 */ /* 0x002fca0007f1e0ff */
[----:B---3--:R-:W-:-:S05]  /*13a60*/  IMAD.X R3, RZ, RZ, R3, P0 ;  /* 0x000000ffff037224 */ /* 0x008fca00000e0603 */
[----:B------:R-:W-:Y:S04]  /*13a70*/  LDGSTS.E.BYPASS.LTC128B.128 [R4+0x10800], desc[UR54][R2.64], !P3 ;  /* 0x1080000002047fae */ /* 0x000fe8000d901d76 */
[----:B------:R1:W-:Y:S04]  /*13a80*/  LDGSTS.E.BYPASS.LTC128B.128 [R4+0x12800], desc[UR54][R2.64+0x80], !P2 ;  /* 0x1280008002047fae */ /* 0x0003e8000d101d76 */
[----:B-1----:R-:W1:Y:S04]  /*13a90*/  SHFL.IDX PT, R2, R21, 0x2, 0x181f ;  /* 0x00581f0015027f89 */ /* 0x002e6800000e0000 */
[----:B------:R-:W3:Y:S04]  /*13aa0*/  SHFL.IDX PT, R3, R27, 0x2, 0x181f ;  /* 0x00581f001b037f89 */ /* 0x000ee800000e0000 */
[----:B------:R-:W4:Y:S01]  /*13ab0*/  SHFL.IDX PT, R27, R27, 0x3, 0x181f ;  /* 0x00781f001b1b7f89 */ /* 0x000f2200000e0000 */
[----:B-1----:R-:W-:-:S05]  /*13ac0*/  IADD3 R2, P0, R28, R2, RZ ;  /* 0x000000021c027210 */ /* 0x002fca0007f1e0ff */
[----:B---3--:R-:W-:-:S05]  /*13ad0*/  IMAD.X R3, RZ, RZ, R3, P0 ;  /* 0x000000ffff037224 */ /* 0x008fca00000e0603 */
[----:B------:R-:W-:Y:S04]  /*13ae0*/  LDGSTS.E.BYPASS.LTC128B.128 [R4+0x11000], desc[UR54][R2.64], !P3 ;  /* 0x1100000002047fae */ /* 0x000fe8000d901d76 */
[----:B------:R1:W-:Y:S04]  /*13af0*/  LDGSTS.E.BYPASS.LTC128B.128 [R4+0x13000], desc[UR54][R2.64+0x80], !P2 ;  /* 0x1300008002047fae */ /* 0x0003e8000d101d76 */
[----:B-1--4-:R1:W3:Y:S02]  /*13b00*/  SHFL.IDX PT, R2, R21, 0x3, 0x181f ;  /* 0x00781f0015027f89 */ /* 0x0122e400000e0000 */
.L_x_1681:
        /* <DEDUP_REMOVED lines=9> */
.L_x_1576:
        /* <DEDUP_REMOVED lines=11> */
.L_x_1577:
[----:B------:R3:W-:Y:S01]  /*13c50*/  SYNCS.ARRIVE.TRANS64.A1T0 RZ, [R0+URZ+0x28470], RZ ;  /* 0x028470ff00ff79a7 */ /* 0x0007e2000810003f */
[----:B------:R-:W-:Y:S05]  /*13c60*/  @!P3 BRA `(.L_x_1578) ;  /* 0x000000000004b947 */ /* 0x000fea0003800000 */
[----:B------:R-:W-:Y:S01]  /*13c70*/  BPT.TRAP 0x1 ;  /* 0x000000040000795c */ /* 0x000fe20000300000 */
.L_x_1578:
[----:B------:R-:W4:Y:S01]  /*13c80*/  SYNCS.PHASECHK.TRANS64.TRYWAIT P0, [R0+URZ+0x28440], R17 ;  /* 0x02844011000075a7 */ /* 0x000f22000800017f */
[----:B------:R-:W-:Y:S04]  /*13c90*/  BSSY B0, `(.L_x_1579) ;  /* 0x0000002000007945 */ /* 0x000fe80003800000 */
[----:B----4-:R-:W-:Y:S05]  /*13ca0*/  @!P0 BRA `(.L_x_1580) ;  /* 0x0000003c00ec8947 */ /* 0x010fea0003800000 */
.L_x_1682:
[----:B------:R-:W-:Y:S05]  /*13cb0*/  BSYNC B0 ;  /* 0x0000000000007941 */ /* 0x000fea0003800000 */
.L_x_1579:
        /* <DEDUP_REMOVED lines=19> */
[----:B------:R-:W-:Y:S02]  /*13df0*/  IADD3 R7, P0, R2, UR6, RZ ;  /* 0x0000000602077c10 */ /* 0x000fe4000ff1e0ff */
[----:B------:R-:W-:-:S02]  /*13e00*/  ISETP.GE.AND P3, PT, R28, R11, PT ;  /* 0x0000000b1c00720c */ /* 0x000fc40003f66270 */
[----:B------:R-:W-:Y:S01]  /*13e10*/  IADD3.X R8, R9, UR7, R3, P0, !PT ;  /* 0x0000000709087c10 */ /* 0x000fe200087fe403 */
[----:B------:R-:W-:Y:S10]  /*13e20*/  BRA.DIV UR4, `(.L_x_1581) ;  /* 0x0000003e04a07947 */ /* 0x000ff4000b800000 */
[----:B--2---:R-:W2:Y:S04]  /*13e30*/  SHFL.IDX PT, R14, R7, RZ, 0x181f ;  /* 0x00181fff070e7589 */ /* 0x004ea800000e0000 */
[----:B------:R-:W5:Y:S01]  /*13e40*/  SHFL.IDX PT, R3, R8, RZ, 0x181f ;  /* 0x00181fff08037589 */ /* 0x000f6200000e0000 */
[----:B--2---:R-:W-:-:S03]  /*13e50*/  IADD3 R2, P0, R28, R14, RZ ;  /* 0x0000000e1c027210 */ /* 0x004fc60007f1e0ff */
[----:B------:R-:W2:Y:S02]  /*13e60*/  SHFL.IDX PT, R14, R7, 0x1, 0x181f ;  /* 0x00381f00070e7f89 */ /* 0x000ea400000e0000 */
[----:B-----5:R-:W-:-:S05]  /*13e70*/  IMAD.X R3, RZ, RZ, R3, P0 ;  /* 0x000000ffff037224 */ /* 0x020fca00000e0603 */
[----:B------:R-:W-:Y:S04]  /*13e80*/  LDGSTS.E.BYPASS.LTC128B.128 [R4+0x20000], desc[UR54][R2.64], !P3 ;  /* 0x2000000002047fae */ /* 0x000fe8000d901d76 */
[----:B------:R5:W-:Y:S04]  /*13e90*/  LDGSTS.E.BYPASS.LTC128B.128 [R4+0x22000], desc[UR54][R2.64+0x80], !P2 ;  /* 0x2200008002047fae */ /* 0x000be8000d101d76 */
[----:B-----5:R-:W5:Y:S01]  /*13ea0*/  SHFL.IDX PT, R3, R8, 0x1, 0x181f ;  /* 0x00381f0008037f89 */ /* 0x020f6200000e0000 */
[----:B--2---:R-:W-:-:S03]  /*13eb0*/  IADD3 R2, P0, R28, R14, RZ ;  /* 0x0000000e1c027210 */ /* 0x004fc60007f1e0ff */
[----:B------:R-:W2:Y:S02]  /*13ec0*/  SHFL.IDX PT, R14, R7, 0x2, 0x181f ;  /* 0x00581f00070e7f89 */ /* 0x000ea400000e0000 */
[----:B-----5:R-:W-:-:S05]  /*13ed0*/  IMAD.X R3, RZ, RZ, R3, P0 ;  /* 0x000000ffff037224 */ /* 0x020fca00000e0603 */
[----:B------:R-:W-:Y:S04]  /*13ee0*/  LDGSTS.E.BYPASS.LTC128B.128 [R4+0x20800], desc[UR54][R2.64], !P3 ;  /* 0x2080000002047fae */ /* 0x000fe8000d901d76 */
[----:B------:R5:W-:Y:S04]  /*13ef0*/  LDGSTS.E.BYPASS.LTC128B.128 [R4+0x22800], desc[UR54][R2.64+0x80], !P2 ;  /* 0x2280008002047fae */ /* 0x000be8000d101d76 */
[----:B-----5:R-:W5:Y:S01]  /*13f00*/  SHFL.IDX PT, R3, R8, 0x2, 0x181f ;  /* 0x00581f0008037f89 */ /* 0x020f6200000e0000 */
[----:B--2---:R-:W-:-:S03]  /*13f10*/  IADD3 R2, P0, R28, R14, RZ ;  /* 0x0000000e1c027210 */ /* 0x004fc60007f1e0ff */
[----:B------:R2:W0:Y:S04]  /*13f20*/  SHFL.IDX PT, R14, R7, 0x3, 0x181f ;  /* 0x00781f00070e7f89 */ /* 0x00042800000e0000 */
[----:B------:R-:W0:Y:S01]  /*13f30*/  SHFL.IDX PT, R8, R8, 0x3, 0x181f ;  /* 0x00781f0008087f89 */ /* 0x000e2200000e0000 */
[----:B-----5:R-:W-:-:S05]  /*13f40*/  IMAD.X R3, RZ, RZ, R3, P0 ;  /* 0x000000ffff037224 */ /* 0x020fca00000e0603 */
[----:B------:R2:W-:Y:S04]  /*13f50*/  LDGSTS.E.BYPASS.LTC128B.128 [R4+0x21000], desc[UR54][R2.64], !P3 ;  /* 0x2100000002047fae */ /* 0x0005e8000d901d76 */
[----:B0-----:R2:W-:Y:S02]  /*13f60*/  LDGSTS.E.BYPASS.LTC128B.128 [R4+0x23000], desc[UR54][R2.64+0x80], !P2 ;  /* 0x2300008002047fae */ /* 0x0015e4000d101d76 */
.L_x_1692:
        /* <DEDUP_REMOVED lines=9> */
.L_x_1582:
        /* <DEDUP_REMOVED lines=11> */
.L_x_1583:
[----:B------:R3:W-:Y:S02]  /*140b0*/  SYNCS.ARRIVE.TRANS64.A1T0 RZ, [R0+URZ+0x28430], RZ ;  /* 0x028430ff00ff79a7 */ /* 0x0007e4000810003f */
[----:B---34-:R-:W-:-:S05]  /*140c0*/  IMAD.U32 R0, RZ, RZ, UR44 ;  /* 0x0000002cff007e24 */ /* 0x018fca000f8e00ff */
[----:B------:R-:W-:-:S13]  /*140d0*/  ISETP.NE.AND P0, PT, R0, 0x3, PT ;  /* 0x000000030000780c */ /* 0x000fda0003f05270 */
[----:B------:R-:W-:Y:S05]  /*140e0*/  @!P0 BRA `(.L_x_1584) ;  /* 0x0000000000048947 */ /* 0x000fea0003800000 */
[----:B------:R-:W-:Y:S01]  /*140f0*/  BPT.TRAP 0x1 ;  /* 0x000000040000795c */ /* 0x000fe20000300000 */
.L_x_1584:
[----:B------:R-:W-:Y:S01]  /*14100*/  LOP3.LUT R3, R6, 0x1, RZ, 0x3c, !PT ;  /* 0x0000000106037812 */ /* 0x000fe200078e3cff */
[----:B------:R-:W-:Y:S01]  /*14110*/  IMAD R0, R5, 0x8, R22 ;  /* 0x0000000805007824 */ /* 0x000fe200078e0216 */
[----:B------:R-:W-:Y:S02]  /*14120*/  BSSY B0, `(.L_x_1585) ;  /* 0x0000004000007945 */ /* 0x000fe40003800000 */
[----:B------:R-:W-:-:S04]  /*14130*/  SHF.L.U32 R3, R3, 0x1f, RZ ;  /* 0x0000001f03037819 */ /* 0x000fc800000006ff */
[----:B------:R-:W0:Y:S02]  /*14140*/  SYNCS.PHASECHK.TRANS64.TRYWAIT P2, [R0+URZ+0x28470], R3 ;  /* 0x02847003000075a7 */ /* 0x000e24000804017f */
[----:B0-----:R-:W-:Y:S05]  /*14150*/  @!P2 BRA `(.L_x_1586) ;  /* 0x0000003c00e8a947 */ /* 0x001fea0003800000 */
.L_x_1693:
[----:B------:R-:W-:Y:S05]  /*14160*/  BSYNC B0 ;  /* 0x0000000000007941 */ /* 0x000fea0003800000 */
.L_x_1585:
[----:B------:R-:W-:-:S05]  /*14170*/  IMAD.U32 R2, RZ, RZ, UR43 ;  /* 0x0000002bff027e24 */ /* 0x000fca000f8e00ff */
[----:B------:R-:W-:-:S13]  /*14180*/  ISETP.NE.AND P2, PT, R2, 0x3, PT ;  /* 0x000000030200780c */ /* 0x000fda0003f45270 */
[----:B------:R-:W-:Y:S05]  /*14190*/  @!P2 BRA `(.L_x_1587) ;  /* 0x000000000004a947 */ /* 0x000fea0003800000 */
[----:B------:R-:W-:Y:S01]  /*141a0*/  BPT.TRAP 0x1 ;  /* 0x000000040000795c */ /* 0x000fe20000300000 */
.L_x_1587:
[----:B0-----:R-:W-:Y:S01]  /*141b0*/  SHF.L.U32 R3, R6, 0x1f, RZ ;  /* 0x0000001f06037819 */ /* 0x001fe200000006ff */
[----:B------:R-:W-:-:S03]  /*141c0*/  IMAD.SHL.U32 R2, R5, 0x4000, RZ ;  /* 0x0000400005027824 */ /* 0x000fc600078e00ff */
[----:B------:R-:W0:Y:S02]  /*141d0*/  SYNCS.PHASECHK.TRANS64.TRYWAIT P2, [R0+URZ+0x28460], R3 ;  /* 0x02846003000075a7 */ /* 0x000e24000804017f */
[----:B0-----:R-:W-:Y:S05]  /*141e0*/  @!P2 BRA `(.L_x_1588) ;  /* 0x0000003c00d8a947 */ /* 0x001fea0003800000 */
.L_x_1694:
[----:B0-----:R-:W-:Y:S01]  /*141f0*/  LOP3.LUT R3, R2, R35, RZ, 0xfc, !PT ;  /* 0x0000002302037212 */ /* 0x001fe200078efcff */
[----:B------:R-:W-:Y:S05]  /*14200*/  WARPSYNC.ALL ;  /* 0x0000000000007948 */ /* 0x000fea0003800000 */
[C---:B------:R-:W-:Y:S01]  /*14210*/  IMAD.IADD R3, R22.reuse, 0x1, R3 ;  /* 0x0000000116037824 */ /* 0x040fe200078e0203 */
[----:B------:R-:W-:Y:S01]  /*14220*/  IADD3 R2, R22, R2, R33 ;  /* 0x0000000216027210 */ /* 0x000fe20007ffe021 */
[----:B-1----:R-:W-:Y:S02]  /*14230*/  IMAD.U32 R21, RZ, RZ, UR43 ;  /* 0x0000002bff157e24 */ /* 0x002fe4000f8e00ff */
[----:B------:R-:W-:Y:S01]  /*14240*/  IMAD.IADD R17, R36, 0x1, R3 ;  /* 0x0000000124117824 */ /* 0x000fe200078e0203 */
[----:B------:R-:W0:Y:S02]  /*14250*/  LDSM.16.MT88.4 R4, [R3+0x10000] ;  /* 0x010000000304783b */ /* 0x000e240000004200 */
[----:B------:R-:W-:-:S02]  /*14260*/  ISETP.NE.AND P2, PT, R21, 0x3, PT ;  /* 0x000000031500780c */ /* 0x000fc40003f45270 */
        /* <DEDUP_REMOVED lines=56> */
.L_x_1589:
[----:B0-----:R0:W-:Y:S01]  /*145f0*/  SYNCS.ARRIVE.TRANS64.A1T0 RZ, [R0+URZ+0x28450], RZ ;  /* 0x028450ff00ff79a7 */ /* 0x0011e2000810003f */
[----:B------:R-:W-:Y:S06]  /*14600*/  BAR.SYNC.DEFER_BLOCKING 0x2, 0x80 ;  /* 0x0082000000007b1d */ /* 0x000fec0000010000 */
[----:B------:R-:W-:Y:S05]  /*14610*/  @!P0 BRA `(.L_x_1590) ;  /* 0x0000000000048947 */ /* 0x000fea0003800000 */
[----:B------:R-:W-:Y:S01]  /*14620*/  BPT.TRAP 0x1 ;  /* 0x000000040000795c */ /* 0x000fe20000300000 */
.L_x_1590:
[----:B0-----:R-:W-:Y:S02]  /*14630*/  VIADD R0, R0, 0x28480 ;  /* 0x0002848000007836 */ /* 0x001fe40000000000 */
[----:B------:R-:W-:Y:S02]  /*14640*/  IMAD.MOV.U32 R5, RZ, RZ, R23 ;  /* 0x000000ffff057224 */ /* 0x000fe400078e0017 */
[----:B------:R-:W-:Y:S01]  /*14650*/  IMAD.MOV.U32 R6, RZ, RZ, R24 ;  /* 0x000000ffff067224 */ /* 0x000fe200078e0018 */
[----:B------:R-:W-:-:S04]  /*14660*/  PRMT R0, R31, 0x654, R0 ;  /* 0x000006541f007816 */ /* 0x000fc80000000000 */
[----:B------:R3:W-:Y:S01]  /*14670*/  SYNCS.ARRIVE.TRANS64.RED.A1T0 RZ, [R0+URZ], RZ ;  /* 0x000000ff00ff79a7 */ /* 0x0007e2000810043f */
[----:B------:R-:W-:Y:S05]  /*14680*/  @P1 BRA `(.L_x_1591) ;  /* 0xffffffec009c1947 */ /* 0x000fea000383ffff */
.L_x_1571:
[----:B---3--:R-:W1:Y:S01]  /*14690*/  S2R R0, SR_TID.X ;  /* 0x0000000000007919 */ /* 0x008e620000002100 */
[----:B------:R-:W-:Y:S01]  /*146a0*/  BSSY B0, `(.L_x_1592) ;  /* 0x0000012000007945 */ /* 0x000fe20003800000 */
[----:B-1----:R-:W-:Y:S01]  /*146b0*/  LOP3.LUT R2, R0, 0x7f, RZ, 0xc0, !PT ;  /* 0x0000007f00027812 */ /* 0x002fe200078ec0ff */
[----:B------:R-:W-:-:S03]  /*146c0*/  IMAD.U32 R0, RZ, RZ, UR44 ;  /* 0x0000002cff007e24 */ /* 0x000fc6000f8e00ff */
[----:B------:R-:W-:Y:S02]  /*146d0*/  ISETP.NE.AND P1, PT, R2, RZ, PT ;  /* 0x000000ff0200720c */ /* 0x000fe40003f25270 */
[----:B------:R-:W-:-:S11]  /*146e0*/  ISETP.NE.AND P0, PT, R0, 0x3, PT ;  /* 0x000000030000780c */ /* 0x000fd60003f05270 */
[----:B------:R-:W-:Y:S05]  /*146f0*/  @P1 BRA `(.L_x_1593) ;  /* 0x0000000000301947 */ /* 0x000fea0003800000 */
[----:B------:R-:W1:Y:S01]  /*14700*/  S2R R5, SR_LANEID ;  /* 0x0000000000057919 */ /* 0x000e620000000000 */
[----:B------:R-:W-:Y:S01]  /*14710*/  VOTEU.ANY UR4, UPT, PT ;  /* 0x0000000000047886 */ /* 0x000fe200038e0100 */
[----:B0-----:R-:W0:Y:S01]  /*14720*/  LDC.64 R2, c[0x0][0xc60] ;  /* 0x00031800ff027b82 */ /* 0x001e220000000a00 */
[----:B------:R-:W1:Y:S02]  /*14730*/  FLO.U32 R0, UR4 ;  /* 0x0000000400007d00 */ /* 0x000e6400080e0000 */
[----:B-1----:R-:W-:-:S06]  /*14740*/  ISETP.EQ.U32.AND P1, PT, R0, R5, PT ;  /* 0x000000050000720c */ /* 0x002fcc0003f22070 */
[----:B------:R-:W0:Y:S07]  /*14750*/  POPC R5, UR4 ;  /* 0x0000000400057d09 */ /* 0x000e2e0008000000 */
[----:B0-----:R-:W3:Y:S01]  /*14760*/  @P1 ATOMG.E.ADD.STRONG.GPU PT, R3, desc[UR54][R2.64], R5 ;  /* 0x00000005020319a8 */ /* 0x001ee200081ee1f6 */
[----:B------:R-:W0:Y:S02]  /*14770*/  S2R R4, SR_LTMASK ;  /* 0x0000000000047919 */ /* 0x000e240000003900 */
[----:B0-----:R-:W-:-:S04]  /*14780*/  LOP3.LUT R4, R4, UR4, RZ, 0xc0, !PT ;  /* 0x0000000404047c12 */ /* 0x001fc8000f8ec0ff */
[----:B------:R-:W0:Y:S01]  /*14790*/  POPC R7, R4 ;  /* 0x0000000400077309 */ /* 0x000e220000000000 */
[----:B---3--:R-:W0:Y:S02]  /*147a0*/  SHFL.IDX PT, R0, R3, R0, 0x1f ;  /* 0x00001f0003007589 */ /* 0x008e2400000e0000 */
[----:B0-----:R-:W-:-:S07]  /*147b0*/  IADD3 R16, R0, UR45, R7 ;  /* 0x0000002d00107c10 */ /* 0x001fce000fffe007 */
.L_x_1593:
[----:B------:R-:W-:Y:S05]  /*147c0*/  BSYNC B0 ;  /* 0x0000000000007941 */ /* 0x000fea0003800000 */
.L_x_1592:
[----:B------:R-:W-:Y:S05]  /*147d0*/  @!P0 BRA `(.L_x_1594) ;  /* 0x0000000000048947 */ /* 0x000fea0003800000 */
[----:B------:R-:W-:Y:S01]  /*147e0*/  BPT.TRAP 0x1 ;  /* 0x000000040000795c */ /* 0x000fe20000300000 */
.L_x_1594:
[----:B------:R-:W-:Y:S01]  /*147f0*/  LOP3.LUT R0, R24, 0x1, RZ, 0x3c, !PT ;  /* 0x0000000118007812 */ /* 0x000fe200078e3cff */
[----:B------:R-:W-:Y:S01]  /*14800*/  IMAD R17, R23, 0x8, R22 ;  /* 0x0000000817117824 */ /* 0x000fe200078e0216 */
[----:B------:R-:W-:Y:S02]  /*14810*/  BSSY B0, `(.L_x_1595) ;  /* 0x0000004000007945 */ /* 0x000fe40003800000 */
[----:B------:R-:W-:-:S04]  /*14820*/  SHF.L.U32 R0, R0, 0x1f, RZ ;  /* 0x0000001f00007819 */ /* 0x000fc800000006ff */
[----:B------:R-:W1:Y:S02]  /*14830*/  SYNCS.PHASECHK.TRANS64.TRYWAIT P1, [R17+URZ+0x28470], R0 ;  /* 0x02847000110075a7 */ /* 0x000e64000802017f */
[----:B-1----:R-:W-:Y:S05]  /*14840*/  @!P1 BRA `(.L_x_1596) ;  /* 0x0000003800549947 */ /* 0x002fea0003800000 */
.L_x_1695:
[----:B------:R-:W-:Y:S05]  /*14850*/  BSYNC B0 ;  /* 0x0000000000007941 */ /* 0x000fea0003800000 */
.L_x_1595:
[----:B------:R-:W-:-:S05]  /*14860*/  IMAD.U32 R2, RZ, RZ, UR43 ;  /* 0x0000002bff027e24 */ /* 0x000fca000f8e00ff */
[----:B------:R-:W-:-:S13]  /*14870*/  ISETP.NE.AND P1, PT, R2, 0x3, PT ;  /* 0x000000030200780c */ /* 0x000fda0003f25270 */
[----:B------:R-:W-:Y:S05]  /*14880*/  @!P1 BRA `(.L_x_1597) ;  /* 0x0000000000049947 */ /* 0x000fea0003800000 */
[----:B------:R-:W-:Y:S01]  /*14890*/  BPT.TRAP 0x1 ;  /* 0x000000040000795c */ /* 0x000fe20000300000 */
.L_x_1597:
[----:B-1----:R-:W-:-:S04]  /*148a0*/  SHF.L.U32 R0, R24, 0x1f, RZ ;  /* 0x0000001f18007819 */ /* 0x002fc800000006ff */
[----:B------:R-:W1:Y:S02]  /*148b0*/  SYNCS.PHASECHK.TRANS64.TRYWAIT P1, [R17+URZ+0x28460], R0 ;  /* 0x02846000110075a7 */ /* 0x000e64000802017f */
[----:B-1----:R-:W-:Y:S05]  /*148c0*/  @!P1 BRA `(.L_x_1598) ;  /* 0x0000003800489947 */ /* 0x002fea0003800000 */
.L_x_1696:
[----:B-1----:R-:W-:Y:S01]  /*148d0*/  IMAD.SHL.U32 R0, R23, 0x4000, RZ ;  /* 0x0000400017007824 */ /* 0x002fe200078e00ff */
[----:B------:R-:W-:Y:S05]  /*148e0*/  WARPSYNC.ALL ;  /* 0x0000000000007948 */ /* 0x000fea0003800000 */
[----:B0-----:R-:W-:Y:S01]  /*148f0*/  LOP3.LUT R3, R0, R35, RZ, 0xfc, !PT ;  /* 0x0000002300037212 */ /* 0x001fe200078efcff */
[----:B------:R-:W-:Y:S01]  /*14900*/  IMAD.U32 R18, RZ, RZ, UR43 ;  /* 0x0000002bff127e24 */ /* 0x000fe2000f8e00ff */
[----:B------:R-:W-:-:S03]  /*14910*/  IADD3 R0, R22, R0, R33 ;  /* 0x0000000016007210 */ /* 0x000fc60007ffe021 */
[----:B------:R-:W-:Y:S01]  /*14920*/  IMAD.IADD R2, R22, 0x1, R3 ;  /* 0x0000000116027824 */ /* 0x000fe200078e0203 */
[----:B------:R-:W-:-:S03]  /*14930*/  ISETP.NE.AND P1, PT, R18, 0x3, PT ;  /* 0x000000031200780c */ /* 0x000fc60003f25270 */
[----:B------:R-:W-:Y:S01]  /*14940*/  IMAD.IADD R3, R36, 0x1, R2 ;  /* 0x0000000124037824 */ /* 0x000fe200078e0202 */
[----:B------:R-:W0:Y:S04]  /*14950*/  LDSM.16.MT88.4 R4, [R2+0x10000] ;  /* 0x010000000204783b */ /* 0x000e280000004200 */
[----:B------:R-:W1:Y:S01]  /*14960*/  LDSM.16.MT88.4 R8, [R3+0x10000] ;  /* 0x010000000308783b */ /* 0x000e620000004200 */
[C-C-:B0-----:R-:W-:Y:S02]  /*14970*/  PRMT R12, R4.reuse, 0x6420, R5.reuse ;  /* 0x00006420040c7816 */ /* 0x141fe40000000005 */
[----:B------:R-:W-:Y:S02]  /*14980*/  PRMT R13, R4, 0x7531, R5 ;  /* 0x00007531040d7816 */ /* 0x000fe40000000005 */
[----:B--2---:R-:W-:-:S02]  /*14990*/  PRMT R14, R6, 0x6420, R7 ;  /* 0x00006420060e7816 */ /* 0x004fc40000000007 */
        /* <DEDUP_REMOVED lines=52> */
.L_x_1599:
[----:B-1----:R1:W-:Y:S01]  /*14ce0*/  SYNCS.ARRIVE.TRANS64.A1T0 RZ, [R17+URZ+0x28450], RZ ;  /* 0x028450ff11ff79a7 */ /* 0x0023e2000810003f */
[----:B------:R-:W-:Y:S06]  /*14cf0*/  BAR.SYNC.DEFER_BLOCKING 0x2, 0x80 ;  /* 0x0082000000007b1d */ /* 0x000fec0000010000 */
[----:B------:R-:W-:Y:S05]  /*14d00*/  @!P0 BRA `(.L_x_1600) ;  /* 0x0000000000048947 */ /* 0x000fea0003800000 */
[----:B------:R-:W-:Y:S01]  /*14d10*/  BPT.TRAP 0x1 ;  /* 0x000000040000795c */ /* 0x000fe20000300000 */
.L_x_1600:
[----:B0-----:R-:W-:Y:S02]  /*14d20*/  VIADD R0, R17, 0x28480 ;  /* 0x0002848011007836 */ /* 0x001fe40000000000 */
[----:B------:R-:W-:-:S03]  /*14d30*/  VIADD R23, R23, 0x1 ;  /* 0x0000000117177836 */ /* 0x000fc60000000000 */
[----:B------:R-:W-:Y:S02]  /*14d40*/  PRMT R0, R31, 0x654, R0 ;  /* 0x000006541f007816 */ /* 0x000fe40000000000 */
[C---:B------:R-:W-:Y:S02]  /*14d50*/  ISETP.NE.AND P0, PT, R23.reuse, 0x2, PT ;  /* 0x000000021700780c */ /* 0x040fe40003f05270 */
[----:B------:R2:W-:Y:S02]  /*14d60*/  SYNCS.ARRIVE.TRANS64.RED.A1T0 RZ, [R0+URZ], RZ ;  /* 0x000000ff00ff79a7 */ /* 0x0005e4000810043f */
[----:B------:R-:W-:Y:S02]  /*14d70*/  SEL R3, RZ, 0x1, P0 ;  /* 0x00000001ff037807 */ /* 0x000fe40000000000 */
[----:B------:R-:W-:Y:S02]  /*14d80*/  SEL R23, R23, RZ, P0 ;  /* 0x000000ff17177207 */ /* 0x000fe40000000000 */
[----:B------:R-:W-:-:S07]  /*14d90*/  LOP3.LUT R24, R24, R3, RZ, 0x3c, !PT ;  /* 0x0000000318187212 */ /* 0x000fce00078e3cff */
.L_x_1541:
[----:B------:R-:W-:Y:S05]  /*14da0*/  BSYNC B7 ;  /* 0x0000000000077941 */ /* 0x000fea0003800000 */
.L_x_1539:
[----:B------:R-:W-:-:S13]  /*14db0*/  LOP3.LUT P0, RZ, R29, 0x40, RZ, 0xc0, !PT ;  /* 0x000000401dff7812 */ /* 0x000fda000780c0ff */
[----:B------:R-:W-:Y:S05]  /*14dc0*/  @!P0 BRA `(.L_x_1601) ;  /* 0x0000000000248947 */ /* 0x000fea0003800000 */
[----:B------:R-:W3:Y:S08]  /*14dd0*/  S2UR UR4, SR_CgaCtaId ;  /* 0x00000000000479c3 */ /* 0x000ef00000008800 */
[----:B------:R-:W-:Y:S01]  /*14de0*/  BAR.SYNC.DEFER_BLOCKING 0x5, 0x180 ;  /* 0x0146000000007b1d */ /* 0x000fe20000010000 */
[----:B------:R-:W-:Y:S01]  /*14df0*/  MOV R22, 0x400 ;  /* 0x0000040000167802 */ /* 0x000fe20000000f00 */
[----:B---3--:R-:W-:-:S05]  /*14e00*/  IMAD.U32 R31, RZ, RZ, UR4 ;  /* 0x00000004ff1f7e24 */ /* 0x008fca000f8e00ff */
[----:B------:R-:W-:-:S05]  /*14e10*/  LEA R22, R31, R22, 0x18 ;  /* 0x000000161f167211 */ /* 0x000fca00078ec0ff */
[----:B-1----:R-:W1:Y:S02]  /*14e20*/  LDS.128 R16, [R22+0x284d0] ;  /* 0x0284d00016107984 */ /* 0x002e640000000c00 */
[----:B-1----:R-:W-:Y:S01]  /*14e30*/  R2UR UR4, R17 ;  /* 0x00000000110472ca */ /* 0x002fe200000e0000 */
[----:B------:R-:W-:Y:S06]  /*14e40*/  BAR.ARV 0x4, 0x180 ;  /* 0x0106000000007b1d */ /* 0x000fec0000002000 */
[----:B------:R-:W-:Y:S08]  /*14e50*/  BRA `(.L_x_1602) ;  /* 0x0000000800c87947 */ /* 0x000ff00003800000 */
.L_x_1601:
[----:B--2---:R-:W2:Y:S01]  /*14e60*/  S2R R0, SR_TID.X ;  /* 0x0000000000007919 */ /* 0x004ea20000002100 */
[----:B------:R-:W-:Y:S01]  /*14e70*/  ULDC UR4, c[0x0][0xc3c] ;  /* 0x00030f0000047ab9 */ /* 0x000fe20000000800 */
[----:B------:R-:W-:Y:S01]  /*14e80*/  IMAD.MOV.U32 R4, RZ, RZ, RZ ;  /* 0x000000ffff047224 */ /* 0x000fe200078e00ff */
[----:B--2---:R-:W-:-:S04]  /*14e90*/  LOP3.LUT R7, R0, 0x1f, RZ, 0xc0, !PT ;  /* 0x0000001f00077812 */ /* 0x004fc800078ec0ff */
[----:B------:R-:W-:Y:S01]  /*14ea0*/  ISETP.NE.AND P0, PT, R7, 0x1f, PT ;  /* 0x0000001f0700780c */ /* 0x000fe20003f05270 */
[----:B------:R-:W-:-:S05]  /*14eb0*/  IMAD.IADD R5, R19, 0x1, R7 ;  /* 0x0000000113057824 */ /* 0x000fca00078e0207 */
[----:B------:R-:W-:Y:S01]  /*14ec0*/  ISETP.GE.OR P1, PT, R5, UR4, !P0 ;  /* 0x0000000405007c0c */ /* 0x000fe2000c726670 */
[----:B------:R-:W-:-:S12]  /*14ed0*/  ULDC UR4, c[0x0][0xc3c] ;  /* 0x00030f0000047ab9 */ /* 0x000fd80000000800 */
[----:B------:R-:W2:Y:S02]  /*14ee0*/  @!P1 LDC.64 R2, c[0x0][0xc80] ;  /* 0x00032000ff029b82 */ /* 0x000ea40000000a00 */
[----:B--2---:R-:W-:-:S05]  /*14ef0*/  @!P1 IMAD.WIDE R2, R5, 0x4, R2 ;  /* 0x0000000405029825 */ /* 0x004fca00078e0202 */
[----:B------:R-:W2:Y:S01]  /*14f00*/  @!P1 LDG.E R4, desc[UR54][R2.64] ;  /* 0x0000003602049981 */ /* 0x000ea2000c1e1900 */
[C---:B------:R-:W-:Y:S02]  /*14f10*/  ISETP.NE.AND P1, PT, R7.reuse, RZ, PT ;  /* 0x000000ff0700720c */ /* 0x040fe40003f25270 */
[C---:B------:R-:W-:Y:S02]  /*14f20*/  ISETP.GE.U32.AND P2, PT, R7.reuse, 0x2, PT ;  /* 0x000000020700780c */ /* 0x040fe40003f46070 */
[C---:B------:R-:W-:Y:S02]  /*14f30*/  ISETP.GE.U32.AND P3, PT, R7.reuse, 0x4, PT ;  /* 0x000000040700780c */ /* 0x040fe40003f66070 */
[C---:B------:R-:W-:Y:S02]  /*14f40*/  ISETP.GE.U32.AND P4, PT, R7.reuse, 0x8, PT ;  /* 0x000000080700780c */ /* 0x040fe40003f86070 */
[----:B------:R-:W-:Y:S01]  /*14f50*/  ISETP.GE.U32.AND P5, PT, R7, 0x10, PT ;  /* 0x000000100700780c */ /* 0x000fe20003fa6070 */
[----:B--2---:R-:W2:Y:S02]  /*14f60*/  SHFL.UP PT, R0, R4, 0x1, RZ ;  /* 0x0420000004007989 */ /* 0x004ea400000e00ff */
[----:B--2---:R-:W-:-:S05]  /*14f70*/  SEL R5, R0, RZ, P1 ;  /* 0x000000ff00057207 */ /* 0x004fca0000800000 */
[----:B------:R-:W-:-:S05]  /*14f80*/  IMAD.IADD R5, R4, 0x1, R5 ;  /* 0x0000000104057824 */ /* 0x000fca00078e0205 */
[----:B------:R-:W2:Y:S02]  /*14f90*/  SHFL.UP PT, R0, R5, 0x2, RZ ;  /* 0x0440000005007989 */ /* 0x000ea400000e00ff */
[----:B--2---:R-:W-:-:S05]  /*14fa0*/  SEL R0, R0, RZ, P2 ;  /* 0x000000ff00007207 */ /* 0x004fca0001000000 */
[----:B------:R-:W-:-:S05]  /*14fb0*/  IMAD.IADD R0, R5, 0x1, R0 ;  /* 0x0000000105007824 */ /* 0x000fca00078e0200 */
[----:B------:R-:W2:Y:S02]  /*14fc0*/  SHFL.UP PT, R6, R0, 0x4, RZ ;  /* 0x0480000000067989 */ /* 0x000ea400000e00ff */
[----:B--2---:R-:W-:Y:S02]  /*14fd0*/  SEL R3, R6, RZ, P3 ;  /* 0x000000ff06037207 */ /* 0x004fe40001800000 */
[----:B------:R-:W-:Y:S03]  /*14fe0*/  SHFL.IDX PT, R6, R16, 0x1, 0x1f ;  /* 0x00201f0010067f89 */ /* 0x000fe600000e0000 */
[----:B------:R-:W-:Y:S02]  /*14ff0*/  IMAD.IADD R3, R0, 0x1, R3 ;  /* 0x0000000100037824 */ /* 0x000fe400078e0203 */
[----:B------:R-:W2:Y:S03]  /*15000*/  LDC R0, c[0x0][0xc38] ;  /* 0x00030e00ff007b82 */ /* 0x000ea60000000800 */
[----:B------:R-:W3:Y:S02]  /*15010*/  SHFL.UP PT, R2, R3, 0x8, RZ ;  /* 0x0500000003027989 */ /* 0x000ee400000e00ff */
[----:B---3--:R-:W-:-:S05]  /*15020*/  SEL R2, R2, RZ, P4 ;  /* 0x000000ff02027207 */ /* 0x008fca0002000000 */
[----:B------:R-:W-:-:S05]  /*15030*/  IMAD.IADD R2, R3, 0x1, R2 ;  /* 0x0000000103027824 */ /* 0x000fca00078e0202 */
[----:B------:R-:W3:Y:S02]  /*15040*/  SHFL.UP PT, R5, R2, 0x10, RZ ;  /* 0x0600000002057989 */ /* 0x000ee400000e00ff */
[----:B---3--:R-:W-:-:S05]  /*15050*/  SEL R5, R5, RZ, P5 ;  /* 0x000000ff05057207 */ /* 0x008fca0002800000 */
[----:B------:R-:W-:Y:S02]  /*15060*/  IMAD.IADD R7, R2, 0x1, R5 ;  /* 0x0000000102077824 */ /* 0x000fe400078e0205 */
[----:B------:R-:W-:Y:S04]  /*15070*/  SHFL.IDX PT, R5, R16, RZ, 0x1f ;  /* 0x00001fff10057589 */ /* 0x000fe800000e0000 */
[----:B------:R-:W2:Y:S02]  /*15080*/  SHFL.IDX PT, R9, R7, 0x1f, 0x1f ;  /* 0x03e01f0007097f89 */ /* 0x000ea400000e0000 */
[----:B--2---:R-:W-:-:S04]  /*15090*/  IMAD R9, R9, R0, RZ ;  /* 0x0000000009097224 */ /* 0x004fc800078e02ff */
[----:B------:R-:W-:-:S05]  /*150a0*/  IMAD.IADD R6, R6, 0x1, R9 ;  /* 0x0000000106067824 */ /* 0x000fca00078e0209 */
[----:B------:R-:W-:-:S13]  /*150b0*/  ISETP.GT.AND P6, PT, R6, R5, PT ;  /* 0x000000050600720c */ /* 0x000fda0003fc4270 */
[----:B------:R-:W-:Y:S05]  /*150c0*/  @P6 BRA `(.L_x_1603) ;  /* 0x0000000000946947 */ /* 0x000fea0003800000 */
.L_x_1607:
[----:B------:R-:W-:-:S05]  /*150d0*/  VIADD R19, R19, 0x1f ;  /* 0x0000001f13137836 */ /* 0x000fca0000000000 */
[----:B------:R-:W-:-:S13]  /*150e0*/  ISETP.GE.AND P6, PT, R19, UR4, PT ;  /* 0x0000000413007c0c */ /* 0x000fda000bfc6270 */
[----:B------:R-:W-:Y:S05]  /*150f0*/  @P6 BRA `(.L_x_1604) ;  /* 0x0000000400e86947 */ /* 0x000fea0003800000 */
[----:B------:R-:W2:Y:S01]  /*15100*/  S2R R0, SR_TID.X ;  /* 0x0000000000007919 */ /* 0x000ea20000002100 */
[----:B------:R-:W-:Y:S01]  /*15110*/  BSSY B0, `(.L_x_1605) ;  /* 0x0000009000007945 */ /* 0x000fe20003800000 */
[----:B------:R-:W-:Y:S01]  /*15120*/  IMAD.MOV.U32 R4, RZ, RZ, RZ ;  /* 0x000000ffff047224 */ /* 0x000fe200078e00ff */
[----:B--2---:R-:W-:-:S05]  /*15130*/  LOP3.LUT R0, R0, 0x1f, RZ, 0xc0, !PT ;  /* 0x0000001f00007812 */ /* 0x004fca00078ec0ff */
[----:B------:R-:W-:-:S05]  /*15140*/  IMAD.IADD R7, R19, 0x1, R0 ;  /* 0x0000000113077824 */ /* 0x000fca00078e0200 */
[----:B------:R-:W-:-:S13]  /*15150*/  ISETP.GE.OR P6, PT, R7, UR4, !P0 ;  /* 0x0000000407007c0c */ /* 0x000fda000c7c6670 */
[----:B------:R-:W-:Y:S05]  /*15160*/  @P6 BRA `(.L_x_1606) ;  /* 0x00000000000c6947 */ /* 0x000fea0003800000 */
[----:B------:R-:W2:Y:S02]  /*15170*/  LDC.64 R2, c[0x0][0xc80] ;  /* 0x00032000ff027b82 */ /* 0x000ea40000000a00 */
[----:B--2---:R-:W-:-:S05]  /*15180*/  IMAD.WIDE R2, R7, 0x4, R2 ;  /* 0x0000000407027825 */ /* 0x004fca00078e0202 */
[----:B------:R2:W5:Y:S02]  /*15190*/  LDG.E R4, desc[UR54][R2.64] ;  /* 0x0000003602047981 */ /* 0x000564000c1e1900 */
.L_x_1606:
[----:B------:R-:W-:Y:S05]  /*151a0*/  BSYNC B0 ;  /* 0x0000000000007941 */ /* 0x000fea0003800000 */
.L_x_1605:
[----:B-----5:R-:W2:Y:S02]  /*151b0*/  SHFL.UP PT, R0, R4, 0x1, RZ ;  /* 0x0420000004007989 */ /* 0x020ea400000e00ff */
[----:B--2---:R-:W-:-:S05]  /*151c0*/  SEL R3, R0, RZ, P1 ;  /* 0x000000ff00037207 */ /* 0x004fca0000800000 */
[----:B------:R-:W-:-:S05]  /*151d0*/  IMAD.IADD R3, R4, 0x1, R3 ;  /* 0x0000000104037824 */ /* 0x000fca00078e0203 */
[----:B------:R-:W2:Y:S02]  /*151e0*/  SHFL.UP PT, R0, R3, 0x2, RZ ;  /* 0x0440000003007989 */ /* 0x000ea400000e00ff */
        /* <DEDUP_REMOVED lines=9> */
[----:B--2---:R-:W-:Y:S02]  /*15280*/  SEL R9, R0, RZ, P5 ;  /* 0x000000ff00097207 */ /* 0x004fe40002800000 */
[----:B------:R-:W2:Y:S03]  /*15290*/  LDC R0, c[0x0][0xc38] ;  /* 0x00030e00ff007b82 */ /* 0x000ea60000000800 */
[----:B------:R-:W-:-:S05]  /*152a0*/  IMAD.IADD R9, R8, 0x1, R9 ;  /* 0x0000000108097824 */ /* 0x000fca00078e0209 */
[----:B------:R-:W2:Y:S02]  /*152b0*/  SHFL.IDX PT, R3, R9, 0x1f, 0x1f ;  /* 0x03e01f0009037f89 */ /* 0x000ea400000e0000 */
[----:B--2---:R-:W-:-:S04]  /*152c0*/  IMAD R3, R3, R0, RZ ;  /* 0x0000000003037224 */ /* 0x004fc800078e02ff */
[----:B------:R-:W-:-:S05]  /*152d0*/  IMAD.IADD R6, R3, 0x1, R6 ;  /* 0x0000000103067824 */ /* 0x000fca00078e0206 */
[----:B------:R-:W-:-:S13]  /*152e0*/  ISETP.GT.AND P6, PT, R6, R5, PT ;  /* 0x000000050600720c */ /* 0x000fda0003fc4270 */
[----:B------:R-:W-:Y:S05]  /*152f0*/  @!P6 BRA `(.L_x_1607) ;  /* 0xfffffffc0074e947 */ /* 0x000fea000383ffff */
[----:B------:R-:W-:Y:S02]  /*15300*/  IMAD.MOV.U32 R7, RZ, RZ, R9 ;  /* 0x000000ffff077224 */ /* 0x000fe400078e0009 */
[----:B------:R-:W-:-:S07]  /*15310*/  IMAD.MOV.U32 R9, RZ, RZ, R3 ;  /* 0x000000ffff097224 */ /* 0x000fce00078e0003 */
.L_x_1603:
[----:B------:R-:W-:-:S04]  /*15320*/  IMAD.IADD R9, R6, 0x1, -R9 ;  /* 0x0000000106097824 */ /* 0x000fc800078e0a09 */
[----:B------:R-:W-:-:S05]  /*15330*/  IMAD R2, R7, R0, R9 ;  /* 0x0000000007027224 */ /* 0x000fca00078e0209 */
[----:B------:R-:W-:Y:S02]  /*15340*/  ISETP.GT.AND P0, PT, R2, R5, PT ;  /* 0x000000050200720c */ /* 0x000fe40003f04270 */
[----:B------:R-:W2:Y:S11]  /*15350*/  LDC.64 R2, c[0x0][0xc90] ;  /* 0x00032400ff027b82 */ /* 0x000eb60000000a00 */
[----:B0-----:R-:W-:-:S04]  /*15360*/  VOTE.ANY R12, PT, !P0 ;  /* 0x00000000000c7806 */ /* 0x001fc800040e0100 */
[----:B------:R-:W0:Y:S02]  /*15370*/  POPC R8, R12 ;  /* 0x0000000c00087309 */ /* 0x000e240000000000 */
[----:B0-----:R-:W-:-:S04]  /*15380*/  IMAD.IADD R19, R8, 0x1, R19 ;  /* 0x0000000108137824 */ /* 0x001fc800078e0213 */
[----:B--2---:R-:W-:-:S05]  /*15390*/  IMAD.WIDE R2, R19, 0x4, R2 ;  /* 0x0000000413027825 */ /* 0x004fca00078e0202 */
[----:B------:R-:W2:Y:S01]  /*153a0*/  LDG.E R11, desc[UR54][R2.64] ;  /* 0x00000036020b7981 */ /* 0x000ea2000c1e1900 */
[----:B------:R-:W-:Y:S01]  /*153b0*/  ISETP.NE.AND P0, PT, R12, RZ, PT ;  /* 0x000000ff0c00720c */ /* 0x000fe20003f05270 */
[----:B------:R-:W-:Y:S02]  /*153c0*/  IMAD.MOV.U32 R16, RZ, RZ, RZ ;  /* 0x000000ffff107224 */ /* 0x000fe400078e00ff */
[----:B------:R-:W0:Y:S02]  /*153d0*/  SHFL.IDX PT, R4, R4, R8, 0x1f ;  /* 0x00001f0804047589 */ /* 0x000e2400000e0000 */
[----:B0-----:R-:W-:-:S13]  /*153e0*/  R2UR UR7, R4 ;  /* 0x00000000040772ca */ /* 0x001fda00000e0000 */
[----:B--2---:R-:W-:-:S05]  /*153f0*/  IMAD R6, R11, UR7, RZ ;  /* 0x000000070b067c24 */ /* 0x004fca000f8e02ff */
[----:B------:R-:W-:-:S04]  /*15400*/  IABS R10, R6 ;  /* 0x00000006000a7213 */ /* 0x000fc80000000000 */
[----:B------:R-:W0:Y:S08]  /*15410*/  I2F.RP R13, R10 ;  /* 0x0000000a000d7306 */ /* 0x000e300000209400 */
[----:B0-----:R-:W0:Y:S02]  /*15420*/  MUFU.RCP R13, R13 ;  /* 0x0000000d000d7308 */ /* 0x001e240000001000 */
[----:B0-----:R-:W-:-:S06]  /*15430*/  VIADD R14, R13, 0xffffffe ;  /* 0x0ffffffe0d0e7836 */ /* 0x001fcc0000000000 */
[----:B------:R0:W2:Y:S01]  /*15440*/  F2I.FTZ.U32.TRUNC.NTZ R3, R14 ;  /* 0x0000000e00037305 */ /* 0x0000a2000021f000 */
[----:B------:R-:W-:Y:S05]  /*15450*/  @!P0 BRA `(.L_x_1608) ;  /* 0x0000000000088947 */ /* 0x000fea0003800000 */
[----:B------:R-:W-:-:S05]  /*15460*/  VIADD R8, R8, 0xffffffff ;  /* 0xffffffff08087836 */ /* 0x000fca0000000000 */
[----:B------:R3:W4:Y:S02]  /*15470*/  SHFL.IDX PT, R16, R7, R8, 0x1f ;  /* 0x00001f0807107589 */ /* 0x00072400000e0000 */
.L_x_1608:
[----:B--23--:R-:W-:Y:S02]  /*15480*/  IMAD.MOV R7, RZ, RZ, -R3 ;  /* 0x000000ffff077224 */ /* 0x00cfe400078e0a03 */
[----:B------:R-:W-:Y:S02]  /*15490*/  IMAD.MOV.U32 R2, RZ, RZ, RZ ;  /* 0x000000ffff027224 */ /* 0x000fe400078e00ff */
[----:B------:R-:W-:Y:S02]  /*154a0*/  IMAD R4, R7, R10, RZ ;  /* 0x0000000a07047224 */ /* 0x000fe400078e02ff */
[----:B----4-:R-:W-:Y:S02]  /*154b0*/  IMAD R16, R16, R0, R9 ;  /* 0x0000000010107224 */ /* 0x010fe400078e0209 */
[----:B------:R-:W-:Y:S01]  /*154c0*/  IMAD.HI.U32 R2, R3, R4, R2 ;  /* 0x0000000403027227 */ /* 0x000fe200078e0002 */
[----:B------:R-:W-:-:S03]  /*154d0*/  IABS R4, R6 ;  /* 0x0000000600047213 */ /* 0x000fc60000000000 */
[----:B------:R-:W-:Y:S02]  /*154e0*/  IMAD.IADD R3, R5, 0x1, -R16 ;  /* 0x0000000105037824 */ /* 0x000fe400078e0a10 */
[----:B------:R-:W-:-:S03]  /*154f0*/  IMAD.MOV R4, RZ, RZ, -R4 ;  /* 0x000000ffff047224 */ /* 0x000fc600078e0a04 */
[----:B------:R-:W-:-:S05]  /*15500*/  IABS R5, R3 ;  /* 0x0000000300057213 */ /* 0x000fca0000000000 */
        /* <DEDUP_REMOVED lines=10> */
[----:B------:R-:W-:-:S04]  /*155b0*/  IMAD.MOV.U32 R4, RZ, RZ, R2 ;  /* 0x000000ffff047224 */ /* 0x000fc800078e0002 */
        /* <DEDUP_REMOVED lines=11> */
[----:B------:R-:W-:Y:S02]  /*15670*/  IABS R0, UR9 ;  /* 0x0000000900007c13 */ /* 0x000fe40008000000 */
[----:B------:R-:W-:Y:S02]  /*15680*/  IABS R3, UR9 ;  /* 0x0000000900037c13 */ /* 0x000fe40008000000 */
[----:B------:R-:W2:Y:S01]  /*15690*/  I2F.RP R5, R0 ;  /* 0x0000000000057306 */ /* 0x000ea20000209400 */
[----:B------:R-:W-:Y:S02]  /*156a0*/  R2UR UR6, R0 ;  /* 0x00000000000672ca */ /* 0x000fe400000e0000 */
[----:B------:R-:W-:-:S05]  /*156b0*/  IMAD.MOV R3, RZ, RZ, -R3 ;  /* 0x000000ffff037224 */ /* 0x000fca00078e0a03 */
[----:B--2---:R-:W2:Y:S02]  /*156c0*/  MUFU.RCP R5, R5 ;  /* 0x0000000500057308 */ /* 0x004ea40000001000 */
[----:B--2---:R-:W-:-:S06]  /*156d0*/  VIADD R7, R5, 0xffffffe ;  /* 0x0ffffffe05077836 */ /* 0x004fcc0000000000 */
[----:B------:R-:W2:Y:S02]  /*156e0*/  F2I.FTZ.U32.TRUNC.NTZ R7, R7 ;  /* 0x0000000700077305 */ /* 0x000ea4000021f000 */
[----:B--2---:R-:W-:-:S13]  /*156f0*/  R2UR UR5, R7 ;  /* 0x00000000070572ca */ /* 0x004fda00000e0000 */
[----:B------:R-:W-:-:S04]  /*15700*/  UIADD3 UR4, URZ, -UR5, URZ ;  /* 0x800000053f047290 */ /* 0x000fc8000fffe03f */
[----:B------:R-:W-:-:S03]  /*15710*/  UIMAD UR6, UR4, UR6, URZ ;  /* 0x00000006040672a4 */ /* 0x000fc6000f8e023f */
[----:B------:R-:W-:Y:S02]  /*15720*/  UMOV UR4, URZ ;  /* 0x0000003f00047c82 */ /* 0x000fe40008000000 */
[----:B------:R-:W-:-:S04]  /*15730*/  UIMAD.WIDE.U32 UR4, UR5, UR6, UR4 ;  /* 0x00000006050472a5 */ /* 0x000fc8000f8e0004 */
[----:B------:R-:W-:-:S06]  /*15740*/  UIMAD.WIDE.U32 UR4, UR5, UR8, URZ ;  /* 0x00000008050472a5 */ /* 0x000fcc000f8e003f */
[----:B------:R-:W-:Y:S01]  /*15750*/  IMAD.U32 R4, RZ, RZ, UR5 ;  /* 0x00000005ff047e24 */ /* 0x000fe2000f8e00ff */
[----:B------:R-:W-:-:S03]  /*15760*/  R2UR UR4, R9 ;  /* 0x00000000090472ca */ /* 0x000fc600000e0000 */
[----:B------:R-:W-:-:S05]  /*15770*/  IMAD R3, R3, R4, UR8 ;  /* 0x0000000803037e24 */ /* 0x000fca000f8e0204 */
[----:B------:R-:W-:-:S05]  /*15780*/  ISETP.GT.U32.AND P0, PT, R0, R3, PT ;  /* 0x000000030000720c */ /* 0x000fca0003f04070 */
[----:B------:R-:W-:-:S08]  /*15790*/  ULOP3.LUT UR4, UR4, UR9, URZ, 0x3c, !UPT ;  /* 0x0000000904047292 */ /* 0x000fd0000f8e3c3f */
[----:B------:R-:W-:Y:S01]  /*157a0*/  VOTEU.ANY UP1, P0 ;  /* 0x00000000003f7886 */ /* 0x000fe20000020100 */
[----:B------:R-:W-:-:S04]  /*157b0*/  PLOP3.LUT P0, PT, PT, PT, UP1, 0x80, 0x0 ;  /* 0x000000000000781c */ /* 0x000fc80003f0f018 */
[----:B------:R-:W-:Y:S02]  /*157c0*/  @!UP1 UIADD3 UR5, UR5, 0x1, URZ ;  /* 0x0000000105059890 */ /* 0x000fe4000fffe03f */
[----:B------:R-:W-:-:S07]  /*157d0*/  UISETP.GE.AND UP1, UPT, UR4, URZ, UPT ;  /* 0x0000003f0400728c */ /* 0x000fce000bf26270 */
[----:B------:R-:W-:-:S05]  /*157e0*/  @!P0 IMAD.IADD R3, R3, 0x1, -R0 ;  /* 0x0000000103038824 */ /* 0x000fca00078e0a00 */
[----:B------:R-:W-:Y:S01]  /*157f0*/  ISETP.GE.U32.AND P0, PT, R3, R0, PT ;  /* 0x000000000300720c */ /* 0x000fe20003f06070 */
[----:B------:R-:W-:-:S12]  /*15800*/  IMAD R3, RZ, RZ, -UR9 ;  /* 0x80000009ff037e24 */ /* 0x000fd8000f8e02ff */
        /* <DEDUP_REMOVED lines=9> */
.L_x_1604:
[----:B------:R-:W2:Y:S01]  /*158a0*/  LDC R19, c[0x0][0xc3c] ;  /* 0x00030f00ff137b82 */ /* 0x000ea20000000800 */
[----:B------:R-:W-:Y:S01]  /*158b0*/  IMAD.MOV.U32 R16, RZ, RZ, R5 ;  /* 0x000000ffff107224 */ /* 0x000fe200078e0005 */
[----:B------:R-:W-:Y:S01]  /*158c0*/  UMOV UR4, URZ ;  /* 0x0000003f00047c82 */ /* 0x000fe20008000000 */
[----:B------:R-:W-:-:S07]  /*158d0*/  IMAD.MOV.U32 R18, RZ, RZ, RZ ;  /* 0x000000ffff127224 */ /* 0x000fce00078e00ff */
.L_x_1609:
[----:B------:R-:W3:Y:S01]  /*158e0*/  S2R R0, SR_TID.X ;  /* 0x0000000000007919 */ /* 0x000ee20000002100 */
[----:B-1----:R-:W-:Y:S01]  /*158f0*/  IMAD.U32 R17, RZ, RZ, UR4 ;  /* 0x00000004ff117e24 */ /* 0x002fe2000f8e00ff */
[----:B------:R-:W-:Y:S01]  /*15900*/  BAR.SYNC.DEFER_BLOCKING 0x4, 0x180 ;  /* 0x0106000000007b1d */ /* 0x000fe20000010000 */
[----:B---3--:R-:W-:-:S04]  /*15910*/  LOP3.LUT R0, R0, 0x1f, RZ, 0xc0, !PT ;  /* 0x0000001f00007812 */ /* 0x008fc800078ec0ff */
[----:B------:R-:W-:-:S13]  /*15920*/  ISETP.NE.AND P0, PT, R0, RZ, PT ;  /* 0x000000ff0000720c */ /* 0x000fda0003f05270 */
[----:B------:R-:W1:Y:S01]  /*15930*/  @!P0 S2R R31, SR_CgaCtaId ;  /* 0x00000000001f8919 */ /* 0x000e620000008800 */
[----:B------:R-:W-:-:S04]  /*15940*/  @!P0 MOV R0, 0x400 ;  /* 0x0000040000008802 */ /* 0x000fc80000000f00 */
[----:B-1----:R-:W-:-:S05]  /*15950*/  @!P0 LEA R22, R31, R0, 0x18 ;  /* 0x000000001f168211 */ /* 0x002fca00078ec0ff */
[----:B--2---:R1:W-:Y:S01]  /*15960*/  @!P0 STS.128 [R22+0x284d0], R16 ;  /* 0x0284d01016008388 */ /* 0x0043e20000000c00 */
[----:B------:R-:W-:Y:S06]  /*15970*/  BAR.ARV 0x5, 0x180 ;  /* 0x0146000000007b1d */ /* 0x000fec0000002000 */
.L_x_1602:
[----:B------:R-:W-:Y:S02]  /*15980*/  ULDC UR5, c[0x0][0xc3c] ;  /* 0x00030f0000057ab9 */ /* 0x000fe40000000800 */
[----:B------:R-:W-:-:S13]  /*15990*/  ISETP.GE.AND P0, PT, R19, UR5, PT ;  /* 0x0000000513007c0c */ /* 0x000fda000bf06270 */
[----:B------:R-:W-:Y:S05]  /*159a0*/  @!P0 BRA `(.L_x_1610) ;  /* 0xffffffb0005c8947 */ /* 0x000fea000383ffff */
.L_x_1529:
[----:B-12---:R-:W2:Y:S01]  /*159b0*/  LDL.LU R0, [R1+0x4] ;  /* 0x0000040001007983 */ /* 0x006ea20000300800 */
[----:B------:R-:W-:Y:S01]  /*159c0*/  BSSY B0, `(.L_x_1611) ;  /* 0x000000b000007945 */ /* 0x000fe20003800000 */
[----:B------:R-:W1:Y:S01]  /*159d0*/  S2R R5, SR_CgaCtaId ;  /* 0x0000000000057919 */ /* 0x000e620000008800 */
[----:B--2---:R-:W-:-:S05]  /*159e0*/  VIADD R0, R0, 0x1 ;  /* 0x0000000100007836 */ /* 0x004fca0000000000 */
[----:B------:R-:W-:-:S04]  /*159f0*/  LEA.HI R2, R0, R0, RZ, 0x1 ;  /* 0x0000000000027211 */ /* 0x000fc800078f08ff */
[----:B------:R-:W-:Y:S02]  /*15a00*/  LOP3.LUT R3, R2, 0xfffffffe, RZ, 0xc0, !PT ;  /* 0xfffffffe02037812 */ /* 0x000fe400078ec0ff */
[----:B------:R-:W-:-:S03]  /*15a10*/  MOV R2, 0x400 ;  /* 0x0000040000027802 */ /* 0x000fc60000000f00 */
[----:B------:R-:W-:Y:S01]  /*15a20*/  IMAD.IADD R0, R0, 0x1, -R3 ;  /* 0x0000000100007824 */ /* 0x000fe200078e0a03 */
[----:B-1----:R-:W-:-:S04]  /*15a30*/  LEA R4, R5, R2, 0x18 ;  /* 0x0000000205047211 */ /* 0x002fc800078ec0ff */
[----:B------:R-:W-:-:S04]  /*15a40*/  SHF.L.U32 R0, R0, 0x1f, RZ ;  /* 0x0000001f00007819 */ /* 0x000fc800000006ff */
[----:B------:R-:W1:Y:S02]  /*15a50*/  SYNCS.PHASECHK.TRANS64.TRYWAIT P0, [R4+URZ+0x28420], R0 ;  /* 0x02842000040075a7 */ /* 0x000e64000800017f */
[----:B-1----:R-:W-:Y:S05]  /*15a60*/  @!P0 BRA `(.L_x_1612) ;  /* 0x0000002400f48947 */ /* 0x002fea0003800000 */
.L_x_1697:
[----:B------:R-:W-:Y:S05]  /*15a70*/  BSYNC B0 ;  /* 0x0000000000007941 */ /* 0x000fea0003800000 */
.L_x_1611:
[----:B------:R-:W-:-:S03]  /*15a80*/  UMOV UR4, 0xffffffff ;  /* 0xffffffff00047882 */ /* 0x000fc60000000000 */
[----:B------:R-:W-:Y:S05]  /*15a90*/  BRA.DIV UR4, `(.L_x_1613) ;  /* 0x0000002604fc7947 */ /* 0x000fea000b800000 */
[----:B-1----:R-:W1:Y:S02]  /*15aa0*/  S2R R0, SR_TID.X ;  /* 0x0000000000007919 */ /* 0x002e640000002100 */
[----:B-1----:R-:W-:-:S04]  /*15ab0*/  SHF.R.U32.HI R0, RZ, 0x5, R0 ;  /* 0x00000005ff007819 */ /* 0x002fc80000011600 */
[----:B------:R-:W-:-:S05]  /*15ac0*/  LOP3.LUT R0, R0, 0x3, RZ, 0xc0, !PT ;  /* 0x0000000300007812 */ /* 0x000fca00078ec0ff */
[----:B0-----:R0:W1:Y:S02]  /*15ad0*/  SHFL.IDX PT, R14, R0, RZ, 0x1f ;  /* 0x00001fff000e7589 */ /* 0x00106400000e0000 */
.L_x_1700:
[----:B-1----:R-:W-:Y:S01]  /*15ae0*/  ISETP.NE.AND P0, PT, R14, RZ, PT ;  /* 0x000000ff0e00720c */ /* 0x002fe20003f05270 */
[----:B------:R-:W-:-:S12]  /*15af0*/  BSSY B0, `(.L_x_1614) ;  /* 0x000002c000007945 */ /* 0x000fd80003800000 */
[----:B------:R-:W-:Y:S05]  /*15b00*/  @P0 BRA `(.L_x_1615) ;  /* 0x0000000000a80947 */ /* 0x000fea0003800000 */
[----:B------:R-:W-:-:S03]  /*15b10*/  UMOV UR4, 0xffffffff ;  /* 0xffffffff00047882 */ /* 0x000fc60000000000 */
[----:B------:R-:W-:Y:S05]  /*15b20*/  BRA.DIV UR4, `(.L_x_1616) ;  /* 0x0000002a040c7947 */ /* 0x000fea000b800000 */
[----:B------:R-:W-:-:S13]  /*15b30*/  ELECT P6, URZ, PT ;  /* 0x00000000003f782f */ /* 0x000fda00038c0000 */
.L_x_1703:
[----:B------:R-:W-:Y:S05]  /*15b40*/  @!P6 BRA `(.L_x_1615) ;  /* 0x000000000098e947 */ /* 0x000fea0003800000 */
[----:B------:R-:W-:-:S06]  /*15b50*/  ULOP3.LUT UR4, UR36, 0x2, URZ, 0xfc, !UPT ;  /* 0x0000000224047892 */ /* 0x000fcc000f8efc3f */
[----:B0-----:R-:W-:-:S05]  /*15b60*/  IMAD.U32 R0, RZ, RZ, UR4 ;  /* 0x00000004ff007e24 */ /* 0x001fca000f8e00ff */
[----:B------:R-:W-:-:S13]  /*15b70*/  ISETP.NE.AND P0, PT, R0, 0x3, PT ;  /* 0x000000030000780c */ /* 0x000fda0003f05270 */
[----:B------:R-:W-:Y:S05]  /*15b80*/  @!P0 BRA `(.L_x_1617) ;  /* 0x0000000000048947 */ /* 0x000fea0003800000 */
[----:B------:R-:W-:Y:S01]  /*15b90*/  BPT.TRAP 0x1 ;  /* 0x000000040000795c */ /* 0x000fe20000300000 */
.L_x_1617:
[C---:B------:R-:W-:Y:S01]  /*15ba0*/  IMAD R5, R23.reuse, 0x8, R4 ;  /* 0x0000000817057824 */ /* 0x040fe200078e0204 */
[----:B------:R-:W-:Y:S01]  /*15bb0*/  SHF.L.U32 R0, R24, 0x1f, RZ ;  /* 0x0000001f18007819 */ /* 0x000fe200000006ff */
[----:B------:R-:W-:-:S03]  /*15bc0*/  VIADD R23, R23, 0x1 ;  /* 0x0000000117177836 */ /* 0x000fc60000000000 */
[----:B------:R-:W0:Y:S02]  /*15bd0*/  SYNCS.PHASECHK.TRANS64.TRYWAIT P1, [R5+URZ+0x28440], R0 ;  /* 0x02844000050075a7 */ /* 0x000e24000802017f */
[----:B------:R-:W-:-:S04]  /*15be0*/  ISETP.NE.AND P2, PT, R23, 0x2, PT ;  /* 0x000000021700780c */ /* 0x000fc80003f45270 */
[----:B------:R-:W-:Y:S01]  /*15bf0*/  SEL R3, RZ, 0x1, P2 ;  /* 0x00000001ff037807 */ /* 0x000fe20001000000 */
[----:B0-----:R-:W-:Y:S08]  /*15c00*/  @!P1 BRA `(.L_x_1618) ;  /* 0x0000002400f49947 */ /* 0x001ff00003800000 */
.L_x_1704:
[----:B------:R-:W-:Y:S02]  /*15c10*/  SEL R23, R23, RZ, P2 ;  /* 0x000000ff17177207 */ /* 0x000fe40001000000 */
[----:B------:R-:W-:Y:S01]  /*15c20*/  LOP3.LUT R2, R24, R3, RZ, 0x3c, !PT ;  /* 0x0000000318027212 */ /* 0x000fe200078e3cff */
[----:B------:R-:W-:Y:S06]  /*15c30*/  @!P0 BRA `(.L_x_1619) ;  /* 0x0000000000048947 */ /* 0x000fec0003800000 */
[----:B------:R-:W-:Y:S01]  /*15c40*/  BPT.TRAP 0x1 ;  /* 0x000000040000795c */ /* 0x000fe20000300000 */
.L_x_1619:
[----:B------:R-:W-:Y:S01]  /*15c50*/  IMAD R23, R23, 0x8, R4 ;  /* 0x0000000817177824 */ /* 0x000fe200078e0204 */
[----:B------:R-:W-:-:S04]  /*15c60*/  SHF.L.U32 R2, R2, 0x1f, RZ ;  /* 0x0000001f02027819 */ /* 0x000fc800000006ff */
[----:B------:R-:W1:Y:S02]  /*15c70*/  SYNCS.PHASECHK.TRANS64.TRYWAIT P1, [R23+URZ+0x28440], R2 ;  /* 0x02844002170075a7 */ /* 0x000e64000802017f */
[----:B-1----:R-:W-:Y:S05]  /*15c80*/  @!P1 BRA `(.L_x_1620) ;  /* 0x0000002400e89947 */ /* 0x002fea0003800000 */
.L_x_1705:
[----:B------:R-:W-:Y:S05]  /*15c90*/  @!P0 BRA `(.L_x_1621) ;  /* 0x0000000000048947 */ /* 0x000fea0003800000 */
[----:B------:R-:W-:Y:S01]  /*15ca0*/  BPT.TRAP 0x1 ;  /* 0x000000040000795c */ /* 0x000fe20000300000 */
.L_x_1621:
[----:B------:R-:W2:Y:S02]  /*15cb0*/  SYNCS.PHASECHK.TRANS64.TRYWAIT P1, [R5+URZ+0x28460], R0 ;  /* 0x02846000050075a7 */ /* 0x000ea4000802017f */
[----:B--2---:R-:W-:Y:S05]  /*15cc0*/  @!P1 BRA `(.L_x_1622) ;  /* 0x0000002400ec9947 */ /* 0x004fea0003800000 */
.L_x_1706:
[----:B------:R-:W-:Y:S05]  /*15cd0*/  @!P0 BRA `(.L_x_1623) ;  /* 0x0000000000048947 */ /* 0x000fea0003800000 */
[----:B------:R-:W-:Y:S01]  /*15ce0*/  BPT.TRAP 0x1 ;  /* 0x000000040000795c */ /* 0x000fe20000300000 */
.L_x_1623:
[----:B------:R-:W3:Y:S02]  /*15cf0*/  SYNCS.PHASECHK.TRANS64.TRYWAIT P1, [R23+URZ+0x28460], R2 ;  /* 0x02846002170075a7 */ /* 0x000ee4000802017f */
[----:B---3--:R-:W-:Y:S05]  /*15d00*/  @!P1 BRA `(.L_x_1624) ;  /* 0x0000002400f09947 */ /* 0x008fea0003800000 */
.L_x_1707:
[----:B------:R-:W-:Y:S05]  /*15d10*/  @!P0 BRA `(.L_x_1625) ;  /* 0x0000000000048947 */ /* 0x000fea0003800000 */
[----:B------:R-:W-:Y:S01]  /*15d20*/  BPT.TRAP 0x1 ;  /* 0x000000040000795c */ /* 0x000fe20000300000 */
.L_x_1625:
[----:B------:R-:W4:Y:S02]  /*15d30*/  SYNCS.PHASECHK.TRANS64.TRYWAIT P1, [R5+URZ+0x28480], R0 ;  /* 0x02848000050075a7 */ /* 0x000f24000802017f */
[----:B----4-:R-:W-:Y:S05]  /*15d40*/  @!P1 BRA `(.L_x_1626) ;  /* 0x0000002400f49947 */ /* 0x010fea0003800000 */
.L_x_1708:
[----:B------:R-:W-:Y:S05]  /*15d50*/  @!P0 BRA `(.L_x_1627) ;  /* 0x0000000000048947 */ /* 0x000fea0003800000 */
[----:B------:R-:W-:Y:S01]  /*15d60*/  BPT.TRAP 0x1 ;  /* 0x000000040000795c */ /* 0x000fe20000300000 */
.L_x_1627:
[----:B------:R0:W0:Y:S02]  /*15d70*/  SYNCS.PHASECHK.TRANS64.TRYWAIT P0, [R23+URZ+0x28480], R2 ;  /* 0x02848002170075a7 */ /* 0x000024000800017f */
[----:B0-----:R-:W-:Y:S05]  /*15d80*/  @!P0 NANOSLEEP.SYNCS 0x989680 ;  /* 0x009896800000895d */ /* 0x001fea0003900000 */
[----:B------:R-:W0:Y:S02]  /*15d90*/  @!P0 SYNCS.PHASECHK.TRANS64 P0, [R23+URZ+0x28480], R2 ;  /* 0x02848002170085a7 */ /* 0x000e24000800007f */
[----:B0-----:R-:W-:Y:S05]  /*15da0*/  @!P0 BRA `(.L_x_1627) ;  /* 0xfffffffc00f08947 */ /* 0x001fea000383ffff */
.L_x_1615:
[----:B------:R-:W-:Y:S05]  /*15db0*/  BSYNC B0 ;  /* 0x0000000000007941 */ /* 0x000fea0003800000 */
.L_x_1614:
[----:B------:R-:W-:Y:S05]  /*15dc0*/  EXIT ;  /* 0x000000000000794d */ /* 0x000fea0003800000 */
.L_x_1424:
[----:B0-----:R-:W-:-:S04]  /*15dd0*/  IMAD.U32 R3, RZ, RZ, UR52 ;  /* 0x00000034ff037e24 */ /* 0x001fc8000f8e00ff */
[----:B------:R0:W1:Y:S03]  /*15de0*/  SYNCS.PHASECHK.TRANS64.TRYWAIT P0, [R3+URZ+0x28400], R6 ;  /* 0x02840006030075a7 */ /* 0x000066000800017f */
[----:B-1----:R-:W-:Y:S05]  /*15df0*/  @!P0 NANOSLEEP.SYNCS 0x989680 ;  /* 0x009896800000895d */ /* 0x002fea0003900000 */
[----:B------:R-:W1:Y:S02]  /*15e00*/  @!P0 SYNCS.PHASECHK.TRANS64 P0, [R3+URZ+0x28400], R6 ;  /* 0x02840006030085a7 */ /* 0x000e64000800007f */
[----:B-1----:R-:W-:Y:S05]  /*15e10*/  @!P0 BRA `(.L_x_1424) ;  /* 0xfffffffc00ec8947 */ /* 0x002fea000383ffff */
[----:B------:R-:W-:Y:S05]  /*15e20*/  BRA `(.L_x_1628) ;  /* 0xfffffec000a47947 */ /* 0x000fea000383ffff */
.L_x_1428:
[----:B0-----:R-:W-:-:S04]  /*15e30*/  IMAD.U32 R3, RZ, RZ, UR57 ;  /* 0x00000039ff037e24 */ /* 0x001fc8000f8e00ff */
[----:B------:R0:W2:Y:S03]  /*15e40*/  SYNCS.PHASECHK.TRANS64.TRYWAIT P0, [R3+URZ+0x28430], R8 ;  /* 0x02843008030075a7 */ /* 0x0000a6000800017f */
[----:B--2---:R-:W-:Y:S05]  /*15e50*/  @!P0 NANOSLEEP.SYNCS 0x989680 ;  /* 0x009896800000895d */ /* 0x004fea0003900000 */
[----:B------:R-:W2:Y:S02]  /*15e60*/  @!P0 SYNCS.PHASECHK.TRANS64 P0, [R3+URZ+0x28430], R8 ;  /* 0x02843008030085a7 */ /* 0x000ea4000800007f */
[----:B--2---:R-:W-:Y:S05]  /*15e70*/  @!P0 BRA `(.L_x_1428) ;  /* 0xfffffffc00ec8947 */ /* 0x004fea000383ffff */
[----:B------:R-:W-:Y:S05]  /*15e80*/  BRA `(.L_x_1427) ;  /* 0xfffffec000cc7947 */ /* 0x000fea000383ffff */
.L_x_1441:
[----:B0-----:R-:W-:-:S04]  /*15e90*/  IMAD.U32 R9, RZ, RZ, UR57 ;  /* 0x00000039ff097e24 */ /* 0x001fc8000f8e00ff */
[----:B------:R0:W1:Y:S03]  /*15ea0*/  SYNCS.PHASECHK.TRANS64.TRYWAIT P0, [R9+URZ+0x28450], R8 ;  /* 0x02845008090075a7 */ /* 0x000066000800017f */
[----:B-1----:R-:W-:Y:S05]  /*15eb0*/  @!P0 NANOSLEEP.SYNCS 0x989680 ;  /* 0x009896800000895d */ /* 0x002fea0003900000 */
[----:B------:R-:W1:Y:S02]  /*15ec0*/  @!P0 SYNCS.PHASECHK.TRANS64 P0, [R9+URZ+0x28450], R8 ;  /* 0x02845008090085a7 */ /* 0x000e64000800007f */
[----:B-1----:R-:W-:Y:S05]  /*15ed0*/  @!P0 BRA `(.L_x_1441) ;  /* 0xfffffffc00ec8947 */ /* 0x002fea000383ffff */
[----:B------:R-:W-:Y:S05]  /*15ee0*/  BRA `(.L_x_1440) ;  /* 0xfffffee000c87947 */ /* 0x000fea000383ffff */
.L_x_1450:
[----:B-1----:R-:W-:-:S04]  /*15ef0*/  IMAD.U32 R5, RZ, RZ, UR59 ;  /* 0x0000003bff057e24 */ /* 0x002fc8000f8e00ff */
[----:B------:R1:W2:Y:S03]  /*15f00*/  SYNCS.PHASECHK.TRANS64.TRYWAIT P0, [R5+URZ+0x28430], R8 ;  /* 0x02843008050075a7 */ /* 0x0002a6000800017f */
[----:B--2---:R-:W-:Y:S05]  /*15f10*/  @!P0 NANOSLEEP.SYNCS 0x989680 ;  /* 0x009896800000895d */ /* 0x004fea0003900000 */
[----:B------:R-:W2:Y:S02]  /*15f20*/  @!P0 SYNCS.PHASECHK.TRANS64 P0, [R5+URZ+0x28430], R8 ;  /* 0x02843008050085a7 */ /* 0x000ea4000800007f */
[----:B--2---:R-:W-:Y:S05]  /*15f30*/  @!P0 BRA `(.L_x_1450) ;  /* 0xfffffffc00ec8947 */ /* 0x004fea000383ffff */
[----:B------:R-:W-:Y:S05]  /*15f40*/  BRA `(.L_x_1449) ;  /* 0xfffffee800107947 */ /* 0x000fea000383ffff */
.L_x_1463:
[----:B0-----:R-:W-:-:S04]  /*15f50*/  IMAD.U32 R11, RZ, RZ, UR59 ;  /* 0x0000003bff0b7e24 */ /* 0x001fc8000f8e00ff */
[----:B------:R0:W1:Y:S03]  /*15f60*/  SYNCS.PHASECHK.TRANS64.TRYWAIT P0, [R11+URZ+0x28450], R8 ;  /* 0x028450080b0075a7 */ /* 0x000066000800017f */
[----:B-1----:R-:W-:Y:S05]  /*15f70*/  @!P0 NANOSLEEP.SYNCS 0x989680 ;  /* 0x009896800000895d */ /* 0x002fea0003900000 */
[----:B------:R-:W1:Y:S02]  /*15f80*/  @!P0 SYNCS.PHASECHK.TRANS64 P0, [R11+URZ+0x28450], R8 ;  /* 0x028450080b0085a7 */ /* 0x000e64000800007f */
[----:B-1----:R-:W-:Y:S05]  /*15f90*/  @!P0 BRA `(.L_x_1463) ;  /* 0xfffffffc00ec8947 */ /* 0x002fea000383ffff */
[----:B------:R-:W-:Y:S05]  /*15fa0*/  BRA `(.L_x_1462) ;  /* 0xffffff0c00407947 */ /* 0x000fea000383ffff */
.L_x_1473:
[----:B-1----:R-:W-:-:S04]  /*15fb0*/  IMAD.U32 R2, RZ, RZ, UR56 ;  /* 0x00000038ff027e24 */ /* 0x002fc8000f8e00ff */
[----:B------:R1:W2:Y:S03]  /*15fc0*/  SYNCS.PHASECHK.TRANS64.TRYWAIT P1, [R2+URZ+0x28430], R7 ;  /* 0x02843007020075a7 */ /* 0x0002a6000802017f */
[----:B--2---:R-:W-:Y:S05]  /*15fd0*/  @!P1 NANOSLEEP.SYNCS 0x989680 ;  /* 0x009896800000995d */ /* 0x004fea0003900000 */
[----:B------:R-:W2:Y:S02]  /*15fe0*/  @!P1 SYNCS.PHASECHK.TRANS64 P1, [R2+URZ+0x28430], R7 ;  /* 0x02843007020095a7 */ /* 0x000ea4000802007f */
[----:B--2---:R-:W-:Y:S05]  /*15ff0*/  @!P1 BRA `(.L_x_1473) ;  /* 0xfffffffc00ec9947 */ /* 0x004fea000383ffff */
[----:B------:R-:W-:Y:S05]  /*16000*/  BRA `(.L_x_1472) ;  /* 0xffffff1000907947 */ /* 0x000fea000383ffff */
.L_x_1478:
[----:B0-----:R-:W-:-:S04]  /*16010*/  IMAD.U32 R10, RZ, RZ, UR56 ;  /* 0x00000038ff0a7e24 */ /* 0x001fc8000f8e00ff */
[----:B------:R0:W1:Y:S03]  /*16020*/  SYNCS.PHASECHK.TRANS64.TRYWAIT P1, [R10+URZ+0x28450], R7 ;  /* 0x028450070a0075a7 */ /* 0x000066000802017f */
[----:B-1----:R-:W-:Y:S05]  /*16030*/  @!P1 NANOSLEEP.SYNCS 0x989680 ;  /* 0x009896800000995d */ /* 0x002fea0003900000 */
[----:B------:R-:W1:Y:S02]  /*16040*/  @!P1 SYNCS.PHASECHK.TRANS64 P1, [R10+URZ+0x28450], R7 ;  /* 0x028450070a0095a7 */ /* 0x000e64000802007f */
[----:B-1----:R-:W-:Y:S05]  /*16050*/  @!P1 BRA `(.L_x_1478) ;  /* 0xfffffffc00ec9947 */ /* 0x002fea000383ffff */
[----:B------:R-:W-:Y:S05]  /*16060*/  BRA `(.L_x_1477) ;  /* 0xffffff2800f87947 */ /* 0x000fea000383ffff */
.L_x_1485:
[----:B-1----:R-:W-:-:S04]  /*16070*/  IMAD.U32 R2, RZ, RZ, UR59 ;  /* 0x0000003bff027e24 */ /* 0x002fc8000f8e00ff */
[----:B------:R1:W2:Y:S03]  /*16080*/  SYNCS.PHASECHK.TRANS64.TRYWAIT P0, [R2+URZ+0x28430], R9 ;  /* 0x02843009020075a7 */ /* 0x0002a6000800017f */
[----:B--2---:R-:W-:Y:S05]  /*16090*/  @!P0 NANOSLEEP.SYNCS 0x989680 ;  /* 0x009896800000895d */ /* 0x004fea0003900000 */
[----:B------:R-:W2:Y:S02]  /*160a0*/  @!P0 SYNCS.PHASECHK.TRANS64 P0, [R2+URZ+0x28430], R9 ;  /* 0x02843009020085a7 */ /* 0x000ea4000800007f */
[----:B--2---:R-:W-:Y:S05]  /*160b0*/  @!P0 BRA `(.L_x_1485) ;  /* 0xfffffffc00ec8947 */ /* 0x004fea000383ffff */
[----:B------:R-:W-:Y:S05]  /*160c0*/  BRA `(.L_x_1484) ;  /* 0xffffff2c00a87947 */ /* 0x000fea000383ffff */
.L_x_1498:
[----:B0-----:R-:W-:-:S04]  /*160d0*/  IMAD.U32 R10, RZ, RZ, UR59 ;  /* 0x0000003bff0a7e24 */ /* 0x001fc8000f8e00ff */
[----:B------:R0:W1:Y:S03]  /*160e0*/  SYNCS.PHASECHK.TRANS64.TRYWAIT P0, [R10+URZ+0x28450], R9 ;  /* 0x028450090a0075a7 */ /* 0x000066000800017f */
[----:B-1----:R-:W-:Y:S05]  /*160f0*/  @!P0 NANOSLEEP.SYNCS 0x989680 ;  /* 0x009896800000895d */ /* 0x002fea0003900000 */
[----:B------:R-:W1:Y:S02]  /*16100*/  @!P0 SYNCS.PHASECHK.TRANS64 P0, [R10+URZ+0x28450], R9 ;  /* 0x028450090a0085a7 */ /* 0x000e64000800007f */
[----:B-1----:R-:W-:Y:S05]  /*16110*/  @!P0 BRA `(.L_x_1498) ;  /* 0xfffffffc00ec8947 */ /* 0x002fea000383ffff */
[----:B------:R-:W-:Y:S05]  /*16120*/  BRA `(.L_x_1497) ;  /* 0xffffff5000d47947 */ /* 0x000fea000383ffff */
.L_x_1550:
        /* <DEDUP_REMOVED lines=10> */
.L_x_1629:
[----:B------:R-:W-:Y:S05]  /*161d0*/  BRA `(.L_x_1630) ;  /* 0xffffffbc00087947 */ /* 0x000fea000383ffff */
.L_x_1553:
[----:B0-----:R0:W1:Y:S02]  /*161e0*/  SYNCS.PHASECHK.TRANS64.TRYWAIT P0, [R0+URZ+0x28480], R21 ;  /* 0x02848015000075a7 */ /* 0x001064000800017f */
[----:B-1----:R-:W-:Y:S05]  /*161f0*/  @!P0 NANOSLEEP.SYNCS 0x989680 ;  /* 0x009896800000895d */ /* 0x002fea0003900000 */
[----:B------:R-:W1:Y:S02]  /*16200*/  @!P0 SYNCS.PHASECHK.TRANS64 P0, [R0+URZ+0x28480], R21 ;  /* 0x02848015000085a7 */ /* 0x000e64000800007f */
[----:B-1----:R-:W-:Y:S05]  /*16210*/  @!P0 BRA `(.L_x_1553) ;  /* 0xfffffffc00f08947 */ /* 0x002fea000383ffff */
[----:B------:R-:W-:Y:S05]  /*16220*/  BRA `(.L_x_1631) ;  /* 0xffffffbc00187947 */ /* 0x000fea000383ffff */
.L_x_1554:
        /* <DEDUP_REMOVED lines=8> */
.L_x_1633:
[----:B------:R-:W-:Y:S05]  /*162b0*/  BSYNC B0 ;  /* 0x0000000000007941 */ /* 0x000fea0003800000 */
.L_x_1632:
[----:B------:R-:W-:Y:S01]  /*162c0*/  IMAD.MOV.U32 R13, RZ, RZ, R7 ;  /* 0x000000ffff0d7224 */ /* 0x000fe200078e0007 */
[----:B------:R-:W-:Y:S01]  /*162d0*/  LOP3.LUT R27, R28, 0x80, RZ, 0xfc, !PT ;  /* 0x000000801c1b7812 */ /* 0x000fe200078efcff */
        /* <DEDUP_REMOVED lines=10> */
.L_x_1634:
[----:B------:R-:W0:Y:S01]  /*16380*/  LDC R15, c[0x0][0x2f4] ;  /* 0x0000bd00ff0f7b82 */ /* 0x000e220000000800 */
[----:B------:R-:W-:Y:S02]  /*16390*/  IMAD.MOV.U32 R13, RZ, RZ, R9 ;  /* 0x000000ffff0d7224 */ /* 0x000fe400078e0009 */
[----:B------:R-:W-:Y:S02]  /*163a0*/  IMAD.MOV.U32 R12, RZ, RZ, 0x1 ;  /* 0x00000001ff0c7424 */ /* 0x000fe400078e00ff */
[----:B------:R-:W-:-:S05]  /*163b0*/  IMAD.MOV.U32 R2, RZ, RZ, R14 ;  /* 0x000000ffff027224 */ /* 0x000fca00078e000e */
[----:B------:R-:W-:-:S05]  /*163c0*/  IADD3 R2, P0, R28, R2, RZ ;  /* 0x000000021c027210 */ /* 0x000fca0007f1e0ff */
[----:B------:R-:W-:Y:S01]  /*163d0*/  IMAD.X R3, RZ, RZ, R3, P0 ;  /* 0x000000ffff037224 */ /* 0x000fe200000e0603 */
[-C--:B0-----:R-:W-:Y:S02]  /*163e0*/  ISETP.GE.AND P2, PT, R28, R15.reuse, PT ;  /* 0x0000000f1c00720c */ /* 0x081fe40003f46270 */
[----:B------:R-:W-:Y:S01]  /*163f0*/  ISETP.GE.AND P0, PT, R27, R15, PT ;  /* 0x0000000f1b00720c */ /* 0x000fe20003f06270 */
[----:B------:R-:W-:Y:S01]  /*16400*/  IMAD.MOV.U32 R15, RZ, RZ, -0x1 ;  /* 0xffffffffff0f7424 */ /* 0x000fe200078e00ff */
[----:B------:R-:W-:-:S13]  /*16410*/  ISETP.LT.OR P1, PT, R8, 0x1, P2 ;  /* 0x000000010800780c */ /* 0x000fda0001721670 */
[----:B------:R-:W-:Y:S05]  /*16420*/  WARPSYNC.COLLECTIVE R15, `(.L_x_1635) ;  /* 0x000000000f087348 */ /* 0x000fea0003c00000 */
[----:B------:R0:W1:Y:S02]  /*16430*/  SHFL.IDX P6, R14, R13, R12, R11 ;  /* 0x0000000c0d0e7389 */ /* 0x00006400000c000b */
[----:B01----:R-:W-:Y:S01]  /*16440*/  ENDCOLLECTIVE ;  /* 0x000000000000791b */ /* 0x003fe20003800000 */
.L_x_1635:
[----:B------:R-:W-:Y:S01]  /*16450*/  @!PT LDS RZ, [RZ] ;  /* 0x00000000fffff984 */ /* 0x000fe20000000800 */
[----:B------:R-:W-:Y:S01]  /*16460*/  @!PT LDS RZ, [RZ] ;  /* 0x00000000fffff984 */ /* 0x000fe20000000800 */
[----:B------:R-:W-:Y:S01]  /*16470*/  @!PT LDS RZ, [RZ] ;  /* 0x00000000fffff984 */ /* 0x000fe20000000800 */
[----:B------:R-:W-:Y:S01]  /*16480*/  LDGSTS.E.BYPASS.LTC128B.128 [R4+0x10000], desc[UR54][R2.64], !P1 ;  /* 0x1000000002047fae */ /* 0x000fe2000c901d76 */
[----:B------:R-:W-:Y:S01]  /*16490*/  ISETP.LT.OR P1, PT, R8, 0x1, P0 ;  /* 0x000000010800780c */ /* 0x000fe20000721670 */
[----:B------:R-:W-:-:S12]  /*164a0*/  IMAD.MOV.U32 R13, RZ, RZ, R7 ;  /* 0x000000ffff0d7224 */ /* 0x000fd800078e0007 */
[----:B------:R0:W-:Y:S02]  /*164b0*/  LDGSTS.E.BYPASS.LTC128B.128 [R4+0x12000], desc[UR54][R2.64+0x80], !P1 ;  /* 0x1200008002047fae */ /* 0x0001e4000c901d76 */
[----:B0-----:R-:W-:-:S07]  /*164c0*/  IMAD.MOV.U32 R3, RZ, RZ, R14 ;  /* 0x000000ffff037224 */ /* 0x001fce00078e000e */
[----:B------:R-:W-:Y:S05]  /*164d0*/  WARPSYNC.COLLECTIVE R15, `(.L_x_1636) ;  /* 0x000000000f087348 */ /* 0x000fea0003c00000 */
[----:B------:R0:W1:Y:S02]  /*164e0*/  SHFL.IDX P6, R14, R13, R12, R11 ;  /* 0x0000000c0d0e7389 */ /* 0x00006400000c000b */
[----:B01----:R-:W-:Y:S01]  /*164f0*/  ENDCOLLECTIVE ;  /* 0x000000000000791b */ /* 0x003fe20003800000 */
.L_x_1636:
[----:B------:R-:W-:Y:S02]  /*16500*/  IMAD.MOV.U32 R13, RZ, RZ, R9 ;  /* 0x000000ffff0d7224 */ /* 0x000fe400078e0009 */
[----:B------:R-:W-:Y:S02]  /*16510*/  IMAD.MOV.U32 R12, RZ, RZ, 0x2 ;  /* 0x00000002ff0c7424 */ /* 0x000fe400078e00ff */
[----:B------:R-:W-:-:S07]  /*16520*/  IMAD.MOV.U32 R2, RZ, RZ, R14 ;  /* 0x000000ffff027224 */ /* 0x000fce00078e000e */
[----:B------:R-:W-:Y:S05]  /*16530*/  WARPSYNC.COLLECTIVE R15, `(.L_x_1637) ;  /* 0x000000000f087348 */ /* 0x000fea0003c00000 */
[----:B------:R0:W1:Y:S02]  /*16540*/  SHFL.IDX P6, R14, R13, R12, R11 ;  /* 0x0000000c0d0e7389 */ /* 0x00006400000c000b */
[----:B01----:R-:W-:Y:S01]  /*16550*/  ENDCOLLECTIVE ;  /* 0x000000000000791b */ /* 0x003fe20003800000 */
.L_x_1637:
        /* <DEDUP_REMOVED lines=14> */
.L_x_1638:
[----:B------:R-:W-:Y:S02]  /*16640*/  IMAD.MOV.U32 R13, RZ, RZ, R9 ;  /* 0x000000ffff0d7224 */ /* 0x000fe400078e0009 */
[----:B------:R-:W-:Y:S02]  /*16650*/  IMAD.MOV.U32 R12, RZ, RZ, 0x3 ;  /* 0x00000003ff0c7424 */ /* 0x000fe400078e00ff */
[----:B------:R-:W-:-:S07]  /*16660*/  IMAD.MOV.U32 R2, RZ, RZ, R14 ;  /* 0x000000ffff027224 */ /* 0x000fce00078e000e */
[----:B------:R-:W-:Y:S05]  /*16670*/  WARPSYNC.COLLECTIVE R15, `(.L_x_1639) ;  /* 0x000000000f087348 */ /* 0x000fea0003c00000 */
[----:B------:R0:W1:Y:S02]  /*16680*/  SHFL.IDX P6, R14, R13, R12, R11 ;  /* 0x0000000c0d0e7389 */ /* 0x00006400000c000b */
[----:B01----:R-:W-:Y:S01]  /*16690*/  ENDCOLLECTIVE ;  /* 0x000000000000791b */ /* 0x003fe20003800000 */
.L_x_1639:
        /* <DEDUP_REMOVED lines=13> */
.L_x_1640:
[----:B------:R-:W-:Y:S01]  /*16770*/  @!PT LDS RZ, [RZ] ;  /* 0x00000000fffff984 */ /* 0x000fe20000000800 */
[----:B------:R-:W-:Y:S01]  /*16780*/  @!PT LDS RZ, [RZ] ;  /* 0x00000000fffff984 */ /* 0x000fe20000000800 */
[----:B------:R-:W-:Y:S01]  /*16790*/  @!PT LDS RZ, [RZ] ;  /* 0x00000000fffff984 */ /* 0x000fe20000000800 */
[----:B------:R0:W-:Y:S01]  /*167a0*/  LDGSTS.E.BYPASS.LTC128B.128 [R4+0x13000], desc[UR54][R2.64+0x80], !P1 ;  /* 0x1300008002047fae */ /* 0x0001e2000c901d76 */
[----:B------:R-:W-:Y:S01]  /*167b0*/  ISETP.GE.AND P1, PT, R8, 0x21, PT ;  /* 0x000000210800780c */ /* 0x000fe20003f26270 */
[----:B0-----:R-:W-:Y:S01]  /*167c0*/  IMAD.MOV.U32 R2, RZ, RZ, R14 ;  /* 0x000000ffff027224 */ /* 0x001fe200078e000e */
[----:B------:R-:W-:Y:S11]  /*167d0*/  BRA `(.L_x_1641) ;  /* 0xffffffb800a47947 */ /* 0x000ff6000383ffff */
.L_x_1559:
[----:B---3--:R3:W4:Y:S02]  /*167e0*/  SYNCS.PHASECHK.TRANS64.TRYWAIT P0, [R0+URZ+0x28440], R21 ;  /* 0x02844015000075a7 */ /* 0x008724000800017f */
[----:B----4-:R-:W-:Y:S05]  /*167f0*/  @!P0 NANOSLEEP.SYNCS 0x989680 ;  /* 0x009896800000895d */ /* 0x010fea0003900000 */
[----:B------:R-:W4:Y:S02]  /*16800*/  @!P0 SYNCS.PHASECHK.TRANS64 P0, [R0+URZ+0x28440], R21 ;  /* 0x02844015000085a7 */ /* 0x000f24000800007f */
[----:B----4-:R-:W-:Y:S05]  /*16810*/  @!P0 BRA `(.L_x_1559) ;  /* 0xfffffffc00f08947 */ /* 0x010fea000383ffff */
[----:B------:R-:W-:Y:S05]  /*16820*/  BRA `(.L_x_1642) ;  /* 0xffffffbc00007947 */ /* 0x000fea000383ffff */
.L_x_1560:
[----:B------:R-:W-:Y:S01]  /*16830*/  BSSY B0, `(.L_x_1643) ;  /* 0x0000008000007945 */ /* 0x000fe20003800000 */
[----:B------:R-:W-:Y:S02]  /*16840*/  IMAD.MOV.U32 R13, RZ, RZ, R6 ;  /* 0x000000ffff0d7224 */ /* 0x000fe400078e0006 */
[----:B------:R-:W-:Y:S02]  /*16850*/  IMAD.MOV.U32 R12, RZ, RZ, RZ ;  /* 0x000000ffff0c7224 */ /* 0x000fe400078e00ff */
[----:B------:R-:W-:Y:S02]  /*16860*/  IMAD.MOV.U32 R11, RZ, RZ, 0x181f ;  /* 0x0000181fff0b7424 */ /* 0x000fe400078e00ff */
[----:B------:R-:W-:-:S07]  /*16870*/  IMAD.MOV.U32 R15, RZ, RZ, -0x1 ;  /* 0xffffffffff0f7424 */ /* 0x000fce00078e00ff */
[----:B0-23--:R-:W-:Y:S05]  /*16880*/  WARPSYNC.COLLECTIVE R15, `(.L_x_1644) ;  /* 0x000000000f087348 */ /* 0x00dfea0003c00000 */
[----:B------:R1:W4:Y:S02]  /*16890*/  SHFL.IDX P6, R14, R13, R12, R11 ;  /* 0x0000000c0d0e7389 */ /* 0x00032400000c000b */
[----:B01234-:R-:W-:Y:S01]  /*168a0*/  ENDCOLLECTIVE ;  /* 0x000000000000791b */ /* 0x01ffe20003800000 */
.L_x_1644:
[----:B------:R-:W-:Y:S05]  /*168b0*/  BSYNC B0 ;  /* 0x0000000000007941 */ /* 0x000fea0003800000 */
.L_x_1643:
        /* <DEDUP_REMOVED lines=8> */
.L_x_1645:
[----:B------:R-:W-:Y:S02]  /*16940*/  IMAD.MOV.U32 R13, RZ, RZ, R6 ;  /* 0x000000ffff0d7224 */ /* 0x000fe400078e0006 */
[----:B------:R-:W-:Y:S01]  /*16950*/  IMAD.MOV.U32 R12, RZ, RZ, 0x1 ;  /* 0x00000001ff0c7424 */ /* 0x000fe200078e00ff */
[C---:B------:R-:W-:Y:S02]  /*16960*/  ISETP.GE.AND P6, PT, R28.reuse, R8, PT ;  /* 0x000000081c00720c */ /* 0x040fe40003fc6270 */
        /* <DEDUP_REMOVED lines=10> */
.L_x_1646:
        /* <DEDUP_REMOVED lines=10> */
.L_x_1647:
        /* <DEDUP_REMOVED lines=8> */
.L_x_1648:
        /* <DEDUP_REMOVED lines=11> */
.L_x_1649:
        /* <DEDUP_REMOVED lines=8> */
.L_x_1650:
        /* <DEDUP_REMOVED lines=11> */
.L_x_1651:
[----:B------:R-:W-:Y:S05]  /*16d10*/  BRA `(.L_x_1652) ;  /* 0xffffffb800887947 */ /* 0x000fea000383ffff */
.L_x_1565:
[----:B------:R-:W-:Y:S02]  /*16d20*/  IMAD.MOV.U32 R13, RZ, RZ, R6 ;  /* 0x000000ffff0d7224 */ /* 0x000fe400078e0006 */
[----:B------:R-:W-:Y:S02]  /*16d30*/  IMAD.MOV.U32 R12, RZ, RZ, RZ ;  /* 0x000000ffff0c7224 */ /* 0x000fe400078e00ff */
[----:B------:R-:W-:Y:S02]  /*16d40*/  IMAD.MOV.U32 R11, RZ, RZ, 0x181f ;  /* 0x0000181fff0b7424 */ /* 0x000fe400078e00ff */
[----:B------:R-:W-:Y:S02]  /*16d50*/  IMAD.MOV.U32 R15, RZ, RZ, -0x1 ;  /* 0xffffffffff0f7424 */ /* 0x000fe400078e00ff */
[----:B------:R-:W-:Y:S02]  /*16d60*/  IMAD R5, R5, UR38, RZ ;  /* 0x0000002605057c24 */ /* 0x000fe4000f8e02ff */
[----:B------:R-:W-:-:S07]  /*16d70*/  VIADD R4, R10, UR39 ;  /* 0x000000270a047c36 */ /* 0x000fce0008000000 */
[----:B------:R-:W-:Y:S05]  /*16d80*/  WARPSYNC.COLLECTIVE R15, `(.L_x_1653) ;  /* 0x000000000f087348 */ /* 0x000fea0003c00000 */
[----:B------:R0:W1:Y:S02]  /*16d90*/  SHFL.IDX P6, R14, R13, R12, R11 ;  /* 0x0000000c0d0e7389 */ /* 0x00006400000c000b */
[----:B01----:R-:W-:Y:S01]  /*16da0*/  ENDCOLLECTIVE ;  /* 0x000000000000791b */ /* 0x003fe20003800000 */
.L_x_1653:
[C---:B------:R-:W-:Y:S01]  /*16db0*/  VIADD R8, R4.reuse, 0x10 ;  /* 0x0000001004087836 */ /* 0x040fe20000000000 */
[----:B------:R-:W-:Y:S01]  /*16dc0*/  ISETP.GE.AND P2, PT, R4, R5, PT ;  /* 0x000000050400720c */ /* 0x000fe20003f46270 */
[----:B------:R-:W-:Y:S02]  /*16dd0*/  IMAD.MOV.U32 R13, RZ, RZ, R0 ;  /* 0x000000ffff0d7224 */ /* 0x000fe400078e0000 */
[----:B------:R-:W-:-:S10]  /*16de0*/  IMAD.MOV.U32 R2, RZ, RZ, R14 ;  /* 0x000000ffff027224 */ /* 0x000fd400078e000e */
[----:B------:R-:W-:Y:S05]  /*16df0*/  WARPSYNC.COLLECTIVE R15, `(.L_x_1654) ;  /* 0x000000000f087348 */ /* 0x000fea0003c00000 */
[----:B------:R0:W1:Y:S02]  /*16e00*/  SHFL.IDX P6, R14, R13, R12, R11 ;  /* 0x0000000c0d0e7389 */ /* 0x00006400000c000b */
[----:B01----:R-:W-:Y:S01]  /*16e10*/  ENDCOLLECTIVE ;  /* 0x000000000000791b */ /* 0x003fe20003800000 */
.L_x_1654:
        /* <DEDUP_REMOVED lines=8> */
.L_x_1655:
[----:B------:R-:W-:Y:S01]  /*16ea0*/  @!PT LDS RZ, [RZ] ;  /* 0x00000000fffff984 */ /* 0x000fe20000000800 */
[----:B------:R-:W-:Y:S01]  /*16eb0*/  @!PT LDS RZ, [RZ] ;  /* 0x00000000fffff984 */ /* 0x000fe20000000800 */
[----:B------:R-:W-:Y:S01]  /*16ec0*/  @!PT LDS RZ, [RZ] ;  /* 0x00000000fffff984 */ /* 0x000fe20000000800 */
[----:B------:R-:W-:Y:S04]  /*16ed0*/  @!P2 LDGSTS.E.BYPASS.LTC128B.128 [R37+0x18000], desc[UR54][R2.64], !P0 ;  /* 0x180000000225afae */ /* 0x000fe8000c101d76 */
[----:B------:R0:W-:Y:S01]  /*16ee0*/  @!P2 LDGSTS.E.BYPASS.LTC128B.128 [R37+0x1c000], desc[UR54][R2.64+0x80], !P1 ;  /* 0x1c0000800225afae */ /* 0x0001e2000c901d76 */
[----:B------:R-:W-:Y:S01]  /*16ef0*/  ISETP.GE.AND P2, PT, R8, R5, PT ;  /* 0x000000050800720c */ /* 0x000fe20003f46270 */
[----:B------:R-:W-:Y:S02]  /*16f00*/  VIADD R8, R4, 0x20 ;  /* 0x0000002004087836 */ /* 0x000fe40000000000 */
[----:B------:R-:W-:Y:S02]  /*16f10*/  IMAD.MOV.U32 R13, RZ, RZ, R0 ;  /* 0x000000ffff0d7224 */ /* 0x000fe400078e0000 */
[----:B0-----:R-:W-:-:S08]  /*16f20*/  IMAD.MOV.U32 R2, RZ, RZ, R14 ;  /* 0x000000ffff027224 */ /* 0x001fd000078e000e */
[----:B------:R-:W-:Y:S05]  /*16f30*/  WARPSYNC.COLLECTIVE R15, `(.L_x_1656) ;  /* 0x000000000f087348 */ /* 0x000fea0003c00000 */
[----:B------:R0:W1:Y:S02]  /*16f40*/  SHFL.IDX P6, R14, R13, R12, R11 ;  /* 0x0000000c0d0e7389 */ /* 0x00006400000c000b */
[----:B01----:R-:W-:Y:S01]  /*16f50*/  ENDCOLLECTIVE ;  /* 0x000000000000791b */ /* 0x003fe20003800000 */
.L_x_1656:
        /* <DEDUP_REMOVED lines=8> */
.L_x_1657:
[----:B------:R-:W-:-:S05]  /*16fe0*/  @!P2 IMAD.MOV.U32 R3, RZ, RZ, R7 ;  /* 0x000000ffff03a224 */ /* 0x000fca00078e0007 */
        /* <DEDUP_REMOVED lines=12> */
.L_x_1658:
        /* <DEDUP_REMOVED lines=8> */
.L_x_1659:
        /* <DEDUP_REMOVED lines=13> */
.L_x_1660:
        /* <DEDUP_REMOVED lines=8> */
.L_x_1661:
        /* <DEDUP_REMOVED lines=13> */
.L_x_1662:
        /* <DEDUP_REMOVED lines=8> */
.L_x_1663:
        /* <DEDUP_REMOVED lines=13> */
.L_x_1664:
        /* <DEDUP_REMOVED lines=8> */
.L_x_1665:
[----:B------:R-:W-:-:S05]  /*17520*/  @!P2 IMAD.MOV.U32 R3, RZ, RZ, R7 ;  /* 0x000000ffff03a224 */ /* 0x000fca00078e0007 */
[----:B------:R-:W-:Y:S01]  /*17530*/  @!PT LDS RZ, [RZ] ;  /* 0x00000000fffff984 */ /* 0x000fe20000000800 */
[----:B------:R-:W-:Y:S01]  /*17540*/  @!PT LDS RZ, [RZ] ;  /* 0x00000000fffff984 */ /* 0x000fe20000000800 */
[----:B------:R-:W-:Y:S01]  /*17550*/  @!PT LDS RZ, [RZ] ;  /* 0x00000000fffff984 */ /* 0x000fe20000000800 */
[----:B------:R-:W-:Y:S04]  /*17560*/  @!P2 LDGSTS.E.BYPASS.LTC128B.128 [R37+0x1a800], desc[UR54][R2.64], !P0 ;  /* 0x1a8000000225afae */ /* 0x000fe8000c101d76 */
[----:B------:R0:W-:Y:S01]  /*17570*/  @!P2 LDGSTS.E.BYPASS.LTC128B.128 [R37+0x1e800], desc[UR54][R2.64+0x80], !P1 ;  /* 0x1e8000800225afae */ /* 0x0001e2000c901d76 */
[----:B------:R-:W-:Y:S01]  /*17580*/  ISETP.GE.AND P2, PT, R8, R5, PT ;  /* 0x000000050800720c */ /* 0x000fe20003f46270 */
[----:B------:R-:W-:Y:S02]  /*17590*/  IMAD.MOV.U32 R13, RZ, RZ, R0 ;  /* 0x000000ffff0d7224 */ /* 0x000fe400078e0000 */
[----:B0-----:R-:W-:-:S10]  /*175a0*/  IMAD.MOV.U32 R2, RZ, RZ, R14 ;  /* 0x000000ffff027224 */ /* 0x001fd400078e000e */
[----:B------:R-:W-:Y:S05]  /*175b0*/  WARPSYNC.COLLECTIVE R15, `(.L_x_1666) ;  /* 0x000000000f087348 */ /* 0x000fea0003c00000 */
[----:B------:R0:W1:Y:S02]  /*175c0*/  SHFL.IDX P6, R14, R13, R12, R11 ;  /* 0x0000000c0d0e7389 */ /* 0x00006400000c000b */
[----:B01----:R-:W-:Y:S01]  /*175d0*/  ENDCOLLECTIVE ;  /* 0x000000000000791b */ /* 0x003fe20003800000 */
.L_x_1666:
        /* <DEDUP_REMOVED lines=8> */
.L_x_1667:
[----:B------:R-:W-:-:S05]  /*17660*/  @!P2 IMAD.MOV.U32 R3, RZ, RZ, R7 ;  /* 0x000000ffff03a224 */ /* 0x000fca00078e0007 */
[----:B------:R-:W-:Y:S01]  /*17670*/  @!PT LDS RZ, [RZ] ;  /* 0x00000000fffff984 */ /* 0x000fe20000000800 */
[----:B------:R-:W-:Y:S01]  /*17680*/  @!PT LDS RZ, [RZ] ;  /* 0x00000000fffff984 */ /* 0x000fe20000000800 */
[----:B------:R-:W-:Y:S01]  /*17690*/  @!PT LDS RZ, [RZ] ;  /* 0x00000000fffff984 */ /* 0x000fe20000000800 */
[----:B------:R0:W-:Y:S04]  /*176a0*/  @!P2 LDGSTS.E.BYPASS.LTC128B.128 [R37+0x1b000], desc[UR54][R2.64], !P0 ;  /* 0x1b0000000225afae */ /* 0x0001e8000c101d76 */
[----:B------:R0:W-:Y:S01]  /*176b0*/  @!P2 LDGSTS.E.BYPASS.LTC128B.128 [R37+0x1f000], desc[UR54][R2.64+0x80], !P1 ;  /* 0x1f0000800225afae */ /* 0x0001e2000c901d76 */
[----:B------:R-:W-:Y:S02]  /*176c0*/  IMAD.MOV.U32 R13, RZ, RZ, R0 ;  /* 0x000000ffff0d7224 */ /* 0x000fe400078e0000 */
[----:B------:R-:W-:-:S07]  /*176d0*/  IMAD.MOV.U32 R6, RZ, RZ, R14 ;  /* 0x000000ffff067224 */ /* 0x000fce00078e000e */
[----:B0-----:R-:W-:Y:S05]  /*176e0*/  WARPSYNC.COLLECTIVE R15, `(.L_x_1668) ;  /* 0x000000000f087348 */ /* 0x001fea0003c00000 */
[----:B------:R1:W2:Y:S02]  /*176f0*/  SHFL.IDX P6, R14, R13, R12, R11 ;  /* 0x0000000c0d0e7389 */ /* 0x0002a400000c000b */
[----:B012---:R-:W-:Y:S01]  /*17700*/  ENDCOLLECTIVE ;  /* 0x000000000000791b */ /* 0x007fe20003800000 */
.L_x_1668:
[----:B------:R-:W-:Y:S05]  /*17710*/  BRA `(.L_x_1669) ;  /* 0xffffffb800d87947 */ /* 0x000fea000383ffff */
.L_x_1570:
[----:B0-----:R0:W1:Y:S02]  /*17720*/  SYNCS.PHASECHK.TRANS64.TRYWAIT P0, [R22+URZ+0x28420], R3 ;  /* 0x02842003160075a7 */ /* 0x001064000800017f */
[----:B-1----:R-:W-:Y:S05]  /*17730*/  @!P0 NANOSLEEP.SYNCS 0x989680 ;  /* 0x009896800000895d */ /* 0x002fea0003900000 */
[----:B------:R-:W1:Y:S02]  /*17740*/  @!P0 SYNCS.PHASECHK.TRANS64 P0, [R22+URZ+0x28420], R3 ;  /* 0x02842003160085a7 */ /* 0x000e64000800007f */
[----:B-1----:R-:W-:Y:S05]  /*17750*/  @!P0 BRA `(.L_x_1570) ;  /* 0xfffffffc00f08947 */ /* 0x002fea000383ffff */
[----:B------:R-:W-:Y:S05]  /*17760*/  BRA `(.L_x_1670) ;  /* 0xffffffbc00447947 */ /* 0x000fea000383ffff */
.L_x_1574:
[----:B0-----:R0:W1:Y:S02]  /*17770*/  SYNCS.PHASECHK.TRANS64.TRYWAIT P0, [R0+URZ+0x28480], R17 ;  /* 0x02848011000075a7 */ /* 0x001064000800017f */
[----:B-1----:R-:W-:Y:S05]  /*17780*/  @!P0 NANOSLEEP.SYNCS 0x989680 ;  /* 0x009896800000895d */ /* 0x002fea0003900000 */
[----:B------:R-:W1:Y:S02]  /*17790*/  @!P0 SYNCS.PHASECHK.TRANS64 P0, [R0+URZ+0x28480], R17 ;  /* 0x02848011000085a7 */ /* 0x000e64000800007f */
[----:B-1----:R-:W-:Y:S05]  /*177a0*/  @!P0 BRA `(.L_x_1574) ;  /* 0xfffffffc00f08947 */ /* 0x002fea000383ffff */
[----:B------:R-:W-:Y:S05]  /*177b0*/  BRA `(.L_x_1671) ;  /* 0xffffffc000147947 */ /* 0x000fea000383ffff */
.L_x_1575:
[----:B------:R-:W-:Y:S01]  /*177c0*/  BSSY B0, `(.L_x_1672) ;  /* 0x0000008000007945 */ /* 0x000fe20003800000 */
[----:B------:R-:W-:Y:S02]  /*177d0*/  IMAD.MOV.U32 R13, RZ, RZ, R27 ;  /* 0x000000ffff0d7224 */ /* 0x000fe400078e001b */
[----:B------:R-:W-:Y:S02]  /*177e0*/  IMAD.MOV.U32 R12, RZ, RZ, RZ ;  /* 0x000000ffff0c7224 */ /* 0x000fe400078e00ff */
[----:B------:R-:W-:Y:S02]  /*177f0*/  IMAD.MOV.U32 R11, RZ, RZ, 0x181f ;  /* 0x0000181fff0b7424 */ /* 0x000fe400078e00ff */
[----:B------:R-:W-:-:S07]  /*17800*/  IMAD.MOV.U32 R15, RZ, RZ, -0x1 ;  /* 0xffffffffff0f7424 */ /* 0x000fce00078e00ff */
[----:B0-2---:R-:W-:Y:S05]  /*17810*/  WARPSYNC.COLLECTIVE R15, `(.L_x_1673) ;  /* 0x000000000f087348 */ /* 0x005fea0003c00000 */
[----:B--2---:R1:W2:Y:S02]  /*17820*/  SHFL.IDX P6, R14, R13, R12, R11 ;  /* 0x0000000c0d0e7389 */ /* 0x0042a400000c000b */
[----:B012---:R-:W-:Y:S01]  /*17830*/  ENDCOLLECTIVE ;  /* 0x000000000000791b */ /* 0x007fe20003800000 */
.L_x_1673:
[----:B------:R-:W-:Y:S05]  /*17840*/  BSYNC B0 ;  /* 0x0000000000007941 */ /* 0x000fea0003800000 */
.L_x_1672:
        /* <DEDUP_REMOVED lines=9> */
.L_x_1674:
[----:B------:R-:W-:Y:S02]  /*178e0*/  IMAD.MOV.U32 R13, RZ, RZ, R27 ;  /* 0x000000ffff0d7224 */ /* 0x000fe400078e001b */
[----:B------:R-:W-:Y:S02]  /*178f0*/  IMAD.MOV.U32 R12, RZ, RZ, 0x1 ;  /* 0x00000001ff0c7424 */ /* 0x000fe400078e00ff */
[----:B------:R-:W-:-:S07]  /*17900*/  IMAD.MOV.U32 R2, RZ, RZ, R14 ;  /* 0x000000ffff027224 */ /* 0x000fce00078e000e */
[----:B------:R-:W-:Y:S05]  /*17910*/  WARPSYNC.COLLECTIVE R15, `(.L_x_1675) ;  /* 0x000000000f087348 */ /* 0x000fea0003c00000 */
[----:B------:R0:W1:Y:S02]  /*17920*/  SHFL.IDX P6, R14, R13, R12, R11 ;  /* 0x0000000c0d0e7389 */ /* 0x00006400000c000b */
[----:B01----:R-:W-:Y:S01]  /*17930*/  ENDCOLLECTIVE ;  /* 0x000000000000791b */ /* 0x003fe20003800000 */
.L_x_1675:
        /* <DEDUP_REMOVED lines=12> */
.L_x_1676:
[----:B------:R-:W-:Y:S02]  /*17a00*/  IMAD.MOV.U32 R13, RZ, RZ, R27 ;  /* 0x000000ffff0d7224 */ /* 0x000fe400078e001b */
[----:B------:R-:W-:Y:S02]  /*17a10*/  IMAD.MOV.U32 R12, RZ, RZ, 0x2 ;  /* 0x00000002ff0c7424 */ /* 0x000fe400078e00ff */
[----:B------:R-:W-:-:S07]  /*17a20*/  IMAD.MOV.U32 R2, RZ, RZ, R14 ;  /* 0x000000ffff027224 */ /* 0x000fce00078e000e */
[----:B------:R-:W-:Y:S05]  /*17a30*/  WARPSYNC.COLLECTIVE R15, `(.L_x_1677) ;  /* 0x000000000f087348 */ /* 0x000fea0003c00000 */
[----:B------:R0:W1:Y:S02]  /*17a40*/  SHFL.IDX P6, R14, R13, R12, R11 ;  /* 0x0000000c0d0e7389 */ /* 0x00006400000c000b */
[----:B01----:R-:W-:Y:S01]  /*17a50*/  ENDCOLLECTIVE ;  /* 0x000000000000791b */ /* 0x003fe20003800000 */
.L_x_1677:
        /* <DEDUP_REMOVED lines=12> */
.L_x_1678:
[----:B------:R-:W-:Y:S02]  /*17b20*/  IMAD.MOV.U32 R13, RZ, RZ, R27 ;  /* 0x000000ffff0d7224 */ /* 0x000fe400078e001b */
[----:B------:R-:W-:Y:S02]  /*17b30*/  IMAD.MOV.U32 R12, RZ, RZ, 0x3 ;  /* 0x00000003ff0c7424 */ /* 0x000fe400078e00ff */
[----:B------:R-:W-:-:S07]  /*17b40*/  IMAD.MOV.U32 R2, RZ, RZ, R14 ;  /* 0x000000ffff027224 */ /* 0x000fce00078e000e */
[----:B------:R-:W-:Y:S05]  /*17b50*/  WARPSYNC.COLLECTIVE R15, `(.L_x_1679) ;  /* 0x000000000f087348 */ /* 0x000fea0003c00000 */
[----:B------:R0:W1:Y:S02]  /*17b60*/  SHFL.IDX P6, R14, R13, R12, R11 ;  /* 0x0000000c0d0e7389 */ /* 0x00006400000c000b */
[----:B01----:R-:W-:Y:S01]  /*17b70*/  ENDCOLLECTIVE ;  /* 0x000000000000791b */ /* 0x003fe20003800000 */
.L_x_1679:
        /* <DEDUP_REMOVED lines=12> */
.L_x_1680:
[----:B------:R-:W-:Y:S01]  /*17c40*/  IMAD.MOV.U32 R2, RZ, RZ, R14 ;  /* 0x000000ffff027224 */ /* 0x000fe200078e000e */
[----:B------:R-:W-:Y:S06]  /*17c50*/  BRA `(.L_x_1681) ;  /* 0xffffffbc00ac7947 */ /* 0x000fec000383ffff */
.L_x_1580:
[----:B----4-:R4:W0:Y:S02]  /*17c60*/  SYNCS.PHASECHK.TRANS64.TRYWAIT P0, [R0+URZ+0x28440], R17 ;  /* 0x02844011000075a7 */ /* 0x010824000800017f */
[----:B0-----:R-:W-:Y:S05]  /*17c70*/  @!P0 NANOSLEEP.SYNCS 0x989680 ;  /* 0x009896800000895d */ /* 0x001fea0003900000 */
[----:B------:R-:W0:Y:S02]  /*17c80*/  @!P0 SYNCS.PHASECHK.TRANS64 P0, [R0+URZ+0x28440], R17 ;  /* 0x02844011000085a7 */ /* 0x000e24000800007f */
[----:B0-----:R-:W-:Y:S05]  /*17c90*/  @!P0 BRA `(.L_x_1580) ;  /* 0xfffffffc00f08947 */ /* 0x001fea000383ffff */
[----:B------:R-:W-:Y:S05]  /*17ca0*/  BRA `(.L_x_1682) ;  /* 0xffffffc000007947 */ /* 0x000fea000383ffff */
.L_x_1581:
[----:B------:R-:W-:Y:S01]  /*17cb0*/  BSSY B0, `(.L_x_1683) ;  /* 0x0000008000007945 */ /* 0x000fe20003800000 */
[----:B------:R-:W-:Y:S02]  /*17cc0*/  IMAD.MOV.U32 R13, RZ, RZ, R8 ;  /* 0x000000ffff0d7224 */ /* 0x000fe400078e0008 */
[----:B------:R-:W-:Y:S02]  /*17cd0*/  IMAD.MOV.U32 R12, RZ, RZ, RZ ;  /* 0x000000ffff0c7224 */ /* 0x000fe400078e00ff */
[----:B------:R-:W-:Y:S02]  /*17ce0*/  IMAD.MOV.U32 R11, RZ, RZ, 0x181f ;  /* 0x0000181fff0b7424 */ /* 0x000fe400078e00ff */
[----:B------:R-:W-:-:S07]  /*17cf0*/  IMAD.MOV.U32 R15, RZ, RZ, -0x1 ;  /* 0xffffffffff0f7424 */ /* 0x000fce00078e00ff */
[----:B01234-:R-:W-:Y:S05]  /*17d00*/  WARPSYNC.COLLECTIVE R15, `(.L_x_1684) ;  /* 0x000000000f087348 */ /* 0x01ffea0003c00000 */
[----:B--2---:R2:W0:Y:S02]  /*17d10*/  SHFL.IDX P6, R14, R13, R12, R11 ;  /* 0x0000000c0d0e7389 */ /* 0x00442400000c000b */
[----:B01234-:R-:W-:Y:S01]  /*17d20*/  ENDCOLLECTIVE ;  /* 0x000000000000791b */ /* 0x01ffe20003800000 */
.L_x_1684:
[----:B------:R-:W-:Y:S05]  /*17d30*/  BSYNC B0 ;  /* 0x0000000000007941 */ /* 0x000fea0003800000 */
.L_x_1683:
        /* <DEDUP_REMOVED lines=8> */
.L_x_1685:
[----:B------:R-:W-:Y:S02]  /*17dc0*/  IMAD.MOV.U32 R13, RZ, RZ, R8 ;  /* 0x000000ffff0d7224 */ /* 0x000fe400078e0008 */
[----:B------:R-:W-:Y:S01]  /*17dd0*/  IMAD.MOV.U32 R12, RZ, RZ, 0x1 ;  /* 0x00000001ff0c7424 */ /* 0x000fe200078e00ff */
[----:B------:R-:W-:-:S13]  /*17de0*/  IADD3 R2, P0, R28, R14, RZ ;  /* 0x0000000e1c027210 */ /* 0x000fda0007f1e0ff */
[----:B------:R-:W-:Y:S05]  /*17df0*/  WARPSYNC.COLLECTIVE R15, `(.L_x_1686) ;  /* 0x000000000f087348 */ /* 0x000fea0003c00000 */
[----:B------:R0:W1:Y:S02]  /*17e00*/  SHFL.IDX P6, R14, R13, R12, R11 ;  /* 0x0000000c0d0e7389 */ /* 0x00006400000c000b */
[----:B01----:R-:W-:Y:S01]  /*17e10*/  ENDCOLLECTIVE ;  /* 0x000000000000791b */ /* 0x003fe20003800000 */
.L_x_1686:
        /* <DEDUP_REMOVED lines=11> */
.L_x_1687:
[----:B------:R-:W-:Y:S02]  /*17ed0*/  IMAD.MOV.U32 R13, RZ, RZ, R8 ;  /* 0x000000ffff0d7224 */ /* 0x000fe400078e0008 */
[----:B------:R-:W-:Y:S01]  /*17ee0*/  IMAD.MOV.U32 R12, RZ, RZ, 0x2 ;  /* 0x00000002ff0c7424 */ /* 0x000fe200078e00ff */
[----:B------:R-:W-:-:S13]  /*17ef0*/  IADD3 R2, P0, R28, R14, RZ ;  /* 0x0000000e1c027210 */ /* 0x000fda0007f1e0ff */
[----:B------:R-:W-:Y:S05]  /*17f00*/  WARPSYNC.COLLECTIVE R15, `(.L_x_1688) ;  /* 0x000000000f087348 */ /* 0x000fea0003c00000 */
[----:B------:R0:W1:Y:S02]  /*17f10*/  SHFL.IDX P6, R14, R13, R12, R11 ;  /* 0x0000000c0d0e7389 */ /* 0x00006400000c000b */
[----:B01----:R-:W-:Y:S01]  /*17f20*/  ENDCOLLECTIVE ;  /* 0x000000000000791b */ /* 0x003fe20003800000 */
.L_x_1688:
        /* <DEDUP_REMOVED lines=11> */
.L_x_1689:
[----:B------:R-:W-:Y:S02]  /*17fe0*/  IMAD.MOV.U32 R13, RZ, RZ, R8 ;  /* 0x000000ffff0d7224 */ /* 0x000fe400078e0008 */
[----:B------:R-:W-:Y:S01]  /*17ff0*/  IMAD.MOV.U32 R12, RZ, RZ, 0x3 ;  /* 0x00000003ff0c7424 */ /* 0x000fe200078e00ff */
[----:B------:R-:W-:-:S13]  /*18000*/  IADD3 R2, P0, R28, R14, RZ ;  /* 0x0000000e1c027210 */ /* 0x000fda0007f1e0ff */
[----:B------:R-:W-:Y:S05]  /*18010*/  WARPSYNC.COLLECTIVE R15, `(.L_x_1690) ;  /* 0x000000000f087348 */ /* 0x000fea0003c00000 */
[----:B------:R0:W1:Y:S02]  /*18020*/  SHFL.IDX P6, R14, R13, R12, R11 ;  /* 0x0000000c0d0e7389 */ /* 0x00006400000c000b */
[----:B01----:R-:W-:Y:S01]  /*18030*/  ENDCOLLECTIVE ;  /* 0x000000000000791b */ /* 0x003fe20003800000 */
.L_x_1690:
        /* <DEDUP_REMOVED lines=11> */
.L_x_1691:
[----:B------:R-:W-:Y:S05]  /*180f0*/  BRA `(.L_x_1692) ;  /* 0xffffffbc009c7947 */ /* 0x000fea000383ffff */
.L_x_1586:
[----:B0-----:R0:W2:Y:S02]  /*18100*/  SYNCS.PHASECHK.TRANS64.TRYWAIT P2, [R0+URZ+0x28470], R3 ;  /* 0x02847003000075a7 */ /* 0x0010a4000804017f */
[----:B--2---:R-:W-:Y:S05]  /*18110*/  @!P2 NANOSLEEP.SYNCS 0x989680 ;  /* 0x009896800000a95d */ /* 0x004fea0003900000 */
[----:B------:R-:W2:Y:S02]  /*18120*/  @!P2 SYNCS.PHASECHK.TRANS64 P2, [R0+URZ+0x28470], R3 ;  /* 0x028470030000a5a7 */ /* 0x000ea4000804007f */
[----:B--2---:R-:W-:Y:S05]  /*18130*/  @!P2 BRA `(.L_x_1586) ;  /* 0xfffffffc00f0a947 */ /* 0x004fea000383ffff */
[----:B------:R-:W-:Y:S05]  /*18140*/  BRA `(.L_x_1693) ;  /* 0xffffffc000047947 */ /* 0x000fea000383ffff */
.L_x_1588:
[----:B0-----:R0:W2:Y:S02]  /*18150*/  SYNCS.PHASECHK.TRANS64.TRYWAIT P2, [R0+URZ+0x28460], R3 ;  /* 0x02846003000075a7 */ /* 0x0010a4000804017f */
[----:B--2---:R-:W-:Y:S05]  /*18160*/  @!P2 NANOSLEEP.SYNCS 0x989680 ;  /* 0x009896800000a95d */ /* 0x004fea0003900000 */
[----:B------:R-:W2:Y:S02]  /*18170*/  @!P2 SYNCS.PHASECHK.TRANS64 P2, [R0+URZ+0x28460], R3 ;  /* 0x028460030000a5a7 */ /* 0x000ea4000804007f */
[----:B--2---:R-:W-:Y:S05]  /*18180*/  @!P2 BRA `(.L_x_1588) ;  /* 0xfffffffc00f0a947 */ /* 0x004fea000383ffff */
[----:B------:R-:W-:Y:S05]  /*18190*/  BRA `(.L_x_1694) ;  /* 0xffffffc000147947 */ /* 0x000fea000383ffff */
.L_x_1596:
[----:B-1----:R1:W3:Y:S02]  /*181a0*/  SYNCS.PHASECHK.TRANS64.TRYWAIT P1, [R17+URZ+0x28470], R0 ;  /* 0x02847000110075a7 */ /* 0x0022e4000802017f */
[----:B---3--:R-:W-:Y:S05]  /*181b0*/  @!P1 NANOSLEEP.SYNCS 0x989680 ;  /* 0x009896800000995d */ /* 0x008fea0003900000 */
[----:B------:R-:W3:Y:S02]  /*181c0*/  @!P1 SYNCS.PHASECHK.TRANS64 P1, [R17+URZ+0x28470], R0 ;  /* 0x02847000110095a7 */ /* 0x000ee4000802007f */
[----:B---3--:R-:W-:Y:S05]  /*181d0*/  @!P1 BRA `(.L_x_1596) ;  /* 0xfffffffc00f09947 */ /* 0x008fea000383ffff */
[----:B------:R-:W-:Y:S05]  /*181e0*/  BRA `(.L_x_1695) ;  /* 0xffffffc400987947 */ /* 0x000fea000383ffff */
.L_x_1598:
[----:B-1----:R1:W3:Y:S02]  /*181f0*/  SYNCS.PHASECHK.TRANS64.TRYWAIT P1, [R17+URZ+0x28460], R0 ;  /* 0x02846000110075a7 */ /* 0x0022e4000802017f */
[----:B---3--:R-:W-:Y:S05]  /*18200*/  @!P1 NANOSLEEP.SYNCS 0x989680 ;  /* 0x009896800000995d */ /* 0x008fea0003900000 */
[----:B------:R-:W3:Y:S02]  /*18210*/  @!P1 SYNCS.PHASECHK.TRANS64 P1, [R17+URZ+0x28460], R0 ;  /* 0x02846000110095a7 */ /* 0x000ee4000802007f */
[----:B---3--:R-:W-:Y:S05]  /*18220*/  @!P1 BRA `(.L_x_1598) ;  /* 0xfffffffc00f09947 */ /* 0x008fea000383ffff */
[----:B------:R-:W-:Y:S05]  /*18230*/  BRA `(.L_x_1696) ;  /* 0xffffffc400a47947 */ /* 0x000fea000383ffff */
.L_x_1612:
[----:B-1----:R1:W2:Y:S02]  /*18240*/  SYNCS.PHASECHK.TRANS64.TRYWAIT P0, [R4+URZ+0x28420], R0 ;  /* 0x02842000040075a7 */ /* 0x0022a4000800017f */
[----:B--2---:R-:W-:Y:S05]  /*18250*/  @!P0 NANOSLEEP.SYNCS 0x989680 ;  /* 0x009896800000895d */ /* 0x004fea0003900000 */
[----:B------:R-:W2:Y:S02]  /*18260*/  @!P0 SYNCS.PHASECHK.TRANS64 P0, [R4+URZ+0x28420], R0 ;  /* 0x02842000040085a7 */ /* 0x000ea4000800007f */
[----:B--2---:R-:W-:Y:S05]  /*18270*/  @!P0 BRA `(.L_x_1612) ;  /* 0xfffffffc00f08947 */ /* 0x004fea000383ffff */
[----:B------:R-:W-:Y:S05]  /*18280*/  BRA `(.L_x_1697) ;  /* 0xffffffd400f87947 */ /* 0x000fea000383ffff */
.L_x_1613:
[----:B------:R-:W2:Y:S01]  /*18290*/  S2R R2, SR_TID.X ;  /* 0x0000000000027919 */ /* 0x000ea20000002100 */
[----:B------:R-:W-:Y:S01]  /*182a0*/  BSSY B0, `(.L_x_1698) ;  /* 0x000000a000007945 */ /* 0x000fe20003800000 */
[----:B0-----:R-:W-:Y:S02]  /*182b0*/  IMAD.MOV.U32 R12, RZ, RZ, RZ ;  /* 0x000000ffff0c7224 */ /* 0x001fe400078e00ff */
[----:B------:R-:W-:Y:S02]  /*182c0*/  IMAD.MOV.U32 R11, RZ, RZ, 0x1f ;  /* 0x0000001fff0b7424 */ /* 0x000fe400078e00ff */
[----:B------:R-:W-:Y:S01]  /*182d0*/  IMAD.MOV.U32 R15, RZ, RZ, -0x1 ;  /* 0xffffffffff0f7424 */ /* 0x000fe200078e00ff */
[----:B--2---:R-:W-:-:S04]  /*182e0*/  SHF.R.U32.HI R2, RZ, 0x5, R2 ;  /* 0x00000005ff027819 */ /* 0x004fc80000011602 */
[----:B------:R-:W-:-:S05]  /*182f0*/  LOP3.LUT R2, R2, 0x3, RZ, 0xc0, !PT ;  /* 0x0000000302027812 */ /* 0x000fca00078ec0ff */
[----:B------:R-:W-:-:S07]  /*18300*/  IMAD.MOV.U32 R13, RZ, RZ, R2 ;  /* 0x000000ffff0d7224 */ /* 0x000fce00078e0002 */
[----:B-1----:R-:W-:Y:S05]  /*18310*/  WARPSYNC.COLLECTIVE R15, `(.L_x_1699) ;  /* 0x000000000f087348 */ /* 0x002fea0003c00000 */
[----:B------:R0:W2:Y:S02]  /*18320*/  SHFL.IDX P6, R14, R13, R12, R11 ;  /* 0x0000000c0d0e7389 */ /* 0x0000a400000c000b */
[----:B012---:R-:W-:Y:S01]  /*18330*/  ENDCOLLECTIVE ;  /* 0x000000000000791b */ /* 0x007fe20003800000 */
.L_x_1699:
[----:B------:R-:W-:Y:S05]  /*18340*/  BSYNC B0 ;  /* 0x0000000000007941 */ /* 0x000fea0003800000 */
.L_x_1698:
[----:B------:R-:W-:Y:S05]  /*18350*/  BRA `(.L_x_1700) ;  /* 0xffffffd400e07947 */ /* 0x000fea000383ffff */
.L_x_1616:
[----:B------:R-:W-:Y:S01]  /*18360*/  BSSY B1, `(.L_x_1701) ;  /* 0x0000006000017945 */ /* 0x000fe20003800000 */
[----:B------:R-:W-:-:S07]  /*18370*/  IMAD.MOV.U32 R15, RZ, RZ, -0x1 ;  /* 0xffffffffff0f7424 */ /* 0x000fce00078e00ff */
[----:B0-----:R-:W-:Y:S05]  /*18380*/  WARPSYNC.COLLECTIVE R15, `(.L_x_1702) ;  /* 0x000000000f0c7348 */ /* 0x001fea0003c00000 */
[----:B------:R-:W-:Y:S02]  /*18390*/  ELECT P6, UR62, PT ;  /* 0x00000000003e782f */ /* 0x000fe400038c0000 */
[----:B------:R-:W-:Y:S01]  /*183a0*/  MOV R14, UR62 ;  /* 0x0000003e000e7c02 */ /* 0x000fe20008000f00 */
[----:B0-----:R-:W-:Y:S10]  /*183b0*/  ENDCOLLECTIVE ;  /* 0x000000000000791b */ /* 0x001ff40003800000 */
.L_x_1702:
[----:B------:R-:W-:Y:S05]  /*183c0*/  BSYNC B1 ;  /* 0x0000000000017941 */ /* 0x000fea0003800000 */
.L_x_1701:
[----:B------:R-:W-:Y:S05]  /*183d0*/  BRA `(.L_x_1703) ;  /* 0xffffffd400d87947 */ /* 0x000fea000383ffff */
.L_x_1618:
[----:B0-----:R0:W1:Y:S02]  /*183e0*/  SYNCS.PHASECHK.TRANS64.TRYWAIT P1, [R5+URZ+0x28440], R0 ;  /* 0x02844000050075a7 */ /* 0x001064000802017f */
[----:B-1----:R-:W-:Y:S05]  /*183f0*/  @!P1 NANOSLEEP.SYNCS 0x989680 ;  /* 0x009896800000995d */ /* 0x002fea0003900000 */
[----:B------:R-:W1:Y:S02]  /*18400*/  @!P1 SYNCS.PHASECHK.TRANS64 P1, [R5+URZ+0x28440], R0 ;  /* 0x02844000050095a7 */ /* 0x000e64000802007f */
[----:B-1----:R-:W-:Y:S05]  /*18410*/  @!P1 BRA `(.L_x_1618) ;  /* 0xfffffffc00f09947 */ /* 0x002fea000383ffff */
[----:B------:R-:W-:Y:S05]  /*18420*/  BRA `(.L_x_1704) ;  /* 0xffffffd400f87947 */ /* 0x000fea000383ffff */
.L_x_1620:
[----:B-1----:R1:W2:Y:S02]  /*18430*/  SYNCS.PHASECHK.TRANS64.TRYWAIT P1, [R23+URZ+0x28440], R2 ;  /* 0x02844002170075a7 */ /* 0x0022a4000802017f */
[----:B--2---:R-:W-:Y:S05]  /*18440*/  @!P1 NANOSLEEP.SYNCS 0x989680 ;  /* 0x009896800000995d */ /* 0x004fea0003900000 */
[----:B------:R-:W2:Y:S02]  /*18450*/  @!P1 SYNCS.PHASECHK.TRANS64 P1, [R23+URZ+0x28440], R2 ;  /* 0x02844002170095a7 */ /* 0x000ea4000802007f */
[----:B--2---:R-:W-:Y:S05]  /*18460*/  @!P1 BRA `(.L_x_1620) ;  /* 0xfffffffc00f09947 */ /* 0x004fea000383ffff */
[----:B------:R-:W-:Y:S05]  /*18470*/  BRA `(.L_x_1705) ;  /* 0xffffffd800047947 */ /* 0x000fea000383ffff */
.L_x_1622:
[----:B--2---:R2:W3:Y:S02]  /*18480*/  SYNCS.PHASECHK.TRANS64.TRYWAIT P1, [R5+URZ+0x28460], R0 ;  /* 0x02846000050075a7 */ /* 0x0044e4000802017f */
[----:B---3--:R-:W-:Y:S05]  /*18490*/  @!P1 NANOSLEEP.SYNCS 0x989680 ;  /* 0x009896800000995d */ /* 0x008fea0003900000 */
[----:B------:R-:W3:Y:S02]  /*184a0*/  @!P1 SYNCS.PHASECHK.TRANS64 P1, [R5+URZ+0x28460], R0 ;  /* 0x02846000050095a7 */ /* 0x000ee4000802007f */
[----:B---3--:R-:W-:Y:S05]  /*184b0*/  @!P1 BRA `(.L_x_1622) ;  /* 0xfffffffc00f09947 */ /* 0x008fea000383ffff */
[----:B------:R-:W-:Y:S05]  /*184c0*/  BRA `(.L_x_1706) ;  /* 0xffffffd800007947 */ /* 0x000fea000383ffff */
.L_x_1624:
[----:B---3--:R3:W4:Y:S02]  /*184d0*/  SYNCS.PHASECHK.TRANS64.TRYWAIT P1, [R23+URZ+0x28460], R2 ;  /* 0x02846002170075a7 */ /* 0x008724000802017f */
[----:B----4-:R-:W-:Y:S05]  /*184e0*/  @!P1 NANOSLEEP.SYNCS 0x989680 ;  /* 0x009896800000995d */ /* 0x010fea0003900000 */
[----:B------:R-:W4:Y:S02]  /*184f0*/  @!P1 SYNCS.PHASECHK.TRANS64 P1, [R23+URZ+0x28460], R2 ;  /* 0x02846002170095a7 */ /* 0x000f24000802007f */
[----:B----4-:R-:W-:Y:S05]  /*18500*/  @!P1 BRA `(.L_x_1624) ;  /* 0xfffffffc00f09947 */ /* 0x010fea000383ffff */
[----:B------:R-:W-:Y:S05]  /*18510*/  BRA `(.L_x_1707) ;  /* 0xffffffd400fc7947 */ /* 0x000fea000383ffff */
.L_x_1626:
[----:B----4-:R4:W0:Y:S02]  /*18520*/  SYNCS.PHASECHK.TRANS64.TRYWAIT P1, [R5+URZ+0x28480], R0 ;  /* 0x02848000050075a7 */ /* 0x010824000802017f */
[----:B0-----:R-:W-:Y:S05]  /*18530*/  @!P1 NANOSLEEP.SYNCS 0x989680 ;  /* 0x009896800000995d */ /* 0x001fea0003900000 */
[----:B------:R-:W0:Y:S02]  /*18540*/  @!P1 SYNCS.PHASECHK.TRANS64 P1, [R5+URZ+0x28480], R0 ;  /* 0x02848000050095a7 */ /* 0x000e24000802007f */
[----:B0-----:R-:W-:Y:S05]  /*18550*/  @!P1 BRA `(.L_x_1626) ;  /* 0xfffffffc00f09947 */ /* 0x001fea000383ffff */
[----:B------:R-:W-:Y:S05]  /*18560*/  BRA `(.L_x_1708) ;  /* 0xffffffd400f87947 */ /* 0x000fea000383ffff */
.L_x_1709:
        /* <DEDUP_REMOVED lines=9> */
.L_x_3634:


//--------------------- .text._ZN7cutlass13device_kernelIN5flash11enable_sm90INS1_16FlashAttnFwdSm90INS1_25CollectiveMainloopFwdSm90ILi2EN4cute5tupleIJNS5_1CILi1EEES8_S8_EEENS6_IJNS7_ILi128EEENS7_ILi64EEENS7_ILi256EEEEEELi256ENS_12float_e4m3_tEfNS_4arch4Sm90ELb0ELb1ELb1ELb1ELb1ELb1ELb0ELb1ELb0ELb1ELb0ELb0EEENS1_21CollectiveEpilogueFwdINS6_IJSA_SC_SB_EEES9_NS_10bfloat16_tESG_Li256ELb1ELb1ELb0ELb1EEENS1_36VarlenDynamicPersistentTileSchedulerILi128ELi64ELi256ELi128ELb0ELb1ELb1ELb1ELb0ELb1EEEEEEEEEvNT_6ParamsE --------------------------
	.section	.text._ZN7cutlass13device_kernelIN5flash11enable_sm90INS1_16FlashAttnFwdSm90INS1_25CollectiveMainloopFwdSm90ILi2EN4cute5tupleIJNS5_1CILi1EEES8_S8_EEENS6_IJNS7_ILi128EEENS7_ILi64EEENS7_ILi256EEEEEELi256ENS_12float_e4m3_tEfNS_4arch4Sm90ELb0ELb1ELb1ELb1ELb1ELb1ELb0ELb1ELb0ELb1ELb0ELb0EEENS1_21CollectiveEpilogueFwdINS6_IJSA_SC_SB_EEES9_NS_10bfloat16_tESG_Li256ELb1ELb1ELb0ELb1EEENS1_36VarlenDynamicPersistentTileSchedulerILi128ELi64ELi256ELi128ELb0ELb1ELb1ELb1ELb0ELb1EEEEEEEEEvNT_6ParamsE,"ax",@progbits
	.align	128
.text._ZN7cutlass13device_kernelIN5flash11enable_sm90INS1_16FlashAttnFwdSm90INS1_25CollectiveMainloopFwdSm90ILi2EN4cute5tupleIJNS5_1CILi1EEES8_S8_EEENS6_IJNS7_ILi128EEENS7_ILi64EEENS7_ILi256EEEEEELi256ENS_12float_e4m3_tEfNS_4arch4Sm90ELb0ELb1ELb1ELb1ELb1ELb1ELb0ELb1ELb0ELb1ELb0ELb0EEENS1_21CollectiveEpilogueFwdINS6_IJSA_SC_SB_EEES9_NS_10bfloat16_tESG_Li256ELb1ELb1ELb0ELb1EEENS1_36VarlenDynamicPersistentTileSchedulerILi128ELi64ELi256ELi128ELb0ELb1ELb1ELb1ELb0ELb1EEEEEEEEEvNT_6ParamsE:
        .type           _ZN7cutlass13device_kernelIN5flash11enable_sm90INS1_16FlashAttnFwdSm90INS1_25CollectiveMainloopFwdSm90ILi2EN4cute5tupleIJNS5_1CILi1EEES8_S8_EEENS6_IJNS7_ILi128EEENS7_ILi64EEENS7_ILi256EEEEEELi256ENS_12float_e4m3_tEfNS_4arch4Sm90ELb0ELb1ELb1ELb1ELb1ELb1ELb0ELb1ELb0ELb1ELb0ELb0EEENS1_21CollectiveEpilogueFwdINS6_IJSA_SC_SB_EEES9_NS_10bfloat16_tESG_Li256ELb1ELb1ELb0ELb1EEENS1_36VarlenDynamicPersistentTileSchedulerILi128ELi64ELi256ELi128ELb0ELb1ELb1ELb1ELb0ELb1EEEEEEEEEvNT_6ParamsE,@function
        .size           _ZN7cutlass13device_kernelIN5flash11enable_sm90INS1_16FlashAttnFwdSm90INS1_25CollectiveMainloopFwdSm90ILi2EN4cute5tupleIJNS5_1CILi1EEES8_S8_EEENS6_IJNS7_ILi128EEENS7_ILi64EEENS7_ILi256EEEEEELi256ENS_12float_e4m3_tEfNS_4arch4Sm90ELb0ELb1ELb1ELb1ELb1ELb1ELb0ELb1ELb0ELb1ELb0ELb0EEENS1_21CollectiveEpilogueFwdINS6_IJSA_SC_SB_EEES9_NS_10bfloat16_tESG_Li256ELb1ELb1ELb0ELb1EEENS1_36VarlenDynamicPersistentTileSchedulerILi128ELi64ELi256ELi128ELb0ELb1ELb1ELb1ELb0ELb1EEEEEEEEEvNT_6ParamsE,(.L_x_3635 - _ZN7cutlass13device_kernelIN5flash11enable_sm90INS1_16FlashAttnFwdSm90INS1_25CollectiveMainloopFwdSm90ILi2EN4cute5tupleIJNS5_1CILi1EEES8_S8_EEENS6_IJNS7_ILi128EEENS7_ILi64EEENS7_ILi256EEEEEELi256ENS_12float_e4m3_tEfNS_4arch4Sm90ELb0ELb1ELb1ELb1ELb1ELb1ELb0ELb1ELb0ELb1ELb0ELb0EEENS1_21CollectiveEpilogueFwdINS6_IJSA_SC_SB_EEES9_NS_10bfloat16_tESG_Li256ELb1ELb1ELb0ELb1EEENS1_36VarlenDynamicPersistentTileSchedulerILi128ELi64ELi256ELi128ELb0ELb1ELb1ELb1ELb0ELb1EEEEEEEEEvNT_6ParamsE)
        .other          _ZN7cutlass13device_kernelIN5flash11enable_sm90INS1_16FlashAttnFwdSm90INS1_25CollectiveMainloopFwdSm90ILi2EN4cute5tupleIJNS5_1CILi1EEES8_S8_EEENS6_IJNS7_ILi128EEENS7_ILi64EEENS7_ILi256EEEEEELi256ENS_12float_e4m3_tEfNS_4arch4Sm90ELb0ELb1ELb1ELb1ELb1ELb1ELb0ELb1ELb0ELb1ELb0ELb0EEENS1_21CollectiveEpilogueFwdINS6_IJSA_SC_SB_EEES9_NS_10bfloat16_tESG_Li256ELb1ELb1ELb0ELb1EEENS1_36VarlenDynamicPersistentTileSchedulerILi128ELi64ELi256ELi128ELb0ELb1ELb1ELb1ELb0ELb1EEEEEEEEEvNT_6ParamsE,@"STO_CUDA_ENTRY STV_DEFAULT"
_ZN7cutlass13device_kernelIN5flash11enable_sm90INS1_16FlashAttnFwdSm90INS1_25CollectiveMainloopFwdSm90ILi2EN4cute5tupleIJNS5_1CILi1EEES8_S8_EEENS6_IJNS7_ILi128EEENS7_ILi64EEENS7_ILi256EEEEEELi256ENS_12float_e4m3_tEfNS_4arch4Sm90ELb0ELb1ELb1ELb1ELb1ELb1ELb0ELb1ELb0ELb1ELb0ELb0EEENS1_21CollectiveEpilogueFwdINS6_IJSA_SC_SB_EEES9_NS_10bfloat16_tESG_Li256ELb1ELb1ELb0ELb1EEENS1_36VarlenDynamicPersistentTileSchedulerILi128ELi64ELi256ELi128ELb0ELb1ELb1ELb1ELb0ELb1EEEEEEEEEvNT_6ParamsE:
        /* <DEDUP_REMOVED lines=18> */
.L_x_1711:
[----:B------:R-:W-:Y:S05]  /*0120*/  BSYNC B0 ;  /* 0x0000000000007941 */ /* 0x000fea0003800000 */
.L_x_1710:
        /* <DEDUP_REMOVED lines=41> */
.L_x_1712:
        /* <DEDUP_REMOVED lines=22> */
.L_x_1713:
        /* <DEDUP_REMOVED lines=18> */
.L_x_1714:
        /* <DEDUP_REMOVED lines=22> */
.L_x_1715:
        /* <DEDUP_REMOVED lines=23> */
.L_x_1716:
        /* <DEDUP_REMOVED lines=10> */
.L_x_1719:
        /* <DEDUP_REMOVED lines=22> */
[----:B------:R-:W-:Y:S01]  /*0b10*/  MOV R185, RZ ;  /* 0x000000ff00b97202 */ /* 0x000fe20000000f00 */
[----:B------:R-:W1:Y:S01]  /*0b20*/  S2R R0, SR_TID.X ;  /* 0x0000000000007919 */ /* 0x000e620000002100 */
[----:B------:R-:W-:Y:S02]  /*0b30*/  IMAD.MOV.U32 R186, RZ, RZ, RZ ;  /* 0x000000ffffba7224 */ /* 0x000fe400078e00ff */
[----:B------:R-:W-:Y:S02]  /*0b40*/  IMAD.MOV.U32 R195, RZ, RZ, RZ ;  /* 0x000000ffffc37224 */ /* 0x000fe400078e00ff */
[----:B------:R-:W-:-:S05]  /*0b50*/  IMAD.MOV.U32 R188, RZ, RZ, RZ ;  /* 0x000000ffffbc7224 */ /* 0x000fca00078e00ff */
[----:B------:R-:W-:Y:S01]  /*0b60*/  UIADD3 UR4, UR4, 0x18000, URZ ;  /* 0x0001800004047890 */ /* 0x000fe2000fffe03f */
[----:B-1----:R-:W-:-:S05]  /*0b70*/  VIADD R12, R0, 0xffffff80 ;  /* 0xffffff80000c7836 */ /* 0x002fca0000000000 */
[----:B------:R-:W-:-:S04]  /*0b80*/  SHF.R.S32.HI R0, RZ, 0x1f, R12 ;  /* 0x0000001fff007819 */ /* 0x000fc8000001140c */
[CC--:B------:R-:W-:Y:S02]  /*0b90*/  LEA.HI R4, R0.reuse, R12.reuse, RZ, 0x5 ;  /* 0x0000000c00047211 */ /* 0x0c0fe400078f28ff */
[CC--:B0-----:R-:W-:Y:S02]  /*0ba0*/  LEA.HI R3, R0.reuse, R12.reuse, RZ, 0x4 ;  /* 0x0000000c00037211 */ /* 0x0c1fe400078f20ff */
[----:B------:R-:W-:Y:S01]  /*0bb0*/  LEA.HI R11, R0, R12, RZ, 0x2 ;  /* 0x0000000c000b7211 */ /* 0x000fe200078f10ff */
[----:B------:R-:W-:Y:S01]  /*0bc0*/  IMAD.SHL.U32 R5, R4, 0x20, RZ ;  /* 0x0000002004057824 */ /* 0x000fe200078e00ff */
[----:B------:R-:W-:Y:S02]  /*0bd0*/  LOP3.LUT R4, R3, 0x3fffff0, RZ, 0xc0, !PT ;  /* 0x03fffff003047812 */ /* 0x000fe400078ec0ff */
[----:B------:R-:W-:Y:S02]  /*0be0*/  LOP3.LUT R11, R11, 0xfffffffc, RZ, 0xc0, !PT ;  /* 0xfffffffc0b0b7812 */ /* 0x000fe400078ec0ff */
[----:B------:R-:W-:-:S02]  /*0bf0*/  LOP3.LUT R5, R5, 0xfffffc00, RZ, 0xc0, !PT ;  /* 0xfffffc0005057812 */ /* 0x000fc400078ec0ff */
[C---:B------:R-:W-:Y:S01]  /*0c00*/  IADD3 R4, R12.reuse, -R4, RZ ;  /* 0x800000040c047210 */ /* 0x040fe20007ffe0ff */
[----:B------:R-:W-:Y:S01]  /*0c10*/  IMAD.IADD R11, R12, 0x1, -R11 ;  /* 0x000000010c0b7824 */ /* 0x000fe200078e0a0b */
[----:B------:R-:W-:-:S04]  /*0c20*/  LEA.HI R189, R0, R12, RZ, 0x3 ;  /* 0x0000000c00bd7211 */ /* 0x000fc800078f18ff */
[----:B------:R-:W-:Y:S02]  /*0c30*/  LOP3.LUT R214, R189, 0xfffffff8, RZ, 0xc0, !PT ;  /* 0xfffffff8bdd67812 */ /* 0x000fe400078ec0ff */
[----:B------:R-:W-:-:S03]  /*0c40*/  SHF.R.S32.HI R189, RZ, 0x3, R189 ;  /* 0x00000003ffbd7819 */ /* 0x000fc600000114bd */
[----:B------:R-:W-:Y:S02]  /*0c50*/  IMAD.IADD R214, R12, 0x1, -R214 ;  /* 0x000000010cd67824 */ /* 0x000fe400078e0ad6 */
[C---:B------:R-:W-:Y:S02]  /*0c60*/  VIADD R227, R189.reuse, 0x20 ;  /* 0x00000020bde37836 */ /* 0x040fe40000000000 */
[----:B------:R-:W-:Y:S02]  /*0c70*/  IMAD.SHL.U32 R206, R189, 0x80, RZ ;  /* 0x00000080bdce7824 */ /* 0x000fe400078e00ff */
[----:B------:R-:W-:Y:S02]  /*0c80*/  IMAD.SHL.U32 R16, R214, 0x10, RZ ;  /* 0x00000010d6107824 */ /* 0x000fe400078e00ff */
[----:B------:R-:W-:Y:S01]  /*0c90*/  IMAD.SHL.U32 R204, R227, 0x80, RZ ;  /* 0x00000080e3cc7824 */ /* 0x000fe200078e00ff */
[----:B------:R-:W-:Y:S01]  /*0ca0*/  LOP3.LUT R206, R206, 0x380, RZ, 0xc0, !PT ;  /* 0x00000380cece7812 */ /* 0x000fe200078ec0ff */
[----:B------:R-:W-:Y:S01]  /*0cb0*/  IMAD.SHL.U32 R18, R214, 0x8, RZ ;  /* 0x00000008d6127824 */ /* 0x000fe200078e00ff */
[----:B------:R-:W-:-:S02]  /*0cc0*/  IADD3 R187, R16, 0x80, RZ ;  /* 0x0000008010bb7810 */ /* 0x000fc40007ffe0ff */
[----:B------:R-:W-:Y:S01]  /*0cd0*/  LOP3.LUT R204, R204, 0x380, RZ, 0xc0, !PT ;  /* 0x00000380cccc7812 */ /* 0x000fe200078ec0ff */
[C---:B------:R-:W-:Y:S01]  /*0ce0*/  VIADD R191, R18.reuse, 0x40 ;  /* 0x0000004012bf7836 */ /* 0x040fe20000000000 */
[----:B------:R-:W-:Y:S01]  /*0cf0*/  SHF.R.S32.HI R19, RZ, 0x1f, R18 ;  /* 0x0000001fff137819 */ /* 0x000fe20000011412 */
[C---:B------:R-:W-:Y:S01]  /*0d00*/  VIADD R205, R18.reuse, 0x80 ;  /* 0x0000008012cd7836 */ /* 0x040fe20000000000 */
[----:B------:R-:W-:Y:S01]  /*0d10*/  SHF.R.S32.HI R17, RZ, 0x1f, R16 ;  /* 0x0000001fff117819 */ /* 0x000fe20000011410 */
[----:B------:R-:W-:Y:S01]  /*0d20*/  VIADD R207, R18, 0xc0 ;  /* 0x000000c012cf7836 */ /* 0x000fe20000000000 */
[----:B------:R-:W-:Y:S02]  /*0d30*/  SHF.R.S32.HI R194, RZ, 0x1f, R187 ;  /* 0x0000001fffc27819 */ /* 0x000fe400000114bb */
[----:B------:R-:W-:Y:S02]  /*0d40*/  SHF.R.S32.HI R213, RZ, 0x1f, R191 ;  /* 0x0000001fffd57819 */ /* 0x000fe400000114bf */
[----:B------:R-:W-:-:S02]  /*0d50*/  SHF.R.S32.HI R219, RZ, 0x1f, R205 ;  /* 0x0000001fffdb7819 */ /* 0x000fc400000114cd */
[----:B------:R-:W-:Y:S02]  /*0d60*/  SHF.R.S32.HI R218, RZ, 0x1f, R207 ;  /* 0x0000001fffda7819 */ /* 0x000fe400000114cf */
[----:B--2---:R-:W-:Y:S02]  /*0d70*/  R2UR UR5, R2 ;  /* 0x00000000020572ca */ /* 0x004fe400000e0000 */
[CC--:B------:R-:W-:Y:S02]  /*0d80*/  LEA.HI R2, R0.reuse, R12.reuse, RZ, 0x7 ;  /* 0x0000000c00027211 */ /* 0x0c0fe400078f38ff */
[----:B------:R-:W-:Y:S02]  /*0d90*/  LEA.HI R0, R0, R12, RZ, 0x6 ;  /* 0x0000000c00007211 */ /* 0x000fe400078f30ff */
[----:B------:R-:W-:Y:S02]  /*0da0*/  LOP3.LUT R220, R2, 0xffffff80, RZ, 0xc0, !PT ;  /* 0xffffff8002dc7812 */ /* 0x000fe400078ec0ff */
[----:B------:R-:W-:Y:S01]  /*0db0*/  SHF.R.S32.HI R13, RZ, 0x7, R2 ;  /* 0x00000007ff0d7819 */ /* 0x000fe20000011402 */
[----:B------:R-:W-:-:S02]  /*0dc0*/  IMAD.SHL.U32 R0, R0, 0x10, RZ ;  /* 0x0000001000007824 */ /* 0x000fc400078e00ff */
[----:B------:R-:W-:Y:S01]  /*0dd0*/  IMAD.IADD R220, R12, 0x1, -R220 ;  /* 0x000000010cdc7824 */ /* 0x000fe200078e0adc */
[----:B------:R-:W-:Y:S01]  /*0de0*/  LEA.HI R2, R2, R13, RZ, 0x1 ;  /* 0x0000000d02027211 */ /* 0x000fe200078f08ff */
[----:B------:R-:W-:Y:S01]  /*0df0*/  ULOP3.LUT UR61, UR5, 0x1, URZ, 0xfc, !UPT ;  /* 0x00000001053d7892 */ /* 0x000fe2000f8efc3f */
[----:B------:R-:W-:Y:S01]  /*0e00*/  LOP3.LUT R210, R0, 0xfffffc00, RZ, 0xc0, !PT ;  /* 0xfffffc0000d27812 */ /* 0x000fe200078ec0ff */
[----:B------:R-:W-:Y:S01]  /*0e10*/  IMAD.U32 R0, RZ, RZ, UR4 ;  /* 0x00000004ff007e24 */ /* 0x000fe2000f8e00ff */
[----:B------:R-:W-:Y:S02]  /*0e20*/  SHF.R.S32.HI R7, RZ, 0x1f, R220 ;  /* 0x0000001fff077819 */ /* 0x000fe400000114dc */
[----:B------:R-:W-:Y:S02]  /*0e30*/  LOP3.LUT R2, R2, 0x3fffffe, RZ, 0xc0, !PT ;  /* 0x03fffffe02027812 */ /* 0x000fe400078ec0ff */
[CC--:B------:R-:W-:Y:S02]  /*0e40*/  LEA.HI R8, R7.reuse, R220.reuse, RZ, 0x2 ;  /* 0x000000dc07087211 */ /* 0x0c0fe400078f10ff */
[----:B------:R-:W-:Y:S01]  /*0e50*/  LEA.HI R7, R7, R220, RZ, 0x5 ;  /* 0x000000dc07077211 */ /* 0x000fe200078f28ff */
[----:B------:R-:W-:Y:S01]  /*0e60*/  IMAD.IADD R2, R13, 0x1, -R2 ;  /* 0x000000010d027824 */ /* 0x000fe200078e0a02 */
[----:B------:R-:W-:-:S02]  /*0e70*/  SHF.R.S32.HI R9, RZ, 0x2, R8 ;  /* 0x00000002ff097819 */ /* 0x000fc40000011408 */
[----:B------:R-:W-:Y:S02]  /*0e80*/  SHF.R.S32.HI R6, RZ, 0x1f, R8 ;  /* 0x0000001fff067819 */ /* 0x000fe40000011408 */
[----:B------:R-:W-:Y:S02]  /*0e90*/  SHF.R.S32.HI R7, RZ, 0x5, R7 ;  /* 0x00000005ff077819 */ /* 0x000fe40000011407 */
[----:B------:R-:W-:Y:S02]  /*0ea0*/  LEA.HI R6, R6, R9, RZ, 0x3 ;  /* 0x0000000906067211 */ /* 0x000fe400078f18ff */
[----:B------:R-:W-:Y:S02]  /*0eb0*/  LOP3.LUT R193, R8, 0x7ffffffc, RZ, 0xc0, !PT ;  /* 0x7ffffffc08c17812 */ /* 0x000fe400078ec0ff */
[----:B------:R-:W-:Y:S01]  /*0ec0*/  LOP3.LUT R10, R6, 0xfffffff8, RZ, 0xc0, !PT ;  /* 0xfffffff8060a7812 */ /* 0x000fe200078ec0ff */
[----:B------:R-:W-:Y:S01]  /*0ed0*/  IMAD R6, R4, 0x40, R5 ;  /* 0x0000004004067824 */ /* 0x000fe200078e0205 */
[----:B------:R-:W-:Y:S01]  /*0ee0*/  SHF.R.S32.HI R4, RZ, 0x4, R3 ;  /* 0x00000004ff047819 */ /* 0x000fe20000011403 */
[----:B------:R-:W-:Y:S01]  /*0ef0*/  IMAD.IADD R193, R220, 0x1, -R193 ;  /* 0x00000001dcc17824 */ /* 0x000fe200078e0ac1 */
[----:B------:R-:W-:Y:S01]  /*0f00*/  LEA.HI R5, R11, R11, RZ, 0x1 ;  /* 0x0000000b0b057211 */ /* 0x000fe200078f08ff */
[----:B------:R-:W-:Y:S01]  /*0f10*/  IMAD.IADD R10, R9, 0x1, -R10 ;  /* 0x00000001090a7824 */ /* 0x000fe200078e0a0a */
[----:B------:R-:W-:-:S02]  /*0f20*/  LEA.HI R3, R3, R4, RZ, 0x1 ;  /* 0x0000000403037211 */ /* 0x000fc400078f08ff */
[----:B------:R-:W-:Y:S01]  /*0f30*/  SHF.R.U32.HI R12, RZ, 0x3, R204 ;  /* 0x00000003ff0c7819 */ /* 0x000fe200000116cc */
[----:B------:R-:W-:Y:S01]  /*0f40*/  IMAD R7, R7, 0x10, R10 ;  /* 0x0000001007077824 */ /* 0x000fe200078e020a */
[----:B------:R-:W-:-:S03]  /*0f50*/  LOP3.LUT R3, R3, 0x1ffffffe, RZ, 0xc0, !PT ;  /* 0x1ffffffe03037812 */ /* 0x000fc600078ec0ff */
[----:B------:R-:W-:Y:S01]  /*0f60*/  IMAD R9, R2, 0x40, R7 ;  /* 0x0000004002097824 */ /* 0x000fe200078e0207 */
[----:B------:R-:W-:Y:S01]  /*0f70*/  SHF.R.U32.HI R7, RZ, 0x3, R206 ;  /* 0x00000003ff077819 */ /* 0x000fe200000116ce */
[----:B------:R-:W-:Y:S01]  /*0f80*/  IMAD.IADD R3, R4, 0x1, -R3 ;  /* 0x0000000104037824 */ /* 0x000fe200078e0a03 */
[----:B------:R-:W-:Y:S02]  /*0f90*/  LOP3.LUT R4, R5, 0x1ffffffe, RZ, 0xc0, !PT ;  /* 0x1ffffffe05047812 */ /* 0x000fe400078ec0ff */
[----:B------:R-:W-:Y:S02]  /*0fa0*/  IADD3 R5, R189, 0x60, RZ ;  /* 0x00000060bd057810 */ /* 0x000fe40007ffe0ff */
[----:B------:R-:W-:Y:S01]  /*0fb0*/  LEA R3, R3, R6, 0x3 ;  /* 0x0000000603037211 */ /* 0x000fe200078e18ff */
[----:B------:R-:W-:Y:S02]  /*0fc0*/  VIADD R6, R189, 0x40 ;  /* 0x00000040bd067836 */ /* 0x000fe40000000000 */
[----:B------:R-:W-:-:S02]  /*0fd0*/  IMAD.SHL.U32 R228, R5, 0x80, RZ ;  /* 0x0000008005e47824 */ /* 0x000fc400078e00ff */
[----:B------:R0:W-:Y:S01]  /*0fe0*/  STL [R1+0x18], R3 ;  /* 0x0000180301007387 */ /* 0x0001e20000100800 */
[----:B------:R-:W-:Y:S01]  /*0ff0*/  SHF.R.S32.HI R2, RZ, 0x1f, R6 ;  /* 0x0000001fff027819 */ /* 0x000fe20000011406 */
[----:B------:R-:W-:Y:S01]  /*1000*/  IMAD.SHL.U32 R229, R6, 0x80, RZ ;  /* 0x0000008006e57824 */ /* 0x000fe200078e00ff */
[----:B------:R-:W-:Y:S01]  /*1010*/  LOP3.LUT R228, R228, 0x380, RZ, 0xc0, !PT ;  /* 0x00000380e4e47812 */ /* 0x000fe200078ec0ff */
[----:B------:R-:W-:Y:S01]  /*1020*/  STL [R1+0x14], R9 ;  /* 0x0000140901007387 */ /* 0x000fe20000100800 */
[----:B------:R-:W-:Y:S01]  /*1030*/  LEA.HI R2, R2, R6, RZ, 0x3 ;  /* 0x0000000602027211 */ /* 0x000fe200078f18ff */
[----:B------:R-:W-:Y:S01]  /*1040*/  IMAD.IADD R4, R11, 0x1, -R4 ;  /* 0x000000010b047824 */ /* 0x000fe200078e0a04 */
[----:B------:R-:W-:Y:S01]  /*1050*/  LOP3.LUT R229, R229, 0x380, RZ, 0xc0, !PT ;  /* 0x00000380e5e57812 */ /* 0x000fe200078ec0ff */
[----:B------:R1:W-:Y:S01]  /*1060*/  STL [R1+0x4], R0 ;  /* 0x0000040001007387 */ /* 0x0003e20000100800 */
[----:B------:R-:W-:Y:S01]  /*1070*/  SHF.R.U32.HI R10, RZ, 0x3, R228 ;  /* 0x00000003ff0a7819 */ /* 0x000fe200000116e4 */
[----:B------:R-:W-:Y:S01]  /*1080*/  IMAD.SHL.U32 R6, R2, 0x80, RZ ;  /* 0x0000008002067824 */ /* 0x000fe200078e00ff */
[----:B0-----:R-:W-:Y:S01]  /*1090*/  SHF.R.S32.HI R3, RZ, 0x1f, R5 ;  /* 0x0000001fff037819 */ /* 0x001fe20000011405 */
[----:B------:R-:W-:Y:S01]  /*10a0*/  IMAD R203, R4, 0x8, R9 ;  /* 0x0000000804cb7824 */ /* 0x000fe200078e0209 */
[----:B------:R-:W-:-:S02]  /*10b0*/  LOP3.LUT R2, R204, 0x70, R16, 0xf8, !PT ;  /* 0x00000070cc027812 */ /* 0x000fc400078ef810 */
[----:B------:R-:W-:Y:S02]  /*10c0*/  LEA.HI R5, R3, R5, RZ, 0x3 ;  /* 0x0000000503057211 */ /* 0x000fe400078f18ff */
[----:B------:R-:W-:Y:S02]  /*10d0*/  LOP3.LUT R6, R6, 0xfffffc00, RZ, 0xc0, !PT ;  /* 0xfffffc0006067812 */ /* 0x000fe400078ec0ff */
[----:B-1----:R-:W-:Y:S01]  /*10e0*/  SHF.R.S32.HI R0, RZ, 0x1f, R189 ;  /* 0x0000001fff007819 */ /* 0x002fe200000114bd */
[----:B------:R-:W-:Y:S01]  /*10f0*/  IMAD.SHL.U32 R8, R5, 0x80, RZ ;  /* 0x0000008005087824 */ /* 0x000fe200078e00ff */
[----:B------:R-:W-:Y:S01]  /*1100*/  SHF.R.S32.HI R0, RZ, 0x1f, R227 ;  /* 0x0000001fff007819 */ /* 0x000fe200000114e3 */
[----:B------:R0:W-:Y:S01]  /*1110*/  STL [R1+0x10], R6 ;  /* 0x0000100601007387 */ /* 0x0001e20000100800 */
[----:B------:R-:W-:Y:S02]  /*1120*/  LOP3.LUT R3, R206, 0x70, R16, 0xf8, !PT ;  /* 0x00000070ce037812 */ /* 0x000fe400078ef810 */
[----:B------:R-:W-:-:S02]  /*1130*/  LOP3.LUT R8, R8, 0xfffffc00, RZ, 0xc0, !PT ;  /* 0xfffffc0008087812 */ /* 0x000fc400078ec0ff */
[----:B------:R-:W-:Y:S02]  /*1140*/  LEA.HI R0, R0, R227, RZ, 0x3 ;  /* 0x000000e300007211 */ /* 0x000fe400078f18ff */
[----:B------:R-:W-:Y:S01]  /*1150*/  LOP3.LUT R212, R210, R3, R7, 0xf6, !PT ;  /* 0x00000003d2d47212 */ /* 0x000fe200078ef607 */
[----:B------:R0:W-:Y:S01]  /*1160*/  STL [R1+0xc], R8 ;  /* 0x00000c0801007387 */ /* 0x0001e20000100800 */
[--C-:B------:R-:W-:Y:S01]  /*1170*/  LOP3.LUT R5, R229, 0x70, R16.reuse, 0xf8, !PT ;  /* 0x00000070e5057812 */ /* 0x100fe200078ef810 */
[----:B------:R-:W-:Y:S01]  /*1180*/  IMAD.SHL.U32 R0, R0, 0x80, RZ ;  /* 0x0000008000007824 */ /* 0x000fe200078e00ff */
[----:B------:R-:W-:Y:S02]  /*1190*/  SHF.R.U32.HI R11, RZ, 0x3, R229 ;  /* 0x00000003ff0b7819 */ /* 0x000fe400000116e5 */
[----:B------:R-:W-:Y:S02]  /*11a0*/  LOP3.LUT R7, R228, 0x70, R16, 0xf8, !PT ;  /* 0x00000070e4077812 */ /* 0x000fe400078ef810 */
[----:B------:R-:W-:-:S02]  /*11b0*/  LOP3.LUT R209, R0, 0xfffffc00, RZ, 0xc0, !PT ;  /* 0xfffffc0000d17812 */ /* 0x000fc400078ec0ff */
[----:B------:R-:W-:Y:S02]  /*11c0*/  LOP3.LUT R5, R6, R5, R11, 0xf6, !PT ;  /* 0x0000000506057212 */ /* 0x000fe400078ef60b */
[----:B------:R-:W-:Y:S02]  /*11d0*/  LOP3.LUT R3, R209, R2, R12, 0xf6, !PT ;  /* 0x00000002d1037212 */ /* 0x000fe400078ef60c */
[----:B------:R-:W-:Y:S01]  /*11e0*/  LOP3.LUT R7, R8, R7, R10, 0xf6, !PT ;  /* 0x0000000708077212 */ /* 0x000fe200078ef60a */
[C---:B------:R-:W-:Y:S01]  /*11f0*/  IMAD.IADD R223, R184.reuse, 0x1, R5 ;  /* 0x00000001b8df7824 */ /* 0x040fe200078e0205 */
[C---:B------:R-:W-:Y:S01]  /*1200*/  IADD3 R211, R184.reuse, R212, RZ ;  /* 0x000000d4b8d37210 */ /* 0x040fe20007ffe0ff */
[C---:B------:R-:W-:Y:S02]  /*1210*/  IMAD.IADD R224, R184.reuse, 0x1, R3 ;  /* 0x00000001b8e07824 */ /* 0x040fe400078e0203 */
[----:B0-----:R-:W-:-:S07]  /*1220*/  IMAD.IADD R222, R184, 0x1, R7 ;  /* 0x00000001b8de7824 */ /* 0x001fce00078e0207 */
.L_x_1960:
[----:B------:R-:W-:Y:S05]  /*1230*/  YIELD ;  /* 0x0000000000007946 */ /* 0x000fea0003800000 */
[----:B------:R-:W-:Y:S01]  /*1240*/  ULDC.64 UR4, c[0x0][0xa28] ;  /* 0x00028a0000047ab9 */ /* 0x000fe20000000a00 */
[----:B0---4-:R-:W0:Y:S01]  /*1250*/  LDC.64 R4, c[0x0][0xa08] ;  /* 0x00028200ff047b82 */ /* 0x011e220000000a00 */
[----:B------:R-:W-:Y:S01]  /*1260*/  ISETP.NE.U32.AND P1, PT, RZ, UR4, PT ;  /* 0x00000004ff007c0c */ /* 0x000fe2000bf25070 */
[----:B------:R-:W-:Y:S02]  /*1270*/  IMAD.MOV.U32 R11, RZ, RZ, RZ ;  /* 0x000000ffff0b7224 */ /* 0x000fe400078e00ff */
[----:B------:R-:W-:Y:S01]  /*1280*/  IMAD.MOV.U32 R25, RZ, RZ, RZ ;  /* 0x000000ffff197224 */ /* 0x000fe200078e00ff */
[----:B------:R-:W-:Y:S01]  /*1290*/  ISETP.NE.AND.EX P1, PT, RZ, UR5, PT, P1 ;  /* 0x00000005ff007c0c */ /* 0x000fe2000bf25310 */
[----:B------:R-:W-:-:S02]  /*12a0*/  ULDC.64 UR4, c[0x0][0xa18] ;  /* 0x0002860000047ab9 */ /* 0x000fc40000000a00 */
[----:B------:R-:W-:-:S04]  /*12b0*/  ISETP.NE.U32.AND P2, PT, RZ, UR4, PT ;  /* 0x00000004ff007c0c */ /* 0x000fc8000bf45070 */
[----:B------:R-:W-:Y:S01]  /*12c0*/  ISETP.NE.AND.EX P2, PT, RZ, UR5, PT, P2 ;  /* 0x00000005ff007c0c */ /* 0x000fe2000bf45320 */
[----:B------:R-:W-:Y:S02]  /*12d0*/  ULDC.64 UR4, c[0x0][0xa08] ;  /* 0x0002820000047ab9 */ /* 0x000fe40000000a00 */
[----:B------:R-:W-:-:S03]  /*12e0*/  ISETP.NE.U32.AND P0, PT, RZ, UR4, PT ;  /* 0x00000004ff007c0c */ /* 0x000fc6000bf05070 */
[----:B-1----:R-:W1:Y:S01]  /*12f0*/  @P1 LDC.64 R2, c[0x0][0xa28] ;  /* 0x00028a00ff021b82 */ /* 0x002e620000000a00 */
[----:B------:R-:W-:Y:S01]  /*1300*/  ISETP.NE.AND.EX P0, PT, RZ, UR5, PT, P0 ;  /* 0x00000005ff007c0c */ /* 0x000fe2000bf05300 */
[----:B0-----:R-:W-:-:S06]  /*1310*/  IMAD.WIDE R8, R23, 0x4, R4 ;  /* 0x0000000417087825 */ /* 0x001fcc00078e0204 */
[----:B------:R-:W0:Y:S01]  /*1320*/  @P2 LDC.64 R6, c[0x0][0xa18] ;  /* 0x00028600ff062b82 */ /* 0x000e220000000a00 */
[----:B------:R-:W-:Y:S02]  /*1330*/  ULDC UR4, c[0x0][0x288] ;  /* 0x0000a20000047ab9 */ /* 0x000fe40000000800 */
[----:B------:R-:W-:Y:S01]  /*1340*/  MOV R190, UR4 ;  /* 0x0000000400be7c02 */ /* 0x000fe20008000f00 */
[----:B------:R-:W-:Y:S02]  /*1350*/  ULDC.64 UR4, c[0x0][0x418] ;  /* 0x0001060000047ab9 */ /* 0x000fe40000000a00 */
[----:B--2---:R2:W5:Y:S01]  /*1360*/  @P0 LDG.E R25, desc[UR36][R8.64] ;  /* 0x0000002408190981 */ /* 0x004562000c1e1900 */
[----:B-1----:R-:W-:-:S05]  /*1370*/  @P1 IMAD.WIDE R2, R23, 0x4, R2 ;  /* 0x0000000417021825 */ /* 0x002fca00078e0202 */
[----:B------:R2:W5:Y:S01]  /*1380*/  @P1 LDG.E R11, desc[UR36][R2.64] ;  /* 0x00000024020b1981 */ /* 0x000562000c1e1900 */
[----:B0-----:R-:W-:-:S05]  /*1390*/  @P2 IMAD.WIDE R4, R23, 0x4, R6 ;  /* 0x0000000417042825 */ /* 0x001fca00078e0206 */
[----:B------:R2:W5:Y:S01]  /*13a0*/  @P2 LDG.E R190, desc[UR36][R4.64] ;  /* 0x0000002404be2981 */ /* 0x000562000c1e1900 */
[----:B------:R-:W-:-:S03]  /*13b0*/  UISETP.NE.U32.AND UP0, UPT, UR4, URZ, UPT ;  /* 0x0000003f0400728c */ /* 0x000fc6000bf05070 */
        /* <DEDUP_REMOVED lines=8> */
[----:B--23--:R-:W-:Y:S06]  /*1440*/  @P2 BRA `(.L_x_1721) ;  /* 0x0000000000242947 */ /* 0x00cfec0003800000 */
        /* <DEDUP_REMOVED lines=8> */
[----:B--2---:R-:W-:-:S07]  /*14d0*/  IMAD.IADD R190, R5, 0x1, -R190 ;  /* 0x0000000105be7824 */ /* 0x004fce00078e0abe */
.L_x_1721:
[----:B------:R-:W-:Y:S01]  /*14e0*/  ULDC.64 UR4, c[0x0][0xa20] ;  /* 0x0002880000047ab9 */ /* 0x000fe20000000a00 */
[----:B------:R-:W-:Y:S01]  /*14f0*/  IMAD.MOV.U32 R215, RZ, RZ, R22 ;  /* 0x000000ffffd77224 */ /* 0x000fe200078e0016 */
[----:B------:R-:W-:Y:S01]  /*1500*/  ISETP.NE.U32.AND P1, PT, RZ, UR4, PT ;  /* 0x00000004ff007c0c */ /* 0x000fe2000bf25070 */
[----:B------:R-:W-:-:S03]  /*1510*/  IMAD.MOV.U32 R216, RZ, RZ, R23 ;  /* 0x000000ffffd87224 */ /* 0x000fc600078e0017 */
[----:B------:R-:W-:-:S13]  /*1520*/  ISETP.NE.AND.EX P1, PT, RZ, UR5, PT, P1 ;  /* 0x00000005ff007c0c */ /* 0x000fda000bf25310 */
[----:B------:R-:W-:Y:S05]  /*1530*/  @!P1 BRA `(.L_x_1722) ;  /* 0x0000000000109947 */ /* 0x000fea0003800000 */
[----:B------:R-:W0:Y:S02]  /*1540*/  LDC.64 R2, c[0x0][0xa20] ;  /* 0x00028800ff027b82 */ /* 0x000e240000000a00 */
[----:B0-----:R-:W-:-:S05]  /*1550*/  IMAD.WIDE R2, R23, 0x4, R2 ;  /* 0x0000000417027825 */ /* 0x001fca00078e0202 */
[----:B------:R0:W5:Y:S01]  /*1560*/  LDG.E R24, desc[UR36][R2.64] ;  /* 0x0000002402187981 */ /* 0x000162000c1e1900 */
[----:B------:R-:W-:Y:S05]  /*1570*/  BRA `(.L_x_1723) ;  /* 0x0000000000107947 */ /* 0x000fea0003800000 */
.L_x_1722:
[----:B------:R-:W-:Y:S05]  /*1580*/  @!P0 BRA `(.L_x_1723) ;  /* 0x00000000000c8947 */ /* 0x000fea0003800000 */
[----:B------:R-:W2:Y:S04]  /*1590*/  LDG.E R3, desc[UR36][R8.64] ;  /* 0x0000002408037981 */ /* 0x000ea8000c1e1900 */
[----:B------:R-:W2:Y:S02]  /*15a0*/  LDG.E R24, desc[UR36][R8.64+0x4] ;  /* 0x0000042408187981 */ /* 0x000ea4000c1e1900 */
[----:B--2---:R-:W-:-:S07]  /*15b0*/  IMAD.IADD R24, R24, 0x1, -R3 ;  /* 0x0000000118187824 */ /* 0x004fce00078e0a03 */
.L_x_1723:
[----:B------:R-:W-:Y:S01]  /*15c0*/  ULDC.64 UR4, c[0x0][0xa10] ;  /* 0x0002840000047ab9 */ /* 0x000fe20000000a00 */
[----:B------:R-:W1:Y:S01]  /*15d0*/  LDC R6, c[0x0][0x448] ;  /* 0x00011200ff067b82 */ /* 0x000e620000000800 */
[----:B------:R-:W-:-:S04]  /*15e0*/  ISETP.NE.U32.AND P0, PT, RZ, UR4, PT ;  /* 0x00000004ff007c0c */ /* 0x000fc8000bf05070 */
[----:B------:R-:W-:Y:S01]  /*15f0*/  ISETP.NE.AND.EX P0, PT, RZ, UR5, PT, P0 ;  /* 0x00000005ff007c0c */ /* 0x000fe2000bf05300 */
[----:B------:R-:W-:Y:S02]  /*1600*/  ULDC.64 UR4, c[0x0][0xa30] ;  /* 0x00028c0000047ab9 */ /* 0x000fe40000000a00 */
[----:B------:R-:W-:Y:S01]  /*1610*/  ISETP.NE.U32.AND P1, PT, RZ, UR4, PT ;  /* 0x00000004ff007c0c */ /* 0x000fe2000bf25070 */
[----:B------:R-:W2:Y:S03]  /*1620*/  LDC.64 R12, c[0x0][0x9e0] ;  /* 0x00027800ff0c7b82 */ /* 0x000ea60000000a00 */
[----:B------:R-:W-:-:S06]  /*1630*/  ISETP.NE.AND.EX P1, PT, RZ, UR5, PT, P1 ;  /* 0x00000005ff007c0c */ /* 0x000fcc000bf25310 */
[----:B0-----:R-:W0:Y:S08]  /*1640*/  @P0 LDC.64 R2, c[0x0][0xa10] ;  /* 0x00028400ff020b82 */ /* 0x001e300000000a00 */
[----:B------:R-:W3:Y:S01]  /*1650*/  @P1 LDC.64 R4, c[0x0][0xa30] ;  /* 0x00028c00ff041b82 */ /* 0x000ee20000000a00 */
[----:B0-----:R-:W-:-:S05]  /*1660*/  @P0 IMAD.WIDE R2, R23, 0x4, R2 ;  /* 0x0000000417020825 */ /* 0x001fca00078e0202 */
[----:B------:R-:W4:Y:S04]  /*1670*/  @P0 LDG.E R0, desc[UR36][R2.64] ;  /* 0x0000002402000981 */ /* 0x000f28000c1e1900 */
[----:B------:R-:W4:Y:S01]  /*1680*/  @P0 LDG.E R7, desc[UR36][R2.64+0x4] ;  /* 0x0000042402070981 */ /* 0x000f22000c1e1900 */
[----:B-----5:R-:W-:Y:S01]  /*1690*/  MOV R39, R24 ;  /* 0x0000001800277202 */ /* 0x020fe20000000f00 */
[----:B---3--:R-:W-:-:S05]  /*16a0*/  @P1 IMAD.WIDE R4, R23, 0x4, R4 ;  /* 0x0000000417041825 */ /* 0x008fca00078e0204 */
[----:B------:R0:W5:Y:S01]  /*16b0*/  @P1 LDG.E R39, desc[UR36][R4.64] ;  /* 0x0000002404271981 */ /* 0x000162000c1e1900 */
[----:B-1----:R-:W-:Y:S01]  /*16c0*/  ISETP.NE.AND P1, PT, R6, 0x1, PT ;  /* 0x000000010600780c */ /* 0x002fe20003f25270 */
[----:B------:R-:W-:Y:S01]  /*16d0*/  IMAD.SHL.U32 R202, R21, 0x80, RZ ;  /* 0x0000008015ca7824 */ /* 0x000fe200078e00ff */
[----:B--2---:R-:W-:Y:S01]  /*16e0*/  ISETP.GE.AND P2, PT, R13, 0x1, PT ;  /* 0x000000010d00780c */ /* 0x004fe20003f46270 */
[----:B------:R-:W-:-:S10]  /*16f0*/  IMAD.IADD R11, R24, 0x1, -R11 ;  /* 0x00000001180b7824 */ /* 0x000fd400078e0a0b */
[----:B------:R-:W1:Y:S08]  /*1700*/  @P1 LDC R9, c[0x0][0x44c] ;  /* 0x00011300ff091b82 */ /* 0x000e700000000800 */
[----:B------:R-:W2:Y:S01]  /*1710*/  @P1 LDC R6, c[0x0][0x450] ;  /* 0x00011400ff061b82 */ /* 0x000ea20000000800 */
[----:B----4-:R-:W-:Y:S02]  /*1720*/  @P0 IMAD.IADD R44, R7, 0x1, -R0 ;  /* 0x00000001072c0824 */ /* 0x010fe400078e0a00 */
[----:B------:R-:W-:-:S02]  /*1730*/  VIADD R0, R202, 0x7f ;  /* 0x0000007fca007836 */ /* 0x000fc40000000000 */
[----:B------:R-:W-:Y:S02]  /*1740*/  IMAD.IADD R192, R11, 0x1, R44 ;  /* 0x000000010bc07824 */ /* 0x000fe400078e022c */
[----:B-1----:R-:W-:-:S03]  /*1750*/  @P1 IMAD.HI.U32 R3, R0, R9, RZ ;  /* 0x0000000900031227 */ /* 0x002fc600078e00ff */
[C---:B0-----:R-:W-:Y:S01]  /*1760*/  IADD3 R5, R192.reuse, 0x1, -R190 ;  /* 0x00000001c0057810 */ /* 0x041fe20007ffe8be */
[----:B------:R-:W-:Y:S01]  /*1770*/  IMAD.MOV.U32 R2, RZ, RZ, R0 ;  /* 0x000000ffff027224 */ /* 0x000fe200078e0000 */
[----:B------:R-:W-:Y:S02]  /*1780*/  IADD3 R0, R192, 0x3f, RZ ;  /* 0x0000003fc0007810 */ /* 0x000fe40007ffe0ff */
[----:B--2---:R-:W-:Y:S02]  /*1790*/  @P1 SHF.R.U32.HI R2, RZ, R6, R3 ;  /* 0x00000006ff021219 */ /* 0x004fe40000011603 */
[----:B------:R-:W-:-:S03]  /*17a0*/  SHF.R.S32.HI R3, RZ, 0x1f, R0 ;  /* 0x0000001fff037819 */ /* 0x000fc60000011400 */
[----:B------:R-:W-:Y:S01]  /*17b0*/  IMAD.IADD R7, R5, 0x1, R2 ;  /* 0x0000000105077824 */ /* 0x000fe200078e0202 */
[----:B------:R-:W-:-:S03]  /*17c0*/  LEA.HI R3, R3, R0, RZ, 0x6 ;  /* 0x0000000003037211 */ /* 0x000fc600078f30ff */
[----:B------:R-:W-:Y:S01]  /*17d0*/  IMAD.IADD R0, R7, 0x1, R12 ;  /* 0x0000000107007824 */ /* 0x000fe200078e020c */
[----:B------:R-:W-:Y:S01]  /*17e0*/  SHF.R.S32.HI R160, RZ, 0x6, R3 ;  /* 0x00000006ffa07819 */ /* 0x000fe20000011403 */
[----:B------:R-:W-:Y:S06]  /*17f0*/  @!P2 BRA `(.L_x_1724) ;  /* 0x000000000048a947 */ /* 0x000fec0003800000 */
[C---:B------:R-:W-:Y:S01]  /*1800*/  ISETP.GT.AND P0, PT, R7.reuse, RZ, PT ;  /* 0x000000ff0700720c */ /* 0x040fe20003f04270 */
[----:B------:R-:W-:Y:S01]  /*1810*/  BSSY B0, `(.L_x_1725) ;  /* 0x000000e000007945 */ /* 0x000fe20003800000 */
[----:B------:R-:W-:-:S11]  /*1820*/  VIADD R2, R7, 0xffffffff ;  /* 0xffffffff07027836 */ /* 0x000fd60000000000 */
[----:B------:R-:W-:Y:S05]  /*1830*/  @P0 BRA `(.L_x_1726) ;  /* 0x00000000001c0947 */ /* 0x000fea0003800000 */
[----:B------:R-:W-:Y:S01]  /*1840*/  ISETP.NE.AND P0, PT, R13, 0x1, PT ;  /* 0x000000010d00780c */ /* 0x000fe20003f05270 */
[----:B------:R-:W-:-:S12]  /*1850*/  IMAD.MOV R3, RZ, RZ, -R7 ;  /* 0x000000ffff037224 */ /* 0x000fd800078e0a07 */
[----:B------:R-:W0:Y:S02]  /*1860*/  @P0 LDC.64 R4, c[0x0][0x9e8] ;  /* 0x00027a00ff040b82 */ /* 0x000e240000000a00 */
[----:B0-----:R-:W-:-:S05]  /*1870*/  @P0 IMAD.HI.U32 R2, R3, R4, RZ ;  /* 0x0000000403020227 */ /* 0x001fca00078e00ff */
[----:B------:R-:W-:-:S04]  /*1880*/  @P0 SHF.R.U32.HI R3, RZ, R5, R2 ;  /* 0x00000005ff030219 */ /* 0x000fc80000011602 */
[----:B------:R-:W-:Y:S01]  /*1890*/  LOP3.LUT R2, RZ, R3, RZ, 0x33, !PT ;  /* 0x00000003ff027212 */ /* 0x000fe200078e33ff */
[----:B------:R-:W-:Y:S06]  /*18a0*/  BRA `(.L_x_1727) ;  /* 0x0000000000107947 */ /* 0x000fec0003800000 */
.L_x_1726:
[----:B------:R-:W-:-:S13]  /*18b0*/  ISETP.NE.AND P0, PT, R13, 0x1, PT ;  /* 0x000000010d00780c */ /* 0x000fda0003f05270 */
[----:B------:R-:W0:Y:S02]  /*18c0*/  @P0 LDC.64 R4, c[0x0][0x9e8] ;  /* 0x00027a00ff040b82 */ /* 0x000e240000000a00 */
[----:B0-----:R-:W-:-:S05]  /*18d0*/  @P0 IMAD.HI.U32 R4, R2, R4, RZ ;  /* 0x0000000402040227 */ /* 0x001fca00078e00ff */
[----:B------:R-:W-:-:S07]  /*18e0*/  @P0 SHF.R.U32.HI R2, RZ, R5, R4 ;  /* 0x00000005ff020219 */ /* 0x000fce0000011604 */
.L_x_1727:
[----:B------:R-:W-:Y:S05]  /*18f0*/  BSYNC B0 ;  /* 0x0000000000007941 */ /* 0x000fea0003800000 */
.L_x_1725:
[----:B------:R-:W-:-:S05]  /*1900*/  IMAD R3, R2, R13, R13 ;  /* 0x0000000d02037224 */ /* 0x000fca00078e020d */
[----:B------:R-:W-:-:S07]  /*1910*/  VIMNMX R0, R0, R3, PT ;  /* 0x0000000300007248 */ /* 0x000fce0003fe0100 */
.L_x_1724:
[----:B------:R-:W0:Y:S01]  /*1920*/  @P1 LDC R3, c[0x0][0x44c] ;  /* 0x00011300ff031b82 */ /* 0x000e220000000800 */
[----:B------:R-:W-:Y:S01]  /*1930*/  IMAD.MOV.U32 R2, RZ, RZ, R202 ;  /* 0x000000ffff027224 */ /* 0x000fe200078e00ca */
[----:B------:R-:W-:Y:S01]  /*1940*/  ULDC UR4, c[0x0][0x9dc] ;  /* 0x0002770000047ab9 */ /* 0x000fe20000000800 */
[----:B------:R-:W-:-:S05]  /*1950*/  IMAD.IADD R161, R192, 0x1, -R190 ;  /* 0x00000001c0a17824 */ /* 0x000fca00078e0abe */
[----:B------:R-:W1:Y:S01]  /*1960*/  @P1 LDC R4, c[0x0][0x450] ;  /* 0x00011400ff041b82 */ /* 0x000e620000000800 */
[----:B0-----:R-:W-:-:S05]  /*1970*/  @P1 IMAD.HI.U32 R3, R202, R3, RZ ;  /* 0x00000003ca031227 */ /* 0x001fca00078e00ff */
[----:B-1----:R-:W-:-:S04]  /*1980*/  @P1 SHF.R.U32.HI R2, RZ, R4, R3 ;  /* 0x00000004ff021219 */ /* 0x002fc80000011603 */
[----:B------:R-:W-:-:S05]  /*1990*/  IADD3 R2, R161, R2, RZ ;  /* 0x00000002a1027210 */ /* 0x000fca0007ffe0ff */
[----:B------:R-:W-:Y:S01]  /*19a0*/  VIADD R3, R2, -UR4 ;  /* 0x8000000402037c36 */ /* 0x000fe20008000000 */
[----:B------:R-:W-:Y:S06]  /*19b0*/  @!P2 BRA `(.L_x_1728) ;  /* 0x000000000044a947 */ /* 0x000fec0003800000 */
[----:B------:R-:W-:Y:S01]  /*19c0*/  ISETP.GT.AND P0, PT, R2, -0x1, PT ;  /* 0xffffffff0200780c */ /* 0x000fe20003f04270 */
[----:B------:R-:W-:-:S12]  /*19d0*/  BSSY B0, `(.L_x_1729) ;  /* 0x000000d000007945 */ /* 0x000fd80003800000 */
[----:B------:R-:W-:Y:S05]  /*19e0*/  @P0 BRA `(.L_x_1730) ;  /* 0x00000000001c0947 */ /* 0x000fea0003800000 */
[----:B------:R-:W-:Y:S02]  /*19f0*/  ISETP.NE.AND P0, PT, R13, 0x1, PT ;  /* 0x000000010d00780c */ /* 0x000fe40003f05270 */
[----:B------:R-:W-:-:S11]  /*1a00*/  LOP3.LUT R5, RZ, R2, RZ, 0x33, !PT ;  /* 0x00000002ff057212 */ /* 0x000fd600078e33ff */
[----:B------:R-:W0:Y:S02]  /*1a10*/  @P0 LDC.64 R6, c[0x0][0x9e8] ;  /* 0x00027a00ff060b82 */ /* 0x000e240000000a00 */
[----:B0-----:R-:W-:-:S05]  /*1a20*/  @P0 IMAD.HI.U32 R2, R5, R6, RZ ;  /* 0x0000000605020227 */ /* 0x001fca00078e00ff */
[----:B------:R-:W-:-:S04]  /*1a30*/  @P0 SHF.R.U32.HI R5, RZ, R7, R2 ;  /* 0x00000007ff050219 */ /* 0x000fc80000011602 */
[----:B------:R-:W-:Y:S01]  /*1a40*/  LOP3.LUT R2, RZ, R5, RZ, 0x33, !PT ;  /* 0x00000005ff027212 */ /* 0x000fe200078e33ff */
[----:B------:R-:W-:Y:S06]  /*1a50*/  BRA `(.L_x_1731) ;  /* 0x0000000000107947 */ /* 0x000fec0003800000 */
.L_x_1730:
[----:B------:R-:W-:-:S13]  /*1a60*/  ISETP.NE.AND P0, PT, R13, 0x1, PT ;  /* 0x000000010d00780c */ /* 0x000fda0003f05270 */
[----:B------:R-:W0:Y:S02]  /*1a70*/  @P0 LDC.64 R4, c[0x0][0x9e8] ;  /* 0x00027a00ff040b82 */ /* 0x000e240000000a00 */
[----:B0-----:R-:W-:-:S05]  /*1a80*/  @P0 IMAD.HI.U32 R4, R2, R4, RZ ;  /* 0x0000000402040227 */ /* 0x001fca00078e00ff */
[----:B------:R-:W-:-:S07]  /*1a90*/  @P0 SHF.R.U32.HI R2, RZ, R5, R4 ;  /* 0x00000005ff020219 */ /* 0x000fce0000011604 */
.L_x_1731:
[----:B------:R-:W-:Y:S05]  /*1aa0*/  BSYNC B0 ;  /* 0x0000000000007941 */ /* 0x000fea0003800000 */
.L_x_1729:
[----:B------:R-:W-:-:S05]  /*1ab0*/  IMAD R2, R2, R13, RZ ;  /* 0x0000000d02027224 */ /* 0x000fca00078e02ff */
[----:B------:R-:W-:-:S07]  /*1ac0*/  VIMNMX R3, R3, R2, !PT ;  /* 0x0000000203037248 */ /* 0x000fce0007fe0100 */
.L_x_1728:
[----:B------:R-:W-:Y:S01]  /*1ad0*/  VIADD R0, R0, 0x3f ;  /* 0x0000003f00007836 */ /* 0x000fe20000000000 */
[----:B------:R-:W-:-:S04]  /*1ae0*/  SHF.R.S32.HI R2, RZ, 0x1f, R3 ;  /* 0x0000001fff027819 */ /* 0x000fc80000011403 */
[----:B------:R-:W-:Y:S02]  /*1af0*/  SHF.R.S32.HI R5, RZ, 0x1f, R0 ;  /* 0x0000001fff057819 */ /* 0x000fe40000011400 */
[----:B------:R-:W-:Y:S02]  /*1b00*/  LEA.HI R2, R2, R3, RZ, 0x6 ;  /* 0x0000000302027211 */ /* 0x000fe400078f30ff */
[----:B------:R-:W-:Y:S02]  /*1b10*/  LEA.HI R5, R5, R0, RZ, 0x6 ;  /* 0x0000000005057211 */ /* 0x000fe400078f30ff */
[----:B------:R-:W-:Y:S02]  /*1b20*/  SHF.R.S32.HI R2, RZ, 0x6, R2 ;  /* 0x00000006ff027819 */ /* 0x000fe40000011402 */
[----:B------:R-:W-:Y:S02]  /*1b30*/  SHF.R.S32.HI R5, RZ, 0x6, R5 ;  /* 0x00000006ff057819 */ /* 0x000fe40000011405 */
[----:B------:R-:W-:-:S02]  /*1b40*/  VIMNMX R2, RZ, R2, !PT ;  /* 0x00000002ff027248 */ /* 0x000fc40007fe0100 */
[----:B------:R-:W-:-:S03]  /*1b50*/  VIMNMX R5, R160, R5, PT ;  /* 0x00000005a0057248 */ /* 0x000fc60003fe0100 */
[--C-:B------:R-:W-:Y:S02]  /*1b60*/  IMAD R2, R2, 0x40, -R11.reuse ;  /* 0x0000004002027824 */ /* 0x100fe400078e0a0b */
[----:B------:R-:W-:-:S03]  /*1b70*/  IMAD R5, R5, 0x40, -R11 ;  /* 0x0000004005057824 */ /* 0x000fc600078e0a0b */
[----:B------:R-:W-:Y:S02]  /*1b80*/  VIMNMX R2, RZ, R2, !PT ;  /* 0x00000002ff027248 */ /* 0x000fe40007fe0100 */
[----:B------:R-:W-:Y:S02]  /*1b90*/  VIMNMX R5, R5, R44, PT ;  /* 0x0000002c05057248 */ /* 0x000fe40003fe0100 */
[----:B------:R-:W-:Y:S02]  /*1ba0*/  SHF.R.U32.HI R46, RZ, 0x6, R2 ;  /* 0x00000006ff2e7819 */ /* 0x000fe40000011602 */
[----:B------:R-:W-:-:S03]  /*1bb0*/  ISETP.GT.AND P0, PT, R5, R2, PT ;  /* 0x000000020500720c */ /* 0x000fc60003f04270 */
[----:B------:R-:W-:-:S10]  /*1bc0*/  IMAD.MOV.U32 R45, RZ, RZ, R46 ;  /* 0x000000ffff2d7224 */ /* 0x000fd400078e002e */
[----:B------:R-:W-:-:S05]  /*1bd0*/  @P0 VIADD R0, R5, 0x3f ;  /* 0x0000003f05000836 */ /* 0x000fca0000000000 */
[----:B------:R-:W-:-:S04]  /*1be0*/  @P0 SHF.R.S32.HI R3, RZ, 0x1f, R0 ;  /* 0x0000001fff030819 */ /* 0x000fc80000011400 */
[----:B------:R-:W-:-:S04]  /*1bf0*/  @P0 LEA.HI R3, R3, R0, RZ, 0x6 ;  /* 0x0000000003030211 */ /* 0x000fc800078f30ff */
[----:B------:R-:W-:Y:S02]  /*1c00*/  @P0 SHF.R.S32.HI R45, RZ, 0x6, R3 ;  /* 0x00000006ff2d0819 */ /* 0x000fe40000011403 */
[----:B------:R-:W-:Y:S02]  /*1c10*/  PLOP3.LUT P0, PT, PT, PT, PT, 0x80, 0x0 ;  /* 0x000000000000781c */ /* 0x000fe40003f0f070 */
[----:B------:R-:W-:-:S13]  /*1c20*/  ISETP.GT.AND P1, PT, R45, R46, PT ;  /* 0x0000002e2d00720c */ /* 0x000fda0003f24270 */
[----:B------:R-:W-:Y:S05]  /*1c30*/  @!P1 BRA `(.L_x_1732) ;  /* 0x0000005800689947 */ /* 0x000fea0003800000 */
        /* <DEDUP_REMOVED lines=12> */
[----:B------:R-:W-:Y:S01]  /*1d00*/  MOV R8, 0x70 ;  /* 0x0000007000087802 */ /* 0x000fe20000000f00 */
[----:B------:R-:W-:Y:S02]  /*1d10*/  IMAD.U32 R6, RZ, RZ, UR4 ;  /* 0x00000004ff067e24 */ /* 0x000fe4000f8e00ff */
[----:B------:R-:W-:-:S02]  /*1d20*/  IMAD.U32 R7, RZ, RZ, UR5 ;  /* 0x00000005ff077e24 */ /* 0x000fc4000f8e00ff */
[----:B------:R-:W-:Y:S02]  /*1d30*/  IMAD.U32 R11, RZ, RZ, UR7 ;  /* 0x00000007ff0b7e24 */ /* 0x000fe4000f8e00ff */
[----:B------:R-:W-:Y:S02]  /*1d40*/  IMAD.MOV.U32 R12, RZ, RZ, 0x1 ;  /* 0x00000001ff0c7424 */ /* 0x000fe400078e00ff */
[----:B0-----:R-:W-:-:S07]  /*1d50*/  IMAD.MOV.U32 R13, RZ, RZ, RZ ;  /* 0x000000ffff0d7224 */ /* 0x001fce00078e00ff */
[----:B------:R-:W-:-:S07]  /*1d60*/  LEPC R20, `(.L_x_1734) ;  /* 0x000000001014794e */ /* 0x000fce0000000000 */
[----:B-1---5:R-:W-:Y:S05]  /*1d70*/  CALL.ABS.NOINC R2 ;  /* 0x0000000002007343 */ /* 0x022fea0003c00000 */
.L_x_1734:
[----:B------:R-:W-:Y:S05]  /*1d80*/  BSYNC B6 ;  /* 0x0000000000067941 */ /* 0x000fea0003800000 */
.L_x_1733:
        /* <DEDUP_REMOVED lines=20> */
.L_x_1736:
[----:B------:R-:W-:Y:S05]  /*1ed0*/  BSYNC B6 ;  /* 0x0000000000067941 */ /* 0x000fea0003800000 */
.L_x_1735:
[----:B------:R-:W-:Y:S01]  /*1ee0*/  ULDC.64 UR4, c[0x0][0x9f8] ;  /* 0x00027e0000047ab9 */ /* 0x000fe20000000a00 */
[----:B------:R-:W-:Y:S01]  /*1ef0*/  IMAD.MOV.U32 R71, RZ, RZ, R23 ;  /* 0x000000ffff477224 */ /* 0x000fe200078e0017 */
[----:B------:R-:W-:Y:S01]  /*1f00*/  ISETP.NE.U32.AND P0, PT, RZ, UR4, PT ;  /* 0x00000004ff007c0c */ /* 0x000fe2000bf05070 */
[----:B------:R-:W0:Y:S03]  /*1f10*/  LDC.64 R64, c[0x0][0x3f8] ;  /* 0x0000fe00ff407b82 */ /* 0x000e260000000a00 */
[----:B------:R-:W-:-:S05]  /*1f20*/  ISETP.NE.AND.EX P0, PT, RZ, UR5, PT, P0 ;  /* 0x00000005ff007c0c */ /* 0x000fca000bf05300 */
[----:B------:R-:W1:Y:S08]  /*1f30*/  LDC R27, c[0x0][0x3f4] ;  /* 0x0000fd00ff1b7b82 */ /* 0x000e700000000800 */
[----:B------:R-:W2:Y:S08]  /*1f40*/  @P0 LDC.64 R2, c[0x0][0x9f8] ;  /* 0x00027e00ff020b82 */ /* 0x000eb00000000a00 */
[----:B------:R-:W3:Y:S01]  /*1f50*/  LDC.64 R28, c[0x0][0x408] ;  /* 0x00010200ff1c7b82 */ /* 0x000ee20000000a00 */
[----:B--2---:R-:W-:-:S05]  /*1f60*/  @P0 IMAD.WIDE R2, R23, 0x4, R2 ;  /* 0x0000000417020825 */ /* 0x004fca00078e0202 */
[----:B------:R2:W4:Y:S01]  /*1f70*/  @P0 LDG.E R71, desc[UR36][R2.64] ;  /* 0x0000002402470981 */ /* 0x000522000c1e1900 */
[----:B------:R-:W-:Y:S01]  /*1f80*/  SHF.R.S32.HI R20, RZ, 0x1f, R189 ;  /* 0x0000001fff147819 */ /* 0x000fe200000114bd */
[-C--:B0-----:R-:W-:Y:S01]  /*1f90*/  IMAD.WIDE.U32 R4, R189, R64.reuse, R18 ;  /* 0x00000040bd047225 */ /* 0x081fe200078e0012 */
[----:B-1----:R-:W-:Y:S02]  /*1fa0*/  ISETP.GE.AND P0, PT, R16, R27, PT ;  /* 0x0000001b1000720c */ /* 0x002fe40003f06270 */
[----:B------:R-:W-:Y:S01]  /*1fb0*/  SHF.R.U32.HI R21, RZ, 0x3, R206 ;  /* 0x00000003ff157819 */ /* 0x000fe200000116ce */
[-C--:B------:R-:W-:Y:S01]  /*1fc0*/  IMAD R0, R20, R64.reuse, RZ ;  /* 0x0000004014007224 */ /* 0x080fe200078e02ff */
[----:B------:R-:W-:Y:S01]  /*1fd0*/  SEL R9, R27, RZ, P0 ;  /* 0x000000ff1b097207 */ /* 0x000fe20000000000 */
[C---:B------:R-:W-:Y:S01]  /*1fe0*/  IMAD.WIDE.U32 R6, R189.reuse, R64, R16 ;  /* 0x00000040bd067225 */ /* 0x040fe200078e0010 */
[C---:B------:R-:W-:Y:S02]  /*1ff0*/  SHF.L.U64.HI R68, R64.reuse, 0x6, R65 ;  /* 0x0000000640447819 */ /* 0x040fe40000010241 */
[----:B------:R-:W-:Y:S01]  /*2000*/  SHF.L.U32 R66, R64, 0x6, RZ ;  /* 0x0000000640427819 */ /* 0x000fe200000006ff */
[----:B------:R-:W-:Y:S01]  /*2010*/  IMAD R11, R189, R65, R0 ;  /* 0x00000041bd0b7224 */ /* 0x000fe200078e0200 */
[----:B---3--:R-:W-:Y:S01]  /*2020*/  SHF.L.U64.HI R62, R28, 0x5, R29 ;  /* 0x000000051c3e7819 */ /* 0x008fe2000001021d */
[----:B------:R-:W-:Y:S01]  /*2030*/  IMAD R0, R20, R28, RZ ;  /* 0x0000001c14007224 */ /* 0x000fe200078e02ff */
[----:B------:R-:W-:Y:S01]  /*2040*/  SHF.R.U32.HI R20, RZ, 0x3, R204 ;  /* 0x00000003ff147819 */ /* 0x000fe200000116cc */
[----:B------:R-:W-:Y:S01]  /*2050*/  IMAD.IADD R7, R11, 0x1, R7 ;  /* 0x000000010b077824 */ /* 0x000fe200078e0207 */
[----:B------:R-:W-:Y:S01]  /*2060*/  IADD3 R5, R5, R11, RZ ;  /* 0x0000000b05057210 */ /* 0x000fe20007ffe0ff */
[----:B------:R-:W-:Y:S01]  /*2070*/  IMAD R13, R189, R29, R0 ;  /* 0x0000001dbd0d7224 */ /* 0x000fe200078e0200 */
[----:B------:R-:W-:Y:S01]  /*2080*/  SHF.R.S32.HI R74, RZ, 0x1f, R22 ;  /* 0x0000001fff4a7819 */ /* 0x000fe20000011416 */
[----:B------:R-:W-:-:S02]  /*2090*/  IMAD.IADD R0, R16, 0x1, R9 ;  /* 0x0000000110007824 */ /* 0x000fc400078e0209 */
[----:B--2---:R-:W-:-:S03]  /*20a0*/  IMAD.WIDE.U32 R2, R189, R28, R18 ;  /* 0x0000001cbd027225 */ /* 0x004fc600078e0012 */
[----:B------:R-:W-:Y:S01]  /*20b0*/  SHF.R.S32.HI R11, RZ, 0x1f, R0 ;  /* 0x0000001fff0b7819 */ /* 0x000fe20000011400 */
[----:B------:R-:W-:-:S03]  /*20c0*/  IMAD.WIDE.U32 R8, R189, R28, R16 ;  /* 0x0000001cbd087225 */ /* 0x000fc600078e0010 */
[-C--:B------:R-:W-:Y:S01]  /*20d0*/  LEA.HI R10, R11, R0.reuse, RZ, 0x7 ;  /* 0x000000000b0a7211 */ /* 0x080fe200078f38ff */
[----:B------:R-:W-:Y:S01]  /*20e0*/  IMAD.IADD R3, R3, 0x1, R13 ;  /* 0x0000000103037824 */ /* 0x000fe200078e020d */
[----:B------:R-:W-:Y:S01]  /*20f0*/  LEA.HI R11, R11, R0, RZ, 0x4 ;  /* 0x000000000b0b7211 */ /* 0x000fe200078f20ff */
[----:B------:R-:W-:Y:S01]  /*2100*/  IMAD.IADD R9, R13, 0x1, R9 ;  /* 0x000000010d097824 */ /* 0x000fe200078e0209 */
[----:B-----5:R-:W-:Y:S01]  /*2110*/  SHF.R.S32.HI R13, RZ, 0x1f, R39 ;  /* 0x0000001fff0d7819 */ /* 0x020fe20000011427 */
[----:B------:R-:W-:Y:S01]  /*2120*/  IMAD.SHL.U32 R10, R10, 0x40, RZ ;  /* 0x000000400a0a7824 */ /* 0x000fe200078e00ff */
[----:B------:R-:W-:Y:S01]  /*2130*/  LOP3.LUT R12, R204, 0x70, R11, 0xf8, !PT ;  /* 0x00000070cc0c7812 */ /* 0x000fe200078ef80b */
[C---:B------:R-:W-:Y:S01]  /*2140*/  IMAD.WIDE.U32 R42, R39.reuse, R64, R4 ;  /* 0x00000040272a7225 */ /* 0x040fe200078e0004 */
[----:B------:R-:W-:Y:S02]  /*2150*/  LOP3.LUT R0, R206, 0x70, R11, 0xf8, !PT ;  /* 0x00000070ce007812 */ /* 0x000fe400078ef80b */
[----:B------:R-:W-:Y:S01]  /*2160*/  LOP3.LUT R12, R12, R20, RZ, 0x3c, !PT ;  /* 0x000000140c0c7212 */ /* 0x000fe200078e3cff */
[----:B------:R-:W-:Y:S01]  /*2170*/  IMAD.WIDE.U32 R40, R39, R64, R6 ;  /* 0x0000004027287225 */ /* 0x000fe200078e0006 */
[----:B------:R-:W0:Y:S01]  /*2180*/  S2R R20, SR_TID.X ;  /* 0x0000000000147919 */ /* 0x000e220000002100 */
[----:B------:R-:W-:-:S02]  /*2190*/  LOP3.LUT R69, R0, R21, RZ, 0x3c, !PT ;  /* 0x0000001500457212 */ /* 0x000fc400078e3cff */
[----:B------:R-:W-:Y:S01]  /*21a0*/  IMAD R0, R13, R64, RZ ;  /* 0x000000400d007224 */ /* 0x000fe200078e02ff */
[----:B------:R-:W-:Y:S01]  /*21b0*/  LOP3.LUT R10, R10, 0xffffe000, RZ, 0xc0, !PT ;  /* 0xffffe0000a0a7812 */ /* 0x000fe200078ec0ff */
[----:B------:R-:W-:Y:S01]  /*21c0*/  IMAD.WIDE.U32 R36, R39, R28, R2 ;  /* 0x0000001c27247225 */ /* 0x000fe200078e0002 */
[----:B------:R-:W-:Y:S02]  /*21d0*/  LOP3.LUT R53, R11, 0xfffffff0, RZ, 0xc0, !PT ;  /* 0xfffffff00b357812 */ /* 0x000fe400078ec0ff */
[----:B------:R-:W-:Y:S01]  /*21e0*/  IADD3 R69, R69, R10, R210 ;  /* 0x0000000a45457210 */ /* 0x000fe20007ffe0d2 */
[----:B------:R-:W-:Y:S01]  /*21f0*/  IMAD R15, R39, R65, R0 ;  /* 0x00000041270f7224 */ /* 0x000fe200078e0200 */
[----:B------:R-:W-:Y:S01]  /*2200*/  SHF.L.U64.HI R65, R64, 0x5, R65 ;  /* 0x0000000540417819 */ /* 0x000fe20000010241 */
[----:B------:R-:W-:Y:S01]  /*2210*/  IMAD R0, R13, R28, RZ ;  /* 0x0000001c0d007224 */ /* 0x000fe200078e02ff */
[----:B------:R-:W-:Y:S01]  /*2220*/  IADD3 R67, R12, R10, R209 ;  /* 0x0000000a0c437210 */ /* 0x000fe20007ffe0d1 */
[----:B------:R-:W-:Y:S01]  /*2230*/  IMAD.SHL.U32 R63, R64, 0x20, RZ ;  /* 0x00000020403f7824 */ /* 0x000fe200078e00ff */
[C---:B------:R-:W-:Y:S01]  /*2240*/  SHF.L.U64.HI R64, R28.reuse, 0x6, R29 ;  /* 0x000000061c407819 */ /* 0x040fe2000001021d */
[----:B------:R-:W-:Y:S01]  /*2250*/  IMAD R5, R39, R29, R0 ;  /* 0x0000001d27057224 */ /* 0x000fe200078e0200 */
[----:B------:R-:W-:Y:S01]  /*2260*/  IADD3 R55, R43, R15, RZ ;  /* 0x0000000f2b377210 */ /* 0x000fe20007ffe0ff */
[----:B------:R-:W-:Y:S01]  /*2270*/  IMAD.IADD R70, R25, 0x1, R24 ;  /* 0x0000000119467824 */ /* 0x000fe200078e0218 */
[----:B------:R-:W-:Y:S01]  /*2280*/  SHF.R.S32.HI R50, RZ, 0x4, R11 ;  /* 0x00000004ff327819 */ /* 0x000fe2000001140b */
[C---:B------:R-:W-:Y:S01]  /*2290*/  IMAD.SHL.U32 R60, R28.reuse, 0x40, RZ ;  /* 0x000000401c3c7824 */ /* 0x040fe200078e00ff */
[----:B------:R-:W-:Y:S01]  /*22a0*/  SHF.R.S32.HI R47, RZ, 0x1f, R53 ;  /* 0x0000001fff2f7819 */ /* 0x000fe20000011435 */
[----:B------:R-:W-:-:S02]  /*22b0*/  IMAD.SHL.U32 R61, R28, 0x20, RZ ;  /* 0x000000201c3d7824 */ /* 0x000fc400078e00ff */
[----:B------:R-:W-:Y:S02]  /*22c0*/  IMAD R59, R214, 0x20, R189 ;  /* 0x00000020d63b7824 */ /* 0x000fe400078e02bd */
[----:B------:R-:W-:Y:S02]  /*22d0*/  IMAD.SHL.U32 R56, R27, 0x2, RZ ;  /* 0x000000021b387824 */ /* 0x000fe400078e00ff */
[----:B------:R-:W-:Y:S02]  /*22e0*/  IMAD.IADD R54, R15, 0x1, R41 ;  /* 0x000000010f367824 */ /* 0x000fe400078e0229 */
[----:B------:R-:W-:Y:S01]  /*22f0*/  IMAD.IADD R51, R37, 0x1, R5 ;  /* 0x0000000125337824 */ /* 0x000fe200078e0205 */
[----:B0-----:R-:W-:Y:S01]  /*2300*/  SHF.R.U32.HI R14, RZ, 0x7, R20 ;  /* 0x00000007ff0e7819 */ /* 0x001fe20000011614 */
[----:B------:R-:W-:-:S03]  /*2310*/  IMAD.WIDE.U32 R20, R39, R28, R8 ;  /* 0x0000001c27147225 */ /* 0x000fc600078e0008 */
[C---:B------:R-:W-:Y:S01]  /*2320*/  ISETP.NE.AND P6, PT, R14.reuse, 0x1, PT ;  /* 0x000000010e00780c */ /* 0x040fe20003fc5270 */
[----:B------:R-:W-:Y:S02]  /*2330*/  VIADD R58, R14, 0x8 ;  /* 0x000000080e3a7836 */ /* 0x000fe40000000000 */
[----:B------:R-:W-:-:S10]  /*2340*/  IMAD.IADD R52, R5, 0x1, R21 ;  /* 0x0000000105347824 */ /* 0x000fd400078e0215 */
[----:B------:R-:W-:Y:S05]  /*2350*/  @!P6 WARPSYNC.ALL ;  /* 0x000000000000e948 */ /* 0x000fea0003800000 */
[----:B------:R-:W-:Y:S01]  /*2360*/  ULDC UR4, c[0x0][0x2f4] ;  /* 0x0000bd0000047ab9 */ /* 0x000fe20000000800 */
[----:B------:R-:W-:Y:S01]  /*2370*/  @!P6 BAR.SYNC.DEFER_BLOCKING 0x9, 0x100 ;  /* 0x024400000000eb1d */ /* 0x000fe20000010000 */
[----:B------:R-:W-:Y:S02]  /*2380*/  ISETP.GE.AND P1, PT, R16, UR4, PT ;  /* 0x0000000410007c0c */ /* 0x000fe4000bf26270 */
[----:B------:R-:W-:Y:S02]  /*2390*/  ISETP.GE.AND P2, PT, R187, UR4, PT ;  /* 0x00000004bb007c0c */ /* 0x000fe4000bf46270 */
[----:B----4-:R-:W-:-:S11]  /*23a0*/  SHF.R.S32.HI R57, RZ, 0x1f, R71 ;  /* 0x0000001fff397819 */ /* 0x010fd60000011447 */
.L_x_1790:
[----:B0-----:R-:W0:Y:S01]  /*23b0*/  LDC R78, c[0x0][0x430] ;  /* 0x00010c00ff4e7b82 */ /* 0x001e220000000800 */
[----:B------:R-:W-:Y:S02]  /*23c0*/  VIADD R45, R45, 0xffffffff ;  /* 0xffffffff2d2d7836 */ /* 0x000fe40000000000 */
[----:B------:R-:W-:Y:S02]  /*23d0*/  IMAD.MOV.U32 R79, RZ, RZ, RZ ;  /* 0x000000ffff4f7224 */ /* 0x000fe400078e00ff */
[----:B------:R-:W-:-:S03]  /*23e0*/  IMAD R7, R45, 0x40, R59 ;  /* 0x000000402d077824 */ /* 0x000fc600078e023b */
[----:B------:R-:W1:Y:S01]  /*23f0*/  LDC R83, c[0x0][0x3f4] ;  /* 0x0000fd00ff537b82 */ /* 0x000e620000000800 */
[----:B------:R-:W-:Y:S01]  /*2400*/  IMAD.IADD R9, R70, 0x1, R7 ;  /* 0x0000000146097824 */ /* 0x000fe200078e0207 */
[----:B------:R-:W-:-:S04]  /*2410*/  ISETP.GE.AND P3, PT, R7, R44, PT ;  /* 0x0000002c0700720c */ /* 0x000fc80003f66270 */
[----:B------:R-:W-:Y:S02]  /*2420*/  ISETP.GT.OR P3, PT, R59, 0x3f, P3 ;  /* 0x0000003f3b00780c */ /* 0x000fe40001f64670 */
[----:B------:R-:W-:Y:S02]  /*2430*/  MOV R7, R9 ;  /* 0x0000000900077202 */ /* 0x000fe40000000f00 */
[----:B0-----:R-:W-:-:S09]  /*2440*/  ISETP.NE.AND P4, PT, R78, 0x1, PT ;  /* 0x000000014e00780c */ /* 0x001fd20003f85270 */
[----:B---3--:R-:W0:Y:S08]  /*2450*/  @!P3 LDC.64 R4, c[0x0][0x428] ;  /* 0x00010a00ff04bb82 */ /* 0x008e300000000a00 */
        /* <DEDUP_REMOVED lines=9> */
[----:B------:R-:W-:-:S04]  /*24f0*/  @!P3 IMAD.WIDE.U32 R2, R71, R4, R2 ;  /* 0x000000044702b225 */ /* 0x000fc800078e0002 */
[----:B------:R-:W-:Y:S01]  /*2500*/  @!P3 IMAD.IADD R0, R3, 0x1, R5 ;  /* 0x000000010300b824 */ /* 0x000fe200078e0205 */
[----:B--2---:R-:W-:-:S04]  /*2510*/  @!P3 LEA R4, P4, R2, R10, 0x2 ;  /* 0x0000000a0204b211 */ /* 0x004fc800078810ff */
[----:B------:R-:W-:-:S05]  /*2520*/  @!P3 LEA.HI.X R5, R2, R11, R0, 0x2, P4 ;  /* 0x0000000b0205b211 */ /* 0x000fca00020f1400 */
[----:B------:R0:W5:Y:S01]  /*2530*/  @!P3 LDG.E R79, desc[UR36][R4.64] ;  /* 0x00000024044fb981 */ /* 0x000162000c1e1900 */
[----:B-1----:R-:W-:Y:S01]  /*2540*/  ISETP.GE.AND P3, PT, R83, 0x1, PT ;  /* 0x000000015300780c */ /* 0x002fe20003f66270 */
[----:B------:R-:W-:Y:S01]  /*2550*/  IMAD.MOV R3, RZ, RZ, -R7 ;  /* 0x000000ffff037224 */ /* 0x000fe200078e0a07 */
[----:B------:R-:W-:Y:S01]  /*2560*/  ISETP.GT.AND P4, PT, R45, R46, PT ;  /* 0x0000002e2d00720c */ /* 0x000fe20003f84270 */
[----:B------:R-:W-:Y:S01]  /*2570*/  IMAD R73, R186, 0x4000, R212 ;  /* 0x00004000ba497824 */ /* 0x000fe200078e02d4 */
[----:B------:R-:W-:Y:S05]  /*2580*/  YIELD ;  /* 0x0000000000007946 */ /* 0x000fea0003800000 */
[----:B------:R-:W-:Y:S01]  /*2590*/  BSSY B0, `(.L_x_1737) ;  /* 0x00004a5000007945 */ /* 0x000fe20003800000 */
[----:B------:R-:W-:Y:S01]  /*25a0*/  IMAD R78, R78, R3, R9 ;  /* 0x000000034e4e7224 */ /* 0x000fe200078e0209 */
[----:B------:R-:W-:Y:S01]  /*25b0*/  P2R R75, PR, RZ, 0x10 ;  /* 0x00000010ff4b7803 */ /* 0x000fe20000000000 */
[----:B------:R-:W-:Y:S01]  /*25c0*/  IMAD.IADD R73, R184, 0x1, R73 ;  /* 0x00000001b8497824 */ /* 0x000fe200078e0249 */
[----:B0-----:R-:W-:Y:S06]  /*25d0*/  @!P3 BRA `(.L_x_1738) ;  /* 0x000000440070b947 */ /* 0x001fec0003800000 */
[----:B------:R-:W-:Y:S01]  /*25e0*/  SHF.R.S32.HI R77, RZ, 0x1f, R78 ;  /* 0x0000001fff4d7819 */ /* 0x000fe2000001144e */
[----:B------:R-:W-:Y:S01]  /*25f0*/  ULDC.64 UR4, c[0x0][0x300] ;  /* 0x0000c00000047ab9 */ /* 0x000fe20000000a00 */
[----:B-----5:R-:W-:Y:S01]  /*2600*/  SHF.R.S32.HI R76, RZ, 0x1f, R79 ;  /* 0x0000001fff4c7819 */ /* 0x020fe2000001144f */
[----:B------:R-:W-:Y:S01]  /*2610*/  IMAD.WIDE.U32 R2, R78, UR4, RZ ;  /* 0x000000044e027c25 */ /* 0x000fe2000f8e00ff */
[----:B------:R-:W-:Y:S02]  /*2620*/  ULDC.U8 UR6, c[0x0][0x410] ;  /* 0x0001040000067ab9 */ /* 0x000fe40000000000 */
[----:B------:R-:W-:Y:S01]  /*2630*/  ISETP.NE.AND P3, PT, RZ, UR6, PT ;  /* 0x00000006ff007c0c */ /* 0x000fe2000bf65270 */
[----:B------:R-:W-:Y:S02]  /*2640*/  IMAD R5, R77, UR4, RZ ;  /* 0x000000044d057c24 */ /* 0x000fe4000f8e02ff */
[----:B------:R-:W-:Y:S02]  /*2650*/  IMAD R4, R64, R45, RZ ;  /* 0x0000002d40047224 */ /* 0x000fe400078e02ff */
[----:B------:R-:W-:Y:S01]  /*2660*/  IMAD R5, R78, UR5, R5 ;  /* 0x000000054e057c24 */ /* 0x000fe2000f8e0205 */
[----:B------:R-:W-:Y:S01]  /*2670*/  ULDC.64 UR4, c[0x0][0x310] ;  /* 0x0000c40000047ab9 */ /* 0x000fe20000000a00 */
[----:B------:R-:W-:-:S02]  /*2680*/  IMAD R80, R45, -0x40, R44 ;  /* 0xffffffc02d507824 */ /* 0x000fc400078e022c */
[----:B------:R-:W-:Y:S01]  /*2690*/  IMAD R0, R76, UR4, RZ ;  /* 0x000000044c007c24 */ /* 0x000fe2000f8e02ff */
[----:B------:R-:W-:Y:S02]  /*26a0*/  IADD3 R3, R3, R5, RZ ;  /* 0x0000000503037210 */ /* 0x000fe40007ffe0ff */
[----:B------:R-:W-:Y:S01]  /*26b0*/  SHF.R.S32.HI R5, RZ, 0x1f, R45 ;  /* 0x0000001fff057819 */ /* 0x000fe2000001142d */
[C---:B------:R-:W-:Y:S01]  /*26c0*/  IMAD R7, R79.reuse, UR5, R0 ;  /* 0x000000054f077c24 */ /* 0x040fe2000f8e0200 */
[----:B------:R-:W-:Y:S01]  /*26d0*/  VIMNMX R80, R80, 0x40, PT ;  /* 0x0000004050507848 */ /* 0x000fe20003fe0100 */
[----:B------:R-:W-:Y:S01]  /*26e0*/  IMAD.WIDE.U32 R2, R79, UR4, R2 ;  /* 0x000000044f027c25 */ /* 0x000fe2000f8e0002 */
[----:B------:R-:W-:-:S03]  /*26f0*/  ULDC.64 UR4, c[0x0][0x308] ;  /* 0x0000c20000047ab9 */ /* 0x000fc60000000a00 */
[----:B------:R-:W-:Y:S02]  /*2700*/  IMAD.IADD R3, R3, 0x1, R7 ;  /* 0x0000000103037824 */ /* 0x000fe400078e0207 */
[----:B------:R-:W-:Y:S02]  /*2710*/  IMAD R7, R74, UR4, RZ ;  /* 0x000000044a077c24 */ /* 0x000fe4000f8e02ff */
[----:B------:R-:W-:Y:S02]  /*2720*/  IMAD R0, R68, R45, RZ ;  /* 0x0000002d44007224 */ /* 0x000fe400078e02ff */
[----:B------:R-:W-:-:S04]  /*2730*/  IMAD.WIDE.U32 R2, R22, UR4, R2 ;  /* 0x0000000416027c25 */ /* 0x000fc8000f8e0002 */
[----:B------:R-:W-:Y:S01]  /*2740*/  IMAD R9, R22, UR5, R7 ;  /* 0x0000000516097c24 */ /* 0x000fe2000f8e0207 */
[----:B------:R-:W-:Y:S01]  /*2750*/  ULDC.64 UR4, c[0x0][0x2e8] ;  /* 0x0000ba0000047ab9 */ /* 0x000fe20000000a00 */
[C---:B------:R-:W-:Y:S01]  /*2760*/  IMAD R11, R5.reuse, R66, R0 ;  /* 0x00000042050b7224 */ /* 0x040fe200078e0200 */
[----:B------:R-:W-:Y:S01]  /*2770*/  IADD3 R0, P4, R2, UR4, RZ ;  /* 0x0000000402007c10 */ /* 0x000fe2000ff9e0ff */
[----:B------:R-:W-:Y:S02]  /*2780*/  IMAD R13, R5, R60, R4 ;  /* 0x0000003c050d7224 */ /* 0x000fe400078e0204 */
[----:B------:R-:W-:Y:S01]  /*2790*/  IMAD.WIDE.U32 R6, R66, R45, RZ ;  /* 0x0000002d42067225 */ /* 0x000fe200078e00ff */
[----:B------:R-:W-:-:S03]  /*27a0*/  IADD3.X R2, R3, UR5, R9, P4, !PT ;  /* 0x0000000503027c10 */ /* 0x000fc6000a7fe409 */
[----:B------:R-:W-:-:S04]  /*27b0*/  IMAD.WIDE.U32 R4, R60, R45, RZ ;  /* 0x0000002d3c047225 */ /* 0x000fc800078e00ff */
[----:B------:R-:W-:Y:S02]  /*27c0*/  IMAD.IADD R14, R7, 0x1, R11 ;  /* 0x00000001070e7824 */ /* 0x000fe400078e020b */
[----:B------:R-:W-:Y:S01]  /*27d0*/  IMAD.IADD R81, R5, 0x1, R13 ;  /* 0x0000000105517824 */ /* 0x000fe200078e020d */
[----:B------:R-:W-:Y:S06]  /*27e0*/  @!P3 BRA `(.L_x_1739) ;  /* 0x000000200064b947 */ /* 0x000fec0003800000 */
[----:B------:R-:W-:Y:S01]  /*27f0*/  ISETP.GE.AND P3, PT, R189, R80, PT ;  /* 0x00000050bd00720c */ /* 0x000fe20003f66270 */
[----:B------:R-:W-:Y:S01]  /*2800*/  BSSY B1, `(.L_x_1740) ;  /* 0x0000017000017945 */ /* 0x000fe20003800000 */
[----:B------:R-:W-:Y:S02]  /*2810*/  CS2R R8, SRZ ;  /* 0x0000000000087805 */ /* 0x000fe4000001ff00 */
[----:B------:R-:W-:Y:S02]  /*2820*/  CS2R R32, SRZ ;  /* 0x0000000000207805 */ /* 0x000fe4000001ff00 */
[----:B------:R-:W-:Y:S02]  /*2830*/  CS2R R34, SRZ ;  /* 0x0000000000227805 */ /* 0x000fe4000001ff00 */
[----:B------:R-:W-:Y:S02]  /*2840*/  CS2R R30, SRZ ;  /* 0x00000000001e7805 */ /* 0x000fe4000001ff00 */
[----:B------:R-:W-:-:S03]  /*2850*/  CS2R R48, SRZ ;  /* 0x0000000000307805 */ /* 0x000fc6000001ff00 */
[----:B------:R-:W-:Y:S05]  /*2860*/  @P3 BRA `(.L_x_1741) ;  /* 0x0000000000403947 */ /* 0x000fea0003800000 */
        /* <DEDUP_REMOVED lines=16> */
.L_x_1741:
[----:B------:R-:W-:Y:S05]  /*2970*/  BSYNC B1 ;  /* 0x0000000000017941 */ /* 0x000fea0003800000 */
.L_x_1740:
[----:B------:R-:W-:Y:S01]  /*2980*/  ISETP.GE.AND P4, PT, R227, R80, PT ;  /* 0x00000050e300720c */ /* 0x000fe20003f86270 */
[----:B------:R-:W-:Y:S01]  /*2990*/  BSSY B1, `(.L_x_1742) ;  /* 0x000001b000017945 */ /* 0x000fe20003800000 */
[----:B------:R-:W-:Y:S02]  /*29a0*/  CS2R R26, SRZ ;  /* 0x00000000001a7805 */ /* 0x000fe4000001ff00 */
[----:B------:R-:W-:Y:S01]  /*29b0*/  CS2R R24, SRZ ;  /* 0x0000000000187805 */ /* 0x000fe2000001ff00 */
[----:B-----5:R-:W-:Y:S01]  /*29c0*/  IMAD.MOV.U32 R84, RZ, RZ, R32 ;  /* 0x000000ffff547224 */ /* 0x020fe200078e0020 */
[----:B------:R-:W-:Y:S01]  /*29d0*/  CS2R R28, SRZ ;  /* 0x00000000001c7805 */ /* 0x000fe2000001ff00 */
[----:B------:R-:W-:-:S06]  /*29e0*/  IMAD.MOV.U32 R96, RZ, RZ, R34 ;  /* 0x000000ffff607224 */ /* 0x000fcc00078e0022 */
[----:B------:R-:W-:Y:S05]  /*29f0*/  @P4 BRA `(.L_x_1743) ;  /* 0x0000000000504947 */ /* 0x000fea0003800000 */
        /* <DEDUP_REMOVED lines=20> */
.L_x_1743:
[----:B------:R-:W-:Y:S05]  /*2b40*/  BSYNC B1 ;  /* 0x0000000000017941 */ /* 0x000fea0003800000 */
.L_x_1742:
[----:B------:R-:W-:Y:S01]  /*2b50*/  UISETP.NE.AND UP0, UPT, UR61, 0x3, UPT ;  /* 0x000000033d00788c */ /* 0x000fe2000bf05270 */
[----:B------:R-:W-:Y:S01]  /*2b60*/  IMAD.MOV.U32 R87, RZ, RZ, R30 ;  /* 0x000000ffff577224 */ /* 0x000fe200078e001e */
[----:B------:R-:W-:Y:S01]  /*2b70*/  MOV R93, R48 ;  /* 0x00000030005d7202 */ /* 0x000fe20000000f00 */
[----:B-----5:R-:W-:Y:S02]  /*2b80*/  IMAD.MOV.U32 R38, RZ, RZ, R8 ;  /* 0x000000ffff267224 */ /* 0x020fe400078e0008 */
[----:B------:R-:W-:Y:S01]  /*2b90*/  IMAD.MOV.U32 R85, RZ, RZ, R26 ;  /* 0x000000ffff557224 */ /* 0x000fe200078e001a */
[----:B------:R-:W-:Y:S01]  /*2ba0*/  PLOP3.LUT P5, PT, PT, PT, UP0, 0x80, 0x0 ;  /* 0x000000000000781c */ /* 0x000fe20003faf008 */
[----:B------:R-:W-:Y:S02]  /*2bb0*/  IMAD.MOV.U32 R82, RZ, RZ, R24 ;  /* 0x000000ffff527224 */ /* 0x000fe400078e0018 */
[----:B------:R-:W-:-:S10]  /*2bc0*/  IMAD.MOV.U32 R86, RZ, RZ, R28 ;  /* 0x000000ffff567224 */ /* 0x000fd400078e001c */
[----:B------:R-:W-:Y:S05]  /*2bd0*/  @!P5 BRA `(.L_x_1744) ;  /* 0x000000000004d947 */ /* 0x000fea0003800000 */
[----:B------:R-:W-:Y:S01]  /*2be0*/  BPT.TRAP 0x1 ;  /* 0x000000040000795c */ /* 0x000fe20000300000 */
.L_x_1744:
[----:B------:R-:W-:Y:S01]  /*2bf0*/  IMAD R72, R186, 0x8, R184 ;  /* 0x00000008ba487824 */ /* 0x000fe200078e02b8 */
[----:B------:R-:W-:Y:S01]  /*2c00*/  SHF.L.U32 R81, R195, 0x1f, RZ ;  /* 0x0000001fc3517819 */ /* 0x000fe200000006ff */
[----:B------:R-:W-:Y:S03]  /*2c10*/  BSSY B1, `(.L_x_1745) ;  /* 0x0000003000017945 */ /* 0x000fe60003800000 */
[----:B------:R-:W2:Y:S02]  /*2c20*/  SYNCS.PHASECHK.TRANS64.TRYWAIT P6, [R72+URZ+0x28490], R81 ;  /* 0x02849051480075a7 */ /* 0x000ea400080c017f */
[----:B--2---:R-:W-:Y:S05]  /*2c30*/  @!P6 BRA `(.L_x_1746) ;  /* 0x000002480018e947 */ /* 0x004fea0003800000 */
.L_x_2115:
[----:B------:R-:W-:Y:S05]  /*2c40*/  BSYNC B1 ;  /* 0x0000000000017941 */ /* 0x000fea0003800000 */
.L_x_1745:
[----:B------:R-:W-:-:S03]  /*2c50*/  UMOV UR4, 0xffffffff ;  /* 0xffffffff00047882 */ /* 0x000fc60000000000 */
[----:B------:R-:W-:Y:S05]  /*2c60*/  BRA.DIV UR4, `(.L_x_1747) ;  /* 0x0000024a04207947 */ /* 0x000fea000b800000 */
[----:B------:R3:W4:Y:S04]  /*2c70*/  SHFL.IDX PT, R3, R2, RZ, 0x181f ;  /* 0x00181fff02037589 */ /* 0x00072800000e0000 */
[----:B------:R3:W0:Y:S02]  /*2c80*/  SHFL.IDX PT, R14, R0, RZ, 0x181f ;  /* 0x00181fff000e7589 */ /* 0x00062400000e0000 */
.L_x_2119:
[----:B------:R-:W-:Y:S04]  /*2c90*/  BSSY B1, `(.L_x_1748) ;  /* 0x00000e7000017945 */ /* 0x000fe80003800000 */
[----:B------:R-:W-:Y:S05]  /*2ca0*/  @P3 BRA `(.L_x_1749) ;  /* 0x0000000c00943947 */ /* 0x000fea0003800000 */
[----:B------:R-:W-:Y:S04]  /*2cb0*/  BSSY B2, `(.L_x_1750) ;  /* 0x0000072000027945 */ /* 0x000fe80003800000 */
[----:B------:R-:W-:Y:S05]  /*2cc0*/  @P1 BRA `(.L_x_1751) ;  /* 0x0000000400c01947 */ /* 0x000fea0003800000 */
[----:B-1----:R1:W1:Y:S01]  /*2cd0*/  LDS.128 R4, [R73+0x20000] ;  /* 0x0200000049047984 */ /* 0x0022620000000c00 */
[----:B0-----:R-:W-:Y:S01]  /*2ce0*/  IADD3 R10, P3, R16, R14, RZ ;  /* 0x0000000e100a7210 */ /* 0x001fe20007f7e0ff */
[----:B------:R-:W-:Y:S04]  /*2cf0*/  BSSY B3, `(.L_x_1752) ;  /* 0x000006c000037945 */ /* 0x000fe80003800000 */
[----:B----4-:R-:W-:Y:S01]  /*2d00*/  IMAD.X R11, R3, 0x1, R17, P3 ;  /* 0x00000001030b7824 */ /* 0x010fe200018e0611 */
[----:B------:R-:W-:-:S13]  /*2d10*/  ISETP.GE.AND P3, PT, R18, R83, PT ;  /* 0x000000531200720c */ /* 0x000fda0003f66270 */
[----:B------:R-:W-:Y:S05]  /*2d20*/  @P3 BRA `(.L_x_1753) ;  /* 0x0000000400a03947 */ /* 0x000fea0003800000 */
[----:B------:R-:W-:Y:S01]  /*2d30*/  SHF.R.U32.HI R12, RZ, 0x8, R49 ;  /* 0x00000008ff0c7819 */ /* 0x000fe20000011631 */
[----:B-1----:R-:W-:Y:S01]  /*2d40*/  IMAD.MOV.U32 R13, RZ, RZ, R6 ;  /* 0x000000ffff0d7224 */ /* 0x002fe200078e0006 */
[----:B------:R-:W-:Y:S02]  /*2d50*/  SHF.R.U32.HI R88, RZ, 0x8, R35 ;  /* 0x00000008ff587819 */ /* 0x000fe40000011623 */
[----:B------:R-:W-:Y:S01]  /*2d60*/  MOV R15, R7 ;  /* 0x00000007000f7202 */ /* 0x000fe20000000f00 */
[----:B------:R-:W-:Y:S01]  /*2d70*/  IMAD.SHL.U32 R7, R12, 0x100, RZ ;  /* 0x000001000c077824 */ /* 0x000fe200078e00ff */
[----:B------:R-:W-:Y:S01]  /*2d80*/  SHF.R.U32.HI R48, RZ, 0x10, R49 ;  /* 0x00000010ff307819 */ /* 0x000fe20000011631 */
[----:B------:R-:W-:Y:S01]  /*2d90*/  IMAD.SHL.U32 R6, R88, 0x100, RZ ;  /* 0x0000010058067824 */ /* 0x000fe200078e00ff */
[----:B------:R-:W-:Y:S02]  /*2da0*/  LOP3.LUT R34, R49, 0xff0000ff, RZ, 0xc0, !PT ;  /* 0xff0000ff31227812 */ /* 0x000fe400078ec0ff */
[----:B------:R-:W-:-:S02]  /*2db0*/  SHF.R.U32.HI R89, RZ, 0x10, R35 ;  /* 0x00000010ff597819 */ /* 0x000fc40000011623 */
[----:B------:R-:W-:Y:S02]  /*2dc0*/  LOP3.LUT R35, R35, 0xff0000ff, RZ, 0xc0, !PT ;  /* 0xff0000ff23237812 */ /* 0x000fe400078ec0ff */
[----:B------:R-:W-:Y:S01]  /*2dd0*/  LOP3.LUT R49, R34, 0xff00, R7, 0xf8, !PT ;  /* 0x0000ff0022317812 */ /* 0x000fe200078ef807 */
[----:B------:R-:W-:Y:S01]  /*2de0*/  IMAD.U32 R34, R48, 0x10000, RZ ;  /* 0x0001000030227824 */ /* 0x000fe200078e00ff */
[----:B------:R-:W-:Y:S01]  /*2df0*/  LOP3.LUT R12, R35, 0xff00, R6, 0xf8, !PT ;  /* 0x0000ff00230c7812 */ /* 0x000fe200078ef806 */
[----:B------:R-:W-:Y:S01]  /*2e00*/  IMAD.U32 R7, R89, 0x10000, RZ ;  /* 0x0001000059077824 */ /* 0x000fe200078e00ff */
[----:B------:R-:W-:Y:S02]  /*2e10*/  F2FP.F16.E4M3.UNPACK_B R35, R93.H1 ;  /* 0x0000005dff23723e */ /* 0x000fe400030006ff */
[-C--:B------:R-:W-:Y:S02]  /*2e20*/  F2FP.F16.E4M3.UNPACK_B R6, R5.reuse ;  /* 0x00000005ff06723e */ /* 0x080fe400020006ff */
[----:B------:R-:W-:Y:S01]  /*2e30*/  F2FP.F16.E4M3.UNPACK_B R5, R5.H1 ;  /* 0x00000005ff05723e */ /* 0x000fe200030006ff */
[--C-:B------:R-:W-:Y:S01]  /*2e40*/  HADD2.F32 R88, -RZ, R35.reuse.H1_H1 ;  /* 0x30000023ff587230 */ /* 0x100fe20000004100 */
[----:B------:R-:W-:Y:S01]  /*2e50*/  LOP3.LUT R89, R49, 0xff0000, R34, 0xf8, !PT ;  /* 0x00ff000031597812 */ /* 0x000fe200078ef822 */
[----:B------:R-:W-:Y:S01]  /*2e60*/  HADD2.F32 R49, -RZ, R35.H0_H0 ;  /* 0x20000023ff317230 */ /* 0x000fe20000004100 */
[----:B------:R-:W-:Y:S01]  /*2e70*/  LOP3.LUT R48, R12, 0xff0000, R7, 0xf8, !PT ;  /* 0x00ff00000c307812 */ /* 0x000fe200078ef807 */
[----:B------:R-:W-:Y:S01]  /*2e80*/  HADD2.F32 R7, -RZ, R6.H1_H1 ;  /* 0x30000006ff077230 */ /* 0x000fe20000004100 */
[----:B------:R-:W-:Y:S01]  /*2e90*/  F2FP.F16.E4M3.UNPACK_B R34, R96.H1 ;  /* 0x00000060ff22723e */ /* 0x000fe200030006ff */
[----:B------:R-:W-:-:S02]  /*2ea0*/  HADD2.F32 R12, -RZ, R5.H1_H1 ;  /* 0x30000005ff0c7230 */ /* 0x000fc40000004100 */
[----:B------:R-:W-:Y:S02]  /*2eb0*/  HADD2.F32 R6, -RZ, R6.H0_H0 ;  /* 0x20000006ff067230 */ /* 0x000fe40000004100 */
[-C--:B------:R-:W-:Y:S01]  /*2ec0*/  FMUL.FTZ R91, R7, R49.reuse ;  /* 0x00000031075b7220 */ /* 0x080fe20000410000 */
[--C-:B------:R-:W-:Y:S02]  /*2ed0*/  HADD2.F32 R35, -RZ, R34.reuse.H0_H0 ;  /* 0x20000022ff237230 */ /* 0x100fe40000004100 */
[-C--:B------:R-:W-:Y:S01]  /*2ee0*/  FMUL.FTZ R94, R12, R88.reuse ;  /* 0x000000580c5e7220 */ /* 0x080fe20000410000 */
[----:B------:R-:W-:Y:S02]  /*2ef0*/  HADD2.F32 R5, -RZ, R5.H0_H0 ;  /* 0x20000005ff057230 */ /* 0x000fe40000004100 */
[C---:B------:R-:W-:Y:S01]  /*2f00*/  FMUL.FTZ R90, R6.reuse, R49 ;  /* 0x00000031065a7220 */ /* 0x040fe20000410000 */
[----:B------:R-:W-:Y:S02]  /*2f10*/  HADD2.F32 R34, -RZ, R34.H1_H1 ;  /* 0x30000022ff227230 */ /* 0x000fe40000004100 */
[----:B------:R-:W-:Y:S01]  /*2f20*/  FFMA.FTZ R92, R6, R35, -R91 ;  /* 0x00000023065c7223 */ /* 0x000fe2000001085b */
[----:B------:R-:W-:Y:S01]  /*2f30*/  F2FP.F16.E4M3.UNPACK_B R6, R93 ;  /* 0x0000005dff06723e */ /* 0x000fe200020006ff */
[----:B------:R-:W-:Y:S01]  /*2f40*/  FMUL.FTZ R49, R5, R88 ;  /* 0x0000005805317220 */ /* 0x000fe20000410000 */
[----:B------:R-:W-:Y:S01]  /*2f50*/  FFMA.FTZ R93, R7, R35, R90 ;  /* 0x00000023075d7223 */ /* 0x000fe2000001005a */
[----:B------:R-:W-:Y:S01]  /*2f60*/  FFMA.FTZ R94, R5, R34, -R94 ;  /* 0x00000022055e7223 */ /* 0x000fe2000001085e */
[----:B------:R-:W-:Y:S01]  /*2f70*/  F2FP.F16.E4M3.UNPACK_B R5, R4.H1 ;  /* 0x00000004ff05723e */ /* 0x000fe200030006ff */
[----:B------:R-:W-:Y:S01]  /*2f80*/  FFMA.FTZ R95, R12, R34, R49 ;  /* 0x000000220c5f7223 */ /* 0x000fe20000010031 */
[----:B------:R-:W-:Y:S01]  /*2f90*/  F2FP.F16.E4M3.UNPACK_B R4, R4 ;  /* 0x00000004ff04723e */ /* 0x000fe200020006ff */
[--C-:B------:R-:W-:Y:S01]  /*2fa0*/  HADD2.F32 R49, -RZ, R6.reuse.H1_H1 ;  /* 0x30000006ff317230 */ /* 0x100fe20000004100 */
[----:B------:R-:W-:Y:S01]  /*2fb0*/  F2FP.F16.E4M3.UNPACK_B R12, R96 ;  /* 0x00000060ff0c723e */ /* 0x000fe200020006ff */
[----:B------:R-:W-:Y:S01]  /*2fc0*/  HADD2.F32 R35, -RZ, R6.H0_H0 ;  /* 0x20000006ff237230 */ /* 0x000fe20000004100 */
[----:B------:R-:W-:Y:S01]  /*2fd0*/  F2FP.SATFINITE.E4M3.F32.PACK_AB_MERGE_C R98, R95, R94, RZ ;  /* 0x0000005e5f62723e */ /* 0x000fe200048070ff */
[----:B------:R-:W-:-:S02]  /*2fe0*/  HADD2.F32 R6, -RZ, R5.H0_H0 ;  /* 0x20000005ff067230 */ /* 0x000fc40000004100 */
[----:B------:R-:W-:Y:S02]  /*2ff0*/  HADD2.F32 R7, -RZ, R5.H1_H1 ;  /* 0x30000005ff077230 */ /* 0x000fe40000004100 */
[--C-:B------:R-:W-:Y:S02]  /*3000*/  HADD2.F32 R5, -RZ, R4.reuse.H0_H0 ;  /* 0x20000004ff057230 */ /* 0x100fe40000004100 */
[-C--:B------:R-:W-:Y:S01]  /*3010*/  FMUL.FTZ R90, R6, R49.reuse ;  /* 0x00000031065a7220 */ /* 0x080fe20000410000 */
[----:B------:R-:W-:Y:S02]  /*3020*/  HADD2.F32 R4, -RZ, R4.H1_H1 ;  /* 0x30000004ff047230 */ /* 0x000fe40000004100 */
[----:B------:R-:W-:Y:S01]  /*3030*/  FMUL.FTZ R91, R7, R49 ;  /* 0x00000031075b7220 */ /* 0x000fe20000410000 */
[--C-:B------:R-:W-:Y:S02]  /*3040*/  HADD2.F32 R34, -RZ, R12.reuse.H1_H1 ;  /* 0x3000000cff227230 */ /* 0x100fe40000004100 */
[----:B------:R-:W-:-:S02]  /*3050*/  HADD2.F32 R12, -RZ, R12.H0_H0 ;  /* 0x2000000cff0c7230 */ /* 0x000fc40000004100 */
[-C--:B------:R-:W-:Y:S01]  /*3060*/  FMUL.FTZ R88, R4, R35.reuse ;  /* 0x0000002304587220 */ /* 0x080fe20000410000 */
[----:B------:R-:W-:Y:S01]  /*3070*/  FMUL.FTZ R35, R5, R35 ;  /* 0x0000002305237220 */ /* 0x000fe20000410000 */
[-C--:B------:R-:W-:Y:S01]  /*3080*/  FFMA.FTZ R6, R6, R34.reuse, -R91 ;  /* 0x0000002206067223 */ /* 0x080fe2000001085b */
[----:B------:R-:W-:Y:S01]  /*3090*/  FFMA.FTZ R7, R7, R34, R90 ;  /* 0x0000002207077223 */ /* 0x000fe2000001005a */
[-C--:B------:R-:W-:Y:S01]  /*30a0*/  FFMA.FTZ R90, R5, R12.reuse, -R88 ;  /* 0x0000000c055a7223 */ /* 0x080fe20000010858 */
[----:B------:R-:W-:Y:S01]  /*30b0*/  FFMA.FTZ R91, R4, R12, R35 ;  /* 0x0000000c045b7223 */ /* 0x000fe20000010023 */
[----:B------:R-:W-:Y:S02]  /*30c0*/  F2FP.F16.E4M3.UNPACK_B R5, R15.H1 ;  /* 0x0000000fff05723e */ /* 0x000fe400030006ff */
[----:B------:R-:W-:Y:S02]  /*30d0*/  F2FP.F16.E4M3.UNPACK_B R35, R89.H1 ;  /* 0x00000059ff23723e */ /* 0x000fe400030006ff */
[----:B------:R-:W-:Y:S01]  /*30e0*/  F2FP.SATFINITE.E4M3.F32.PACK_AB_MERGE_C R97, R7, R6, RZ ;  /* 0x000000060761723e */ /* 0x000fe200048070ff */
[----:B------:R-:W-:Y:S01]  /*30f0*/  HADD2.F32 R7, -RZ, R5.H1_H1 ;  /* 0x30000005ff077230 */ /* 0x000fe20000004100 */
[-C--:B------:R-:W-:Y:S01]  /*3100*/  F2FP.F16.E4M3.UNPACK_B R12, R48.reuse.H1 ;  /* 0x00000030ff0c723e */ /* 0x080fe200030006ff */
[----:B------:R-:W-:Y:S01]  /*3110*/  HADD2.F32 R88, -RZ, R35.H1_H1 ;  /* 0x30000023ff587230 */ /* 0x000fe20000004100 */
[----:B------:R-:W-:Y:S01]  /*3120*/  F2FP.F16.E4M3.UNPACK_B R4, R13.H1 ;  /* 0x0000000dff04723e */ /* 0x000fe200030006ff */
[----:B------:R-:W-:Y:S01]  /*3130*/  HADD2.F32 R6, -RZ, R5.H0_H0 ;  /* 0x20000005ff067230 */ /* 0x000fe20000004100 */
[----:B------:R-:W-:Y:S01]  /*3140*/  F2FP.F16.E4M3.UNPACK_B R89, R89 ;  /* 0x00000059ff59723e */ /* 0x000fe200020006ff */
[----:B------:R-:W-:Y:S01]  /*3150*/  HADD2.F32 R34, -RZ, R12.H1_H1 ;  /* 0x3000000cff227230 */ /* 0x000fe20000004100 */
[----:B------:R-:W-:Y:S01]  /*3160*/  F2FP.F16.E4M3.UNPACK_B R48, R48 ;  /* 0x00000030ff30723e */ /* 0x000fe200020006ff */
[----:B------:R-:W-:-:S02]  /*3170*/  HADD2.F32 R5, -RZ, R4.H1_H1 ;  /* 0x30000004ff057230 */ /* 0x000fc40000004100 */
[-C--:B------:R-:W-:Y:S01]  /*3180*/  FMUL.FTZ R95, R7, R88.reuse ;  /* 0x00000058075f7220 */ /* 0x080fe20000410000 */
[--C-:B------:R-:W-:Y:S02]  /*3190*/  HADD2.F32 R49, -RZ, R89.reuse.H1_H1 ;  /* 0x30000059ff317230 */ /* 0x100fe40000004100 */
[C---:B------:R-:W-:Y:S01]  /*31a0*/  FMUL.FTZ R94, R6.reuse, R88 ;  /* 0x00000058065e7220 */ /* 0x040fe20000410000 */
[----:B------:R-:W-:Y:S02]  /*31b0*/  HADD2.F32 R4, -RZ, R4.H0_H0 ;  /* 0x20000004ff047230 */ /* 0x000fe40000004100 */
[----:B------:R-:W-:Y:S01]  /*31c0*/  FFMA.FTZ R96, R6, R34, -R95 ;  /* 0x0000002206607223 */ /* 0x000fe2000001085f */
[----:B------:R-:W-:Y:S01]  /*31d0*/  HADD2.F32 R6, -RZ, R48.H1_H1 ;  /* 0x30000030ff067230 */ /* 0x000fe20000004100 */
[----:B------:R-:W-:Y:S01]  /*31e0*/  F2FP.F16.E4M3.UNPACK_B R15, R15 ;  /* 0x0000000fff0f723e */ /* 0x000fe200020006ff */
[-C--:B------:R-:W-:Y:S01]  /*31f0*/  FMUL.FTZ R95, R5, R49.reuse ;  /* 0x00000031055f7220 */ /* 0x080fe20000410000 */
[----:B------:R-:W-:Y:S01]  /*3200*/  FMUL.FTZ R88, R4, R49 ;  /* 0x0000003104587220 */ /* 0x000fe20000410000 */
[----:B------:R-:W-:Y:S01]  /*3210*/  F2FP.F16.E4M3.UNPACK_B R13, R13 ;  /* 0x0000000dff0d723e */ /* 0x000fe200020006ff */
[----:B------:R-:W-:-:S02]  /*3220*/  HADD2.F32 R89, -RZ, R89.H0_H0 ;  /* 0x20000059ff597230 */ /* 0x000fc40000004100 */
[-C--:B------:R-:W-:Y:S01]  /*3230*/  FFMA.FTZ R95, R4, R6.reuse, -R95 ;  /* 0x00000006045f7223 */ /* 0x080fe2000001085f */
[----:B------:R-:W-:Y:S01]  /*3240*/  FFMA.FTZ R88, R5, R6, R88 ;  /* 0x0000000605587223 */ /* 0x000fe20000010058 */
[--C-:B------:R-:W-:Y:S02]  /*3250*/  HADD2.F32 R5, -RZ, R15.reuse.H0_H0 ;  /* 0x2000000fff057230 */ /* 0x100fe40000004100 */
[----:B------:R-:W-:Y:S01]  /*3260*/  FFMA.FTZ R49, R7, R34, R94 ;  /* 0x0000002207317223 */ /* 0x000fe2000001005e */
[----:B------:R-:W-:Y:S02]  /*3270*/  HADD2.F32 R15, -RZ, R15.H1_H1 ;  /* 0x3000000fff0f7230 */ /* 0x000fe40000004100 */
[----:B------:R-:W-:Y:S01]  /*3280*/  HADD2.F32 R6, -RZ, R35.H0_H0 ;  /* 0x20000023ff067230 */ /* 0x000fe20000004100 */
[----:B------:R-:W-:Y:S01]  /*3290*/  F2FP.SATFINITE.E4M3.F32.PACK_AB_MERGE_C R88, R88, R95, RZ ;  /* 0x0000005f5858723e */ /* 0x000fe200048070ff */
[--C-:B------:R-:W-:Y:S01]  /*32a0*/  HADD2.F32 R4, -RZ, R13.reuse.H0_H0 ;  /* 0x2000000dff047230 */ /* 0x100fe20000004100 */
[----:B------:R-:W-:Y:S01]  /*32b0*/  F2FP.SATFINITE.E4M3.F32.PACK_AB_MERGE_C R49, R49, R96, RZ ;  /* 0x000000603131723e */ /* 0x000fe200048070ff */
[----:B------:R-:W-:-:S02]  /*32c0*/  HADD2.F32 R13, -RZ, R13.H1_H1 ;  /* 0x3000000dff0d7230 */ /* 0x000fc40000004100 */
[-C--:B------:R-:W-:Y:S01]  /*32d0*/  FMUL.FTZ R34, R15, R6.reuse ;  /* 0x000000060f227220 */ /* 0x080fe20000410000 */
[----:B------:R-:W-:Y:S02]  /*32e0*/  HADD2.F32 R48, -RZ, R48.H0_H0 ;  /* 0x20000030ff307230 */ /* 0x000fe40000004100 */
[----:B------:R-:W-:Y:S01]  /*32f0*/  FMUL.FTZ R94, R5, R6 ;  /* 0x00000006055e7220 */ /* 0x000fe20000410000 */
[----:B------:R-:W-:Y:S02]  /*3300*/  HADD2.F32 R12, -RZ, R12.H0_H0 ;  /* 0x2000000cff0c7230 */ /* 0x000fe40000004100 */
[-C--:B------:R-:W-:Y:S01]  /*3310*/  FMUL.FTZ R7, R13, R89.reuse ;  /* 0x000000590d077220 */ /* 0x080fe20000410000 */
[----:B------:R-:W-:-:S03]  /*3320*/  FMUL.FTZ R6, R4, R89 ;  /* 0x0000005904067220 */ /* 0x000fc60000410000 */
[-C--:B------:R-:W-:Y:S01]  /*3330*/  FFMA.FTZ R7, R4, R48.reuse, -R7 ;  /* 0x0000003004077223 */ /* 0x080fe20000010807 */
[----:B------:R-:W-:Y:S01]  /*3340*/  FFMA.FTZ R6, R13, R48, R6 ;  /* 0x000000300d067223 */ /* 0x000fe20000010006 */
[-C--:B------:R-:W-:Y:S01]  /*3350*/  FFMA.FTZ R34, R5, R12.reuse, -R34 ;  /* 0x0000000c05227223 */ /* 0x080fe20000010822 */
[----:B------:R-:W-:Y:S01]  /*3360*/  FFMA.FTZ R15, R15, R12, R94 ;  /* 0x0000000c0f0f7223 */ /* 0x000fe2000001005e */
[----:B------:R-:W-:Y:S02]  /*3370*/  F2FP.SATFINITE.E4M3.F32.PACK_AB_MERGE_C R5, R93, R92, R98 ;  /* 0x0000005c5d05723e */ /* 0x000fe40004807062 */
[----:B------:R-:W-:Y:S02]  /*3380*/  F2FP.SATFINITE.E4M3.F32.PACK_AB_MERGE_C R6, R6, R7, R88 ;  /* 0x000000070606723e */ /* 0x000fe40004807058 */
[----:B------:R-:W-:Y:S02]  /*3390*/  F2FP.SATFINITE.E4M3.F32.PACK_AB_MERGE_C R4, R91, R90, R97 ;  /* 0x0000005a5b04723e */ /* 0x000fe40004807061 */
[----:B------:R-:W-:-:S07]  /*33a0*/  F2FP.SATFINITE.E4M3.F32.PACK_AB_MERGE_C R7, R15, R34, R49 ;  /* 0x000000220f07723e */ /* 0x000fce0004807031 */
.L_x_1753:
[----:B------:R-:W-:Y:S05]  /*33b0*/  BSYNC B3 ;  /* 0x0000000000037941 */ /* 0x000fea0003800000 */
.L_x_1752:
[----:B-1----:R0:W-:Y:S02]  /*33c0*/  ST.E.128 desc[UR36][R10.64], R4 ;  /* 0x000000040a007985 */ /* 0x0021e4000c101d24 */
.L_x_1751:
[----:B------:R-:W-:Y:S05]  /*33d0*/  BSYNC B2 ;  /* 0x0000000000027941 */ /* 0x000fea0003800000 */
.L_x_1750:
[----:B------:R-:W-:Y:S05]  /*33e0*/  @P2 BRA `(.L_x_1749) ;  /* 0x0000000400c42947 */ /* 0x000fea0003800000 */
[----:B01----:R0:W1:Y:S01]  /*33f0*/  LDS.128 R4, [R73+0x22000] ;  /* 0x0220000049047984 */ /* 0x0030620000000c00 */
[----:B------:R-:W-:Y:S01]  /*3400*/  IADD3 R14, P3, R187, R14, RZ ;  /* 0x0000000ebb0e7210 */ /* 0x000fe20007f7e0ff */
[----:B------:R-:W-:Y:S04]  /*3410*/  BSSY B2, `(.L_x_1754) ;  /* 0x000006d000027945 */ /* 0x000fe80003800000 */
[----:B----4-:R-:W-:Y:S01]  /*3420*/  IMAD.X R15, R3, 0x1, R194, P3 ;  /* 0x00000001030f7824 */ /* 0x010fe200018e06c2 */
[----:B------:R-:W-:-:S13]  /*3430*/  ISETP.GE.AND P3, PT, R191, R83, PT ;  /* 0x00000053bf00720c */ /* 0x000fda0003f66270 */
[----:B0-----:R-:W-:Y:S05]  /*3440*/  @P3 BRA `(.L_x_1755) ;  /* 0x0000000400a43947 */ /* 0x001fea0003800000 */
[----:B------:R-:W-:Y:S01]  /*3450*/  SHF.R.U32.HI R13, RZ, 0x8, R31 ;  /* 0x00000008ff0d7819 */ /* 0x000fe2000001161f */
[----:B-1----:R-:W-:Y:S01]  /*3460*/  IMAD.MOV.U32 R10, RZ, RZ, R6 ;  /* 0x000000ffff0a7224 */ /* 0x002fe200078e0006 */
[----:B------:R-:W-:Y:S02]  /*3470*/  SHF.R.U32.HI R32, RZ, 0x8, R33 ;  /* 0x00000008ff207819 */ /* 0x000fe40000011621 */
[----:B------:R-:W-:Y:S02]  /*3480*/  LOP3.LUT R12, R31, 0xff0000ff, RZ, 0xc0, !PT ;  /* 0xff0000ff1f0c7812 */ /* 0x000fe400078ec0ff */
[----:B------:R-:W-:Y:S01]  /*3490*/  MOV R11, R7 ;  /* 0x00000007000b7202 */ /* 0x000fe20000000f00 */
[----:B------:R-:W-:Y:S01]  /*34a0*/  IMAD.SHL.U32 R7, R13, 0x100, RZ ;  /* 0x000001000d077824 */ /* 0x000fe200078e00ff */
[----:B------:R-:W-:Y:S01]  /*34b0*/  SHF.R.U32.HI R31, RZ, 0x10, R31 ;  /* 0x00000010ff1f7819 */ /* 0x000fe2000001161f */
[----:B------:R-:W-:Y:S01]  /*34c0*/  IMAD.SHL.U32 R6, R32, 0x100, RZ ;  /* 0x0000010020067824 */ /* 0x000fe200078e00ff */
[----:B------:R-:W-:-:S02]  /*34d0*/  SHF.R.U32.HI R30, RZ, 0x10, R33 ;  /* 0x00000010ff1e7819 */ /* 0x000fc40000011621 */
[----:B------:R-:W-:Y:S01]  /*34e0*/  LOP3.LUT R3, R33, 0xff0000ff, RZ, 0xc0, !PT ;  /* 0xff0000ff21037812 */ /* 0x000fe200078ec0ff */
[----:B------:R-:W-:Y:S01]  /*34f0*/  IMAD.U32 R31, R31, 0x10000, RZ ;  /* 0x000100001f1f7824 */ /* 0x000fe200078e00ff */
[----:B------:R-:W-:Y:S01]  /*3500*/  LOP3.LUT R12, R12, 0xff00, R7, 0xf8, !PT ;  /* 0x0000ff000c0c7812 */ /* 0x000fe200078ef807 */
[----:B------:R-:W-:Y:S01]  /*3510*/  IMAD.U32 R7, R30, 0x10000, RZ ;  /* 0x000100001e077824 */ /* 0x000fe200078e00ff */
[----:B------:R-:W-:Y:S02]  /*3520*/  LOP3.LUT R6, R3, 0xff00, R6, 0xf8, !PT ;  /* 0x0000ff0003067812 */ /* 0x000fe400078ef806 */
        /* <DEDUP_REMOVED lines=91> */
.L_x_1755:
[----:B------:R-:W-:Y:S05]  /*3ae0*/  BSYNC B2 ;  /* 0x0000000000027941 */ /* 0x000fea0003800000 */
.L_x_1754:
[----:B-1----:R0:W-:Y:S02]  /*3af0*/  ST.E.128 desc[UR36][R14.64], R4 ;  /* 0x000000040e007985 */ /* 0x0021e4000c101d24 */
.L_x_1749:
[----:B------:R-:W-:Y:S05]  /*3b00*/  BSYNC B1 ;  /* 0x0000000000017941 */ /* 0x000fea0003800000 */
.L_x_1748:
[----:B------:R-:W-:-:S03]  /*3b10*/  UMOV UR4, 0xffffffff ;  /* 0xffffffff00047882 */ /* 0x000fc60000000000 */
[----:B------:R-:W-:Y:S05]  /*3b20*/  BRA.DIV UR4, `(.L_x_1756) ;  /* 0x0000023a04b87947 */ /* 0x000fea000b800000 */
[----:B----4-:R4:W1:Y:S04]  /*3b30*/  SHFL.IDX PT, R3, R2, 0x1, 0x181f ;  /* 0x00381f0002037f89 */ /* 0x01086800000e0000 */
[----:B0-----:R4:W0:Y:S02]  /*3b40*/  SHFL.IDX PT, R14, R0, 0x1, 0x181f ;  /* 0x00381f00000e7f89 */ /* 0x00182400000e0000 */
.L_x_2123:
[----:B------:R-:W-:Y:S05]  /*3b50*/  @P4 BRA `(.L_x_1757) ;  /* 0x0000003400204947 */ /* 0x000fea0003800000 */
[----:B------:R-:W-:Y:S04]  /*3b60*/  BSSY B1, `(.L_x_1758) ;  /* 0x0000071000017945 */ /* 0x000fe80003800000 */
[----:B------:R-:W-:Y:S05]  /*3b70*/  @P1 BRA `(.L_x_1759) ;  /* 0x0000000400bc1947 */ /* 0x000fea0003800000 */
[----:B-1----:R1:W1:Y:S01]  /*3b80*/  LDS.128 R4, [R73+0x21000] ;  /* 0x0210000049047984 */ /* 0x0022620000000c00 */
[----:B0-----:R-:W-:Y:S01]  /*3b90*/  IADD3 R10, P3, R16, R14, RZ ;  /* 0x0000000e100a7210 */ /* 0x001fe20007f7e0ff */
[----:B------:R-:W-:Y:S03]  /*3ba0*/  BSSY B2, `(.L_x_1760) ;  /* 0x000006b000027945 */ /* 0x000fe60003800000 */
[----:B------:R-:W-:Y:S02]  /*3bb0*/  IADD3.X R11, R3, R17, RZ, P3, !PT ;  /* 0x00000011030b7210 */ /* 0x000fe40001ffe4ff */
[----:B------:R-:W-:-:S13]  /*3bc0*/  ISETP.GE.AND P3, PT, R18, R83, PT ;  /* 0x000000531200720c */ /* 0x000fda0003f66270 */
[----:B------:R-:W-:Y:S05]  /*3bd0*/  @P3 BRA `(.L_x_1761) ;  /* 0x00000004009c3947 */ /* 0x000fea0003800000 */
[----:B------:R-:W-:Y:S01]  /*3be0*/  SHF.R.U32.HI R15, RZ, 0x8, R29 ;  /* 0x00000008ff0f7819 */ /* 0x000fe2000001161d */
[----:B-1----:R-:W-:Y:S01]  /*3bf0*/  IMAD.MOV.U32 R12, RZ, RZ, R6 ;  /* 0x000000ffff0c7224 */ /* 0x002fe200078e0006 */
[--C-:B------:R-:W-:Y:S02]  /*3c00*/  SHF.R.U32.HI R13, RZ, 0x8, R27.reuse ;  /* 0x00000008ff0d7819 */ /* 0x100fe4000001161b */
[----:B------:R-:W-:Y:S01]  /*3c10*/  SHF.R.U32.HI R26, RZ, 0x10, R27 ;  /* 0x00000010ff1a7819 */ /* 0x000fe2000001161b */
[----:B------:R-:W-:Y:S01]  /*3c20*/  IMAD.SHL.U32 R15, R15, 0x100, RZ ;  /* 0x000001000f0f7824 */ /* 0x000fe200078e00ff */
[----:B---34-:R-:W-:Y:S01]  /*3c30*/  LOP3.LUT R2, R29, 0xff0000ff, RZ, 0xc0, !PT ;  /* 0xff0000ff1d027812 */ /* 0x018fe200078ec0ff */
[----:B------:R-:W-:Y:S01]  /*3c40*/  IMAD.SHL.U32 R13, R13, 0x100, RZ ;  /* 0x000001000d0d7824 */ /* 0x000fe200078e00ff */
[----:B------:R-:W-:Y:S02]  /*3c50*/  LOP3.LUT R0, R27, 0xff0000ff, RZ, 0xc0, !PT ;  /* 0xff0000ff1b007812 */ /* 0x000fe400078ec0ff */
[----:B------:R-:W-:Y:S01]  /*3c60*/  LOP3.LUT R15, R2, 0xff00, R15, 0xf8, !PT ;  /* 0x0000ff00020f7812 */ /* 0x000fe200078ef80f */
[----:B------:R-:W-:Y:S01]  /*3c70*/  IMAD.U32 R2, R26, 0x10000, RZ ;  /* 0x000100001a027824 */ /* 0x000fe200078e00ff */
[----:B------:R-:W-:-:S02]  /*3c80*/  SHF.R.U32.HI R28, RZ, 0x10, R29 ;  /* 0x00000010ff1c7819 */ /* 0x000fc4000001161d */
[----:B------:R-:W-:Y:S02]  /*3c90*/  LOP3.LUT R13, R0, 0xff00, R13, 0xf8, !PT ;  /* 0x0000ff00000d7812 */ /* 0x000fe400078ef80d */
[----:B------:R-:W-:Y:S01]  /*3ca0*/  F2FP.F16.E4M3.UNPACK_B R6, R86.H1 ;  /* 0x00000056ff06723e */ /* 0x000fe200030006ff */
[----:B------:R-:W-:Y:S01]  /*3cb0*/  IMAD.U32 R28, R28, 0x10000, RZ ;  /* 0x000100001c1c7824 */ /* 0x000fe200078e00ff */
[----:B------:R-:W-:Y:S02]  /*3cc0*/  F2FP.F16.E4M3.UNPACK_B R0, R5 ;  /* 0x00000005ff00723e */ /* 0x000fe400020006ff */
[----:B------:R-:W-:Y:S01]  /*3cd0*/  LOP3.LUT R26, R13, 0xff0000, R2, 0xf8, !PT ;  /* 0x00ff00000d1a7812 */ /* 0x000fe200078ef802 */
[----:B------:R-:W-:Y:S01]  /*3ce0*/  HADD2.F32 R27, -RZ, R6.H0_H0 ;  /* 0x20000006ff1b7230 */ /* 0x000fe20000004100 */
[----:B------:R-:W-:Y:S01]  /*3cf0*/  F2FP.F16.E4M3.UNPACK_B R13, R85.H1 ;  /* 0x00000055ff0d723e */ /* 0x000fe200030006ff */
[--C-:B------:R-:W-:Y:S01]  /*3d00*/  HADD2.F32 R2, -RZ, R0.reuse.H1_H1 ;  /* 0x30000000ff027230 */ /* 0x100fe20000004100 */
[----:B------:R-:W-:Y:S01]  /*3d10*/  F2FP.F16.E4M3.UNPACK_B R5, R5.H1 ;  /* 0x00000005ff05723e */ /* 0x000fe200030006ff */
[----:B------:R-:W-:Y:S01]  /*3d20*/  HADD2.F32 R0, -RZ, R0.H0_H0 ;  /* 0x20000000ff007230 */ /* 0x000fe20000004100 */
[----:B------:R-:W-:Y:S01]  /*3d30*/  LOP3.LUT R29, R15, 0xff0000, R28, 0xf8, !PT ;  /* 0x00ff00000f1d7812 */ /* 0x000fe200078ef81c */
[----:B------:R-:W-:-:S02]  /*3d40*/  HADD2.F32 R28, -RZ, R6.H1_H1 ;  /* 0x30000006ff1c7230 */ /* 0x000fc40000004100 */
[-C--:B------:R-:W-:Y:S01]  /*3d50*/  FMUL.FTZ R31, R2, R27.reuse ;  /* 0x0000001b021f7220 */ /* 0x080fe20000410000 */
[----:B------:R-:W-:Y:S02]  /*3d60*/  HADD2.F32 R15, -RZ, R13.H0_H0 ;  /* 0x2000000dff0f7230 */ /* 0x000fe40000004100 */
[C---:B------:R-:W-:Y:S01]  /*3d70*/  FMUL.FTZ R27, R0.reuse, R27 ;  /* 0x0000001b001b7220 */ /* 0x040fe20000410000 */
[--C-:B------:R-:W-:Y:S01]  /*3d80*/  HADD2.F32 R6, -RZ, R5.reuse.H1_H1 ;  /* 0x30000005ff067230 */ /* 0x100fe20000004100 */
[----:B------:R-:W-:Y:S01]  /*3d90*/  F2FP.F16.E4M3.UNPACK_B R86, R86 ;  /* 0x00000056ff56723e */ /* 0x000fe200020006ff */
        /* <DEDUP_REMOVED lines=9> */
[----:B------:R-:W-:-:S02]  /*3e30*/  HADD2.F32 R15, -RZ, R86.H1_H1 ;  /* 0x30000056ff0f7230 */ /* 0x000fc40000004100 */
[----:B------:R-:W-:Y:S01]  /*3e40*/  FFMA.FTZ R32, R6, R13, R35 ;  /* 0x0000000d06207223 */ /* 0x000fe20000010023 */
[----:B------:R-:W-:Y:S01]  /*3e50*/  F2FP.F16.E4M3.UNPACK_B R4, R4 ;  /* 0x00000004ff04723e */ /* 0x000fe200020006ff */
[----:B------:R-:W-:Y:S02]  /*3e60*/  HADD2.F32 R6, -RZ, R85.H1_H1 ;  /* 0x30000055ff067230 */ /* 0x000fe40000004100 */
[--C-:B------:R-:W-:Y:S01]  /*3e70*/  HADD2.F32 R5, -RZ, R0.reuse.H1_H1 ;  /* 0x30000000ff057230 */ /* 0x100fe20000004100 */
[----:B------:R-:W-:Y:S01]  /*3e80*/  F2FP.SATFINITE.E4M3.F32.PACK_AB_MERGE_C R84, R32, R31, RZ ;  /* 0x0000001f2054723e */ /* 0x000fe200048070ff */
[----:B------:R-:W-:Y:S02]  /*3e90*/  HADD2.F32 R2, -RZ, R0.H0_H0 ;  /* 0x20000000ff027230 */ /* 0x000fe40000004100 */
[----:B------:R-:W-:Y:S02]  /*3ea0*/  HADD2.F32 R0, -RZ, R4.H0_H0 ;  /* 0x20000004ff007230 */ /* 0x000fe40000004100 */
[----:B------:R-:W-:Y:S01]  /*3eb0*/  FMUL.FTZ R27, R5, R15 ;  /* 0x0000000f051b7220 */ /* 0x000fe20000410000 */
[----:B------:R-:W-:-:S02]  /*3ec0*/  HADD2.F32 R13, -RZ, R86.H0_H0 ;  /* 0x20000056ff0d7230 */ /* 0x000fc40000004100 */
[C---:B------:R-:W-:Y:S01]  /*3ed0*/  FMUL.FTZ R28, R2.reuse, R15 ;  /* 0x0000000f021c7220 */ /* 0x040fe20000410000 */
[----:B------:R-:W-:Y:S02]  /*3ee0*/  HADD2.F32 R4, -RZ, R4.H1_H1 ;  /* 0x30000004ff047230 */ /* 0x000fe40000004100 */
[-C--:B------:R-:W-:Y:S01]  /*3ef0*/  FFMA.FTZ R27, R2, R6.reuse, -R27 ;  /* 0x00000006021b7223 */ /* 0x080fe2000001081b */
[----:B------:R-:W-:Y:S02]  /*3f00*/  HADD2.F32 R85, -RZ, R85.H0_H0 ;  /* 0x20000055ff557230 */ /* 0x000fe40000004100 */
[----:B------:R-:W-:Y:S01]  /*3f10*/  FFMA.FTZ R6, R5, R6, R28 ;  /* 0x0000000605067223 */ /* 0x000fe2000001001c */
[----:B------:R-:W-:Y:S01]  /*3f20*/  F2FP.F16.E4M3.UNPACK_B R2, R7.H1 ;  /* 0x00000007ff02723e */ /* 0x000fe200030006ff */
[-C--:B------:R-:W-:Y:S01]  /*3f30*/  FMUL.FTZ R15, R4, R13.reuse ;  /* 0x0000000d040f7220 */ /* 0x080fe20000410000 */
[----:B------:R-:W-:Y:S01]  /*3f40*/  FMUL.FTZ R13, R0, R13 ;  /* 0x0000000d000d7220 */ /* 0x000fe20000410000 */
[----:B------:R-:W-:-:S02]  /*3f50*/  F2FP.F16.E4M3.UNPACK_B R7, R7 ;  /* 0x00000007ff07723e */ /* 0x000fc400020006ff */
[----:B------:R-:W-:Y:S01]  /*3f60*/  F2FP.SATFINITE.E4M3.F32.PACK_AB_MERGE_C R48, R6, R27, RZ ;  /* 0x0000001b0630723e */ /* 0x000fe200048070ff */
[----:B------:R-:W-:Y:S01]  /*3f70*/  FFMA.FTZ R28, R0, R85, -R15 ;  /* 0x00000055001c7223 */ /* 0x000fe2000001080f */
[----:B------:R-:W-:Y:S01]  /*3f80*/  F2FP.F16.E4M3.UNPACK_B R27, R29.H1 ;  /* 0x0000001dff1b723e */ /* 0x000fe200030006ff */
[----:B------:R-:W-:Y:S01]  /*3f90*/  FFMA.FTZ R85, R4, R85, R13 ;  /* 0x0000005504557223 */ /* 0x000fe2000001000d */
[----:B------:R-:W-:Y:S01]  /*3fa0*/  F2FP.F16.E4M3.UNPACK_B R6, R26.H1 ;  /* 0x0000001aff06723e */ /* 0x000fe200030006ff */
[--C-:B------:R-:W-:Y:S01]  /*3fb0*/  HADD2.F32 R5, -RZ, R2.reuse.H1_H1 ;  /* 0x30000002ff057230 */ /* 0x100fe20000004100 */
[----:B------:R-:W-:Y:S01]  /*3fc0*/  F2FP.F16.E4M3.UNPACK_B R0, R12.H1 ;  /* 0x0000000cff00723e */ /* 0x000fe200030006ff */
        /* <DEDUP_REMOVED lines=8> */
[--C-:B------:R-:W-:Y:S02]  /*4050*/  HADD2.F32 R31, -RZ, R29.reuse.H1_H1 ;  /* 0x3000001dff1f7230 */ /* 0x100fe40000004100 */
[----:B------:R-:W-:Y:S01]  /*4060*/  FFMA.FTZ R32, R4, R15, -R35 ;  /* 0x0000000f04207223 */ /* 0x000fe20000010823 */
[----:B------:R-:W-:Y:S01]  /*4070*/  HADD2.F32 R0, -RZ, R0.H0_H0 ;  /* 0x20000000ff007230 */ /* 0x000fe20000004100 */
[----:B------:R-:W-:Y:S01]  /*4080*/  F2FP.F16.E4M3.UNPACK_B R12, R12 ;  /* 0x0000000cff0c723e */ /* 0x000fe200020006ff */
[----:B------:R-:W-:Y:S02]  /*4090*/  HADD2.F32 R13, -RZ, R26.H1_H1 ;  /* 0x3000001aff0d7230 */ /* 0x000fe40000004100 */
[----:B------:R-:W-:Y:S01]  /*40a0*/  FMUL.FTZ R35, R2, R31 ;  /* 0x0000001f02237220 */ /* 0x000fe20000410000 */
[----:B------:R-:W-:-:S02]  /*40b0*/  HADD2.F32 R29, -RZ, R29.H0_H0 ;  /* 0x2000001dff1d7230 */ /* 0x000fc40000004100 */
[C---:B------:R-:W-:Y:S01]  /*40c0*/  FMUL.FTZ R31, R0.reuse, R31 ;  /* 0x0000001f001f7220 */ /* 0x040fe20000410000 */
[----:B------:R-:W-:Y:S02]  /*40d0*/  HADD2.F32 R27, -RZ, R27.H0_H0 ;  /* 0x2000001bff1b7230 */ /* 0x000fe40000004100 */
[-C--:B------:R-:W-:Y:S01]  /*40e0*/  FFMA.FTZ R35, R0, R13.reuse, -R35 ;  /* 0x0000000d00237223 */ /* 0x080fe20000010823 */
[--C-:B------:R-:W-:Y:S02]  /*40f0*/  HADD2.F32 R0, -RZ, R12.reuse.H0_H0 ;  /* 0x2000000cff007230 */ /* 0x100fe40000004100 */
[----:B------:R-:W-:Y:S01]  /*4100*/  FFMA.FTZ R4, R2, R13, R31 ;  /* 0x0000000d02047223 */ /* 0x000fe2000001001f */
[----:B------:R-:W-:Y:S02]  /*4110*/  HADD2.F32 R2, -RZ, R7.H0_H0 ;  /* 0x20000007ff027230 */ /* 0x000fe40000004100 */
[----:B------:R-:W-:Y:S01]  /*4120*/  FFMA.FTZ R49, R5, R15, R34 ;  /* 0x0000000f05317223 */ /* 0x000fe20000010022 */
[----:B------:R-:W-:-:S02]  /*4130*/  HADD2.F32 R12, -RZ, R12.H1_H1 ;  /* 0x3000000cff0c7230 */ /* 0x000fc40000004100 */
[----:B------:R-:W-:Y:S01]  /*4140*/  HADD2.F32 R7, -RZ, R7.H1_H1 ;  /* 0x30000007ff077230 */ /* 0x000fe20000004100 */
[----:B------:R-:W-:Y:S01]  /*4150*/  F2FP.SATFINITE.E4M3.F32.PACK_AB_MERGE_C R35, R4, R35, RZ ;  /* 0x000000230423723e */ /* 0x000fe200048070ff */
[----:B------:R-:W-:Y:S02]  /*4160*/  HADD2.F32 R6, -RZ, R6.H0_H0 ;  /* 0x20000006ff067230 */ /* 0x000fe40000004100 */
[----:B------:R-:W-:Y:S01]  /*4170*/  FMUL.FTZ R13, R12, R29 ;  /* 0x0000001d0c0d7220 */ /* 0x000fe20000410000 */
[----:B------:R-:W-:Y:S02]  /*4180*/  HADD2.F32 R5, -RZ, R26.H0_H0 ;  /* 0x2000001aff057230 */ /* 0x000fe40000004100 */
[-C--:B------:R-:W-:Y:S01]  /*4190*/  FMUL.FTZ R15, R7, R27.reuse ;  /* 0x0000001b070f7220 */ /* 0x080fe20000410000 */
[----:B------:R-:W-:Y:S01]  /*41a0*/  FMUL.FTZ R26, R2, R27 ;  /* 0x0000001b021a7220 */ /* 0x000fe20000410000 */
[----:B------:R-:W-:Y:S01]  /*41b0*/  FMUL.FTZ R29, R0, R29 ;  /* 0x0000001d001d7220 */ /* 0x000fe20000410000 */
[----:B------:R-:W-:Y:S01]  /*41c0*/  F2FP.SATFINITE.E4M3.F32.PACK_AB_MERGE_C R32, R49, R32, RZ ;  /* 0x000000203120723e */ /* 0x000fe200048070ff */
        /* <DEDUP_REMOVED lines=8> */
.L_x_1761:
[----:B------:R-:W-:Y:S05]  /*4250*/  BSYNC B2 ;  /* 0x0000000000027941 */ /* 0x000fea0003800000 */
.L_x_1760:
[----:B-1----:R0:W-:Y:S02]  /*4260*/  ST.E.128 desc[UR36][R10.64], R4 ;  /* 0x000000040a007985 */ /* 0x0021e4000c101d24 */
.L_x_1759:
[----:B------:R-:W-:Y:S05]  /*4270*/  BSYNC B1 ;  /* 0x0000000000017941 */ /* 0x000fea0003800000 */
.L_x_1758:
[----:B------:R-:W-:Y:S05]  /*4280*/  @P2 BRA `(.L_x_1757) ;  /* 0x0000002c00542947 */ /* 0x000fea0003800000 */
[----:B01----:R0:W1:Y:S01]  /*4290*/  LDS.128 R4, [R73+0x23000] ;  /* 0x0230000049047984 */ /* 0x0030620000000c00 */
[----:B------:R-:W-:Y:S01]  /*42a0*/  IADD3 R14, P3, R187, R14, RZ ;  /* 0x0000000ebb0e7210 */ /* 0x000fe20007f7e0ff */
[----:B------:R-:W-:Y:S04]  /*42b0*/  BSSY B1, `(.L_x_1762) ;  /* 0x000006a000017945 */ /* 0x000fe80003800000 */
[----:B------:R-:W-:Y:S01]  /*42c0*/  IMAD.X R15, R3, 0x1, R194, P3 ;  /* 0x00000001030f7824 */ /* 0x000fe200018e06c2 */
[----:B------:R-:W-:-:S13]  /*42d0*/  ISETP.GE.AND P3, PT, R191, R83, PT ;  /* 0x00000053bf00720c */ /* 0x000fda0003f66270 */
[----:B0-----:R-:W-:Y:S05]  /*42e0*/  @P3 BRA `(.L_x_1763) ;  /* 0x0000000400983947 */ /* 0x001fea0003800000 */
[----:B---34-:R-:W-:Y:S02]  /*42f0*/  SHF.R.U32.HI R2, RZ, 0x8, R25 ;  /* 0x00000008ff027819 */ /* 0x018fe40000011619 */
[--C-:B------:R-:W-:Y:S02]  /*4300*/  SHF.R.U32.HI R0, RZ, 0x8, R9.reuse ;  /* 0x00000008ff007819 */ /* 0x100fe40000011609 */
[----:B------:R-:W-:Y:S01]  /*4310*/  SHF.R.U32.HI R10, RZ, 0x10, R9 ;  /* 0x00000010ff0a7819 */ /* 0x000fe20000011609 */
[----:B------:R-:W-:Y:S01]  /*4320*/  IMAD.SHL.U32 R2, R2, 0x100, RZ ;  /* 0x0000010002027824 */ /* 0x000fe200078e00ff */
[----:B------:R-:W-:Y:S02]  /*4330*/  LOP3.LUT R3, R9, 0xff0000ff, RZ, 0xc0, !PT ;  /* 0xff0000ff09037812 */ /* 0x000fe400078ec0ff */
        /* <DEDUP_REMOVED lines=8> */
[-C--:B-1----:R-:W-:Y:S02]  /*43c0*/  F2FP.F16.E4M3.UNPACK_B R0, R5.reuse ;  /* 0x00000005ff00723e */ /* 0x082fe400020006ff */
        /* <DEDUP_REMOVED lines=18> */
[----:B------:R-:W-:Y:S01]  /*44f0*/  FMUL.FTZ R12, R5, R12 ;  /* 0x0000000c050c7220 */ /* 0x000fe20000410000 */
[----:B------:R-:W-:-:S02]  /*4500*/  HADD2.F32 R11, -RZ, R82.H1_H1 ;  /* 0x30000052ff0b7230 */ /* 0x000fc40000004100 */
[----:B------:R-:W-:Y:S01]  /*4510*/  FFMA.FTZ R28, R5, R8, -R0 ;  /* 0x00000008051c7223 */ /* 0x000fe20000010800 */
[----:B------:R-:W-:Y:S01]  /*4520*/  F2FP.F16.E4M3.UNPACK_B R0, R4.H1 ;  /* 0x00000004ff00723e */ /* 0x000fe200030006ff */
[----:B------:R-:W-:Y:S01]  /*4530*/  FFMA.FTZ R29, R3, R8, R12 ;  /* 0x00000008031d7223 */ /* 0x000fe2000001000c */
[----:B------:R-:W-:Y:S01]  /*4540*/  F2FP.F16.E4M3.UNPACK_B R4, R4 ;  /* 0x00000004ff04723e */ /* 0x000fe200020006ff */
[----:B------:R-:W-:Y:S01]  /*4550*/  HADD2.F32 R9, -RZ, R82.H0_H0 ;  /* 0x20000052ff097230 */ /* 0x000fe20000004100 */
[----:B------:R-:W-:Y:S01]  /*4560*/  F2FP.F16.E4M3.UNPACK_B R38, R38 ;  /* 0x00000026ff26723e */ /* 0x000fe200020006ff */
[--C-:B------:R-:W-:Y:S01]  /*4570*/  HADD2.F32 R2, -RZ, R0.reuse.H0_H0 ;  /* 0x20000000ff027230 */ /* 0x100fe20000004100 */
[----:B------:R-:W-:Y:S01]  /*4580*/  F2FP.SATFINITE.E4M3.F32.PACK_AB_MERGE_C R32, R29, R28, RZ ;  /* 0x0000001c1d20723e */ /* 0x000fe200048070ff */
[----:B------:R-:W-:Y:S02]  /*4590*/  HADD2.F32 R3, -RZ, R0.H1_H1 ;  /* 0x30000000ff037230 */ /* 0x000fe40000004100 */
[----:B------:R-:W-:-:S02]  /*45a0*/  HADD2.F32 R0, -RZ, R4.H0_H0 ;  /* 0x20000004ff007230 */ /* 0x000fc40000004100 */
[-C--:B------:R-:W-:Y:S01]  /*45b0*/  FMUL.FTZ R24, R2, R11.reuse ;  /* 0x0000000b02187220 */ /* 0x080fe20000410000 */
[----:B------:R-:W-:Y:S02]  /*45c0*/  HADD2.F32 R4, -RZ, R4.H1_H1 ;  /* 0x30000004ff047230 */ /* 0x000fe40000004100 */
[C---:B------:R-:W-:Y:S01]  /*45d0*/  FMUL.FTZ R25, R3.reuse, R11 ;  /* 0x0000000b03197220 */ /* 0x040fe20000410000 */
[--C-:B------:R-:W-:Y:S02]  /*45e0*/  HADD2.F32 R8, -RZ, R38.reuse.H1_H1 ;  /* 0x30000026ff087230 */ /* 0x100fe40000004100 */
[----:B------:R-:W-:Y:S02]  /*45f0*/  HADD2.F32 R5, -RZ, R38.H0_H0 ;  /* 0x20000026ff057230 */ /* 0x000fe40000004100 */
[-C--:B------:R-:W-:Y:S01]  /*4600*/  FMUL.FTZ R11, R4, R9.reuse ;  /* 0x00000009040b7220 */ /* 0x080fe20000410000 */
[----:B------:R-:W-:Y:S01]  /*4610*/  FMUL.FTZ R9, R0, R9 ;  /* 0x0000000900097220 */ /* 0x000fe20000410000 */
[-C--:B------:R-:W-:Y:S01]  /*4620*/  FFMA.FTZ R12, R2, R8.reuse, -R25 ;  /* 0x00000008020c7223 */ /* 0x080fe20000010819 */
[----:B------:R-:W-:Y:S01]  /*4630*/  FFMA.FTZ R3, R3, R8, R24 ;  /* 0x0000000803037223 */ /* 0x000fe20000010018 */
[----:B------:R-:W-:Y:S01]  /*4640*/  F2FP.F16.E4M3.UNPACK_B R2, R7.H1 ;  /* 0x00000007ff02723e */ /* 0x000fe200030006ff */
[----:B------:R-:W-:Y:S01]  /*4650*/  FFMA.FTZ R25, R4, R5, R9 ;  /* 0x0000000504197223 */ /* 0x000fe20000010009 */
[----:B------:R-:W-:Y:S01]  /*4660*/  F2FP.F16.E4M3.UNPACK_B R9, R13.H1 ;  /* 0x0000000dff09723e */ /* 0x000fe200030006ff */
[----:B------:R-:W-:Y:S01]  /*4670*/  FFMA.FTZ R24, R0, R5, -R11 ;  /* 0x0000000500187223 */ /* 0x000fe2000001080b */
        /* <DEDUP_REMOVED lines=16> */
[----:B------:R-:W-:Y:S01]  /*4780*/  FMUL.FTZ R29, R2, R11 ;  /* 0x0000000b021d7220 */ /* 0x000fe20000410000 */
[----:B------:R-:W-:Y:S01]  /*4790*/  F2FP.F16.E4M3.UNPACK_B R7, R7 ;  /* 0x00000007ff07723e */ /* 0x000fe200020006ff */
[----:B------:R-:W-:Y:S01]  /*47a0*/  FMUL.FTZ R11, R0, R11 ;  /* 0x0000000b000b7220 */ /* 0x000fe20000410000 */
[----:B------:R-:W-:Y:S01]  /*47b0*/  F2FP.F16.E4M3.UNPACK_B R6, R6 ;  /* 0x00000006ff06723e */ /* 0x000fe200020006ff */
[----:B------:R-:W-:Y:S01]  /*47c0*/  FFMA.FTZ R31, R4, R8, R31 ;  /* 0x00000008041f7223 */ /* 0x000fe2000001001f */
[-C--:B------:R-:W-:Y:S01]  /*47d0*/  FFMA.FTZ R29, R0, R3.reuse, -R29 ;  /* 0x00000003001d7223 */ /* 0x080fe2000001081d */
[----:B------:R-:W-:Y:S01]  /*47e0*/  FFMA.FTZ R4, R2, R3, R11 ;  /* 0x0000000302047223 */ /* 0x000fe2000001000b */
[----:B------:R-:W-:-:S02]  /*47f0*/  HADD2.F32 R2, -RZ, R7.H0_H0 ;  /* 0x20000007ff027230 */ /* 0x000fc40000004100 */
[----:B------:R-:W-:Y:S01]  /*4800*/  HADD2.F32 R7, -RZ, R7.H1_H1 ;  /* 0x30000007ff077230 */ /* 0x000fe20000004100 */
[----:B------:R-:W-:Y:S01]  /*4810*/  F2FP.SATFINITE.E4M3.F32.PACK_AB_MERGE_C R28, R31, R28, RZ ;  /* 0x0000001c1f1c723e */ /* 0x000fe200048070ff */
[----:B------:R-:W-:Y:S01]  /*4820*/  HADD2.F32 R9, -RZ, R9.H0_H0 ;  /* 0x20000009ff097230 */ /* 0x000fe20000004100 */
[----:B------:R-:W-:Y:S01]  /*4830*/  F2FP.SATFINITE.E4M3.F32.PACK_AB_MERGE_C R29, R4, R29, RZ ;  /* 0x0000001d041d723e */ /* 0x000fe200048070ff */
[--C-:B------:R-:W-:Y:S01]  /*4840*/  HADD2.F32 R0, -RZ, R6.reuse.H0_H0 ;  /* 0x20000006ff007230 */ /* 0x100fe20000004100 */
[----:B------:R-:W-:Y:S01]  /*4850*/  F2FP.SATFINITE.E4M3.F32.PACK_AB_MERGE_C R4, R25, R24, R30 ;  /* 0x000000181904723e */ /* 0x000fe2000480701e */
[----:B------:R-:W-:Y:S02]  /*4860*/  HADD2.F32 R6, -RZ, R6.H1_H1 ;  /* 0x30000006ff067230 */ /* 0x000fe40000004100 */
[-C--:B------:R-:W-:Y:S01]  /*4870*/  FMUL.FTZ R11, R7, R9.reuse ;  /* 0x00000009070b7220 */ /* 0x080fe20000410000 */
[----:B------:R-:W-:Y:S02]  /*4880*/  HADD2.F32 R13, -RZ, R13.H0_H0 ;  /* 0x2000000dff0d7230 */ /* 0x000fe40000004100 */
[----:B------:R-:W-:Y:S01]  /*4890*/  FMUL.FTZ R8, R2, R9 ;  /* 0x0000000902087220 */ /* 0x000fe20000410000 */
[----:B------:R-:W-:-:S02]  /*48a0*/  HADD2.F32 R5, -RZ, R5.H0_H0 ;  /* 0x20000005ff057230 */ /* 0x000fc40000004100 */
[----:B------:R-:W-:Y:S02]  /*48b0*/  HADD2.F32 R3, -RZ, R10.H0_H0 ;  /* 0x2000000aff037230 */ /* 0x000fe40000004100 */
[-C--:B------:R-:W-:Y:S01]  /*48c0*/  FMUL.FTZ R9, R6, R13.reuse ;  /* 0x0000000d06097220 */ /* 0x080fe20000410000 */
[----:B------:R-:W-:Y:S01]  /*48d0*/  FMUL.FTZ R13, R0, R13 ;  /* 0x0000000d000d7220 */ /* 0x000fe20000410000 */
[-C--:B------:R-:W-:Y:S01]  /*48e0*/  FFMA.FTZ R11, R2, R5.reuse, -R11 ;  /* 0x00000005020b7223 */ /* 0x080fe2000001080b */
[----:B------:R-:W-:Y:S01]  /*48f0*/  FFMA.FTZ R8, R7, R5, R8 ;  /* 0x0000000507087223 */ /* 0x000fe20000010008 */
[-C--:B------:R-:W-:Y:S01]  /*4900*/  FFMA.FTZ R9, R0, R3.reuse, -R9 ;  /* 0x0000000300097223 */ /* 0x080fe20000010809 */
[----:B------:R-:W-:Y:S01]  /*4910*/  FFMA.FTZ R6, R6, R3, R13 ;  /* 0x0000000306067223 */ /* 0x000fe2000001000d */
[----:B------:R-:W-:Y:S02]  /*4920*/  F2FP.SATFINITE.E4M3.F32.PACK_AB_MERGE_C R5, R27, R26, R32 ;  /* 0x0000001a1b05723e */ /* 0x000fe40004807020 */
[----:B------:R-:W-:-:S02]  /*4930*/  F2FP.SATFINITE.E4M3.F32.PACK_AB_MERGE_C R7, R8, R11, R28 ;  /* 0x0000000b0807723e */ /* 0x000fc4000480701c */
[----:B------:R-:W-:-:S07]  /*4940*/  F2FP.SATFINITE.E4M3.F32.PACK_AB_MERGE_C R6, R6, R9, R29 ;  /* 0x000000090606723e */ /* 0x000fce000480701d */
.L_x_1763:
[----:B------:R-:W-:Y:S05]  /*4950*/  BSYNC B1 ;  /* 0x0000000000017941 */ /* 0x000fea0003800000 */
.L_x_1762:
[----:B-1----:R0:W-:Y:S01]  /*4960*/  ST.E.128 desc[UR36][R14.64], R4 ;  /* 0x000000040e007985 */ /* 0x0021e2000c101d24 */
[----:B------:R-:W-:Y:S05]  /*4970*/  BRA `(.L_x_1757) ;  /* 0x0000002400987947 */ /* 0x000fea0003800000 */
.L_x_1739:
[----:B------:R-:W-:Y:S02]  /*4980*/  ISETP.GE.AND P3, PT, R227, R80, PT ;  /* 0x00000050e300720c */ /* 0x000fe40003f66270 */
[----:B------:R-:W-:Y:S02]  /*4990*/  CS2R R26, SRZ ;  /* 0x00000000001a7805 */ /* 0x000fe4000001ff00 */
[----:B------:R-:W-:Y:S02]  /*49a0*/  CS2R R24, SRZ ;  /* 0x0000000000187805 */ /* 0x000fe4000001ff00 */
[----:B------:R-:W-:-:S13]  /*49b0*/  ISETP.GE.OR P3, PT, R16, R83, P3 ;  /* 0x000000531000720c */ /* 0x000fda0001f66670 */
[----:B------:R-:W-:Y:S01]  /*49c0*/  @!P3 IADD3 R29, P4, P5, R40, R6, R63 ;  /* 0x00000006281db210 */ /* 0x000fe20007d9e03f */
[----:B------:R-:W0:Y:S03]  /*49d0*/  @!P3 LDC.64 R8, c[0x0][0x3e8] ;  /* 0x0000fa00ff08bb82 */ /* 0x000e260000000a00 */
[----:B------:R-:W-:Y:S02]  /*49e0*/  @!P3 IADD3.X R30, R54, R14, R65, P4, P5 ;  /* 0x0000000e361eb210 */ /* 0x000fe400027ea441 */
[----:B------:R-:W-:-:S03]  /*49f0*/  ISETP.GE.AND P4, PT, R189, R80, PT ;  /* 0x00000050bd00720c */ /* 0x000fc60003f86270 */
[----:B------:R-:W1:Y:S01]  /*4a00*/  @!P3 LDC.64 R10, c[0x0][0x400] ;  /* 0x00010000ff0abb82 */ /* 0x000e620000000a00 */
[----:B------:R-:W-:-:S13]  /*4a10*/  ISETP.GE.OR P4, PT, R16, R83, P4 ;  /* 0x000000531000720c */ /* 0x000fda0002786670 */
[----:B------:R-:W2:Y:S02]  /*4a20*/  @!P4 LDC.64 R12, c[0x0][0x3e8] ;  /* 0x0000fa00ff0ccb82 */ /* 0x000ea40000000a00 */
[----:B--2---:R-:W-:Y:S02]  /*4a30*/  @!P4 IADD3 R12, P5, P6, R40, R12, R6 ;  /* 0x0000000c280cc210 */ /* 0x004fe40007ebe006 */
[----:B------:R-:W-:Y:S02]  /*4a40*/  CS2R R6, SRZ ;  /* 0x0000000000067805 */ /* 0x000fe4000001ff00 */
[----:B------:R-:W-:Y:S02]  /*4a50*/  @!P4 IADD3.X R13, R54, R13, R14, P5, P6 ;  /* 0x0000000d360dc210 */ /* 0x000fe40002fec40e */
[----:B------:R-:W2:Y:S02]  /*4a60*/  @!P4 LDC.64 R14, c[0x0][0x400] ;  /* 0x00010000ff0ecb82 */ /* 0x000ea40000000a00 */
[----:B--2---:R-:W-:-:S04]  /*4a70*/  @!P4 IADD3 R14, P5, P6, R20, R14, R4 ;  /* 0x0000000e140ec210 */ /* 0x004fc80007ebe004 */
[----:B------:R-:W-:Y:S02]  /*4a80*/  @!P4 IADD3.X R15, R52, R15, R81, P5, P6 ;  /* 0x0000000f340fc210 */ /* 0x000fe40002fec451 */
[----:B------:R-:W-:Y:S02]  /*4a90*/  @!P3 IADD3 R3, P5, P6, R20, R4, R61 ;  /* 0x000000041403b210 */ /* 0x000fe40007ebe03d */
[----:B------:R-:W-:Y:S01]  /*4aa0*/  CS2R R4, SRZ ;  /* 0x0000000000047805 */ /* 0x000fe2000001ff00 */
[----:B------:R-:W2:Y:S01]  /*4ab0*/  @!P4 LDG.E.128 R24, desc[UR36][R14.64] ;  /* 0x000000240e18c981 */ /* 0x000ea2000c1e1d00 */
[----:B------:R-:W-:-:S04]  /*4ac0*/  @!P3 IADD3.X R28, R52, R81, R62, P5, P6 ;  /* 0x00000051341cb210 */ /* 0x000fc80002fec43e */
[----:B------:R-:W3:Y:S01]  /*4ad0*/  @!P4 LDG.E.128 R4, desc[UR36][R12.64] ;  /* 0x000000240c04c981 */ /* 0x000ee2000c1e1d00 */
[----:B0-----:R-:W-:-:S05]  /*4ae0*/  @!P3 IADD3 R8, P4, R29, R8, RZ ;  /* 0x000000081d08b210 */ /* 0x001fca0007f9e0ff */
[----:B------:R-:W-:Y:S01]  /*4af0*/  @!P3 IMAD.X R9, R30, 0x1, R9, P4 ;  /* 0x000000011e09b824 */ /* 0x000fe200020e0609 */
[----:B-1----:R-:W-:Y:S02]  /*4b00*/  @!P3 IADD3 R10, P4, R3, R10, RZ ;  /* 0x0000000a030ab210 */ /* 0x002fe40007f9e0ff */
[----:B------:R-:W-:Y:S02]  /*4b10*/  CS2R R30, SRZ ;  /* 0x00000000001e7805 */ /* 0x000fe4000001ff00 */
[----:B------:R-:W-:Y:S02]  /*4b20*/  CS2R R34, SRZ ;  /* 0x0000000000227805 */ /* 0x000fe4000001ff00 */
[----:B------:R-:W-:Y:S01]  /*4b30*/  CS2R R32, SRZ ;  /* 0x0000000000207805 */ /* 0x000fe2000001ff00 */
[----:B------:R-:W-:Y:S01]  /*4b40*/  @!P3 IMAD.X R11, R28, 0x1, R11, P4 ;  /* 0x000000011c0bb824 */ /* 0x000fe200020e060b */
[----:B------:R-:W-:-:S04]  /*4b50*/  CS2R R28, SRZ ;  /* 0x00000000001c7805 */ /* 0x000fc8000001ff00 */
[----:B------:R-:W4:Y:S04]  /*4b60*/  @!P3 LDG.E.128 R32, desc[UR36][R10.64] ;  /* 0x000000240a20b981 */ /* 0x000f28000c1e1d00 */
[----:B------:R-:W5:Y:S01]  /*4b70*/  @!P3 LDG.E.128 R28, desc[UR36][R8.64] ;  /* 0x00000024081cb981 */ /* 0x000f62000c1e1d00 */
[----:B------:R-:W-:-:S06]  /*4b80*/  UISETP.NE.AND UP0, UPT, UR61, 0x3, UPT ;  /* 0x000000033d00788c */ /* 0x000fcc000bf05270 */
[----:B------:R-:W-:Y:S02]  /*4b90*/  PLOP3.LUT P5, PT, PT, PT, UP0, 0x80, 0x0 ;  /* 0x000000000000781c */ /* 0x000fe40003faf008 */
[----:B------:R-:W-:Y:S01]  /*4ba0*/  ISETP.GE.AND P3, PT, R16, R83, PT ;  /* 0x000000531000720c */ /* 0x000fe20003f66270 */
[----:B--2---:R-:W-:Y:S02]  /*4bb0*/  IMAD.MOV.U32 R90, RZ, RZ, R26 ;  /* 0x000000ffff5a7224 */ /* 0x004fe400078e001a */
[----:B------:R-:W-:Y:S02]  /*4bc0*/  IMAD.MOV.U32 R100, RZ, RZ, R24 ;  /* 0x000000ffff647224 */ /* 0x000fe400078e0018 */
[----:B---3--:R-:W-:Y:S01]  /*4bd0*/  IMAD.MOV.U32 R88, RZ, RZ, R6 ;  /* 0x000000ffff587224 */ /* 0x008fe200078e0006 */
[----:B------:R-:W-:Y:S01]  /*4be0*/  MOV R99, R4 ;  /* 0x0000000400637202 */ /* 0x000fe20000000f00 */
[----:B----4-:R-:W-:Y:S02]  /*4bf0*/  IMAD.MOV.U32 R84, RZ, RZ, R34 ;  /* 0x000000ffff547224 */ /* 0x010fe400078e0022 */
[----:B------:R-:W-:-:S02]  /*4c00*/  IMAD.MOV.U32 R85, RZ, RZ, R32 ;  /* 0x000000ffff557224 */ /* 0x000fc400078e0020 */
[----:B-----5:R-:W-:Y:S02]  /*4c10*/  IMAD.MOV.U32 R82, RZ, RZ, R30 ;  /* 0x000000ffff527224 */ /* 0x020fe400078e001e */
[----:B------:R-:W-:Y:S01]  /*4c20*/  IMAD.MOV.U32 R83, RZ, RZ, R28 ;  /* 0x000000ffff537224 */ /* 0x000fe200078e001c */
[----:B------:R-:W-:Y:S06]  /*4c30*/  @!P5 BRA `(.L_x_1764) ;  /* 0x000000000004d947 */ /* 0x000fec0003800000 */
[----:B------:R-:W-:Y:S01]  /*4c40*/  BPT.TRAP 0x1 ;  /* 0x000000040000795c */ /* 0x000fe20000300000 */
.L_x_1764:
[----:B------:R-:W-:Y:S01]  /*4c50*/  LEA R72, R186, R184, 0x3 ;  /* 0x000000b8ba487211 */ /* 0x000fe200078e18ff */
[----:B------:R-:W0:Y:S01]  /*4c60*/  LDC R87, c[0x0][0x2f4] ;  /* 0x0000bd00ff577b82 */ /* 0x000e220000000800 */
[----:B------:R-:W-:Y:S01]  /*4c70*/  SHF.L.U32 R81, R195, 0x1f, RZ ;  /* 0x0000001fc3517819 */ /* 0x000fe200000006ff */
[----:B------:R-:W-:Y:S03]  /*4c80*/  BSSY B1, `(.L_x_1765) ;  /* 0x0000003000017945 */ /* 0x000fe60003800000 */
[----:B------:R-:W1:Y:S02]  /*4c90*/  SYNCS.PHASECHK.TRANS64.TRYWAIT P4, [R72+URZ+0x28490], R81 ;  /* 0x02849051480075a7 */ /* 0x000e64000808017f */
[----:B-1----:R-:W-:Y:S05]  /*4ca0*/  @!P4 BRA `(.L_x_1766) ;  /* 0x0000022800a0c947 */ /* 0x002fea0003800000 */
.L_x_2124:
[----:B------:R-:W-:Y:S05]  /*4cb0*/  BSYNC B1 ;  /* 0x0000000000017941 */ /* 0x000fea0003800000 */
.L_x_1765:
[----:B------:R-:W-:Y:S01]  /*4cc0*/  UMOV UR4, 0xffffffff ;  /* 0xffffffff00047882 */ /* 0x000fe20000000000 */
[----:B0-----:R-:W-:Y:S02]  /*4cd0*/  IMAD.IADD R89, R87, 0x1, -R56 ;  /* 0x0000000157597824 */ /* 0x001fe400078e0a38 */
[----:B------:R-:W-:Y:S05]  /*4ce0*/  BRA.DIV UR4, `(.L_x_1767) ;  /* 0x0000022a04a47947 */ /* 0x000fea000b800000 */
[----:B------:R0:W2:Y:S04]  /*4cf0*/  SHFL.IDX PT, R3, R2, RZ, 0x181f ;  /* 0x00181fff02037589 */ /* 0x0000a800000e0000 */
[----:B------:R0:W3:Y:S02]  /*4d00*/  SHFL.IDX PT, R38, R0, RZ, 0x181f ;  /* 0x00181fff00267589 */ /* 0x0000e400000e0000 */
.L_x_2128:
[----:B------:R-:W-:Y:S01]  /*4d10*/  ISETP.GE.OR P4, PT, R189, R80, P1 ;  /* 0x00000050bd00720c */ /* 0x000fe20000f86670 */
[----:B------:R-:W-:-:S12]  /*4d20*/  BSSY B1, `(.L_x_1768) ;  /* 0x00000ed000017945 */ /* 0x000fd80003800000 */
[----:B------:R-:W-:Y:S05]  /*4d30*/  @P4 BRA `(.L_x_1769) ;  /* 0x0000000c00ac4947 */ /* 0x000fea0003800000 */
[----:B------:R-:W-:Y:S01]  /*4d40*/  SEL R8, R56, R89, !P0 ;  /* 0x0000005938087207 */ /* 0x000fe20004000000 */
[----:B------:R-:W-:Y:S01]  /*4d50*/  BSSY B2, `(.L_x_1770) ;  /* 0x00000e4000027945 */ /* 0x000fe20003800000 */
[----:B------:R-:W-:Y:S02]  /*4d60*/  SHF.R.U32.HI R10, RZ, 0x3, R206 ;  /* 0x00000003ff0a7819 */ /* 0x000fe400000116ce */
[----:B------:R-:W-:Y:S02]  /*4d70*/  SHF.R.S32.HI R9, RZ, 0x1f, R8 ;  /* 0x0000001fff097819 */ /* 0x000fe40000011408 */
[----:B---3--:R-:W-:Y:S02]  /*4d80*/  IADD3 R48, P4, R53, R38, RZ ;  /* 0x0000002635307210 */ /* 0x008fe40007f9e0ff */
[----:B------:R-:W-:-:S03]  /*4d90*/  LEA.HI R9, R9, R8, RZ, 0x5 ;  /* 0x0000000809097211 */ /* 0x000fc600078f28ff */
[----:B--2---:R-:W-:Y:S01]  /*4da0*/  IMAD.X R49, R3, 0x1, R47, P4 ;  /* 0x0000000103317824 */ /* 0x004fe200020e062f */
        /* <DEDUP_REMOVED lines=16> */
[--C-:B------:R-:W-:Y:S02]  /*4eb0*/  SHF.R.U32.HI R98, RZ, 0x8, R5.reuse ;  /* 0x00000008ff627819 */ /* 0x100fe40000011605 */
[----:B------:R-:W-:Y:S02]  /*4ec0*/  LOP3.LUT R4, R5, 0xff0000ff, RZ, 0xc0, !PT ;  /* 0xff0000ff05047812 */ /* 0x000fe400078ec0ff */
[----:B------:R-:W-:Y:S01]  /*4ed0*/  SHF.R.U32.HI R95, RZ, 0x10, R5 ;  /* 0x00000010ff5f7819 */ /* 0x000fe20000011605 */
[----:B------:R-:W-:Y:S01]  /*4ee0*/  IMAD.SHL.U32 R5, R98, 0x100, RZ ;  /* 0x0000010062057824 */ /* 0x000fe200078e00ff */
[----:B------:R-:W-:Y:S02]  /*4ef0*/  SHF.R.U32.HI R94, RZ, 0x8, R7 ;  /* 0x00000008ff5e7819 */ /* 0x000fe40000011607 */
[----:B------:R-:W-:Y:S02]  /*4f00*/  SHF.R.U32.HI R91, RZ, 0x8, R27 ;  /* 0x00000008ff5b7819 */ /* 0x000fe4000001161b */
[----:B------:R-:W-:-:S02]  /*4f10*/  LOP3.LUT R6, R7, 0xff0000ff, RZ, 0xc0, !PT ;  /* 0xff0000ff07067812 */ /* 0x000fc400078ec0ff */
[----:B------:R-:W-:Y:S01]  /*4f20*/  SHF.R.U32.HI R97, RZ, 0x10, R7 ;  /* 0x00000010ff617819 */ /* 0x000fe20000011607 */
[----:B------:R-:W-:Y:S01]  /*4f30*/  IMAD.SHL.U32 R7, R94, 0x100, RZ ;  /* 0x000001005e077824 */ /* 0x000fe200078e00ff */
[--C-:B------:R-:W-:Y:S01]  /*4f40*/  SHF.R.U32.HI R93, RZ, 0x8, R25.reuse ;  /* 0x00000008ff5d7819 */ /* 0x100fe20000011619 */
[----:B------:R-:W-:Y:S01]  /*4f50*/  IMAD.SHL.U32 R91, R91, 0x100, RZ ;  /* 0x000001005b5b7824 */ /* 0x000fe200078e00ff */
[----:B------:R-:W-:Y:S02]  /*4f60*/  LOP3.LUT R24, R25, 0xff0000ff, RZ, 0xc0, !PT ;  /* 0xff0000ff19187812 */ /* 0x000fe400078ec0ff */
[----:B------:R-:W-:Y:S01]  /*4f70*/  SHF.R.U32.HI R92, RZ, 0x10, R25 ;  /* 0x00000010ff5c7819 */ /* 0x000fe20000011619 */
[----:B---3--:R-:W-:Y:S01]  /*4f80*/  IMAD.MOV.U32 R25, RZ, RZ, R12 ;  /* 0x000000ffff197224 */ /* 0x008fe200078e000c */
[----:B------:R-:W-:Y:S02]  /*4f90*/  LOP3.LUT R26, R27, 0xff0000ff, RZ, 0xc0, !PT ;  /* 0xff0000ff1b1a7812 */ /* 0x000fe400078ec0ff */
[----:B------:R-:W-:-:S02]  /*4fa0*/  LOP3.LUT R4, R4, 0xff00, R5, 0xf8, !PT ;  /* 0x0000ff0004047812 */ /* 0x000fc400078ef805 */
[----:B------:R-:W-:Y:S02]  /*4fb0*/  SHF.L.U32 R5, R95, 0x10, RZ ;  /* 0x000000105f057819 */ /* 0x000fe400000006ff */
[----:B------:R-:W-:Y:S01]  /*4fc0*/  SHF.R.U32.HI R96, RZ, 0x10, R27 ;  /* 0x00000010ff607819 */ /* 0x000fe2000001161b */
[----:B------:R-:W-:Y:S01]  /*4fd0*/  IMAD.SHL.U32 R27, R93, 0x100, RZ ;  /* 0x000001005d1b7824 */ /* 0x000fe200078e00ff */
[----:B------:R-:W-:Y:S02]  /*4fe0*/  LOP3.LUT R7, R6, 0xff00, R7, 0xf8, !PT ;  /* 0x0000ff0006077812 */ /* 0x000fe400078ef807 */
[----:B------:R-:W-:Y:S01]  /*4ff0*/  LOP3.LUT R95, R26, 0xff00, R91, 0xf8, !PT ;  /* 0x0000ff001a5f7812 */ /* 0x000fe200078ef85b */
[----:B------:R-:W-:Y:S01]  /*5000*/  IMAD.U32 R96, R96, 0x10000, RZ ;  /* 0x0001000060607824 */ /* 0x000fe200078e00ff */
[----:B------:R-:W-:Y:S02]  /*5010*/  F2FP.F16.E4M3.UNPACK_B R93, R100.H1 ;  /* 0x00000064ff5d723e */ /* 0x000fe400030006ff */
[----:B--2---:R-:W-:-:S02]  /*5020*/  F2FP.F16.E4M3.UNPACK_B R12, R8.H1 ;  /* 0x00000008ff0c723e */ /* 0x004fc400030006ff */
[----:B------:R-:W-:Y:S01]  /*5030*/  LOP3.LUT R6, R4, 0xff0000, R5, 0xf8, !PT ;  /* 0x00ff000004067812 */ /* 0x000fe200078ef805 */
[----:B------:R-:W-:Y:S01]  /*5040*/  IMAD.U32 R4, R97, 0x10000, RZ ;  /* 0x0001000061047824 */ /* 0x000fe200078e00ff */
[----:B------:R-:W-:Y:S01]  /*5050*/  F2FP.F16.E4M3.UNPACK_B R26, R25.H1 ;  /* 0x00000019ff1a723e */ /* 0x000fe200030006ff */
[----:B------:R-:W-:Y:S01]  /*5060*/  HADD2.F32 R5, -RZ, R93.H0_H0 ;  /* 0x2000005dff057230 */ /* 0x000fe20000004100 */
[----:B------:R-:W-:Y:S01]  /*5070*/  LOP3.LUT R94, R24, 0xff00, R27, 0xf8, !PT ;  /* 0x0000ff00185e7812 */ /* 0x000fe200078ef81b */
[----:B------:R-:W-:Y:S01]  /*5080*/  HADD2.F32 R24, -RZ, R12.H0_H0 ;  /* 0x2000000cff187230 */ /* 0x000fe20000004100 */
[----:B------:R-:W-:Y:S01]  /*5090*/  F2FP.F16.E4M3.UNPACK_B R91, R99.H1 ;  /* 0x00000063ff5b723e */ /* 0x000fe200030006ff */
[----:B------:R-:W-:Y:S01]  /*50a0*/  HADD2.F32 R27, -RZ, R26.H0_H0 ;  /* 0x2000001aff1b7230 */ /* 0x000fe20000004100 */
[----:B------:R-:W-:Y:S01]  /*50b0*/  LOP3.LUT R4, R7, 0xff0000, R4, 0xf8, !PT ;  /* 0x00ff000007047812 */ /* 0x000fe200078ef804 */
[----:B------:R-:W-:Y:S02]  /*50c0*/  IMAD.U32 R7, R92, 0x10000, RZ ;  /* 0x000100005c077824 */ /* 0x000fe400078e00ff */
[----:B------:R-:W-:Y:S01]  /*50d0*/  FMUL.FTZ R98, R24, R5 ;  /* 0x0000000518627220 */ /* 0x000fe20000410000 */
[----:B------:R-:W-:-:S02]  /*50e0*/  HADD2.F32 R92, -RZ, R91.H0_H0 ;  /* 0x2000005bff5c7230 */ /* 0x000fc40000004100 */
[----:B------:R-:W-:Y:S01]  /*50f0*/  FMUL.FTZ R97, R27, R5 ;  /* 0x000000051b617220 */ /* 0x000fe20000410000 */
[----:B------:R-:W-:Y:S02]  /*5100*/  LOP3.LUT R5, R95, 0xff0000, R96, 0xf8, !PT ;  /* 0x00ff00005f057812 */ /* 0x000fe400078ef860 */
[----:B------:R-:W-:Y:S01]  /*5110*/  LOP3.LUT R7, R94, 0xff0000, R7, 0xf8, !PT ;  /* 0x00ff00005e077812 */ /* 0x000fe200078ef807 */
[-C--:B------:R-:W-:Y:S01]  /*5120*/  FFMA.FTZ R98, R27, R92.reuse, R98 ;  /* 0x0000005c1b627223 */ /* 0x080fe20000010062 */
[----:B------:R-:W-:Y:S01]  /*5130*/  FFMA.FTZ R96, R24, R92, -R97 ;  /* 0x0000005c18607223 */ /* 0x000fe20000010861 */
[----:B------:R-:W-:Y:S01]  /*5140*/  HADD2.F32 R94, -RZ, R93.H1_H1 ;  /* 0x3000005dff5e7230 */ /* 0x000fe20000004100 */
[----:B------:R-:W-:Y:S01]  /*5150*/  F2FP.F16.E4M3.UNPACK_B R93, R100 ;  /* 0x00000064ff5d723e */ /* 0x000fe200020006ff */
[----:B------:R-:W-:Y:S01]  /*5160*/  HADD2.F32 R27, -RZ, R26.H1_H1 ;  /* 0x3000001aff1b7230 */ /* 0x000fe20000004100 */
[----:B------:R-:W-:Y:S01]  /*5170*/  F2FP.F16.E4M3.UNPACK_B R25, R25 ;  /* 0x00000019ff19723e */ /* 0x000fe200020006ff */
[----:B------:R-:W-:Y:S01]  /*5180*/  HADD2.F32 R24, -RZ, R12.H1_H1 ;  /* 0x3000000cff187230 */ /* 0x000fe20000004100 */
[----:B------:R-:W-:Y:S01]  /*5190*/  F2FP.F16.E4M3.UNPACK_B R8, R8 ;  /* 0x00000008ff08723e */ /* 0x000fe200020006ff */
[----:B------:R-:W-:-:S02]  /*51a0*/  HADD2.F32 R92, -RZ, R91.H1_H1 ;  /* 0x3000005bff5c7230 */ /* 0x000fc40000004100 */
[CC--:B------:R-:W-:Y:S01]  /*51b0*/  FMUL.FTZ R97, R27.reuse, R94.reuse ;  /* 0x0000005e1b617220 */ /* 0x0c0fe20000410000 */
[----:B------:R-:W-:Y:S01]  /*51c0*/  F2FP.F16.E4M3.UNPACK_B R91, R99 ;  /* 0x00000063ff5b723e */ /* 0x000fe200020006ff */
[----:B------:R-:W-:Y:S02]  /*51d0*/  HADD2.F32 R95, -RZ, R93.H0_H0 ;  /* 0x2000005dff5f7230 */ /* 0x000fe40000004100 */
[C---:B------:R-:W-:Y:S01]  /*51e0*/  FMUL.FTZ R94, R24.reuse, R94 ;  /* 0x0000005e185e7220 */ /* 0x040fe20000410000 */
[----:B------:R-:W-:Y:S02]  /*51f0*/  HADD2.F32 R26, -RZ, R25.H0_H0 ;  /* 0x20000019ff1a7230 */ /* 0x000fe40000004100 */
[-C--:B------:R-:W-:Y:S01]  /*5200*/  FFMA.FTZ R99, R24, R92.reuse, -R97 ;  /* 0x0000005c18637223 */ /* 0x080fe20000010861 */
[----:B------:R-:W-:Y:S02]  /*5210*/  HADD2.F32 R12, -RZ, R8.H0_H0 ;  /* 0x20000008ff0c7230 */ /* 0x000fe40000004100 */
[----:B------:R-:W-:Y:S01]  /*5220*/  FFMA.FTZ R101, R27, R92, R94 ;  /* 0x0000005c1b657223 */ /* 0x000fe2000001005e */
        /* <DEDUP_REMOVED lines=15> */
[----:B------:R-:W-:Y:S01]  /*5320*/  HADD2.F32 R93, -RZ, R12.H0_H0 ;  /* 0x2000000cff5d7230 */ /* 0x000fe20000004100 */
        /* <DEDUP_REMOVED lines=14> */
[-C--:B------:R-:W-:Y:S01]  /*5410*/  FMUL.FTZ R103, R24, R91.reuse ;  /* 0x0000005b18677220 */ /* 0x080fe20000410000 */
[----:B------:R-:W-:Y:S01]  /*5420*/  F2FP.F16.E4M3.UNPACK_B R10, R10 ;  /* 0x0000000aff0a723e */ /* 0x000fe200020006ff */
[----:B------:R-:W-:Y:S01]  /*5430*/  FMUL.FTZ R91, R8, R91 ;  /* 0x0000005b085b7220 */ /* 0x000fe20000410000 */
[----:B------:R-:W-:Y:S01]  /*5440*/  FFMA.FTZ R26, R26, R25, R93 ;  /* 0x000000191a1a7223 */ /* 0x000fe2000001005d */
[----:B------:R-:W-:Y:S01]  /*5450*/  FFMA.FTZ R107, R8, R27, -R103 ;  /* 0x0000001b086b7223 */ /* 0x000fe20000010867 */
[----:B------:R-:W-:-:S02]  /*5460*/  HADD2.F32 R12, -RZ, R14.H0_H0 ;  /* 0x2000000eff0c7230 */ /* 0x000fc40000004100 */
[----:B------:R-:W-:Y:S01]  /*5470*/  FFMA.FTZ R109, R24, R27, R91 ;  /* 0x0000001b186d7223 */ /* 0x000fe2000001005b */
[----:B------:R-:W-:Y:S01]  /*5480*/  HADD2.F32 R93, -RZ, R90.H1_H1 ;  /* 0x3000005aff5d7230 */ /* 0x000fe20000004100 */
[----:B------:R-:W-:Y:S01]  /*5490*/  F2FP.F16.E4M3.UNPACK_B R88, R88 ;  /* 0x00000058ff58723e */ /* 0x000fe200020006ff */
[----:B------:R-:W-:Y:S01]  /*54a0*/  HADD2.F32 R8, -RZ, R10.H0_H0 ;  /* 0x2000000aff087230 */ /* 0x000fe20000004100 */
[-C--:B------:R-:W-:Y:S01]  /*54b0*/  F2FP.F16.E4M3.UNPACK_B R24, R9.reuse ;  /* 0x00000009ff18723e */ /* 0x080fe200020006ff */
[----:B------:R-:W-:Y:S01]  /*54c0*/  HADD2.F32 R14, -RZ, R14.H1_H1 ;  /* 0x3000000eff0e7230 */ /* 0x000fe20000004100 */
[----:B------:R-:W-:Y:S01]  /*54d0*/  F2FP.F16.E4M3.UNPACK_B R9, R9.H1 ;  /* 0x00000009ff09723e */ /* 0x000fe200030006ff */
[----:B------:R-:W-:Y:S01]  /*54e0*/  HADD2.F32 R91, -RZ, R90.H0_H0 ;  /* 0x2000005aff5b7230 */ /* 0x000fe20000004100 */
[----:B------:R-:W-:Y:S01]  /*54f0*/  F2FP.SATFINITE.E4M3.F32.PACK_AB_MERGE_C R100, R107, R100, RZ ;  /* 0x000000646b64723e */ /* 0x000fe200048070ff */
[----:B------:R-:W-:Y:S02]  /*5500*/  HADD2.F32 R10, -RZ, R10.H1_H1 ;  /* 0x3000000aff0a7230 */ /* 0x000fe40000004100 */
[----:B------:R-:W-:Y:S01]  /*5510*/  FMUL.FTZ R105, R14, R93 ;  /* 0x0000005d0e697220 */ /* 0x000fe20000410000 */
[----:B------:R-:W-:-:S02]  /*5520*/  HADD2.F32 R27, -RZ, R88.H1_H1 ;  /* 0x30000058ff1b7230 */ /* 0x000fc40000004100 */
[----:B------:R-:W-:Y:S01]  /*5530*/  FMUL.FTZ R103, R12, R91 ;  /* 0x0000005b0c677220 */ /* 0x000fe20000410000 */
[----:B------:R-:W-:Y:S02]  /*5540*/  HADD2.F32 R25, -RZ, R88.H0_H0 ;  /* 0x20000058ff197230 */ /* 0x000fe40000004100 */
[----:B------:R-:W-:Y:S01]  /*5550*/  FMUL.FTZ R93, R10, R93 ;  /* 0x0000005d0a5d7220 */ /* 0x000fe20000410000 */
[----:B------:R-:W-:Y:S01]  /*5560*/  FMUL.FTZ R91, R8, R91 ;  /* 0x0000005b085b7220 */ /* 0x000fe20000410000 */
[-C--:B------:R-:W-:Y:S01]  /*5570*/  FFMA.FTZ R10, R10, R27.reuse, -R105 ;  /* 0x0000001b0a0a7223 */ /* 0x080fe20000010869 */
[----:B------:R-:W-:Y:S01]  /*5580*/  F2FP.F16.E4M3.UNPACK_B R88, R6 ;  /* 0x00000006ff58723e */ /* 0x000fe200020006ff */
[----:B------:R-:W-:Y:S01]  /*5590*/  FFMA.FTZ R93, R14, R27, R93 ;  /* 0x0000001b0e5d7223 */ /* 0x000fe2000001005d */
[-C--:B------:R-:W-:Y:S01]  /*55a0*/  FFMA.FTZ R103, R8, R25.reuse, -R103 ;  /* 0x0000001908677223 */ /* 0x080fe20000010867 */
[----:B------:R-:W-:Y:S01]  /*55b0*/  FFMA.FTZ R90, R12, R25, R91 ;  /* 0x000000190c5a7223 */ /* 0x000fe2000001005b */
[----:B------:R-:W-:Y:S01]  /*55c0*/  F2FP.SATFINITE.E4M3.F32.PACK_AB_MERGE_C R14, R109, R26, RZ ;  /* 0x0000001a6d0e723e */ /* 0x000fe200048070ff */
[--C-:B------:R-:W-:Y:S01]  /*55d0*/  HADD2.F32 R25, -RZ, R24.reuse.H0_H0 ;  /* 0x20000018ff197230 */ /* 0x100fe20000004100 */
[----:B------:R-:W-:Y:S01]  /*55e0*/  F2FP.SATFINITE.E4M3.F32.PACK_AB_MERGE_C R8, R99, R96, RZ ;  /* 0x000000606308723e */ /* 0x000fe200048070ff */
[----:B------:R-:W-:Y:S01]  /*55f0*/  HADD2.F32 R24, -RZ, R24.H1_H1 ;  /* 0x30000018ff187230 */ /* 0x000fe20000004100 */
[----:B------:R-:W-:-:S02]  /*5600*/  F2FP.F16.E4M3.UNPACK_B R26, R13 ;  /* 0x0000000dff1a723e */ /* 0x000fc400020006ff */
[----:B------:R-:W-:Y:S02]  /*5610*/  F2FP.F16.E4M3.UNPACK_B R91, R7 ;  /* 0x00000007ff5b723e */ /* 0x000fe400020006ff */
[----:B------:R-:W-:Y:S01]  /*5620*/  F2FP.SATFINITE.E4M3.F32.PACK_AB_MERGE_C R8, R92, R97, R8 ;  /* 0x000000615c08723e */ /* 0x000fe20004807008 */
[----:B------:R-:W-:Y:S01]  /*5630*/  HADD2.F32 R27, -RZ, R26.H0_H0 ;  /* 0x2000001aff1b7230 */ /* 0x000fe20000004100 */
[----:B------:R-:W-:Y:S01]  /*5640*/  F2FP.SATFINITE.E4M3.F32.PACK_AB_MERGE_C R12, R101, R98, RZ ;  /* 0x00000062650c723e */ /* 0x000fe200048070ff */
[--C-:B------:R-:W-:Y:S01]  /*5650*/  HADD2.F32 R92, -RZ, R91.reuse.H0_H0 ;  /* 0x2000005bff5c7230 */ /* 0x100fe20000004100 */
[----:B------:R-:W-:Y:S01]  /*5660*/  F2FP.SATFINITE.E4M3.F32.PACK_AB_MERGE_C R14, R93, R90, R14 ;  /* 0x0000005a5d0e723e */ /* 0x000fe2000480700e */
[----:B------:R-:W-:Y:S01]  /*5670*/  HADD2.F32 R90, -RZ, R88.H0_H0 ;  /* 0x20000058ff5a7230 */ /* 0x000fe20000004100 */
[----:B------:R-:W-:Y:S01]  /*5680*/  F2FP.SATFINITE.E4M3.F32.PACK_AB_MERGE_C R12, R94, R95, R12 ;  /* 0x0000005f5e0c723e */ /* 0x000fe2000480700c */
[----:B------:R-:W-:Y:S02]  /*5690*/  HADD2.F32 R26, -RZ, R26.H1_H1 ;  /* 0x3000001aff1a7230 */ /* 0x000fe40000004100 */
[-C--:B------:R-:W-:Y:S01]  /*56a0*/  FMUL.FTZ R94, R27, R92.reuse ;  /* 0x0000005c1b5e7220 */ /* 0x080fe20000410000 */
[C---:B------:R-:W-:Y:S01]  /*56b0*/  FMUL.FTZ R92, R25.reuse, R92 ;  /* 0x0000005c195c7220 */ /* 0x040fe20000410000 */
[----:B------:R-:W-:Y:S01]  /*56c0*/  HADD2.F32 R91, -RZ, R91.H1_H1 ;  /* 0x3000005bff5b7230 */ /* 0x000fe20000004100 */
[----:B------:R-:W-:Y:S01]  /*56d0*/  F2FP.F16.E4M3.UNPACK_B R13, R13.H1 ;  /* 0x0000000dff0d723e */ /* 0x000fe200030006ff */
[-C--:B------:R-:W-:Y:S01]  /*56e0*/  FFMA.FTZ R94, R25, R90.reuse, -R94 ;  /* 0x0000005a195e7223 */ /* 0x080fe2000001085e */
[----:B------:R-:W-:Y:S01]  /*56f0*/  FFMA.FTZ R93, R27, R90, R92 ;  /* 0x0000005a1b5d7223 */ /* 0x000fe2000001005c */
[----:B------:R-:W-:-:S02]  /*5700*/  HADD2.F32 R25, -RZ, R88.H1_H1 ;  /* 0x30000058ff197230 */ /* 0x000fc40000004100 */
[-C--:B------:R-:W-:Y:S01]  /*5710*/  FMUL.FTZ R27, R26, R91.reuse ;  /* 0x0000005b1a1b7220 */ /* 0x080fe20000410000 */
[C---:B------:R-:W-:Y:S01]  /*5720*/  FMUL.FTZ R91, R24.reuse, R91 ;  /* 0x0000005b185b7220 */ /* 0x040fe20000410000 */
[----:B------:R-:W-:Y:S02]  /*5730*/  F2FP.F16.E4M3.UNPACK_B R6, R6.H1 ;  /* 0x00000006ff06723e */ /* 0x000fe400030006ff */
[----:B------:R-:W-:Y:S01]  /*5740*/  FFMA.FTZ R95, R24, R25, -R27 ;  /* 0x00000019185f7223 */ /* 0x000fe2000001081b */
[----:B------:R-:W-:Y:S01]  /*5750*/  F2FP.F16.E4M3.UNPACK_B R27, R7.H1 ;  /* 0x00000007ff1b723e */ /* 0x000fe200030006ff */
[----:B------:R-:W-:Y:S01]  /*5760*/  FFMA.FTZ R96, R26, R25, R91 ;  /* 0x000000191a607223 */ /* 0x000fe2000001005b */
[----:B------:R-:W-:Y:S01]  /*5770*/  HADD2.F32 R7, -RZ, R9.H0_H0 ;  /* 0x20000009ff077230 */ /* 0x000fe20000004100 */
[----:B------:R-:W-:Y:S01]  /*5780*/  F2FP.SATFINITE.E4M3.F32.PACK_AB_MERGE_C R10, R10, R103, R100 ;  /* 0x000000670a0a723e */ /* 0x000fe20004807064 */
[----:B------:R-:W-:Y:S02]  /*5790*/  HADD2.F32 R24, -RZ, R13.H0_H0 ;  /* 0x2000000dff187230 */ /* 0x000fe40000004100 */
[----:B------:R-:W-:-:S02]  /*57a0*/  HADD2.F32 R26, -RZ, R27.H0_H0 ;  /* 0x2000001bff1a7230 */ /* 0x000fc40000004100 */
[----:B------:R-:W-:Y:S02]  /*57b0*/  HADD2.F32 R13, -RZ, R13.H1_H1 ;  /* 0x3000000dff0d7230 */ /* 0x000fe40000004100 */
[----:B------:R-:W-:Y:S02]  /*57c0*/  HADD2.F32 R88, -RZ, R27.H1_H1 ;  /* 0x3000001bff587230 */ /* 0x000fe40000004100 */
[-C--:B------:R-:W-:Y:S01]  /*57d0*/  FMUL.FTZ R90, R24, R26.reuse ;  /* 0x0000001a185a7220 */ /* 0x080fe20000410000 */
[----:B------:R-:W-:Y:S02]  /*57e0*/  HADD2.F32 R9, -RZ, R9.H1_H1 ;  /* 0x30000009ff097230 */ /* 0x000fe40000004100 */
[----:B------:R-:W-:Y:S01]  /*57f0*/  FMUL.FTZ R27, R7, R26 ;  /* 0x0000001a071b7220 */ /* 0x000fe20000410000 */
[--C-:B------:R-:W-:Y:S02]  /*5800*/  HADD2.F32 R25, -RZ, R6.reuse.H0_H0 ;  /* 0x20000006ff197230 */ /* 0x100fe40000004100 */
[----:B------:R-:W-:-:S02]  /*5810*/  HADD2.F32 R26, -RZ, R6.H1_H1 ;  /* 0x30000006ff1a7230 */ /* 0x000fc40000004100 */
[-C--:B------:R-:W-:Y:S01]  /*5820*/  FMUL.FTZ R6, R13, R88.reuse ;  /* 0x000000580d067220 */ /* 0x080fe20000410000 */
[----:B------:R-:W-:Y:S01]  /*5830*/  FMUL.FTZ R88, R9, R88 ;  /* 0x0000005809587220 */ /* 0x000fe20000410000 */
[-C--:B------:R-:W-:Y:S01]  /*5840*/  FFMA.FTZ R98, R24, R25.reuse, R27 ;  /* 0x0000001918627223 */ /* 0x080fe2000001001b */
[----:B------:R-:W-:Y:S01]  /*5850*/  FFMA.FTZ R97, R7, R25, -R90 ;  /* 0x0000001907617223 */ /* 0x000fe2000001085a */
[-C--:B------:R-:W-:Y:S01]  /*5860*/  FFMA.FTZ R100, R9, R26.reuse, -R6 ;  /* 0x0000001a09647223 */ /* 0x080fe20000010806 */
[----:B------:R-:W-:Y:S01]  /*5870*/  F2FP.F16.E4M3.UNPACK_B R24, R15 ;  /* 0x0000000fff18723e */ /* 0x000fe200020006ff */
[----:B------:R-:W-:Y:S01]  /*5880*/  FFMA.FTZ R99, R13, R26, R88 ;  /* 0x0000001a0d637223 */ /* 0x000fe20000010058 */
[----:B------:R-:W-:Y:S02]  /*5890*/  F2FP.F16.E4M3.UNPACK_B R6, R11 ;  /* 0x0000000bff06723e */ /* 0x000fe400020006ff */
[----:B------:R-:W-:Y:S01]  /*58a0*/  F2FP.F16.E4M3.UNPACK_B R15, R15.H1 ;  /* 0x0000000fff0f723e */ /* 0x000fe200030006ff */
[----:B------:R-:W-:Y:S01]  /*58b0*/  HADD2.F32 R13, -RZ, R24.H0_H0 ;  /* 0x20000018ff0d7230 */ /* 0x000fe20000004100 */
[----:B------:R-:W-:Y:S01]  /*58c0*/  F2FP.F16.E4M3.UNPACK_B R90, R5.H1 ;  /* 0x00000005ff5a723e */ /* 0x000fe200030006ff */
[----:B------:R-:W-:Y:S01]  /*58d0*/  HADD2.F32 R7, -RZ, R6.H0_H0 ;  /* 0x20000006ff077230 */ /* 0x000fe20000004100 */
[----:B------:R-:W-:Y:S01]  /*58e0*/  F2FP.F16.E4M3.UNPACK_B R11, R11.H1 ;  /* 0x0000000bff0b723e */ /* 0x000fe200030006ff */
[----:B------:R-:W-:Y:S01]  /*58f0*/  HADD2.F32 R24, -RZ, R24.H1_H1 ;  /* 0x30000018ff187230 */ /* 0x000fe20000004100 */
        /* <DEDUP_REMOVED lines=12> */
[-C--:B------:R-:W-:Y:S01]  /*59c0*/  FMUL.FTZ R102, R13, R92.reuse ;  /* 0x0000005c0d667220 */ /* 0x080fe20000410000 */
[----:B------:R-:W-:Y:S01]  /*59d0*/  FMUL.FTZ R91, R9, R91 ;  /* 0x0000005b095b7220 */ /* 0x000fe20000410000 */
[C---:B------:R-:W-:Y:S01]  /*59e0*/  FMUL.FTZ R92, R7.reuse, R92 ;  /* 0x0000005c075c7220 */ /* 0x040fe20000410000 */
[----:B------:R-:W-:Y:S02]  /*59f0*/  HADD2.F32 R15, -RZ, R15.H1_H1 ;  /* 0x3000000fff0f7230 */ /* 0x000fe40000004100 */
[----:B------:R-:W-:Y:S01]  /*5a00*/  FFMA.FTZ R102, R7, R26, -R102 ;  /* 0x0000001a07667223 */ /* 0x000fe20000010866 */
[----:B------:R-:W-:Y:S02]  /*5a10*/  HADD2.F32 R90, -RZ, R90.H1_H1 ;  /* 0x3000005aff5a7230 */ /* 0x000fe40000004100 */
[----:B------:R-:W-:Y:S01]  /*5a20*/  FFMA.FTZ R91, R4, R27, R91 ;  /* 0x0000001b045b7223 */ /* 0x000fe2000001005b */
[----:B------:R-:W-:-:S02]  /*5a30*/  HADD2.F32 R11, -RZ, R11.H1_H1 ;  /* 0x3000000bff0b7230 */ /* 0x000fc40000004100 */
[----:B------:R-:W-:Y:S01]  /*5a40*/  FFMA.FTZ R92, R13, R26, R92 ;  /* 0x0000001a0d5c7223 */ /* 0x000fe2000001005c */
[----:B------:R-:W-:Y:S02]  /*5a50*/  HADD2.F32 R7, -RZ, R88.H1_H1 ;  /* 0x30000058ff077230 */ /* 0x000fe40000004100 */
[-C--:B------:R-:W-:Y:S01]  /*5a60*/  FMUL.FTZ R26, R15, R90.reuse ;  /* 0x0000005a0f1a7220 */ /* 0x080fe20000410000 */
[----:B------:R-:W-:Y:S02]  /*5a70*/  HADD2.F32 R4, -RZ, R25.H1_H1 ;  /* 0x30000019ff047230 */ /* 0x000fe40000004100 */
[----:B------:R-:W-:Y:S01]  /*5a80*/  FMUL.FTZ R90, R11, R90 ;  /* 0x0000005a0b5a7220 */ /* 0x000fe20000410000 */
[----:B------:R-:W-:Y:S02]  /*5a90*/  HADD2.F32 R6, -RZ, R6.H1_H1 ;  /* 0x30000006ff067230 */ /* 0x000fe40000004100 */
[----:B------:R-:W-:Y:S01]  /*5aa0*/  FFMA.FTZ R104, R9, R27, -R104 ;  /* 0x0000001b09687223 */ /* 0x000fe20000010868 */
[----:B------:R-:W-:-:S02]  /*5ab0*/  HADD2.F32 R5, -RZ, R5.H1_H1 ;  /* 0x30000005ff057230 */ /* 0x000fc40000004100 */
[-C--:B------:R-:W-:Y:S01]  /*5ac0*/  FMUL.FTZ R9, R24, R7.reuse ;  /* 0x0000000718097220 */ /* 0x080fe20000410000 */
[-C--:B------:R-:W-:Y:S01]  /*5ad0*/  FFMA.FTZ R11, R11, R4.reuse, -R26 ;  /* 0x000000040b0b7223 */ /* 0x080fe2000001081a */
[C---:B------:R-:W-:Y:S01]  /*5ae0*/  FMUL.FTZ R7, R6.reuse, R7 ;  /* 0x0000000706077220 */ /* 0x040fe20000410000 */
[----:B------:R-:W-:Y:S01]  /*5af0*/  FFMA.FTZ R90, R15, R4, R90 ;  /* 0x000000040f5a7223 */ /* 0x000fe2000001005a */
[-C--:B------:R-:W-:Y:S01]  /*5b00*/  FFMA.FTZ R9, R6, R5.reuse, -R9 ;  /* 0x0000000506097223 */ /* 0x080fe20000010809 */
[----:B------:R-:W-:Y:S01]  /*5b10*/  F2FP.SATFINITE.E4M3.F32.PACK_AB_MERGE_C R95, R95, R94, R97 ;  /* 0x0000005e5f5f723e */ /* 0x000fe20004807061 */
[----:B------:R-:W-:Y:S01]  /*5b20*/  FFMA.FTZ R7, R24, R5, R7 ;  /* 0x0000000518077223 */ /* 0x000fe20000010007 */
[----:B------:R-:W-:Y:S02]  /*5b30*/  F2FP.SATFINITE.E4M3.F32.PACK_AB_MERGE_C R11, R11, R104, RZ ;  /* 0x000000680b0b723e */ /* 0x000fe400048070ff */
[----:B------:R-:W-:Y:S02]  /*5b40*/  F2FP.SATFINITE.E4M3.F32.PACK_AB_MERGE_C R90, R90, R91, RZ ;  /* 0x0000005b5a5a723e */ /* 0x000fe400048070ff */
[----:B------:R-:W-:Y:S01]  /*5b50*/  F2FP.SATFINITE.E4M3.F32.PACK_AB_MERGE_C R11, R9, R102, R11 ;  /* 0x00000066090b723e */ /* 0x000fe2000480700b */
[----:B------:R-:W-:Y:S01]  /*5b60*/  IMAD.MOV.U32 R9, RZ, RZ, R95 ;  /* 0x000000ffff097224 */ /* 0x000fe200078e005f */
[----:B------:R-:W-:-:S02]  /*5b70*/  F2FP.SATFINITE.E4M3.F32.PACK_AB_MERGE_C R13, R96, R93, R98 ;  /* 0x0000005d600d723e */ /* 0x000fc40004807062 */
[----:B------:R-:W-:-:S07]  /*5b80*/  F2FP.SATFINITE.E4M3.F32.PACK_AB_MERGE_C R15, R7, R92, R90 ;  /* 0x0000005c070f723e */ /* 0x000fce000480705a */
.L_x_1771:
[----:B------:R-:W-:Y:S05]  /*5b90*/  BSYNC B2 ;  /* 0x0000000000027941 */ /* 0x000fea0003800000 */
.L_x_1770:
[----:B------:R-:W-:Y:S01]  /*5ba0*/  ISETP.GE.AND P4, PT, R86, R87, PT ;  /* 0x000000575600720c */ /* 0x000fe20003f86270 */
[----:B--2---:R4:W-:-:S12]  /*5bb0*/  ST.E.128 desc[UR36][R48.64], R8 ;  /* 0x0000000830007985 */ /* 0x0049d8000c101d24 */
[----:B------:R-:W-:-:S04]  /*5bc0*/  @!P4 IADD3 R4, P6, R38, R86, RZ ;  /* 0x000000562604c210 */ /* 0x000fc80007fde0ff */
[----:B------:R-:W-:-:S05]  /*5bd0*/  @!P4 LEA.HI.X.SX32 R5, R86, R3, 0x1, P6 ;  /* 0x000000035605c211 */ /* 0x000fca00030f0eff */
[----:B---3--:R4:W-:Y:S04]  /*5be0*/  @!P4 ST.E.128 desc[UR36][R4.64], R12 ;  /* 0x0000000c0400c985 */ /* 0x0089e8000c101d24 */
.L_x_1769:
[----:B------:R-:W-:Y:S05]  /*5bf0*/  BSYNC B1 ;  /* 0x0000000000017941 */ /* 0x000fea0003800000 */
.L_x_1768:
[----:B------:R-:W-:-:S03]  /*5c00*/  UMOV UR4, 0xffffffff ;  /* 0xffffffff00047882 */ /* 0x000fc60000000000 */
[----:B------:R-:W-:Y:S05]  /*5c10*/  BRA.DIV UR4, `(.L_x_1772) ;  /* 0x0000021e04247947 */ /* 0x000fea000b800000 */
[----:B0-----:R-:W0:Y:S04]  /*5c20*/  SHFL.IDX PT, R2, R2, 0x1, 0x181f ;  /* 0x00381f0002027f89 */ /* 0x001e2800000e0000 */
[----:B----4-:R4:W0:Y:S02]  /*5c30*/  SHFL.IDX PT, R14, R0, 0x1, 0x181f ;  /* 0x00381f00000e7f89 */ /* 0x01082400000e0000 */
.L_x_2132:
[----:B------:R-:W-:-:S13]  /*5c40*/  ISETP.GE.OR P4, PT, R227, R80, P1 ;  /* 0x00000050e300720c */ /* 0x000fda0000f86670 */
[----:B------:R-:W-:Y:S05]  /*5c50*/  @P4 BRA `(.L_x_1757) ;  /* 0x0000001000e04947 */ /* 0x000fea0003800000 */
[----:B------:R-:W-:Y:S01]  /*5c60*/  SEL R89, R56, R89, !P0 ;  /* 0x0000005938597207 */ /* 0x000fe20004000000 */
[----:B------:R-:W-:Y:S01]  /*5c70*/  IMAD R5, R186, 0x4000, R67 ;  /* 0x00004000ba057824 */ /* 0x000fe200078e0243 */
[----:B------:R-:W-:Y:S01]  /*5c80*/  SHF.R.U32.HI R4, RZ, 0x3, R204 ;  /* 0x00000003ff047819 */ /* 0x000fe200000116cc */
[----:B------:R-:W-:Y:S01]  /*5c90*/  BSSY B1, `(.L_x_1773) ;  /* 0x00000e9000017945 */ /* 0x000fe20003800000 */
[----:B----4-:R-:W-:Y:S01]  /*5ca0*/  SHF.R.S32.HI R0, RZ, 0x1f, R89 ;  /* 0x0000001fff007819 */ /* 0x010fe20000011459 */
[----:B------:R-:W-:Y:S01]  /*5cb0*/  IMAD.IADD R5, R184, 0x1, R5 ;  /* 0x00000001b8057824 */ /* 0x000fe200078e0205 */
[----:B0-----:R-:W-:Y:S02]  /*5cc0*/  IADD3 R12, P4, R53, R14, RZ ;  /* 0x0000000e350c7210 */ /* 0x001fe40007f9e0ff */
[----:B------:R-:W-:-:S03]  /*5cd0*/  LEA.HI R89, R0, R89, RZ, 0x5 ;  /* 0x0000005900597211 */ /* 0x000fc600078f28ff */
[----:B------:R-:W-:Y:S01]  /*5ce0*/  IMAD.X R13, R2, 0x1, R47, P4 ;  /* 0x00000001020d7824 */ /* 0x000fe200020e062f */
[----:B------:R-:W-:-:S04]  /*5cf0*/  LEA.HI.SX32 R89, R89, R50, 0x1b ;  /* 0x0000003259597211 */ /* 0x000fc800078fdaff */
[----:B------:R-:W-:Y:S01]  /*5d00*/  SHF.R.S32.HI R0, RZ, 0x1f, R89 ;  /* 0x0000001fff007819 */ /* 0x000fe20000011459 */
[----:B--2---:R-:W-:-:S03]  /*5d10*/  IMAD.SHL.U32 R3, R89, 0x10, RZ ;  /* 0x0000001059037824 */ /* 0x004fc600078e00ff */
[----:B------:R-:W-:Y:S02]  /*5d20*/  LEA.HI R89, R0, R89, RZ, 0x3 ;  /* 0x0000005900597211 */ /* 0x000fe400078f18ff */
[----:B------:R-:W-:Y:S02]  /*5d30*/  LOP3.LUT R0, R204, 0x70, R3, 0xf8, !PT ;  /* 0x00000070cc007812 */ /* 0x000fe400078ef803 */
[----:B------:R-:W-:Y:S02]  /*5d40*/  SHF.L.U32 R89, R89, 0xa, RZ ;  /* 0x0000000a59597819 */ /* 0x000fe400000006ff */
[----:B------:R-:W-:Y:S02]  /*5d50*/  LOP3.LUT R0, R0, R4, RZ, 0x3c, !PT ;  /* 0x0000000400007212 */ /* 0x000fe400078e3cff */
[----:B------:R-:W-:-:S04]  /*5d60*/  LOP3.LUT R7, R89, 0xffffe000, RZ, 0xc0, !PT ;  /* 0xffffe00059077812 */ /* 0x000fc800078ec0ff */
[----:B------:R-:W-:-:S05]  /*5d70*/  IADD3 R7, R0, R7, R209 ;  /* 0x0000000700077210 */ /* 0x000fca0007ffe0d1 */
[----:B------:R-:W-:-:S04]  /*5d80*/  IMAD R7, R186, 0x4000, R7 ;  /* 0x00004000ba077824 */ /* 0x000fc800078e0207 */
[----:B------:R-:W-:Y:S02]  /*5d90*/  IMAD.IADD R8, R184, 0x1, R7 ;  /* 0x00000001b8087824 */ /* 0x000fe400078e0207 */
[----:B------:R-:W0:Y:S04]  /*5da0*/  LDS.128 R4, [R5+0x20000] ;  /* 0x0200000005047984 */ /* 0x000e280000000c00 */
[----:B------:R-:W2:Y:S01]  /*5db0*/  LDS.128 R8, [R8+0x20000] ;  /* 0x0200000008087984 */ /* 0x000ea20000000c00 */
[----:B------:R-:W-:Y:S05]  /*5dc0*/  @P3 BRA `(.L_x_1774) ;  /* 0x0000000c00543947 */ /* 0x000fea0003800000 */
[----:B------:R-:W-:Y:S01]  /*5dd0*/  SHF.R.U32.HI R0, RZ, 0x8, R29 ;  /* 0x00000008ff007819 */ /* 0x000fe2000001161d */
[----:B0-----:R-:W-:Y:S01]  /*5de0*/  IMAD.MOV.U32 R25, RZ, RZ, R6 ;  /* 0x000000ffff197224 */ /* 0x001fe200078e0006 */
[----:B------:R-:W-:Y:S01]  /*5df0*/  LOP3.LUT R27, R29, 0xff0000ff, RZ, 0xc0, !PT ;  /* 0xff0000ff1d1b7812 */ /* 0x000fe200078ec0ff */
[----:B--2---:R-:W-:Y:S01]  /*5e00*/  IMAD.MOV.U32 R26, RZ, RZ, R8 ;  /* 0x000000ffff1a7224 */ /* 0x004fe200078e0008 */
[----:B------:R-:W-:Y:S01]  /*5e10*/  SHF.R.U32.HI R30, RZ, 0x8, R31 ;  /* 0x00000008ff1e7819 */ /* 0x000fe2000001161f */
[----:B------:R-:W-:Y:S01]  /*5e20*/  IMAD.MOV.U32 R15, RZ, RZ, R4 ;  /* 0x000000ffff0f7224 */ /* 0x000fe200078e0004 */
[----:B------:R-:W-:Y:S02]  /*5e30*/  SHF.L.U32 R0, R0, 0x8, RZ ;  /* 0x0000000800007819 */ /* 0x000fe400000006ff */
[----:B------:R-:W-:Y:S01]  /*5e40*/  SHF.R.U32.HI R48, RZ, 0x10, R29 ;  /* 0x00000010ff307819 */ /* 0x000fe2000001161d */
[----:B------:R-:W-:Y:S01]  /*5e50*/  IMAD.MOV.U32 R29, RZ, RZ, R10 ;  /* 0x000000ffff1d7224 */ /* 0x000fe200078e000a */
[----:B------:R-:W-:Y:S01]  /*5e60*/  LOP3.LUT R27, R27, 0xff00, R0, 0xf8, !PT ;  /* 0x0000ff001b1b7812 */ /* 0x000fe200078ef800 */
[----:B------:R-:W-:Y:S01]  /*5e70*/  IMAD.SHL.U32 R0, R30, 0x100, RZ ;  /* 0x000001001e007824 */ /* 0x000fe200078e00ff */
[----:B------:R-:W-:Y:S01]  /*5e80*/  SHF.R.U32.HI R32, RZ, 0x10, R31 ;  /* 0x00000010ff207819 */ /* 0x000fe2000001161f */
[----:B------:R-:W-:Y:S01]  /*5e90*/  IMAD.U32 R6, R48, 0x10000, RZ ;  /* 0x0001000030067824 */ /* 0x000fe200078e00ff */
[----:B------:R-:W-:-:S02]  /*5ea0*/  LOP3.LUT R31, R31, 0xff0000ff, RZ, 0xc0, !PT ;  /* 0xff0000ff1f1f7812 */ /* 0x000fc400078ec0ff */
[----:B------:R-:W-:Y:S02]  /*5eb0*/  SHF.R.U32.HI R28, RZ, 0x8, R33 ;  /* 0x00000008ff1c7819 */ /* 0x000fe40000011621 */
[----:B------:R-:W-:Y:S02]  /*5ec0*/  SHF.R.U32.HI R24, RZ, 0x8, R35 ;  /* 0x00000008ff187819 */ /* 0x000fe40000011623 */
[----:B------:R-:W-:Y:S01]  /*5ed0*/  LOP3.LUT R31, R31, 0xff00, R0, 0xf8, !PT ;  /* 0x0000ff001f1f7812 */ /* 0x000fe200078ef800 */
[----:B------:R-:W-:Y:S01]  /*5ee0*/  IMAD.SHL.U32 R4, R28, 0x100, RZ ;  /* 0x000001001c047824 */ /* 0x000fe200078e00ff */
[----:B---3--:R-:W-:Y:S01]  /*5ef0*/  SHF.R.U32.HI R38, RZ, 0x10, R33 ;  /* 0x00000010ff267819 */ /* 0x008fe20000011621 */
[----:B------:R-:W-:Y:S01]  /*5f00*/  IMAD.SHL.U32 R8, R24, 0x100, RZ ;  /* 0x0000010018087824 */ /* 0x000fe200078e00ff */
[----:B------:R-:W-:Y:S02]  /*5f10*/  LOP3.LUT R6, R27, 0xff0000, R6, 0xf8, !PT ;  /* 0x00ff00001b067812 */ /* 0x000fe400078ef806 */
[----:B------:R-:W-:-:S02]  /*5f20*/  SHF.L.U32 R0, R32, 0x10, RZ ;  /* 0x0000001020007819 */ /* 0x000fc400000006ff */
[----:B------:R-:W-:Y:S02]  /*5f30*/  LOP3.LUT R33, R33, 0xff0000ff, RZ, 0xc0, !PT ;  /* 0xff0000ff21217812 */ /* 0x000fe400078ec0ff */
[----:B------:R-:W-:Y:S02]  /*5f40*/  F2FP.F16.E4M3.UNPACK_B R32, R85.H1 ;  /* 0x00000055ff20723e */ /* 0x000fe400030006ff */
[----:B------:R-:W-:Y:S02]  /*5f50*/  F2FP.F16.E4M3.UNPACK_B R27, R26.H1 ;  /* 0x0000001aff1b723e */ /* 0x000fe400030006ff */
[----:B------:R-:W-:Y:S02]  /*5f60*/  F2FP.F16.E4M3.UNPACK_B R10, R15.H1 ;  /* 0x0000000fff0a723e */ /* 0x000fe400030006ff */
[----:B------:R-:W-:Y:S01]  /*5f70*/  SHF.R.U32.HI R34, RZ, 0x10, R35 ;  /* 0x00000010ff227819 */ /* 0x000fe20000011623 */
[----:B------:R-:W-:Y:S01]  /*5f80*/  HADD2.F32 R28, -RZ, R27.H0_H0 ;  /* 0x2000001bff1c7230 */ /* 0x000fe20000004100 */
[----:B------:R-:W-:Y:S01]  /*5f90*/  LOP3.LUT R49, R35, 0xff0000ff, RZ, 0xc0, !PT ;  /* 0xff0000ff23317812 */ /* 0x000fe200078ec0ff */
[----:B------:R-:W-:Y:S01]  /*5fa0*/  HADD2.F32 R24, -RZ, R10.H0_H0 ;  /* 0x2000000aff187230 */ /* 0x000fe20000004100 */
[----:B------:R-:W-:Y:S01]  /*5fb0*/  LOP3.LUT R35, R33, 0xff00, R4, 0xf8, !PT ;  /* 0x0000ff0021237812 */ /* 0x000fe200078ef804 */
[----:B------:R-:W-:Y:S01]  /*5fc0*/  HADD2.F32 R33, -RZ, R32.H0_H0 ;  /* 0x20000020ff217230 */ /* 0x000fe20000004100 */
[----:B------:R-:W-:Y:S01]  /*5fd0*/  F2FP.F16.E4M3.UNPACK_B R30, R83.H1 ;  /* 0x00000053ff1e723e */ /* 0x000fe200030006ff */
[----:B------:R-:W-:Y:S01]  /*5fe0*/  IMAD.U32 R4, R34, 0x10000, RZ ;  /* 0x0001000022047824 */ /* 0x000fe200078e00ff */
[----:B------:R-:W-:Y:S01]  /*5ff0*/  LOP3.LUT R49, R49, 0xff00, R8, 0xf8, !PT ;  /* 0x0000ff0031317812 */ /* 0x000fe200078ef808 */
[----:B------:R-:W-:Y:S01]  /*6000*/  IMAD.U32 R8, R38, 0x10000, RZ ;  /* 0x0001000026087824 */ /* 0x000fe200078e00ff */
[----:B------:R-:W-:Y:S01]  /*6010*/  LOP3.LUT R0, R31, 0xff0000, R0, 0xf8, !PT ;  /* 0x00ff00001f007812 */ /* 0x000fe200078ef800 */
[----:B------:R-:W-:-:S02]  /*6020*/  HADD2.F32 R31, -RZ, R30.H0_H0 ;  /* 0x2000001eff1f7230 */ /* 0x000fc40000004100 */
[-C--:B------:R-:W-:Y:S01]  /*6030*/  FMUL.FTZ R89, R28, R33.reuse ;  /* 0x000000211c597220 */ /* 0x080fe20000410000 */
[C---:B------:R-:W-:Y:S01]  /*6040*/  FMUL.FTZ R33, R24.reuse, R33 ;  /* 0x0000002118217220 */ /* 0x040fe20000410000 */
[----:B------:R-:W-:Y:S02]  /*6050*/  LOP3.LUT R8, R35, 0xff0000, R8, 0xf8, !PT ;  /* 0x00ff000023087812 */ /* 0x000fe400078ef808 */
[-C--:B------:R-:W-:Y:S01]  /*6060*/  FFMA.FTZ R89, R24, R31.reuse, -R89 ;  /* 0x0000001f18597223 */ /* 0x080fe20000010859 */
[----:B------:R-:W-:Y:S01]  /*6070*/  FFMA.FTZ R35, R28, R31, R33 ;  /* 0x0000001f1c237223 */ /* 0x000fe20000010021 */
[----:B------:R-:W-:Y:S01]  /*6080*/  HADD2.F32 R33, -RZ, R32.H1_H1 ;  /* 0x30000020ff217230 */ /* 0x000fe20000004100 */
[----:B------:R-:W-:Y:S01]  /*6090*/  F2FP.F16.E4M3.UNPACK_B R85, R85 ;  /* 0x00000055ff55723e */ /* 0x000fe200020006ff */
[----:B------:R-:W-:Y:S01]  /*60a0*/  HADD2.F32 R28, -RZ, R27.H1_H1 ;  /* 0x3000001bff1c7230 */ /* 0x000fe20000004100 */
[----:B------:R-:W-:Y:S01]  /*60b0*/  F2FP.F16.E4M3.UNPACK_B R26, R26 ;  /* 0x0000001aff1a723e */ /* 0x000fe200020006ff */
[----:B------:R-:W-:Y:S01]  /*60c0*/  HADD2.F32 R24, -RZ, R10.H1_H1 ;  /* 0x3000000aff187230 */ /* 0x000fe20000004100 */
[----:B------:R-:W-:Y:S01]  /*60d0*/  F2FP.F16.E4M3.UNPACK_B R15, R15 ;  /* 0x0000000fff0f723e */ /* 0x000fe200020006ff */
[----:B------:R-:W-:Y:S01]  /*60e0*/  HADD2.F32 R31, -RZ, R30.H1_H1 ;  /* 0x3000001eff1f7230 */ /* 0x000fe20000004100 */
[----:B------:R-:W-:Y:S01]  /*60f0*/  LOP3.LUT R4, R49, 0xff0000, R4, 0xf8, !PT ;  /* 0x00ff000031047812 */ /* 0x000fe200078ef804 */
[----:B------:R-:W-:Y:S01]  /*6100*/  FMUL.FTZ R49, R28, R33 ;  /* 0x000000211c317220 */ /* 0x000fe20000410000 */
[----:B------:R-:W-:Y:S01]  /*6110*/  F2FP.F16.E4M3.UNPACK_B R83, R83 ;  /* 0x00000053ff53723e */ /* 0x000fe200020006ff */
        /* <DEDUP_REMOVED lines=59> */
[C---:B------:R-:W-:Y:S01]  /*64d0*/  FMUL.FTZ R84, R25.reuse, R84 ;  /* 0x0000005419547220 */ /* 0x040fe20000410000 */
[----:B------:R-:W-:Y:S01]  /*64e0*/  F2FP.F16.E4M3.UNPACK_B R24, R9 ;  /* 0x00000009ff18723e */ /* 0x000fe200020006ff */
[----:B------:R-:W-:Y:S01]  /*64f0*/  FFMA.FTZ R15, R25, R82, -R30 ;  /* 0x00000052190f7223 */ /* 0x000fe2000001081e */
[----:B------:R-:W-:Y:S01]  /*6500*/  F2FP.F16.E4M3.UNPACK_B R27, R8 ;  /* 0x00000008ff1b723e */ /* 0x000fe200020006ff */
[----:B------:R-:W-:Y:S01]  /*6510*/  FFMA.FTZ R84, R29, R82, R84 ;  /* 0x000000521d547223 */ /* 0x000fe20000010054 */
[----:B------:R-:W-:Y:S01]  /*6520*/  F2FP.F16.E4M3.UNPACK_B R10, R5 ;  /* 0x00000005ff0a723e */ /* 0x000fe200020006ff */
[----:B------:R-:W-:Y:S01]  /*6530*/  HADD2.F32 R25, -RZ, R24.H0_H0 ;  /* 0x20000018ff197230 */ /* 0x000fe20000004100 */
[----:B------:R-:W-:Y:S01]  /*6540*/  F2FP.F16.E4M3.UNPACK_B R26, R6 ;  /* 0x00000006ff1a723e */ /* 0x000fe200020006ff */
[----:B------:R-:W-:Y:S01]  /*6550*/  HADD2.F32 R30, -RZ, R27.H0_H0 ;  /* 0x2000001bff1e7230 */ /* 0x000fe20000004100 */
[----:B------:R-:W-:Y:S01]  /*6560*/  F2FP.SATFINITE.E4M3.F32.PACK_AB_MERGE_C R82, R15, R28, R32 ;  /* 0x0000001c0f52723e */ /* 0x000fe20004807020 */
[----:B------:R-:W-:Y:S01]  /*6570*/  HADD2.F32 R15, -RZ, R10.H0_H0 ;  /* 0x2000000aff0f7230 */ /* 0x000fe20000004100 */
        /* <DEDUP_REMOVED lines=13> */
[----:B------:R-:W-:Y:S01]  /*6650*/  F2FP.F16.E4M3.UNPACK_B R5, R5.H1 ;  /* 0x00000005ff05723e */ /* 0x000fe200030006ff */
[----:B------:R-:W-:Y:S01]  /*6660*/  FFMA.FTZ R31, R10, R15, -R25 ;  /* 0x0000000f0a1f7223 */ /* 0x000fe20000010819 */
[----:B------:R-:W-:Y:S01]  /*6670*/  F2FP.F16.E4M3.UNPACK_B R25, R8.H1 ;  /* 0x00000008ff19723e */ /* 0x000fe200030006ff */
[----:B------:R-:W-:Y:S01]  /*6680*/  HADD2.F32 R10, -RZ, R9.H0_H0 ;  /* 0x20000009ff0a7230 */ /* 0x000fe20000004100 */
[----:B------:R-:W-:Y:S01]  /*6690*/  F2FP.SATFINITE.E4M3.F32.PACK_AB_MERGE_C R48, R38, R33, R48 ;  /* 0x000000212630723e */ /* 0x000fe20004807030 */
[----:B------:R-:W-:Y:S01]  /*66a0*/  FFMA.FTZ R33, R24, R15, R27 ;  /* 0x0000000f18217223 */ /* 0x000fe2000001001b */
[----:B------:R-:W-:Y:S01]  /*66b0*/  F2FP.F16.E4M3.UNPACK_B R6, R6.H1 ;  /* 0x00000006ff06723e */ /* 0x000fe200030006ff */
[----:B------:R-:W-:Y:S01]  /*66c0*/  HADD2.F32 R27, -RZ, R25.H0_H0 ;  /* 0x20000019ff1b7230 */ /* 0x000fe20000004100 */
[----:B------:R-:W-:Y:S01]  /*66d0*/  F2FP.SATFINITE.E4M3.F32.PACK_AB_MERGE_C R35, R86, R35, RZ ;  /* 0x000000235623723e */ /* 0x000fe200048070ff */
[----:B------:R-:W-:-:S02]  /*66e0*/  HADD2.F32 R8, -RZ, R5.H0_H0 ;  /* 0x20000005ff087230 */ /* 0x000fc40000004100 */
[----:B------:R-:W-:Y:S01]  /*66f0*/  HADD2.F32 R9, -RZ, R9.H1_H1 ;  /* 0x30000009ff097230 */ /* 0x000fe20000004100 */
[----:B------:R-:W-:Y:S01]  /*6700*/  F2FP.SATFINITE.E4M3.F32.PACK_AB_MERGE_C R86, R85, R34, R35 ;  /* 0x000000225556723e */ /* 0x000fe20004807023 */
[----:B------:R-:W-:Y:S02]  /*6710*/  HADD2.F32 R24, -RZ, R25.H1_H1 ;  /* 0x30000019ff187230 */ /* 0x000fe40000004100 */
[-C--:B------:R-:W-:Y:S01]  /*6720*/  FMUL.FTZ R25, R10, R27.reuse ;  /* 0x0000001b0a197220 */ /* 0x080fe20000410000 */
[--C-:B------:R-:W-:Y:S02]  /*6730*/  HADD2.F32 R15, -RZ, R6.reuse.H0_H0 ;  /* 0x20000006ff0f7230 */ /* 0x100fe40000004100 */
[----:B------:R-:W-:Y:S01]  /*6740*/  FMUL.FTZ R27, R8, R27 ;  /* 0x0000001b081b7220 */ /* 0x000fe20000410000 */
[----:B------:R-:W-:Y:S02]  /*6750*/  HADD2.F32 R5, -RZ, R5.H1_H1 ;  /* 0x30000005ff057230 */ /* 0x000fe40000004100 */
[----:B------:R-:W-:Y:S01]  /*6760*/  FMUL.FTZ R26, R9, R24 ;  /* 0x00000018091a7220 */ /* 0x000fe20000410000 */
[----:B------:R-:W-:-:S02]  /*6770*/  HADD2.F32 R6, -RZ, R6.H1_H1 ;  /* 0x30000006ff067230 */ /* 0x000fc40000004100 */
[----:B------:R-:W-:Y:S01]  /*6780*/  FFMA.FTZ R35, R10, R15, R27 ;  /* 0x0000000f0a237223 */ /* 0x000fe2000001001b */
[-C--:B------:R-:W-:Y:S01]  /*6790*/  F2FP.F16.E4M3.UNPACK_B R10, R11.reuse ;  /* 0x0000000bff0a723e */ /* 0x080fe200020006ff */
[C---:B------:R-:W-:Y:S01]  /*67a0*/  FMUL.FTZ R24, R5.reuse, R24 ;  /* 0x0000001805187220 */ /* 0x040fe20000410000 */
[----:B------:R-:W-:Y:S01]  /*67b0*/  F2FP.F16.E4M3.UNPACK_B R11, R11.H1 ;  /* 0x0000000bff0b723e */ /* 0x000fe200030006ff */
[----:B------:R-:W-:Y:S01]  /*67c0*/  FFMA.FTZ R49, R5, R6, -R26 ;  /* 0x0000000605317223 */ /* 0x000fe2000001081a */
[----:B------:R-:W-:Y:S01]  /*67d0*/  F2FP.F16.E4M3.UNPACK_B R26, R4 ;  /* 0x00000004ff1a723e */ /* 0x000fe200020006ff */
[----:B------:R-:W-:Y:S01]  /*67e0*/  FFMA.FTZ R38, R9, R6, R24 ;  /* 0x0000000609267223 */ /* 0x000fe20000010018 */
[-C--:B------:R-:W-:Y:S01]  /*67f0*/  F2FP.F16.E4M3.UNPACK_B R5, R7.reuse ;  /* 0x00000007ff05723e */ /* 0x080fe200020006ff */
[----:B------:R-:W-:Y:S01]  /*6800*/  HADD2.F32 R9, -RZ, R10.H0_H0 ;  /* 0x2000000aff097230 */ /* 0x000fe20000004100 */
[----:B------:R-:W-:Y:S01]  /*6810*/  F2FP.F16.E4M3.UNPACK_B R27, R4.H1 ;  /* 0x00000004ff1b723e */ /* 0x000fe200030006ff */
[----:B------:R-:W-:Y:S01]  /*6820*/  HADD2.F32 R28, -RZ, R26.H0_H0 ;  /* 0x2000001aff1c7230 */ /* 0x000fe20000004100 */
[----:B------:R-:W-:Y:S01]  /*6830*/  F2FP.F16.E4M3.UNPACK_B R7, R7.H1 ;  /* 0x00000007ff07723e */ /* 0x000fe200030006ff */
[----:B------:R-:W-:Y:S01]  /*6840*/  FFMA.FTZ R34, R8, R15, -R25 ;  /* 0x0000000f08227223 */ /* 0x000fe20000010819 */
[-C--:B------:R-:W-:Y:S01]  /*6850*/  F2FP.F16.E4M3.UNPACK_B R4, R0.reuse ;  /* 0x00000000ff04723e */ /* 0x080fe200020006ff */
[----:B------:R-:W-:Y:S01]  /*6860*/  HADD2.F32 R29, -RZ, R27.H0_H0 ;  /* 0x2000001bff1d7230 */ /* 0x000fe20000004100 */
[----:B------:R-:W-:Y:S01]  /*6870*/  F2FP.F16.E4M3.UNPACK_B R15, R0.H1 ;  /* 0x00000000ff0f723e */ /* 0x000fe200030006ff */
[----:B------:R-:W-:-:S02]  /*6880*/  HADD2.F32 R0, -RZ, R11.H0_H0 ;  /* 0x2000000bff007230 */ /* 0x000fc40000004100 */
[-C--:B------:R-:W-:Y:S01]  /*6890*/  FMUL.FTZ R83, R9, R28.reuse ;  /* 0x0000001c09537220 */ /* 0x080fe20000410000 */
[----:B------:R-:W-:Y:S01]  /*68a0*/  HADD2.F32 R6, -RZ, R5.H0_H0 ;  /* 0x20000005ff067230 */ /* 0x000fe20000004100 */
[----:B------:R-:W-:Y:S01]  /*68b0*/  F2FP.SATFINITE.E4M3.F32.PACK_AB_MERGE_C R35, R38, R35, RZ ;  /* 0x000000232623723e */ /* 0x000fe200048070ff */
[----:B------:R-:W-:Y:S02]  /*68c0*/  HADD2.F32 R8, -RZ, R7.H0_H0 ;  /* 0x20000007ff087230 */ /* 0x000fe40000004100 */
[-C--:B------:R-:W-:Y:S01]  /*68d0*/  FMUL.FTZ R85, R0, R29.reuse ;  /* 0x0000001d00557220 */ /* 0x080fe20000410000 */
[----:B------:R-:W-:Y:S02]  /*68e0*/  HADD2.F32 R24, -RZ, R4.H0_H0 ;  /* 0x20000004ff187230 */ /* 0x000fe40000004100 */
[----:B------:R-:W-:Y:S01]  /*68f0*/  FMUL.FTZ R28, R6, R28 ;  /* 0x0000001c061c7220 */ /* 0x000fe20000410000 */
[----:B------:R-:W-:Y:S02]  /*6900*/  HADD2.F32 R25, -RZ, R15.H0_H0 ;  /* 0x2000000fff197230 */ /* 0x000fe40000004100 */
[----:B------:R-:W-:Y:S01]  /*6910*/  FMUL.FTZ R29, R8, R29 ;  /* 0x0000001d081d7220 */ /* 0x000fe20000410000 */
[----:B------:R-:W-:-:S02]  /*6920*/  HADD2.F32 R11, -RZ, R11.H1_H1 ;  /* 0x3000000bff0b7230 */ /* 0x000fc40000004100 */
[-C--:B------:R-:W-:Y:S01]  /*6930*/  FFMA.FTZ R83, R6, R24.reuse, -R83 ;  /* 0x0000001806537223 */ /* 0x080fe20000010853 */
[----:B------:R-:W-:Y:S02]  /*6940*/  HADD2.F32 R6, -RZ, R27.H1_H1 ;  /* 0x3000001bff067230 */ /* 0x000fe40000004100 */
[-C--:B------:R-:W-:Y:S01]  /*6950*/  FFMA.FTZ R29, R0, R25.reuse, R29 ;  /* 0x00000019001d7223 */ /* 0x080fe2000001001d */
[----:B------:R-:W-:Y:S02]  /*6960*/  HADD2.F32 R7, -RZ, R7.H1_H1 ;  /* 0x30000007ff077230 */ /* 0x000fe40000004100 */
[----:B------:R-:W-:Y:S01]  /*6970*/  FFMA.FTZ R28, R9, R24, R28 ;  /* 0x00000018091c7223 */ /* 0x000fe2000001001c */
[----:B------:R-:W-:Y:S01]  /*6980*/  FFMA.FTZ R85, R8, R25, -R85 ;  /* 0x0000001908557223 */ /* 0x000fe20000010855 */
[----:B------:R-:W-:Y:S02]  /*6990*/  HADD2.F32 R5, -RZ, R5.H1_H1 ;  /* 0x30000005ff057230 */ /* 0x000fe40000004100 */
[----:B------:R-:W-:Y:S01]  /*69a0*/  FMUL.FTZ R8, R11, R6 ;  /* 0x000000060b087220 */ /* 0x000fe20000410000 */
[----:B------:R-:W-:-:S02]  /*69b0*/  HADD2.F32 R10, -RZ, R10.H1_H1 ;  /* 0x3000000aff0a7230 */ /* 0x000fc40000004100 */
[----:B------:R-:W-:Y:S01]  /*69c0*/  FMUL.FTZ R24, R7, R6 ;  /* 0x0000000607187220 */ /* 0x000fe20000410000 */
[----:B------:R-:W-:Y:S01]  /*69d0*/  HADD2.F32 R26, -RZ, R26.H1_H1 ;  /* 0x3000001aff1a7230 */ /* 0x000fe20000004100 */
[----:B------:R-:W-:Y:S01]  /*69e0*/  F2FP.SATFINITE.E4M3.F32.PACK_AB_MERGE_C R33, R33, R30, R35 ;  /* 0x0000001e2121723e */ /* 0x000fe20004807023 */
[----:B------:R-:W-:Y:S01]  /*69f0*/  HADD2.F32 R0, -RZ, R15.H1_H1 ;  /* 0x3000000fff007230 */ /* 0x000fe20000004100 */
[----:B------:R-:W-:Y:S01]  /*6a00*/  F2FP.SATFINITE.E4M3.F32.PACK_AB_MERGE_C R34, R49, R34, RZ ;  /* 0x000000223122723e */ /* 0x000fe200048070ff */
        /* <DEDUP_REMOVED lines=15> */
[----:B------:R-:W-:Y:S01]  /*6b00*/  MOV R10, R84 ;  /* 0x00000054000a7202 */ /* 0x000fe20000000f00 */
[----:B------:R-:W-:-:S07]  /*6b10*/  IMAD.MOV.U32 R6, RZ, RZ, R82 ;  /* 0x000000ffff067224 */ /* 0x000fce00078e0052 */
.L_x_1774:
[----:B------:R-:W-:Y:S05]  /*6b20*/  BSYNC B1 ;  /* 0x0000000000017941 */ /* 0x000fea0003800000 */
.L_x_1773:
[----:B0-----:R0:W-:Y:S01]  /*6b30*/  ST.E.128 desc[UR36][R12.64], R4 ;  /* 0x000000040c007985 */ /* 0x0011e2000c101d24 */
[----:B------:R-:W-:-:S13]  /*6b40*/  ISETP.GE.AND P3, PT, R3, R87, PT ;  /* 0x000000570300720c */ /* 0x000fda0003f66270 */
[----:B------:R-:W-:Y:S05]  /*6b50*/  @P3 BRA `(.L_x_1757) ;  /* 0x0000000400203947 */ /* 0x000fea0003800000 */
[----:B------:R-:W-:-:S04]  /*6b60*/  IADD3 R14, P3, R3, R14, RZ ;  /* 0x0000000e030e7210 */ /* 0x000fc80007f7e0ff */
[----:B------:R-:W-:-:S05]  /*6b70*/  LEA.HI.X.SX32 R15, R3, R2, 0x1, P3 ;  /* 0x00000002030f7211 */ /* 0x000fca00018f0eff */
[----:B--2---:R2:W-:Y:S01]  /*6b80*/  ST.E.128 desc[UR36][R14.64], R8 ;  /* 0x000000080e007985 */ /* 0x0045e2000c101d24 */
[----:B------:R-:W-:Y:S05]  /*6b90*/  BRA `(.L_x_1757) ;  /* 0x0000000400107947 */ /* 0x000fea0003800000 */
.L_x_1738:
[----:B------:R-:W-:-:S06]  /*6ba0*/  UISETP.NE.AND UP0, UPT, UR61, 0x3, UPT ;  /* 0x000000033d00788c */ /* 0x000fcc000bf05270 */
[----:B------:R-:W-:-:S13]  /*6bb0*/  PLOP3.LUT P5, PT, PT, PT, UP0, 0x80, 0x0 ;  /* 0x000000000000781c */ /* 0x000fda0003faf008 */
[----:B------:R-:W-:Y:S05]  /*6bc0*/  @!P5 BRA `(.L_x_1775) ;  /* 0x000000000004d947 */ /* 0x000fea0003800000 */
[----:B------:R-:W-:Y:S01]  /*6bd0*/  BPT.TRAP 0x1 ;  /* 0x000000040000795c */ /* 0x000fe20000300000 */
.L_x_1775:
[----:B------:R-:W-:Y:S01]  /*6be0*/  IMAD R72, R186, 0x8, R184 ;  /* 0x00000008ba487824 */ /* 0x000fe200078e02b8 */
[----:B------:R-:W-:Y:S01]  /*6bf0*/  SHF.L.U32 R81, R195, 0x1f, RZ ;  /* 0x0000001fc3517819 */ /* 0x000fe200000006ff */
[----:B------:R-:W-:Y:S01]  /*6c00*/  BSSY B1, `(.L_x_1776) ;  /* 0x0000004000017945 */ /* 0x000fe20003800000 */
[----:B------:R-:W-:Y:S02]  /*6c10*/  SHF.R.S32.HI R77, RZ, 0x1f, R78 ;  /* 0x0000001fff4d7819 */ /* 0x000fe4000001144e */
[----:B------:R-:W0:Y:S02]  /*6c20*/  SYNCS.PHASECHK.TRANS64.TRYWAIT P3, [R72+URZ+0x28490], R81 ;  /* 0x02849051480075a7 */ /* 0x000e24000806017f */
[----:B0-----:R-:W-:Y:S05]  /*6c30*/  @!P3 BRA `(.L_x_1777) ;  /* 0x0000020c0064b947 */ /* 0x001fea0003800000 */
.L_x_2133:
[----:B------:R-:W-:Y:S05]  /*6c40*/  BSYNC B1 ;  /* 0x0000000000017941 */ /* 0x000fea0003800000 */
.L_x_1776:
        /* <DEDUP_REMOVED lines=19> */
[----:B------:R-:W-:Y:S01]  /*6d80*/  IADD3 R0, P3, R2, UR6, RZ ;  /* 0x0000000602007c10 */ /* 0x000fe2000ff7e0ff */
[----:B------:R-:W-:-:S03]  /*6d90*/  IMAD.IADD R10, R80, 0x1, -R189 ;  /* 0x00000001500a7824 */ /* 0x000fc600078e0abd */
[----:B------:R-:W-:Y:S02]  /*6da0*/  IADD3.X R2, R3, UR7, R5, P3, !PT ;  /* 0x0000000703027c10 */ /* 0x000fe40009ffe405 */
[----:B------:R-:W-:Y:S01]  /*6db0*/  ISETP.GE.AND P3, PT, R10, 0x1, PT ;  /* 0x000000010a00780c */ /* 0x000fe20003f66270 */
[----:B------:R-:W-:-:S12]  /*6dc0*/  BRA.DIV UR4, `(.L_x_1778) ;  /* 0x0000020e04147947 */ /* 0x000fd8000b800000 */
[----:B------:R1:W2:Y:S04]  /*6dd0*/  SHFL.IDX PT, R3, R2, RZ, 0x181f ;  /* 0x00181fff02037589 */ /* 0x0002a800000e0000 */
[----:B------:R1:W3:Y:S02]  /*6de0*/  SHFL.IDX PT, R14, R0, RZ, 0x181f ;  /* 0x00181fff000e7589 */ /* 0x0002e400000e0000 */
.L_x_2137:
[----:B------:R-:W-:Y:S04]  /*6df0*/  BSSY B1, `(.L_x_1779) ;  /* 0x000000d000017945 */ /* 0x000fe80003800000 */
[----:B------:R-:W-:Y:S05]  /*6e00*/  @!P3 BRA `(.L_x_1780) ;  /* 0x00000000002cb947 */ /* 0x000fea0003800000 */
[----:B------:R-:W-:Y:S02]  /*6e10*/  ULDC UR4, c[0x0][0x2f4] ;  /* 0x0000bd0000047ab9 */ /* 0x000fe40000000800 */
[----:B------:R-:W-:-:S13]  /*6e20*/  ISETP.GE.AND P3, PT, R16, UR4, PT ;  /* 0x0000000410007c0c */ /* 0x000fda000bf66270 */
[----:B------:R-:W4:Y:S01]  /*6e30*/  @!P3 LDS.128 R4, [R73+0x20000] ;  /* 0x020000004904b984 */ /* 0x000f220000000c00 */
[----:B---3--:R-:W-:-:S05]  /*6e40*/  @!P3 IADD3 R8, P4, R16, R14, RZ ;  /* 0x0000000e1008b210 */ /* 0x008fca0007f9e0ff */
[----:B--2---:R-:W-:Y:S01]  /*6e50*/  @!P3 IMAD.X R9, R3, 0x1, R17, P4 ;  /* 0x000000010309b824 */ /* 0x004fe200020e0611 */
[----:B------:R-:W-:-:S13]  /*6e60*/  ISETP.GE.AND P4, PT, R187, UR4, PT ;  /* 0x00000004bb007c0c */ /* 0x000fda000bf86270 */
[----:B------:R-:W-:-:S05]  /*6e70*/  @!P4 IADD3 R14, P6, R187, R14, RZ ;  /* 0x0000000ebb0ec210 */ /* 0x000fca0007fde0ff */
[----:B------:R-:W-:Y:S01]  /*6e80*/  @!P4 IMAD.X R15, R3, 0x1, R194, P6 ;  /* 0x00000001030fc824 */ /* 0x000fe200030e06c2 */
[----:B----4-:R-:W-:Y:S04]  /*6e90*/  @!P3 ST.E.128 desc[UR36][R8.64], R4 ;  /* 0x000000040800b985 */ /* 0x010fe8000c101d24 */
[----:B------:R-:W2:Y:S04]  /*6ea0*/  @!P4 LDS.128 R4, [R73+0x22000] ;  /* 0x022000004904c984 */ /* 0x000ea80000000c00 */
[----:B--2---:R4:W-:Y:S02]  /*6eb0*/  @!P4 ST.E.128 desc[UR36][R14.64], R4 ;  /* 0x000000040e00c985 */ /* 0x0049e4000c101d24 */
.L_x_1780:
[----:B------:R-:W-:Y:S05]  /*6ec0*/  BSYNC B1 ;  /* 0x0000000000017941 */ /* 0x000fea0003800000 */
.L_x_1779:
[----:B------:R-:W-:-:S03]  /*6ed0*/  UMOV UR4, 0xffffffff ;  /* 0xffffffff00047882 */ /* 0x000fc60000000000 */
[----:B------:R-:W-:Y:S05]  /*6ee0*/  BRA.DIV UR4, `(.L_x_1781) ;  /* 0x0000020e04147947 */ /* 0x000fea000b800000 */
[----:B--2---:R2:W0:Y:S04]  /*6ef0*/  SHFL.IDX PT, R3, R2, 0x1, 0x181f ;  /* 0x00381f0002037f89 */ /* 0x00442800000e0000 */
[----:B---34-:R2:W3:Y:S02]  /*6f00*/  SHFL.IDX PT, R14, R0, 0x1, 0x181f ;  /* 0x00381f00000e7f89 */ /* 0x0184e400000e0000 */
.L_x_2141:
[----:B------:R-:W-:-:S13]  /*6f10*/  ISETP.GE.AND P3, PT, R10, 0x21, PT ;  /* 0x000000210a00780c */ /* 0x000fda0003f66270 */
[----:B------:R-:W-:Y:S05]  /*6f20*/  @!P3 BRA `(.L_x_1757) ;  /* 0x00000000002cb947 */ /* 0x000fea0003800000 */
[----:B------:R-:W-:Y:S02]  /*6f30*/  ULDC UR4, c[0x0][0x2f4] ;  /* 0x0000bd0000047ab9 */ /* 0x000fe40000000800 */
[----:B------:R-:W-:-:S13]  /*6f40*/  ISETP.GE.AND P3, PT, R16, UR4, PT ;  /* 0x0000000410007c0c */ /* 0x000fda000bf66270 */
[----:B------:R-:W4:Y:S01]  /*6f50*/  @!P3 LDS.128 R4, [R73+0x21000] ;  /* 0x021000004904b984 */ /* 0x000f220000000c00 */
[----:B---3--:R-:W-:-:S04]  /*6f60*/  @!P3 IADD3 R8, P4, R16, R14, RZ ;  /* 0x0000000e1008b210 */ /* 0x008fc80007f9e0ff */
[----:B0-----:R-:W-:Y:S02]  /*6f70*/  @!P3 IADD3.X R9, R3, R17, RZ, P4, !PT ;  /* 0x000000110309b210 */ /* 0x001fe400027fe4ff */
[----:B------:R-:W-:-:S13]  /*6f80*/  ISETP.GE.AND P4, PT, R187, UR4, PT ;  /* 0x00000004bb007c0c */ /* 0x000fda000bf86270 */
[----:B------:R-:W-:-:S05]  /*6f90*/  @!P4 IADD3 R14, P6, R187, R14, RZ ;  /* 0x0000000ebb0ec210 */ /* 0x000fca0007fde0ff */
[----:B------:R-:W-:Y:S01]  /*6fa0*/  @!P4 IMAD.X R15, R3, 0x1, R194, P6 ;  /* 0x00000001030fc824 */ /* 0x000fe200030e06c2 */
[----:B----4-:R-:W-:Y:S04]  /*6fb0*/  @!P3 ST.E.128 desc[UR36][R8.64], R4 ;  /* 0x000000040800b985 */ /* 0x010fe8000c101d24 */
[----:B------:R-:W0:Y:S04]  /*6fc0*/  @!P4 LDS.128 R4, [R73+0x23000] ;  /* 0x023000004904c984 */ /* 0x000e280000000c00 */
[----:B0-----:R0:W-:Y:S02]  /*6fd0*/  @!P4 ST.E.128 desc[UR36][R14.64], R4 ;  /* 0x000000040e00c985 */ /* 0x0011e4000c101d24 */
.L_x_1757:
[----:B------:R-:W-:Y:S05]  /*6fe0*/  BSYNC B0 ;  /* 0x0000000000007941 */ /* 0x000fea0003800000 */
.L_x_1737:
[----:B-1234-:R-:W1:Y:S01]  /*6ff0*/  S2R R0, SR_TID.X ;  /* 0x0000000000007919 */ /* 0x01ee620000002100 */
[----:B------:R-:W-:Y:S01]  /*7000*/  @!PT LDS RZ, [RZ] ;  /* 0x00000000fffff984 */ /* 0x000fe20000000800 */
[----:B------:R-:W-:Y:S01]  /*7010*/  @!PT LDS RZ, [RZ] ;  /* 0x00000000fffff984 */ /* 0x000fe20000000800 */
[----:B------:R-:W-:Y:S01]  /*7020*/  @!PT LDS RZ, [RZ] ;  /* 0x00000000fffff984 */ /* 0x000fe20000000800 */
[----:B------:R-:W-:Y:S01]  /*7030*/  @!PT LDS RZ, [RZ] ;  /* 0x00000000fffff984 */ /* 0x000fe20000000800 */
[----:B------:R2:W-:Y:S06]  /*7040*/  MEMBAR.ALL.CTA ;  /* 0x0000000000007992 */ /* 0x0005ec0000008000 */
[----:B--2---:R-:W2:Y:S01]  /*7050*/  FENCE.VIEW.ASYNC.S ;  /* 0x00000000000073c6 */ /* 0x004ea20000000000 */
[----:B------:R-:W-:Y:S05]  /*7060*/  WARPSYNC.ALL ;  /* 0x0000000000007948 */ /* 0x000fea0003800000 */
[----:B------:R-:W-:Y:S01]  /*7070*/  BSSY B0, `(.L_x_1782) ;  /* 0x0000008000007945 */ /* 0x000fe20003800000 */
[----:B--2---:R2:W-:Y:S01]  /*7080*/  BAR.SYNC.DEFER_BLOCKING R58, 0x80 ;  /* 0x0002003a0000751d */ /* 0x0045e20000010000 */
[----:B-1----:R-:W-:-:S13]  /*7090*/  LOP3.LUT P3, RZ, R0, 0x7f, RZ, 0xc0, !PT ;  /* 0x0000007f00ff7812 */ /* 0x002fda000786c0ff */
[----:B------:R-:W-:-:S05]  /*70a0*/  @!P3 VIADD R0, R72, 0x284a0 ;  /* 0x000284a04800b836 */ /* 0x000fca0000000000 */
[----:B------:R-:W-:-:S04]  /*70b0*/  @!P3 PRMT R0, RZ, 0x654, R0 ;  /* 0x00000654ff00b816 */ /* 0x000fc80000000000 */
[----:B------:R2:W-:Y:S01]  /*70c0*/  @!P3 SYNCS.ARRIVE.TRANS64.RED.A1T0 RZ, [R0+URZ], RZ ;  /* 0x000000ff00ffb9a7 */ /* 0x0005e2000810043f */
[----:B------:R-:W-:Y:S05]  /*70d0*/  @!P5 BRA `(.L_x_1783) ;  /* 0x000000000004d947 */ /* 0x000fea0003800000 */
[----:B------:R-:W-:Y:S01]  /*70e0*/  BPT.TRAP 0x1 ;  /* 0x000000040000795c */ /* 0x000fe20000300000 */
.L_x_1783:
[----:B------:R-:W-:Y:S05]  /*70f0*/  BSYNC B0 ;  /* 0x0000000000007941 */ /* 0x000fea0003800000 */
.L_x_1782:
[----:B------:R-:W1:Y:S01]  /*7100*/  SYNCS.PHASECHK.TRANS64.TRYWAIT P4, [R72+URZ+0x284b0], R81 ;  /* 0x0284b051480075a7 */ /* 0x000e62000808017f */
[----:B------:R-:W-:Y:S04]  /*7110*/  BSSY B0, `(.L_x_1784) ;  /* 0x0000002000007945 */ /* 0x000fe80003800000 */
[----:B-1----:R-:W-:Y:S05]  /*7120*/  @!P4 BRA `(.L_x_1785) ;  /* 0x0000020800ccc947 */ /* 0x002fea0003800000 */
.L_x_2142:
[----:B------:R-:W-:Y:S05]  /*7130*/  BSYNC B0 ;  /* 0x0000000000007941 */ /* 0x000fea0003800000 */
.L_x_1784:
[----:B------:R-:W-:Y:S01]  /*7140*/  ULDC.64 UR4, c[0x0][0x328] ;  /* 0x0000ca0000047ab9 */ /* 0x000fe20000000a00 */
[----:B------:R-:W-:Y:S01]  /*7150*/  ULDC.64 UR6, c[0x0][0x318] ;  /* 0x0000c60000067ab9 */ /* 0x000fe20000000a00 */
[----:B------:R-:W-:Y:S01]  /*7160*/  IMAD R77, R77, UR4, RZ ;  /* 0x000000044d4d7c24 */ /* 0x000fe2000f8e02ff */
[----:B------:R-:W-:Y:S01]  /*7170*/  BSSY B0, `(.L_x_1786) ;  /* 0x000001f000007945 */ /* 0x000fe20003800000 */
[----:B0-----:R-:W-:-:S04]  /*7180*/  IMAD.WIDE.U32 R2, R78, UR4, RZ ;  /* 0x000000044e027c25 */ /* 0x001fc8000f8e00ff */
        /* <DEDUP_REMOVED lines=8> */
[----:B------:R-:W-:Y:S02]  /*7210*/  IMAD.IADD R3, R3, 0x1, R5 ;  /* 0x0000000103037824 */ /* 0x000fe400078e0205 */
[----:B------:R-:W-:Y:S02]  /*7220*/  IMAD R5, R74, UR4, RZ ;  /* 0x000000044a057c24 */ /* 0x000fe4000f8e02ff */
[----:B------:R-:W-:-:S04]  /*7230*/  IMAD.WIDE.U32 R2, R22, UR4, R2 ;  /* 0x0000000416027c25 */ /* 0x000fc8000f8e0002 */
[----:B------:R-:W-:Y:S01]  /*7240*/  IMAD R5, R22, UR5, R5 ;  /* 0x0000000516057c24 */ /* 0x000fe2000f8e0205 */
[----:B--2---:R-:W-:-:S04]  /*7250*/  IADD3 R0, P4, R2, UR6, RZ ;  /* 0x0000000602007c10 */ /* 0x004fc8000ff9e0ff */
[----:B------:R-:W-:Y:S01]  /*7260*/  IADD3.X R10, R3, UR7, R5, P4, !PT ;  /* 0x00000007030a7c10 */ /* 0x000fe2000a7fe405 */
[----:B------:R0:W2:Y:S01]  /*7270*/  SHFL.IDX PT, R8, R0, RZ, 0x181f ;  /* 0x00181fff00087589 */ /* 0x0000a200000e0000 */
[----:B------:R-:W-:-:S03]  /*7280*/  ISETP.GE.AND P4, PT, R80, 0x1, PT ;  /* 0x000000015000780c */ /* 0x000fc60003f86270 */
[----:B------:R0:W3:Y:S10]  /*7290*/  SHFL.IDX PT, R5, R10, RZ, 0x181f ;  /* 0x00181fff0a057589 */ /* 0x0000f400000e0000 */
[----:B0-----:R-:W-:Y:S05]  /*72a0*/  @!P4 BRA `(.L_x_1787) ;  /* 0x00000000002cc947 */ /* 0x001fea0003800000 */
[----:B------:R-:W-:Y:S02]  /*72b0*/  ULDC UR4, c[0x0][0x2f4] ;  /* 0x0000bd0000047ab9 */ /* 0x000fe40000000800 */
[----:B------:R-:W-:-:S13]  /*72c0*/  ISETP.GE.AND P4, PT, R16, UR4, PT ;  /* 0x0000000410007c0c */ /* 0x000fda000bf86270 */
[----:B--2---:R-:W-:-:S05]  /*72d0*/  @!P4 IADD3 R2, P5, R16, R8, RZ ;  /* 0x000000081002c210 */ /* 0x004fca0007fbe0ff */
[----:B---3--:R-:W-:Y:S01]  /*72e0*/  @!P4 IMAD.X R3, R5, 0x1, R17, P5 ;  /* 0x000000010503c824 */ /* 0x008fe200028e0611 */
[----:B------:R-:W-:-:S13]  /*72f0*/  ISETP.GE.AND P5, PT, R187, UR4, PT ;  /* 0x00000004bb007c0c */ /* 0x000fda000bfa6270 */
[----:B------:R-:W-:-:S04]  /*7300*/  @!P5 IADD3 R8, P6, R187, R8, RZ ;  /* 0x00000008bb08d210 */ /* 0x000fc80007fde0ff */
[----:B------:R-:W-:Y:S02]  /*7310*/  @!P5 IADD3.X R9, R5, R194, RZ, P6, !PT ;  /* 0x000000c20509d210 */ /* 0x000fe400037fe4ff */
[----:B------:R-:W0:Y:S04]  /*7320*/  @!P4 LDS.128 R4, [R73+0x10000] ;  /* 0x010000004904c984 */ /* 0x000e280000000c00 */
[----:B0-----:R-:W-:Y:S04]  /*7330*/  @!P4 ST.E.128 desc[UR36][R2.64], R4 ;  /* 0x000000040200c985 */ /* 0x001fe8000c101d24 */
[----:B------:R-:W0:Y:S04]  /*7340*/  @!P5 LDS.128 R4, [R73+0x12000] ;  /* 0x012000004904d984 */ /* 0x000e280000000c00 */
[----:B0-----:R0:W-:Y:S02]  /*7350*/  @!P5 ST.E.128 desc[UR36][R8.64], R4 ;  /* 0x000000040800d985 */ /* 0x0011e4000c101d24 */
.L_x_1787:
[----:B------:R-:W-:Y:S05]  /*7360*/  BSYNC B0 ;  /* 0x0000000000007941 */ /* 0x000fea0003800000 */
.L_x_1786:
[----:B------:R-:W-:Y:S01]  /*7370*/  ISETP.GE.AND P4, PT, R80, 0x21, PT ;  /* 0x000000215000780c */ /* 0x000fe20003f86270 */
[----:B0--3--:R0:W3:Y:S01]  /*7380*/  SHFL.IDX PT, R5, R10, 0x1, 0x181f ;  /* 0x00381f000a057f89 */ /* 0x0090e200000e0000 */
[----:B------:R-:W-:Y:S03]  /*7390*/  BSSY B0, `(.L_x_1788) ;  /* 0x000000e000007945 */ /* 0x000fe60003800000 */
[----:B------:R-:W4:Y:S08]  /*73a0*/  SHFL.IDX PT, R0, R0, 0x1, 0x181f ;  /* 0x00381f0000007f89 */ /* 0x000f3000000e0000 */
[----:B0-----:R-:W-:Y:S05]  /*73b0*/  @!P4 BRA `(.L_x_1789) ;  /* 0x00000000002cc947 */ /* 0x001fea0003800000 */
[----:B------:R-:W-:Y:S02]  /*73c0*/  ULDC UR4, c[0x0][0x2f4] ;  /* 0x0000bd0000047ab9 */ /* 0x000fe40000000800 */
[----:B------:R-:W-:-:S13]  /*73d0*/  ISETP.GE.AND P4, PT, R16, UR4, PT ;  /* 0x0000000410007c0c */ /* 0x000fda000bf86270 */
[----:B----4-:R-:W-:-:S05]  /*73e0*/  @!P4 IADD3 R2, P5, R16, R0, RZ ;  /* 0x000000001002c210 */ /* 0x010fca0007fbe0ff */
[----:B---3--:R-:W-:Y:S01]  /*73f0*/  @!P4 IMAD.X R3, R5, 0x1, R17, P5 ;  /* 0x000000010503c824 */ /* 0x008fe200028e0611 */
[----:B------:R-:W-:-:S13]  /*7400*/  ISETP.GE.AND P5, PT, R187, UR4, PT ;  /* 0x00000004bb007c0c */ /* 0x000fda000bfa6270 */
[----:B--2---:R-:W-:-:S05]  /*7410*/  @!P5 IADD3 R8, P6, R187, R0, RZ ;  /* 0x00000000bb08d210 */ /* 0x004fca0007fde0ff */
[----:B------:R-:W-:Y:S02]  /*7420*/  @!P5 IMAD.X R9, R5, 0x1, R194, P6 ;  /* 0x000000010509d824 */ /* 0x000fe400030e06c2 */
[----:B------:R-:W0:Y:S04]  /*7430*/  @!P4 LDS.128 R4, [R73+0x11000] ;  /* 0x011000004904c984 */ /* 0x000e280000000c00 */
[----:B0-----:R-:W-:Y:S04]  /*7440*/  @!P4 ST.E.128 desc[UR36][R2.64], R4 ;  /* 0x000000040200c985 */ /* 0x001fe8000c101d24 */
[----:B------:R-:W0:Y:S04]  /*7450*/  @!P5 LDS.128 R4, [R73+0x13000] ;  /* 0x013000004904d984 */ /* 0x000e280000000c00 */
[----:B0-----:R0:W-:Y:S02]  /*7460*/  @!P5 ST.E.128 desc[UR36][R8.64], R4 ;  /* 0x000000040800d985 */ /* 0x0011e4000c101d24 */
.L_x_1789:
[----:B------:R-:W-:Y:S05]  /*7470*/  BSYNC B0 ;  /* 0x0000000000007941 */ /* 0x000fea0003800000 */
.L_x_1788:
[----:B------:R-:W-:Y:S01]  /*7480*/  @!PT LDS RZ, [RZ] ;  /* 0x00000000fffff984 */ /* 0x000fe20000000800 */
[----:B------:R-:W-:Y:S01]  /*7490*/  @!PT LDS RZ, [RZ] ;  /* 0x00000000fffff984 */ /* 0x000fe20000000800 */
[----:B------:R-:W-:Y:S01]  /*74a0*/  @!PT LDS RZ, [RZ] ;  /* 0x00000000fffff984 */ /* 0x000fe20000000800 */
[----:B------:R-:W-:Y:S01]  /*74b0*/  @!PT LDS RZ, [RZ] ;  /* 0x00000000fffff984 */ /* 0x000fe20000000800 */
[----:B------:R5:W-:Y:S06]  /*74c0*/  MEMBAR.ALL.CTA ;  /* 0x0000000000007992 */ /* 0x000bec0000008000 */
[----:B-----5:R-:W5:Y:S01]  /*74d0*/  FENCE.VIEW.ASYNC.S ;  /* 0x00000000000073c6 */ /* 0x020f620000000000 */
[----:B-1----:R-:W-:Y:S01]  /*74e0*/  @!P3 VIADD R72, R72, 0x284c0 ;  /* 0x000284c04848b836 */ /* 0x002fe20000000000 */
        /* <DEDUP_REMOVED lines=9> */
[----:B-1----:R-:W-:Y:S06]  /*7580*/  @P4 BRA `(.L_x_1790) ;  /* 0xffffffac00884947 */ /* 0x002fec000383ffff */
[----:B------:R-:W1:Y:S01]  /*7590*/  S2R R2, SR_TID.X ;  /* 0x0000000000027919 */ /* 0x000e620000002100 */
[----:B------:R-:W-:Y:S02]  /*75a0*/  PLOP3.LUT P0, PT, PT, PT, PT, 0x8, 0x0 ;  /* 0x000000000000781c */ /* 0x000fe40003f0e170 */
[----:B-1----:R-:W-:-:S04]  /*75b0*/  SHF.R.U32.HI R2, RZ, 0x7, R2 ;  /* 0x00000007ff027819 */ /* 0x002fc80000011602 */
[----:B------:R-:W-:-:S13]  /*75c0*/  ISETP.NE.AND P4, PT, R2, 0x1, PT ;  /* 0x000000010200780c */ /* 0x000fda0003f85270 */
[----:B------:R-:W-:Y:S06]  /*75d0*/  @!P4 BAR.ARV 0x9, 0x100 ;  /* 0x024400000000cb1d */ /* 0x000fec0000002000 */
.L_x_1732:
[----:B------:R-:W1:Y:S01]  /*75e0*/  LDC R0, c[0x0][0x448] ;  /* 0x00011200ff007b82 */ /* 0x000e620000000800 */
[----:B0--3--:R-:W-:-:S07]  /*75f0*/  IADD3 R5, R192, 0x1, -R190 ;  /* 0x00000001c0057810 */ /* 0x009fce0007ffe8be */
[----:B------:R-:W0:Y:S01]  /*7600*/  LDC.64 R6, c[0x0][0x9e0] ;  /* 0x00027800ff067b82 */ /* 0x000e220000000a00 */
[----:B-1----:R-:W-:Y:S01]  /*7610*/  ISETP.NE.AND P1, PT, R0, 0x1, PT ;  /* 0x000000010000780c */ /* 0x002fe20003f25270 */
[----:B------:R-:W-:Y:S01]  /*7620*/  VIADD R0, R202, 0x7f ;  /* 0x0000007fca007836 */ /* 0x000fe20000000000 */
[----:B0-----:R-:W-:-:S11]  /*7630*/  ISETP.GE.AND P2, PT, R7, 0x1, PT ;  /* 0x000000010700780c */ /* 0x001fd60003f46270 */
[----:B------:R-:W0:Y:S08]  /*7640*/  @P1 LDC R3, c[0x0][0x44c] ;  /* 0x00011300ff031b82 */ /* 0x000e300000000800 */
[----:B------:R-:W1:Y:S01]  /*7650*/  @P1 LDC R2, c[0x0][0x450] ;  /* 0x00011400ff021b82 */ /* 0x000e620000000800 */
[----:B0-----:R-:W-:-:S05]  /*7660*/  @P1 IMAD.HI.U32 R3, R0, R3, RZ ;  /* 0x0000000300031227 */ /* 0x001fca00078e00ff */
[----:B-1----:R-:W-:-:S05]  /*7670*/  @P1 SHF.R.U32.HI R0, RZ, R2, R3 ;  /* 0x00000002ff001219 */ /* 0x002fca0000011603 */
[----:B------:R-:W-:Y:S01]  /*7680*/  IMAD.IADD R3, R5, 0x1, R0 ;  /* 0x0000000105037824 */ /* 0x000fe200078e0200 */
[----:B------:R-:W-:Y:S06]  /*7690*/  @P0 BRA `(.L_x_1791) ;  /* 0x00000000000c0947 */ /* 0x000fec0003800000 */
[----:B------:R-:W0:Y:S01]  /*76a0*/  FENCE.VIEW.ASYNC.G ;  /* 0x00000000000073c6 */ /* 0x000e220000000100 */
[----:B------:R-:W-:Y:S05]  /*76b0*/  WARPSYNC.ALL ;  /* 0x0000000000007948 */ /* 0x000fea0003800000 */
[----:B0-----:R-:W-:Y:S06]  /*76c0*/  BAR.ARV 0xc, 0x180 ;  /* 0x0306000000007b1d */ /* 0x001fec0000002000 */
.L_x_1791:
[----:B------:R-:W-:Y:S01]  /*76d0*/  IADD3 R0, R3, R6, RZ ;  /* 0x0000000603007210 */ /* 0x000fe20007ffe0ff */
        /* <DEDUP_REMOVED lines=12> */
.L_x_1794:
[----:B------:R-:W-:-:S13]  /*77a0*/  ISETP.NE.AND P0, PT, R7, 0x1, PT ;  /* 0x000000010700780c */ /* 0x000fda0003f05270 */
[----:B------:R-:W0:Y:S02]  /*77b0*/  @P0 LDC.64 R4, c[0x0][0x9e8] ;  /* 0x00027a00ff040b82 */ /* 0x000e240000000a00 */
[----:B0-----:R-:W-:-:S05]  /*77c0*/  @P0 IMAD.HI.U32 R4, R2, R4, RZ ;  /* 0x0000000402040227 */ /* 0x001fca00078e00ff */
[----:B------:R-:W-:-:S07]  /*77d0*/  @P0 SHF.R.U32.HI R2, RZ, R5, R4 ;  /* 0x00000005ff020219 */ /* 0x000fce0000011604 */
.L_x_1795:
[----:B------:R-:W-:Y:S05]  /*77e0*/  BSYNC B0 ;  /* 0x0000000000007941 */ /* 0x000fea0003800000 */
.L_x_1793:
[----:B------:R-:W-:-:S05]  /*77f0*/  IMAD R3, R2, R7, R7 ;  /* 0x0000000702037224 */ /* 0x000fca00078e0207 */
[----:B------:R-:W-:-:S07]  /*7800*/  VIMNMX R0, R0, R3, PT ;  /* 0x0000000300007248 */ /* 0x000fce0003fe0100 */
.L_x_1792:
[----:B------:R-:W0:Y:S01]  /*7810*/  @P1 LDC R5, c[0x0][0x44c] ;  /* 0x00011300ff051b82 */ /* 0x000e220000000800 */
[----:B------:R-:W-:Y:S01]  /*7820*/  VIADD R0, R0, 0x3f ;  /* 0x0000003f00007836 */ /* 0x000fe20000000000 */
[----:B------:R-:W-:Y:S01]  /*7830*/  ULDC UR4, c[0x0][0x9dc] ;  /* 0x0002770000047ab9 */ /* 0x000fe20000000800 */
[----:B------:R-:W-:-:S03]  /*7840*/  IMAD.MOV.U32 R2, RZ, RZ, R202 ;  /* 0x000000ffff027224 */ /* 0x000fc600078e00ca */
[----:B------:R-:W-:Y:S02]  /*7850*/  SHF.R.S32.HI R3, RZ, 0x1f, R0 ;  /* 0x0000001fff037819 */ /* 0x000fe40000011400 */
[----:B------:R-:W1:Y:S02]  /*7860*/  @P1 LDC R4, c[0x0][0x450] ;  /* 0x00011400ff041b82 */ /* 0x000e640000000800 */
[----:B------:R-:W-:-:S04]  /*7870*/  LEA.HI R3, R3, R0, RZ, 0x6 ;  /* 0x0000000003037211 */ /* 0x000fc800078f30ff */
[----:B------:R-:W-:-:S04]  /*7880*/  SHF.R.S32.HI R3, RZ, 0x6, R3 ;  /* 0x00000006ff037819 */ /* 0x000fc80000011403 */
[----:B------:R-:W-:Y:S01]  /*7890*/  VIMNMX R160, R160, R3, PT ;  /* 0x00000003a0a07248 */ /* 0x000fe20003fe0100 */
[----:B0-----:R-:W-:-:S05]  /*78a0*/  @P1 IMAD.HI.U32 R5, R202, R5, RZ ;  /* 0x00000005ca051227 */ /* 0x001fca00078e00ff */
[----:B-1----:R-:W-:-:S05]  /*78b0*/  @P1 SHF.R.U32.HI R2, RZ, R4, R5 ;  /* 0x00000004ff021219 */ /* 0x002fca0000011605 */
[----:B------:R-:W-:-:S04]  /*78c0*/  IMAD.IADD R0, R161, 0x1, R2 ;  /* 0x00000001a1007824 */ /* 0x000fc800078e0202 */
[----:B------:R-:W-:Y:S01]  /*78d0*/  VIADD R3, R0, -UR4 ;  /* 0x8000000400037c36 */ /* 0x000fe20008000000 */
[----:B------:R-:W-:Y:S06]  /*78e0*/  @!P2 BRA `(.L_x_1796) ;  /* 0x000000000044a947 */ /* 0x000fec0003800000 */
[----:B------:R-:W-:Y:S01]  /*78f0*/  ISETP.GT.AND P0, PT, R0, -0x1, PT ;  /* 0xffffffff0000780c */ /* 0x000fe20003f04270 */
[----:B------:R-:W-:-:S12]  /*7900*/  BSSY B0, `(.L_x_1797) ;  /* 0x000000d000007945 */ /* 0x000fd80003800000 */
[----:B------:R-:W-:Y:S05]  /*7910*/  @P0 BRA `(.L_x_1798) ;  /* 0x00000000001c0947 */ /* 0x000fea0003800000 */
[----:B------:R-:W-:Y:S02]  /*7920*/  ISETP.NE.AND P0, PT, R7, 0x1, PT ;  /* 0x000000010700780c */ /* 0x000fe40003f05270 */
[----:B------:R-:W-:-:S11]  /*7930*/  LOP3.LUT R5, RZ, R0, RZ, 0x33, !PT ;  /* 0x00000000ff057212 */ /* 0x000fd600078e33ff */
[----:B--2---:R-:W0:Y:S02]  /*7940*/  @P0 LDC.64 R8, c[0x0][0x9e8] ;  /* 0x00027a00ff080b82 */ /* 0x004e240000000a00 */
[----:B0-----:R-:W-:-:S05]  /*7950*/  @P0 IMAD.HI.U32 R0, R5, R8, RZ ;  /* 0x0000000805000227 */ /* 0x001fca00078e00ff */
[----:B------:R-:W-:-:S04]  /*7960*/  @P0 SHF.R.U32.HI R5, RZ, R9, R0 ;  /* 0x00000009ff050219 */ /* 0x000fc80000011600 */
[----:B------:R-:W-:Y:S01]  /*7970*/  LOP3.LUT R0, RZ, R5, RZ, 0x33, !PT ;  /* 0x00000005ff007212 */ /* 0x000fe200078e33ff */
[----:B------:R-:W-:Y:S06]  /*7980*/  BRA `(.L_x_1799) ;  /* 0x0000000000107947 */ /* 0x000fec0003800000 */
.L_x_1798:
[----:B------:R-:W-:-:S13]  /*7990*/  ISETP.NE.AND P0, PT, R7, 0x1, PT ;  /* 0x000000010700780c */ /* 0x000fda0003f05270 */
[----:B------:R-:W0:Y:S02]  /*79a0*/  @P0 LDC.64 R4, c[0x0][0x9e8] ;  /* 0x00027a00ff040b82 */ /* 0x000e240000000a00 */
[----:B0-----:R-:W-:-:S05]  /*79b0*/  @P0 IMAD.HI.U32 R2, R0, R4, RZ ;  /* 0x0000000400020227 */ /* 0x001fca00078e00ff */
[----:B------:R-:W-:-:S07]  /*79c0*/  @P0 SHF.R.U32.HI R0, RZ, R5, R2 ;  /* 0x00000005ff000219 */ /* 0x000fce0000011602 */
.L_x_1799:
[----:B------:R-:W-:Y:S05]  /*79d0*/  BSYNC B0 ;  /* 0x0000000000007941 */ /* 0x000fea0003800000 */
.L_x_1797:
[----:B------:R-:W-:-:S05]  /*79e0*/  IMAD R0, R0, R7, RZ ;  /* 0x0000000700007224 */ /* 0x000fca00078e02ff */
[----:B------:R-:W-:-:S07]  /*79f0*/  VIMNMX R3, R3, R0, !PT ;  /* 0x0000000003037248 */ /* 0x000fce0007fe0100 */
.L_x_1796:
[----:B------:R-:W-:Y:S02]  /*7a00*/  SHF.R.S32.HI R0, RZ, 0x1f, R3 ;  /* 0x0000001fff007819 */ /* 0x000fe40000011403 */
[----:B------:R-:W-:Y:S02]  /*7a10*/  CS2R R10, SRZ ;  /* 0x00000000000a7805 */ /* 0x000fe4000001ff00 */
[----:B------:R-:W-:Y:S02]  /*7a20*/  PLOP3.LUT P0, PT, PT, PT, PT, 0x80, 0x0 ;  /* 0x000000000000781c */ /* 0x000fe40003f0f070 */
[----:B------:R-:W-:Y:S02]  /*7a30*/  CS2R R146, SRZ ;  /* 0x0000000000927805 */ /* 0x000fe4000001ff00 */
[----:B------:R-:W-:Y:S01]  /*7a40*/  LEA.HI R3, R0, R3, RZ, 0x6 ;  /* 0x0000000300037211 */ /* 0x000fe200078f30ff */
[----:B------:R-:W-:Y:S01]  /*7a50*/  IMAD.MOV.U32 R0, RZ, RZ, RZ ;  /* 0x000000ffff007224 */ /* 0x000fe200078e00ff */
[----:B------:R-:W-:-:S02]  /*7a60*/  MOV R2, RZ ;  /* 0x000000ff00027202 */ /* 0x000fc40000000f00 */
[----:B------:R-:W-:Y:S02]  /*7a70*/  CS2R R108, SRZ ;  /* 0x00000000006c7805 */ /* 0x000fe4000001ff00 */
[----:B------:R-:W-:Y:S02]  /*7a80*/  SHF.R.S32.HI R3, RZ, 0x6, R3 ;  /* 0x00000006ff037819 */ /* 0x000fe40000011403 */
[----:B------:R-:W-:Y:S01]  /*7a90*/  CS2R R144, SRZ ;  /* 0x0000000000907805 */ /* 0x000fe2000001ff00 */
[----:B------:R-:W-:Y:S01]  /*7aa0*/  IMAD.MOV.U32 R135, RZ, RZ, RZ ;  /* 0x000000ffff877224 */ /* 0x000fe200078e00ff */
[----:B------:R-:W-:Y:S02]  /*7ab0*/  CS2R R100, SRZ ;  /* 0x0000000000647805 */ /* 0x000fe4000001ff00 */
[----:B------:R-:W-:Y:S02]  /*7ac0*/  VIMNMX R208, RZ, R3, !PT ;  /* 0x00000003ffd07248 */ /* 0x000fe40007fe0100 */
[----:B------:R-:W-:-:S02]  /*7ad0*/  CS2R R132, SRZ ;  /* 0x0000000000847805 */ /* 0x000fc4000001ff00 */
[----:B------:R-:W-:Y:S02]  /*7ae0*/  CS2R R138, SRZ ;  /* 0x00000000008a7805 */ /* 0x000fe4000001ff00 */
[----:B------:R-:W-:Y:S02]  /*7af0*/  CS2R R136, SRZ ;  /* 0x0000000000887805 */ /* 0x000fe4000001ff00 */
[----:B------:R-:W-:Y:S02]  /*7b00*/  ISETP.GT.AND P1, PT, R160, R208, PT ;  /* 0x000000d0a000720c */ /* 0x000fe40003f24270 */
        /* <DEDUP_REMOVED lines=46> */
[----:B--2---:R-:W-:Y:S02]  /*7df0*/  CS2R R8, SRZ ;  /* 0x0000000000087805 */ /* 0x004fe4000001ff00 */
[----:B------:R-:W-:Y:S01]  /*7e00*/  CS2R R40, SRZ ;  /* 0x0000000000287805 */ /* 0x000fe2000001ff00 */
[----:B------:R-:W-:Y:S01]  /*7e10*/  IMAD.MOV.U32 R38, RZ, RZ, RZ ;  /* 0x000000ffff267224 */ /* 0x000fe200078e00ff */
[----:B------:R-:W-:Y:S02]  /*7e20*/  CS2R R34, SRZ ;  /* 0x0000000000227805 */ /* 0x000fe4000001ff00 */
[----:B------:R-:W-:Y:S02]  /*7e30*/  CS2R R6, SRZ ;  /* 0x0000000000067805 */ /* 0x000fe4000001ff00 */
[----:B------:R-:W-:-:S02]  /*7e40*/  CS2R R32, SRZ ;  /* 0x0000000000207805 */ /* 0x000fc4000001ff00 */
[----:B------:R-:W-:Y:S02]  /*7e50*/  CS2R R116, SRZ ;  /* 0x0000000000747805 */ /* 0x000fe4000001ff00 */
[----:B------:R-:W-:Y:S02]  /*7e60*/  CS2R R30, SRZ ;  /* 0x00000000001e7805 */ /* 0x000fe4000001ff00 */
[----:B------:R-:W-:Y:S02]  /*7e70*/  CS2R R4, SRZ ;  /* 0x0000000000047805 */ /* 0x000fe4000001ff00 */
[----:B------:R-:W-:Y:S01]  /*7e80*/  CS2R R24, SRZ ;  /* 0x0000000000187805 */ /* 0x000fe2000001ff00 */
[----:B------:R-:W-:Y:S06]  /*7e90*/  @!P1 BRA `(.L_x_1800) ;  /* 0x0000014000c09947 */ /* 0x000fec0003800000 */
[----:B------:R-:W-:-:S03]  /*7ea0*/  UMOV UR4, 0xffffffff ;  /* 0xffffffff00047882 */ /* 0x000fc60000000000 */
[----:B------:R-:W-:Y:S05]  /*7eb0*/  BRA.DIV UR4, `(.L_x_1801) ;  /* 0x000001fe047c7947 */ /* 0x000fea000b800000 */
[----:B------:R-:W0:Y:S02]  /*7ec0*/  S2R R0, SR_TID.X ;  /* 0x0000000000007919 */ /* 0x000e240000002100 */
[----:B0-----:R-:W-:-:S05]  /*7ed0*/  VIADD R2, R0, 0xffffff80 ;  /* 0xffffff8000027836 */ /* 0x001fca0000000000 */
[----:B------:R-:W-:-:S04]  /*7ee0*/  SHF.R.S32.HI R0, RZ, 0x1f, R2 ;  /* 0x0000001fff007819 */ /* 0x000fc80000011402 */
[----:B------:R-:W-:-:S04]  /*7ef0*/  LEA.HI R0, R0, R2, RZ, 0x7 ;  /* 0x0000000200007211 */ /* 0x000fc800078f38ff */
[----:B------:R-:W-:-:S05]  /*7f00*/  SHF.R.S32.HI R0, RZ, 0x7, R0 ;  /* 0x00000007ff007819 */ /* 0x000fca0000011400 */
[----:B------:R0:W1:Y:S02]  /*7f10*/  SHFL.IDX PT, R14, R0, RZ, 0x1f ;  /* 0x00001fff000e7589 */ /* 0x00006400000e0000 */
.L_x_2145:
[----:B0-----:R-:W2:Y:S02]  /*7f20*/  LDL R0, [R1+0x4] ;  /* 0x0000040001007983 */ /* 0x001ea40000100800 */
[----:B--2---:R-:W-:Y:S02]  /*7f30*/  R2UR UR4, R0 ;  /* 0x00000000000472ca */ /* 0x004fe400000e0000 */
[----:B-1----:R-:W-:-:S04]  /*7f40*/  LEA.HI R0, R14, R14, RZ, 0x1 ;  /* 0x0000000e0e007211 */ /* 0x002fc800078f08ff */
[----:B------:R-:W-:-:S05]  /*7f50*/  LOP3.LUT R3, R0, 0x1e, RZ, 0xc0, !PT ;  /* 0x0000001e00037812 */ /* 0x000fca00078ec0ff */
[----:B------:R-:W-:Y:S02]  /*7f60*/  IMAD.IADD R3, R14, 0x1, -R3 ;  /* 0x000000010e037824 */ /* 0x000fe400078e0a03 */
[----:B------:R-:W-:-:S03]  /*7f70*/  ULOP3.LUT UP0, URZ, UR4, 0x1bf, URZ, 0xc0, !UPT ;  /* 0x000001bf043f7892 */ /* 0x000fc6000f80c03f */
[----:B------:R-:W-:-:S03]  /*7f80*/  LEA R3, R3, UR4, 0xd ;  /* 0x0000000403037c11 */ /* 0x000fc6000f8e68ff */
[----:B------:R-:W-:Y:S02]  /*7f90*/  PLOP3.LUT P0, PT, PT, PT, UP0, 0x80, 0x0 ;  /* 0x000000000000781c */ /* 0x000fe40003f0f008 */
[----:B------:R-:W-:-:S04]  /*7fa0*/  SHF.R.U32.HI R3, RZ, 0x4, R3 ;  /* 0x00000004ff037819 */ /* 0x000fc80000011603 */
[----:B------:R-:W-:-:S07]  /*7fb0*/  LOP3.LUT R36, R3, 0x3fff, RZ, 0xc0, !PT ;  /* 0x00003fff03247812 */ /* 0x000fce00078ec0ff */
        /* <DEDUP_REMOVED lines=16> */
[----:B-1---5:R-:W-:Y:S05]  /*80c0*/  CALL.ABS.NOINC R2 ;  /* 0x0000000002007343 */ /* 0x022fea0003c00000 */
.L_x_1802:
[----:B------:R-:W-:Y:S01]  /*80d0*/  ULDC.64 UR4, c[0x0][0x990] ;  /* 0x0002640000047ab9 */ /* 0x000fe20000000a00 */
[----:B------:R-:W-:Y:S01]  /*80e0*/  ULDC.64 UR6, c[0x0][0x998] ;  /* 0x0002660000067ab9 */ /* 0x000fe20000000a00 */
[----:B------:R-:W-:Y:S02]  /*80f0*/  ISETP.NE.U32.AND P0, PT, RZ, UR4, PT ;  /* 0x00000004ff007c0c */ /* 0x000fe4000bf05070 */
[----:B------:R-:W-:Y:S02]  /*8100*/  ISETP.NE.U32.AND P1, PT, RZ, UR6, PT ;  /* 0x00000006ff007c0c */ /* 0x000fe4000bf25070 */
[----:B------:R-:W-:Y:S02]  /*8110*/  ISETP.NE.AND.EX P0, PT, RZ, UR5, PT, P0 ;  /* 0x00000005ff007c0c */ /* 0x000fe4000bf05300 */
[----:B------:R-:W-:-:S11]  /*8120*/  ISETP.NE.AND.EX P1, PT, RZ, UR7, PT, P1 ;  /* 0x00000007ff007c0c */ /* 0x000fd6000bf25310 */
[----:B------:R-:W0:Y:S01]  /*8130*/  @P0 LDC.64 R6, c[0x0][0x9a8] ;  /* 0x00026a00ff060b82 */ /* 0x000e220000000a00 */
[--C-:B------:R-:W-:Y:S02]  /*8140*/  @P0 SHF.R.S32.HI R3, RZ, 0x1f, R23.reuse ;  /* 0x0000001fff030819 */ /* 0x100fe40000011417 */
[----:B------:R-:W-:Y:S02]  /*8150*/  @P1 SHF.R.S32.HI R5, RZ, 0x1f, R23 ;  /* 0x0000001fff051819 */ /* 0x000fe40000011417 */
[----:B------:R-:W-:-:S03]  /*8160*/  @P0 SHF.R.S32.HI R15, RZ, 0x1f, R22 ;  /* 0x0000001fff0f0819 */ /* 0x000fc60000011416 */
[----:B------:R-:W1:Y:S08]  /*8170*/  @P1 LDC.64 R8, c[0x0][0x9b8] ;  /* 0x00026e00ff081b82 */ /* 0x000e700000000a00 */
[----:B------:R-:W2:Y:S08]  /*8180*/  @P0 LDC.64 R10, c[0x0][0x9b0] ;  /* 0x00026c00ff0a0b82 */ /* 0x000eb00000000a00 */
[----:B------:R-:W3:Y:S01]  /*8190*/  @P1 LDC.64 R12, c[0x0][0x9c0] ;  /* 0x00027000ff0c1b82 */ /* 0x000ee20000000a00 */
[----:B0-----:R-:W-:-:S02]  /*81a0*/  @P0 IMAD R0, R3, R6, RZ ;  /* 0x0000000603000224 */ /* 0x001fc400078e02ff */
[----:B------:R-:W-:-:S04]  /*81b0*/  @P0 IMAD.WIDE.U32 R2, R23, R6, RZ ;  /* 0x0000000617020225 */ /* 0x000fc800078e00ff */
[----:B------:R-:W-:Y:S02]  /*81c0*/  @P0 IMAD R7, R23, R7, R0 ;  /* 0x0000000717070224 */ /* 0x000fe400078e0200 */
[-C--:B-1----:R-:W-:Y:S02]  /*81d0*/  @P1 IMAD R4, R5, R8.reuse, RZ ;  /* 0x0000000805041224 */ /* 0x082fe400078e02ff */
[----:B------:R-:W-:Y:S01]  /*81e0*/  @P0 IMAD.IADD R3, R3, 0x1, R7 ;  /* 0x0000000103030824 */ /* 0x000fe200078e0207 */
[----:B------:R-:W-:Y:S01]  /*81f0*/  @P1 SHF.R.S32.HI R7, RZ, 0x1f, R22 ;  /* 0x0000001fff071819 */ /* 0x000fe20000011416 */
[C---:B------:R-:W-:Y:S02]  /*8200*/  @P1 IMAD R9, R23.reuse, R9, R4 ;  /* 0x0000000917091224 */ /* 0x040fe400078e0204 */
[----:B------:R-:W-:-:S04]  /*8210*/  @P1 IMAD.WIDE.U32 R4, R23, R8, RZ ;  /* 0x0000000817041225 */ /* 0x000fc800078e00ff */
[----:B--2---:R-:W-:Y:S02]  /*8220*/  @P0 IMAD R0, R15, R10, RZ ;  /* 0x0000000a0f000224 */ /* 0x004fe400078e02ff */
[----:B------:R-:W-:Y:S02]  /*8230*/  @P1 IMAD.IADD R5, R5, 0x1, R9 ;  /* 0x0000000105051824 */ /* 0x000fe400078e0209 */
[C---:B------:R-:W-:Y:S02]  /*8240*/  @P0 IMAD R9, R22.reuse, R11, R0 ;  /* 0x0000000b16090224 */ /* 0x040fe400078e0200 */
[----:B---3--:R-:W-:Y:S02]  /*8250*/  @P1 IMAD R6, R7, R12, RZ ;  /* 0x0000000c07061224 */ /* 0x008fe400078e02ff */
        /* <DEDUP_REMOVED lines=10> */
[----:B------:R-:W-:Y:S01]  /*8300*/  @P1 LEA.HI.X R9, R6, UR7, R3, 0x2, P3 ;  /* 0x0000000706091c11 */ /* 0x000fe200098f1403 */
[----:B------:R-:W-:-:S04]  /*8310*/  IMAD.MOV.U32 R3, RZ, RZ, 0x3f800000 ;  /* 0x3f800000ff037424 */ /* 0x000fc800078e00ff */
[----:B------:R-:W2:Y:S04]  /*8320*/  @P1 LDG.E R0, desc[UR36][R8.64] ;  /* 0x0000002408001981 */ /* 0x000ea8000c1e1900 */
[----:B------:R-:W2:Y:S01]  /*8330*/  @P0 LDG.E R3, desc[UR36][R4.64] ;  /* 0x0000002404030981 */ /* 0x000ea2000c1e1900 */
[----:B------:R-:W-:Y:S01]  /*8340*/  ISETP.LT.AND P0, PT, RZ, UR4, PT ;  /* 0x00000004ff007c0c */ /* 0x000fe2000bf01270 */
[----:B------:R-:W-:Y:S01]  /*8350*/  ULDC UR4, c[0x0][0x9d8] ;  /* 0x0002760000047ab9 */ /* 0x000fe20000000800 */
[----:B--2---:R-:W-:-:S04]  /*8360*/  FMUL.FTZ R0, R3, R0 ;  /* 0x0000000003007220 */ /* 0x004fc80000410000 */
[----:B------:R-:W-:-:S07]  /*8370*/  FMUL.FTZ R2, R0, UR4 ;  /* 0x0000000400027c20 */ /* 0x000fce0008410000 */
[----:B------:R-:W-:Y:S05]  /*8380*/  @P0 BRA `(.L_x_1803) ;  /* 0x00000000003c0947 */ /* 0x000fea0003800000 */
[----:B------:R-:W-:-:S04]  /*8390*/  LEA.HI R0, R217, R217, RZ, 0x1 ;  /* 0x000000d9d9007211 */ /* 0x000fc800078f08ff */
[----:B------:R-:W-:-:S04]  /*83a0*/  LOP3.LUT R0, R0, 0xfffffffe, RZ, 0xc0, !PT ;  /* 0xfffffffe00007812 */ /* 0x000fc800078ec0ff */
[----:B------:R-:W-:-:S04]  /*83b0*/  IADD3 R0, R217, -R0, RZ ;  /* 0x80000000d9007210 */ /* 0x000fc80007ffe0ff */
[----:B------:R-:W-:-:S04]  /*83c0*/  SHF.L.U32 R3, R0, 0x1f, RZ ;  /* 0x0000001f00037819 */ /* 0x000fc800000006ff */
[----:B------:R0:W1:Y:S03]  /*83d0*/  SYNCS.PHASECHK.TRANS64.TRYWAIT P0, [R184+URZ+0x28400], R3 ;  /* 0x02840003b80075a7 */ /* 0x000066000800017f */
[----:B-1----:R-:W-:Y:S05]  /*83e0*/  @!P0 NANOSLEEP.SYNCS 0x989680 ;  /* 0x009896800000895d */ /* 0x002fea0003900000 */
[----:B------:R-:W1:Y:S01]  /*83f0*/  @!P0 SYNCS.PHASECHK.TRANS64 P0, [R184+URZ+0x28400], R3 ;  /* 0x02840003b80085a7 */ /* 0x000e62000800007f */
[----:B------:R-:W-:Y:S04]  /*8400*/  BSSY B0, `(.L_x_1804) ;  /* 0x0000006000007945 */ /* 0x000fe80003800000 */
[----:B-1----:R-:W-:Y:S05]  /*8410*/  @P0 BRA `(.L_x_1805) ;  /* 0x0000000000100947 */ /* 0x002fea0003800000 */
.L_x_1806:
[----:B-1----:R1:W2:Y:S02]  /*8420*/  SYNCS.PHASECHK.TRANS64.TRYWAIT P0, [R184+URZ+0x28400], R3 ;  /* 0x02840003b80075a7 */ /* 0x0022a4000800017f */
[----:B--2---:R-:W-:Y:S05]  /*8430*/  @!P0 NANOSLEEP.SYNCS 0x989680 ;  /* 0x009896800000895d */ /* 0x004fea0003900000 */
[----:B------:R-:W2:Y:S02]  /*8440*/  @!P0 SYNCS.PHASECHK.TRANS64 P0, [R184+URZ+0x28400], R3 ;  /* 0x02840003b80085a7 */ /* 0x000ea4000800007f */
[----:B--2---:R-:W-:Y:S05]  /*8450*/  @!P0 BRA `(.L_x_1806) ;  /* 0xfffffffc00f08947 */ /* 0x004fea000383ffff */
.L_x_1805:
[----:B------:R-:W-:Y:S05]  /*8460*/  BSYNC B0 ;  /* 0x0000000000007941 */ /* 0x000fea0003800000 */
.L_x_1804:
[----:B------:R-:W-:Y:S05]  /*8470*/  BRA `(.L_x_1807) ;  /* 0x0000009400387947 */ /* 0x000fea0003800000 */
.L_x_1803:
[----:B------:R-:W2:Y:S01]  /*8480*/  LDL R0, [R1+0x4] ;  /* 0x0000040001007983 */ /* 0x000ea20000100800 */
[----:B------:R-:W-:Y:S02]  /*8490*/  ULDC.64 UR6, c[0x0][0x408] ;  /* 0x0001020000067ab9 */ /* 0x000fe40000000a00 */
[----:B-----5:R-:W-:Y:S01]  /*84a0*/  IMAD.WIDE.U32 R26, R39, UR6, RZ ;  /* 0x00000006271a7c25 */ /* 0x020fe2000f8e00ff */
[----:B--2---:R-:W-:Y:S02]  /*84b0*/  R2UR UR4, R0 ;  /* 0x00000000000472ca */ /* 0x004fe400000e0000 */
[----:B------:R-:W-:-:S11]  /*84c0*/  SHF.R.S32.HI R0, RZ, 0x1f, R39 ;  /* 0x0000001fff007819 */ /* 0x000fd60000011427 */
[----:B------:R-:W-:-:S03]  /*84d0*/  ULOP3.LUT UP0, URZ, UR4, 0x3ff, URZ, 0xc0, !UPT ;  /* 0x000003ff043f7892 */ /* 0x000fc6000f80c03f */
[----:B------:R-:W-:Y:S02]  /*84e0*/  ULDC.64 UR4, c[0x0][0x3f8] ;  /* 0x0000fe0000047ab9 */ /* 0x000fe40000000a00 */
[C---:B------:R-:W-:Y:S01]  /*84f0*/  IMAD R4, R0.reuse, UR4, RZ ;  /* 0x0000000400047c24 */ /* 0x040fe2000f8e02ff */
[----:B------:R-:W-:Y:S01]  /*8500*/  PLOP3.LUT P0, PT, PT, PT, UP0, 0x80, 0x0 ;  /* 0x000000000000781c */ /* 0x000fe20003f0f008 */
[----:B------:R-:W-:Y:S02]  /*8510*/  IMAD R0, R0, UR6, RZ ;  /* 0x0000000600007c24 */ /* 0x000fe4000f8e02ff */
[----:B------:R-:W-:-:S04]  /*8520*/  IMAD.WIDE.U32 R24, R39, UR4, RZ ;  /* 0x0000000427187c25 */ /* 0x000fc8000f8e00ff */
[C---:B------:R-:W-:Y:S02]  /*8530*/  IMAD R29, R39.reuse, UR5, R4 ;  /* 0x00000005271d7c24 */ /* 0x040fe4000f8e0204 */
[----:B------:R-:W-:Y:S02]  /*8540*/  IMAD R31, R39, UR7, R0 ;  /* 0x00000007271f7c24 */ /* 0x000fe4000f8e0200 */
[----:B------:R-:W-:Y:S02]  /*8550*/  IMAD.IADD R29, R29, 0x1, R25 ;  /* 0x000000011d1d7824 */ /* 0x000fe400078e0219 */
[----:B------:R-:W-:Y:S01]  /*8560*/  IMAD.IADD R31, R31, 0x1, R27 ;  /* 0x000000011f1f7824 */ /* 0x000fe200078e021b */
        /* <DEDUP_REMOVED lines=16> */
[----:B-1----:R-:W-:Y:S05]  /*8670*/  CALL.ABS.NOINC R14 ;  /* 0x000000000e007343 */ /* 0x002fea0003c00000 */
.L_x_1808:
[----:B------:R-:W-:Y:S01]  /*8680*/  ULDC.U8 UR4, c[0x0][0x410] ;  /* 0x0001040000047ab9 */ /* 0x000fe20000000000 */
[----:B------:R-:W-:Y:S01]  /*8690*/  IMAD.IADD R52, R189, 0x1, R202 ;  /* 0x00000001bd347824 */ /* 0x000fe200078e02ca */
[----:B------:R-:W-:Y:S01]  /*86a0*/  ISETP.NE.AND P0, PT, RZ, UR4, PT ;  /* 0x00000004ff007c0c */ /* 0x000fe2000bf05270 */
[----:B------:R-:W-:Y:S02]  /*86b0*/  BSSY B0, `(.L_x_1809) ;  /* 0x0000922000007945 */ /* 0x000fe40003800000 */
[----:B------:R-:W-:-:S10]  /*86c0*/  IMAD R3, R214, 0x20, R52 ;  /* 0x00000020d6037824 */ /* 0x000fd400078e0234 */
[----:B------:R-:W-:Y:S05]  /*86d0*/  @!P0 BRA `(.L_x_1810) ;  /* 0x00000048005c8947 */ /* 0x000fea0003800000 */
[----:B------:R-:W0:Y:S01]  /*86e0*/  LDC R37, c[0x0][0x448] ;  /* 0x00011200ff257b82 */ /* 0x000e220000000800 */
[----:B------:R-:W-:Y:S01]  /*86f0*/  MOV R8, R24 ;  /* 0x0000001800087202 */ /* 0x000fe20000000f00 */
[----:B------:R-:W-:Y:S01]  /*8700*/  IMAD.MOV.U32 R9, RZ, RZ, R29 ;  /* 0x000000ffff097224 */ /* 0x000fe200078e001d */
[----:B------:R-:W-:Y:S01]  /*8710*/  ULDC.64 UR4, c[0x0][0x3f8] ;  /* 0x0000fe0000047ab9 */ /* 0x000fe20000000a00 */
[----:B------:R-:W-:Y:S01]  /*8720*/  IMAD.MOV.U32 R10, RZ, RZ, R26 ;  /* 0x000000ffff0a7224 */ /* 0x000fe200078e001a */
[----:B------:R-:W-:Y:S01]  /*8730*/  ULDC.64 UR6, c[0x0][0x408] ;  /* 0x0001020000067ab9 */ /* 0x000fe20000000a00 */
[----:B------:R-:W-:Y:S01]  /*8740*/  IMAD.MOV.U32 R11, RZ, RZ, R31 ;  /* 0x000000ffff0b7224 */ /* 0x000fe200078e001f */
[----:B------:R-:W-:Y:S01]  /*8750*/  ULDC.64 UR8, c[0x0][0x400] ;  /* 0x0001000000087ab9 */ /* 0x000fe20000000a00 */
[----:B0-----:R-:W-:-:S13]  /*8760*/  ISETP.NE.AND P0, PT, R37, 0x1, PT ;  /* 0x000000012500780c */ /* 0x001fda0003f05270 */
[----:B------:R-:W0:Y:S08]  /*8770*/  @P0 LDC R0, c[0x0][0x44c] ;  /* 0x00011300ff000b82 */ /* 0x000e300000000800 */
[----:B------:R-:W1:Y:S01]  /*8780*/  @P0 LDC R5, c[0x0][0x450] ;  /* 0x00011400ff050b82 */ /* 0x000e620000000800 */
[----:B0-----:R-:W-:-:S05]  /*8790*/  @P0 IMAD.HI.U32 R0, R3, R0, RZ ;  /* 0x0000000003000227 */ /* 0x001fca00078e00ff */
[----:B-1----:R-:W-:-:S04]  /*87a0*/  @P0 SHF.R.U32.HI R3, RZ, R5, R0 ;  /* 0x00000005ff030219 */ /* 0x002fc80000011600 */
[----:B------:R-:W-:Y:S01]  /*87b0*/  SHF.R.S32.HI R0, RZ, 0x1f, R3 ;  /* 0x0000001fff007819 */ /* 0x000fe20000011403 */
[----:B------:R-:W-:-:S04]  /*87c0*/  IMAD.WIDE.U32 R8, R3, UR4, R8 ;  /* 0x0000000403087c25 */ /* 0x000fc8000f8e0008 */
[----:B------:R-:W-:Y:S02]  /*87d0*/  IMAD R4, R0, UR4, RZ ;  /* 0x0000000400047c24 */ /* 0x000fe4000f8e02ff */
[----:B------:R-:W-:-:S04]  /*87e0*/  IMAD.WIDE.U32 R10, R3, UR6, R10 ;  /* 0x00000006030a7c25 */ /* 0x000fc8000f8e000a */
[----:B------:R-:W-:Y:S01]  /*87f0*/  IMAD R0, R0, UR6, RZ ;  /* 0x0000000600007c24 */ /* 0x000fe2000f8e02ff */
[----:B------:R-:W-:Y:S01]  /*8800*/  IADD3 R7, P1, R10, UR8, RZ ;  /* 0x000000080a077c10 */ /* 0x000fe2000ff3e0ff */
[C---:B------:R-:W-:Y:S01]  /*8810*/  IMAD R13, R3.reuse, UR5, R4 ;  /* 0x00000005030d7c24 */ /* 0x040fe2000f8e0204 */
[----:B------:R-:W-:Y:S01]  /*8820*/  ULDC.64 UR4, c[0x0][0x3e8] ;  /* 0x0000fa0000047ab9 */ /* 0x000fe20000000a00 */
[----:B------:R-:W-:Y:S01]  /*8830*/  IMAD R3, R3, UR7, R0 ;  /* 0x0000000703037c24 */ /* 0x000fe2000f8e0200 */
[----:B------:R-:W-:Y:S01]  /*8840*/  IADD3 R5, P0, R8, UR4, RZ ;  /* 0x0000000408057c10 */ /* 0x000fe2000ff1e0ff */
[----:B------:R-:W-:-:S03]  /*8850*/  UMOV UR4, 0xffffffff ;  /* 0xffffffff00047882 */ /* 0x000fc60000000000 */
[----:B------:R-:W-:Y:S02]  /*8860*/  IADD3.X R6, R9, UR5, R13, P0, !PT ;  /* 0x0000000509067c10 */ /* 0x000fe400087fe40d */
[----:B------:R-:W-:Y:S01]  /*8870*/  IADD3.X R8, R11, UR9, R3, P1, !PT ;  /* 0x000000090b087c10 */ /* 0x000fe20008ffe403 */
[----:B------:R-:W-:Y:S06]  /*8880*/  BRA.DIV UR4, `(.L_x_1811) ;  /* 0x000001f604447947 */ /* 0x000fec000b800000 */
[----:B------:R0:W1:Y:S04]  /*8890*/  SHFL.IDX PT, R0, R6, RZ, 0x181f ;  /* 0x00181fff06007589 */ /* 0x00006800000e0000 */
[----:B------:R0:W2:Y:S04]  /*88a0*/  SHFL.IDX PT, R3, R5, RZ, 0x181f ;  /* 0x00181fff05037589 */ /* 0x0000a800000e0000 */
[----:B------:R0:W3:Y:S04]  /*88b0*/  SHFL.IDX PT, R4, R8, RZ, 0x181f ;  /* 0x00181fff08047589 */ /* 0x0000e800000e0000 */
[----:B------:R0:W4:Y:S02]  /*88c0*/  SHFL.IDX PT, R14, R7, RZ, 0x181f ;  /* 0x00181fff070e7589 */ /* 0x00012400000e0000 */
.L_x_2151:
[----:B------:R-:W-:Y:S01]  /*88d0*/  IMAD R37, R190, R37, RZ ;  /* 0x00000025be257224 */ /* 0x000fe200078e02ff */
[----:B------:R-:W-:Y:S01]  /*88e0*/  BSSY B1, `(.L_x_1812) ;  /* 0x000001a000017945 */ /* 0x000fe20003800000 */
[----:B------:R-:W-:Y:S02]  /*88f0*/  CS2R R30, SRZ ;  /* 0x00000000001e7805 */ /* 0x000fe4000001ff00 */
[----:B------:R-:W-:Y:S02]  /*8900*/  CS2R R40, SRZ ;  /* 0x0000000000287805 */ /* 0x000fe4000001ff00 */
[----:B------:R-:W-:Y:S02]  /*8910*/  CS2R R34, SRZ ;  /* 0x0000000000227805 */ /* 0x000fe4000001ff00 */
[----:B------:R-:W-:Y:S02]  /*8920*/  ISETP.GE.AND P0, PT, R52, R37, PT ;  /* 0x000000253400720c */ /* 0x000fe40003f06270 */
[----:B------:R-:W-:-:S11]  /*8930*/  CS2R R46, SRZ ;  /* 0x00000000002e7805 */ /* 0x000fd6000001ff00 */
[----:B------:R-:W-:Y:S05]  /*8940*/  @P0 BRA `(.L_x_1813) ;  /* 0x00000000004c0947 */ /* 0x000fea0003800000 */
[----:B------:R-:W-:Y:S01]  /*8950*/  ULDC UR4, c[0x0][0x3f4] ;  /* 0x0000fd0000047ab9 */ /* 0x000fe20000000800 */
[----:B------:R-:W-:Y:S02]  /*8960*/  CS2R R30, SRZ ;  /* 0x00000000001e7805 */ /* 0x000fe4000001ff00 */
[----:B------:R-:W-:Y:S02]  /*8970*/  ISETP.GE.AND P4, PT, R191, UR4, PT ;  /* 0x00000004bf007c0c */ /* 0x000fe4000bf86270 */
[----:B------:R-:W-:Y:S02]  /*8980*/  CS2R R40, SRZ ;  /* 0x0000000000287805 */ /* 0x000fe4000001ff00 */
[----:B------:R-:W-:Y:S02]  /*8990*/  ISETP.GE.AND P3, PT, R18, UR4, PT ;  /* 0x0000000412007c0c */ /* 0x000fe4000bf66270 */
[----:B------:R-:W-:-:S07]  /*89a0*/  CS2R R46, SRZ ;  /* 0x00000000002e7805 */ /* 0x000fce000001ff00 */
[----:B--2---:R-:W-:-:S04]  /*89b0*/  @!P4 IADD3 R20, P0, R191, R3, RZ ;  /* 0x00000003bf14c210 */ /* 0x004fc80007f1e0ff */
[-C--:B----4-:R-:W-:Y:S01]  /*89c0*/  @!P3 IADD3 R12, P1, R18, R14.reuse, RZ ;  /* 0x0000000e120cb210 */ /* 0x090fe20007f3e0ff */
[----:B-1----:R-:W-:Y:S01]  /*89d0*/  @!P4 IMAD.X R21, R0, 0x1, R213, P0 ;  /* 0x000000010015c824 */ /* 0x002fe200000e06d5 */
[----:B------:R-:W-:Y:S02]  /*89e0*/  @!P3 IADD3 R10, P0, R18, R3, RZ ;  /* 0x00000003120ab210 */ /* 0x000fe40007f1e0ff */
[----:B------:R-:W-:Y:S02]  /*89f0*/  @!P4 IADD3 R14, P2, R191, R14, RZ ;  /* 0x0000000ebf0ec210 */ /* 0x000fe40007f5e0ff */
[----:B------:R-:W-:Y:S01]  /*8a00*/  CS2R R34, SRZ ;  /* 0x0000000000227805 */ /* 0x000fe2000001ff00 */
[--C-:B---3--:R-:W-:Y:S01]  /*8a10*/  @!P3 IMAD.X R13, R4, 0x1, R19.reuse, P1 ;  /* 0x00000001040db824 */ /* 0x108fe200008e0613 */
[----:B------:R1:W5:Y:S01]  /*8a20*/  @!P4 LD.E.64 R30, desc[UR36][R20.64] ;  /* 0x00000024141ec980 */ /* 0x000362000c101b00 */
[----:B------:R-:W-:Y:S01]  /*8a30*/  @!P3 IMAD.X R11, R0, 0x1, R19, P0 ;  /* 0x00000001000bb824 */ /* 0x000fe200000e0613 */
[----:B------:R-:W-:-:S02]  /*8a40*/  @!P4 IADD3.X R15, R4, R213, RZ, P2, !PT ;  /* 0x000000d5040fc210 */ /* 0x000fc400017fe4ff */
[----:B------:R1:W5:Y:S04]  /*8a50*/  @!P3 LD.E.64 R46, desc[UR36][R12.64] ;  /* 0x000000240c2eb980 */ /* 0x000368000c101b00 */
[----:B------:R1:W5:Y:S04]  /*8a60*/  @!P3 LD.E.64 R40, desc[UR36][R10.64] ;  /* 0x000000240a28b980 */ /* 0x000368000c101b00 */
[----:B------:R1:W5:Y:S02]  /*8a70*/  @!P4 LD.E.64 R34, desc[UR36][R14.64] ;  /* 0x000000240e22c980 */ /* 0x000364000c101b00 */
.L_x_1813:
[----:B------:R-:W-:Y:S05]  /*8a80*/  BSYNC B1 ;  /* 0x0000000000017941 */ /* 0x000fea0003800000 */
.L_x_1812:
[----:B------:R-:W-:Y:S01]  /*8a90*/  UMOV UR4, 0xffffffff ;  /* 0xffffffff00047882 */ /* 0x000fe20000000000 */
[----:B------:R-:W-:Y:S02]  /*8aa0*/  CS2R R32, SRZ ;  /* 0x0000000000207805 */ /* 0x000fe4000001ff00 */
[----:B------:R-:W-:Y:S05]  /*8ab0*/  BRA.DIV UR4, `(.L_x_1814) ;  /* 0x000001f604287947 */ /* 0x000fea000b800000 */
[----:B-1----:R1:W0:Y:S04]  /*8ac0*/  SHFL.IDX PT, R0, R6, 0x1, 0x181f ;  /* 0x00381f0006007f89 */ /* 0x00222800000e0000 */
[----:B--2---:R1:W2:Y:S04]  /*8ad0*/  SHFL.IDX PT, R3, R5, 0x1, 0x181f ;  /* 0x00381f0005037f89 */ /* 0x0042a800000e0000 */
[----:B---3--:R1:W3:Y:S04]  /*8ae0*/  SHFL.IDX PT, R4, R8, 0x1, 0x181f ;  /* 0x00381f0008047f89 */ /* 0x0082e800000e0000 */
[----:B----4-:R1:W4:Y:S02]  /*8af0*/  SHFL.IDX PT, R14, R7, 0x1, 0x181f ;  /* 0x00381f00070e7f89 */ /* 0x01032400000e0000 */
.L_x_2157:
[----:B------:R-:W-:Y:S01]  /*8b00*/  VIADD R9, R52, 0x20 ;  /* 0x0000002034097836 */ /* 0x000fe20000000000 */
[----:B------:R-:W-:Y:S01]  /*8b10*/  BSSY B1, `(.L_x_1815) ;  /* 0x0000019000017945 */ /* 0x000fe20003800000 */
[----:B------:R-:W-:Y:S02]  /*8b20*/  CS2R R42, SRZ ;  /* 0x00000000002a7805 */ /* 0x000fe4000001ff00 */
[----:B------:R-:W-:Y:S02]  /*8b30*/  CS2R R28, SRZ ;  /* 0x00000000001c7805 */ /* 0x000fe4000001ff00 */
[----:B------:R-:W-:Y:S02]  /*8b40*/  CS2R R48, SRZ ;  /* 0x0000000000307805 */ /* 0x000fe4000001ff00 */
[----:B------:R-:W-:-:S13]  /*8b50*/  ISETP.GE.AND P0, PT, R9, R37, PT ;  /* 0x000000250900720c */ /* 0x000fda0003f06270 */
        /* <DEDUP_REMOVED lines=8> */
[-C--:B----4-:R-:W-:Y:S02]  /*8be0*/  @!P3 IADD3 R12, P1, R18, R14.reuse, RZ ;  /* 0x0000000e120cb210 */ /* 0x090fe40007f3e0ff */
[----:B------:R-:W-:Y:S01]  /*8bf0*/  @!P4 IADD3 R14, P2, R191, R14, RZ ;  /* 0x0000000ebf0ec210 */ /* 0x000fe20007f5e0ff */
[----:B0-----:R-:W-:Y:S01]  /*8c00*/  @!P4 IMAD.X R21, R0, 0x1, R213, P0 ;  /* 0x000000010015c824 */ /* 0x001fe200000e06d5 */
[----:B------:R-:W-:Y:S02]  /*8c10*/  @!P3 IADD3 R10, P0, R18, R3, RZ ;  /* 0x00000003120ab210 */ /* 0x000fe40007f1e0ff */
[----:B------:R-:W-:Y:S01]  /*8c20*/  CS2R R28, SRZ ;  /* 0x00000000001c7805 */ /* 0x000fe2000001ff00 */
[C---:B---3--:R-:W-:Y:S02]  /*8c30*/  @!P3 IMAD.X R13, R4.reuse, 0x1, R19, P1 ;  /* 0x00000001040db824 */ /* 0x048fe400008e0613 */
[----:B------:R-:W-:Y:S01]  /*8c40*/  @!P4 IMAD.X R15, R4, 0x1, R213, P2 ;  /* 0x00000001040fc824 */ /* 0x000fe200010e06d5 */
[----:B------:R0:W5:Y:S01]  /*8c50*/  @!P4 LD.E.64 R32, desc[UR36][R20.64] ;  /* 0x000000241420c980 */ /* 0x000162000c101b00 */
[----:B------:R-:W-:-:S03]  /*8c60*/  @!P3 IMAD.X R11, R0, 0x1, R19, P0 ;  /* 0x00000001000bb824 */ /* 0x000fc600000e0613 */
[----:B------:R0:W5:Y:S04]  /*8c70*/  @!P3 LD.E.64 R48, desc[UR36][R12.64] ;  /* 0x000000240c30b980 */ /* 0x000168000c101b00 */
[----:B------:R0:W5:Y:S04]  /*8c80*/  @!P3 LD.E.64 R42, desc[UR36][R10.64] ;  /* 0x000000240a2ab980 */ /* 0x000168000c101b00 */
[----:B------:R0:W5:Y:S02]  /*8c90*/  @!P4 LD.E.64 R28, desc[UR36][R14.64] ;  /* 0x000000240e1cc980 */ /* 0x000164000c101b00 */
.L_x_1816:
[----:B------:R-:W-:Y:S05]  /*8ca0*/  BSYNC B1 ;  /* 0x0000000000017941 */ /* 0x000fea0003800000 */
.L_x_1815:
[----:B------:R-:W-:-:S03]  /*8cb0*/  UMOV UR4, 0xffffffff ;  /* 0xffffffff00047882 */ /* 0x000fc60000000000 */
[----:B------:R-:W-:Y:S05]  /*8cc0*/  BRA.DIV UR4, `(.L_x_1817) ;  /* 0x000001f604147947 */ /* 0x000fea000b800000 */
[----:B0-----:R0:W0:Y:S04]  /*8cd0*/  SHFL.IDX PT, R0, R6, 0x2, 0x181f ;  /* 0x00581f0006007f89 */ /* 0x00102800000e0000 */
[----:B--2---:R2:W0:Y:S04]  /*8ce0*/  SHFL.IDX PT, R3, R5, 0x2, 0x181f ;  /* 0x00581f0005037f89 */ /* 0x00442800000e0000 */
[----:B---3--:R2:W3:Y:S04]  /*8cf0*/  SHFL.IDX PT, R4, R8, 0x2, 0x181f ;  /* 0x00581f0008047f89 */ /* 0x0084e800000e0000 */
[----:B----4-:R2:W4:Y:S02]  /*8d00*/  SHFL.IDX PT, R14, R7, 0x2, 0x181f ;  /* 0x00581f00070e7f89 */ /* 0x01052400000e0000 */
.L_x_2163:
[----:B------:R-:W-:Y:S01]  /*8d10*/  VIADD R9, R52, 0x40 ;  /* 0x0000004034097836 */ /* 0x000fe20000000000 */
        /* <DEDUP_REMOVED lines=12> */
[----:B------:R-:W-:Y:S02]  /*8de0*/  CS2R R38, SRZ ;  /* 0x0000000000267805 */ /* 0x000fe4000001ff00 */
[----:B------:R-:W-:-:S05]  /*8df0*/  CS2R R26, SRZ ;  /* 0x00000000001a7805 */ /* 0x000fca000001ff00 */
[----:B0-----:R-:W-:-:S04]  /*8e00*/  @!P4 IADD3 R20, P0, R191, R3, RZ ;  /* 0x00000003bf14c210 */ /* 0x001fc80007f1e0ff */
[-C--:B----4-:R-:W-:Y:S02]  /*8e10*/  @!P3 IADD3 R12, P1, R18, R14.reuse, RZ ;  /* 0x0000000e120cb210 */ /* 0x090fe40007f3e0ff */
[----:B------:R-:W-:Y:S02]  /*8e20*/  @!P4 IADD3.X R21, R0, R213, RZ, P0, !PT ;  /* 0x000000d50015c210 */ /* 0x000fe400007fe4ff */
[----:B------:R-:W-:Y:S02]  /*8e30*/  @!P3 IADD3 R10, P0, R18, R3, RZ ;  /* 0x00000003120ab210 */ /* 0x000fe40007f1e0ff */
[----:B------:R-:W-:Y:S01]  /*8e40*/  @!P4 IADD3 R14, P2, R191, R14, RZ ;  /* 0x0000000ebf0ec210 */ /* 0x000fe20007f5e0ff */
[--C-:B---3--:R-:W-:Y:S01]  /*8e50*/  @!P3 IMAD.X R13, R4, 0x1, R19.reuse, P1 ;  /* 0x00000001040db824 */ /* 0x108fe200008e0613 */
[----:B------:R0:W5:Y:S01]  /*8e60*/  @!P4 LD.E.64 R24, desc[UR36][R20.64] ;  /* 0x000000241418c980 */ /* 0x000162000c101b00 */
[----:B------:R-:W-:Y:S02]  /*8e70*/  @!P3 IMAD.X R11, R0, 0x1, R19, P0 ;  /* 0x00000001000bb824 */ /* 0x000fe400000e0613 */
[----:B------:R-:W-:Y:S01]  /*8e80*/  @!P4 IMAD.X R15, R4, 0x1, R213, P2 ;  /* 0x00000001040fc824 */ /* 0x000fe200010e06d5 */
[----:B------:R0:W5:Y:S04]  /*8e90*/  @!P3 LD.E.64 R38, desc[UR36][R12.64] ;  /* 0x000000240c26b980 */ /* 0x000168000c101b00 */
[----:B------:R0:W5:Y:S04]  /*8ea0*/  @!P3 LD.E.64 R44, desc[UR36][R10.64] ;  /* 0x000000240a2cb980 */ /* 0x000168000c101b00 */
[----:B------:R0:W5:Y:S02]  /*8eb0*/  @!P4 LD.E.64 R26, desc[UR36][R14.64] ;  /* 0x000000240e1ac980 */ /* 0x000164000c101b00 */
.L_x_1819:
[----:B------:R-:W-:Y:S05]  /*8ec0*/  BSYNC B1 ;  /* 0x0000000000017941 */ /* 0x000fea0003800000 */
.L_x_1818:
[----:B------:R-:W-:Y:S01]  /*8ed0*/  UMOV UR4, 0xffffffff ;  /* 0xffffffff00047882 */ /* 0x000fe20000000000 */
[----:B0-----:R-:W-:Y:S02]  /*8ee0*/  CS2R R20, SRZ ;  /* 0x0000000000147805 */ /* 0x001fe4000001ff00 */
[----:B------:R-:W-:Y:S05]  /*8ef0*/  BRA.DIV UR4, `(.L_x_1820) ;  /* 0x000001f204f87947 */ /* 0x000fea000b800000 */
[----:B------:R0:W0:Y:S04]  /*8f00*/  SHFL.IDX PT, R0, R6, 0x3, 0x181f ;  /* 0x00781f0006007f89 */ /* 0x00002800000e0000 */
[----:B------:R0:W0:Y:S04]  /*8f10*/  SHFL.IDX PT, R3, R5, 0x3, 0x181f ;  /* 0x00781f0005037f89 */ /* 0x00002800000e0000 */
[----:B---3--:R3:W0:Y:S04]  /*8f20*/  SHFL.IDX PT, R4, R8, 0x3, 0x181f ;  /* 0x00781f0008047f89 */ /* 0x00862800000e0000 */
[----:B----4-:R3:W4:Y:S02]  /*8f30*/  SHFL.IDX PT, R14, R7, 0x3, 0x181f ;  /* 0x00781f00070e7f89 */ /* 0x01072400000e0000 */
.L_x_2169:
[----:B------:R-:W-:Y:S01]  /*8f40*/  VIADD R52, R52, 0x60 ;  /* 0x0000006034347836 */ /* 0x000fe20000000000 */
[----:B012---:R-:W-:Y:S01]  /*8f50*/  LEA.HI R5, R217, R217, RZ, 0x1 ;  /* 0x000000d9d9057211 */ /* 0x007fe200078f08ff */
[----:B------:R-:W-:Y:S01]  /*8f60*/  BSSY B1, `(.L_x_1821) ;  /* 0x000001c000017945 */ /* 0x000fe20003800000 */
[----:B------:R-:W-:Y:S02]  /*8f70*/  CS2R R10, SRZ ;  /* 0x00000000000a7805 */ /* 0x000fe4000001ff00 */
[----:B---3--:R-:W-:Y:S02]  /*8f80*/  CS2R R8, SRZ ;  /* 0x0000000000087805 */ /* 0x008fe4000001ff00 */
[----:B------:R-:W-:Y:S02]  /*8f90*/  ISETP.GE.AND P0, PT, R52, R37, PT ;  /* 0x000000253400720c */ /* 0x000fe40003f06270 */
[----:B------:R-:W-:Y:S02]  /*8fa0*/  CS2R R12, SRZ ;  /* 0x00000000000c7805 */ /* 0x000fe4000001ff00 */
[----:B------:R-:W-:-:S05]  /*8fb0*/  LOP3.LUT R6, R5, 0xfffffffe, RZ, 0xc0, !PT ;  /* 0xfffffffe05067812 */ /* 0x000fca00078ec0ff */
[----:B------:R-:W-:-:S05]  /*8fc0*/  IMAD.IADD R5, R217, 0x1, -R6 ;  /* 0x00000001d9057824 */ /* 0x000fca00078e0a06 */
[----:B------:R-:W-:Y:S01]  /*8fd0*/  SHF.L.U32 R5, R5, 0x1f, RZ ;  /* 0x0000001f05057819 */ /* 0x000fe200000006ff */
[----:B------:R-:W-:Y:S06]  /*8fe0*/  @P0 BRA `(.L_x_1822) ;  /* 0x00000000004c0947 */ /* 0x000fec0003800000 */
[----:B------:R-:W-:Y:S01]  /*8ff0*/  ULDC UR4, c[0x0][0x3f4] ;  /* 0x0000fd0000047ab9 */ /* 0x000fe20000000800 */
[----:B------:R-:W-:Y:S02]  /*9000*/  CS2R R20, SRZ ;  /* 0x0000000000147805 */ /* 0x000fe4000001ff00 */
[----:B------:R-:W-:Y:S02]  /*9010*/  ISETP.GE.AND P4, PT, R191, UR4, PT ;  /* 0x00000004bf007c0c */ /* 0x000fe4000bf86270 */
[----:B------:R-:W-:Y:S02]  /*9020*/  CS2R R10, SRZ ;  /* 0x00000000000a7805 */ /* 0x000fe4000001ff00 */
[----:B------:R-:W-:Y:S02]  /*9030*/  ISETP.GE.AND P3, PT, R18, UR4, PT ;  /* 0x0000000412007c0c */ /* 0x000fe4000bf66270 */
[----:B------:R-:W-:Y:S02]  /*9040*/  CS2R R12, SRZ ;  /* 0x00000000000c7805 */ /* 0x000fe4000001ff00 */
[----:B------:R-:W-:-:S05]  /*9050*/  CS2R R8, SRZ ;  /* 0x0000000000087805 */ /* 0x000fca000001ff00 */
[----:B------:R-:W-:-:S04]  /*9060*/  @!P4 IADD3 R52, P0, R191, R3, RZ ;  /* 0x00000003bf34c210 */ /* 0x000fc80007f1e0ff */
[-C--:B----4-:R-:W-:Y:S02]  /*9070*/  @!P3 IADD3 R50, P1, R18, R14.reuse, RZ ;  /* 0x0000000e1232b210 */ /* 0x090fe40007f3e0ff */
[----:B------:R-:W-:Y:S01]  /*9080*/  @!P4 IADD3 R14, P2, R191, R14, RZ ;  /* 0x0000000ebf0ec210 */ /* 0x000fe20007f5e0ff */
[----:B------:R-:W-:Y:S01]  /*9090*/  @!P4 IMAD.X R53, R0, 0x1, R213, P0 ;  /* 0x000000010035c824 */ /* 0x000fe200000e06d5 */
[----:B------:R-:W-:Y:S01]  /*90a0*/  @!P3 IADD3 R6, P0, R18, R3, RZ ;  /* 0x000000031206b210 */ /* 0x000fe20007f1e0ff */
[C---:B------:R-:W-:Y:S02]  /*90b0*/  @!P3 IMAD.X R51, R4.reuse, 0x1, R19, P1 ;  /* 0x000000010433b824 */ /* 0x040fe400008e0613 */
[----:B------:R-:W-:Y:S01]  /*90c0*/  @!P4 IMAD.X R15, R4, 0x1, R213, P2 ;  /* 0x00000001040fc824 */ /* 0x000fe200010e06d5 */
[----:B------:R-:W-:Y:S01]  /*90d0*/  @!P3 IADD3.X R7, R0, R19, RZ, P0, !PT ;  /* 0x000000130007b210 */ /* 0x000fe200007fe4ff */
[----:B------:R0:W5:Y:S04]  /*90e0*/  @!P4 LD.E.64 R20, desc[UR36][R52.64] ;  /* 0x000000243414c980 */ /* 0x000168000c101b00 */
[----:B------:R0:W5:Y:S04]  /*90f0*/  @!P3 LD.E.64 R10, desc[UR36][R6.64] ;  /* 0x00000024060ab980 */ /* 0x000168000c101b00 */
[----:B------:R0:W5:Y:S04]  /*9100*/  @!P3 LD.E.64 R12, desc[UR36][R50.64] ;  /* 0x00000024320cb980 */ /* 0x000168000c101b00 */
[----:B------:R0:W5:Y:S02]  /*9110*/  @!P4 LD.E.64 R8, desc[UR36][R14.64] ;  /* 0x000000240e08c980 */ /* 0x000164000c101b00 */
.L_x_1822:
[----:B------:R-:W-:Y:S05]  /*9120*/  BSYNC B1 ;  /* 0x0000000000017941 */ /* 0x000fea0003800000 */
.L_x_1821:
[----:B------:R-:W1:Y:S01]  /*9130*/  SYNCS.PHASECHK.TRANS64.TRYWAIT P0, [R184+URZ+0x28400], R5 ;  /* 0x02840005b80075a7 */ /* 0x000e62000800017f */
[----:B------:R-:W-:Y:S01]  /*9140*/  VIADDMNMX R0, R37, -R202, 0x80, PT ;  /* 0x0000008025007446 */ /* 0x000fe200038009ca */
[----:B------:R-:W-:Y:S03]  /*9150*/  BSSY B1, `(.L_x_1823) ;  /* 0x0000003000017945 */ /* 0x000fe60003800000 */
[----:B------:R-:W-:Y:S01]  /*9160*/  ISETP.GE.AND P1, PT, R189, R0, PT ;  /* 0x00000000bd00720c */ /* 0x000fe20003f26270 */
[----:B-1----:R-:W-:-:S12]  /*9170*/  @!P0 BRA `(.L_x_1824) ;  /* 0x000001f000c88947 */ /* 0x002fd80003800000 */
.L_x_2170:
[----:B------:R-:W-:Y:S05]  /*9180*/  BSYNC B1 ;  /* 0x0000000000017941 */ /* 0x000fea0003800000 */
.L_x_1823:
[----:B------:R-:W-:Y:S04]  /*9190*/  BSSY B1, `(.L_x_1825) ;  /* 0x00000f9000017945 */ /* 0x000fe80003800000 */
[----:B------:R-:W-:Y:S05]  /*91a0*/  @P1 BRA `(.L_x_1826) ;  /* 0x0000000c00dc1947 */ /* 0x000fea0003800000 */
[----:B------:R-:W2:Y:S01]  /*91b0*/  LDC R3, c[0x0][0x3f4] ;  /* 0x0000fd00ff037b82 */ /* 0x000ea20000000800 */
[----:B------:R-:W-:Y:S01]  /*91c0*/  BSSY B2, `(.L_x_1827) ;  /* 0x000007a000027945 */ /* 0x000fe20003800000 */
[-C--:B--2---:R-:W-:Y:S02]  /*91d0*/  ISETP.GE.AND P0, PT, R18, R3.reuse, PT ;  /* 0x000000031200720c */ /* 0x084fe40003f06270 */
[----:B------:R-:W-:-:S11]  /*91e0*/  ISETP.GE.AND P1, PT, R191, R3, PT ;  /* 0x00000003bf00720c */ /* 0x000fd60003f26270 */
[----:B------:R-:W-:Y:S05]  /*91f0*/  @P0 BRA `(.L_x_1828) ;  /* 0x0000000400d80947 */ /* 0x000fea0003800000 */
[----:B01----:R-:W0:Y:S01]  /*9200*/  LDS.128 R4, [R211+0x18000] ;  /* 0x01800000d3047984 */ /* 0x003e220000000c00 */
[----:B----45:R-:W-:Y:S02]  /*9210*/  SHF.R.U32.HI R14, RZ, 0x8, R40 ;  /* 0x00000008ff0e7819 */ /* 0x030fe40000011628 */
[----:B------:R-:W-:Y:S02]  /*9220*/  SHF.R.U32.HI R50, RZ, 0x8, R41 ;  /* 0x00000008ff327819 */ /* 0x000fe40000011629 */
[----:B------:R-:W-:Y:S02]  /*9230*/  LOP3.LUT R3, R40, 0xff, RZ, 0xc0, !PT ;  /* 0x000000ff28037812 */ /* 0x000fe400078ec0ff */
[----:B------:R-:W-:Y:S02]  /*9240*/  LOP3.LUT R14, R14, 0xff, RZ, 0xc0, !PT ;  /* 0x000000ff0e0e7812 */ /* 0x000fe400078ec0ff */
[----:B------:R-:W-:Y:S02]  /*9250*/  SHF.R.U32.HI R52, RZ, 0x8, R47 ;  /* 0x00000008ff347819 */ /* 0x000fe4000001162f */
[----:B------:R-:W-:-:S02]  /*9260*/  LOP3.LUT R15, R41, 0xff, RZ, 0xc0, !PT ;  /* 0x000000ff290f7812 */ /* 0x000fc400078ec0ff */
[----:B------:R-:W-:Y:S02]  /*9270*/  LOP3.LUT R50, R50, 0xff, RZ, 0xc0, !PT ;  /* 0x000000ff32327812 */ /* 0x000fe400078ec0ff */
[----:B------:R-:W-:Y:S02]  /*9280*/  PRMT R3, R14, 0x7604, R3 ;  /* 0x000076040e037816 */ /* 0x000fe40000000003 */
[----:B------:R-:W-:Y:S02]  /*9290*/  SHF.R.U32.HI R54, RZ, 0x10, R41 ;  /* 0x00000010ff367819 */ /* 0x000fe40000011629 */
[----:B------:R-:W-:Y:S02]  /*92a0*/  SHF.R.U32.HI R14, RZ, 0x8, R46 ;  /* 0x00000008ff0e7819 */ /* 0x000fe4000001162e */
[----:B------:R-:W-:Y:S02]  /*92b0*/  SHF.R.U32.HI R53, RZ, 0x10, R47 ;  /* 0x00000010ff357819 */ /* 0x000fe4000001162f */
[----:B------:R-:W-:-:S02]  /*92c0*/  LOP3.LUT R51, R47, 0xff, RZ, 0xc0, !PT ;  /* 0x000000ff2f337812 */ /* 0x000fc400078ec0ff */
[----:B------:R-:W-:Y:S01]  /*92d0*/  LOP3.LUT R52, R52, 0xff, RZ, 0xc0, !PT ;  /* 0x000000ff34347812 */ /* 0x000fe200078ec0ff */
[----:B------:R-:W-:Y:S01]  /*92e0*/  IMAD.U32 R53, R53, 0x10000, RZ ;  /* 0x0001000035357824 */ /* 0x000fe200078e00ff */
[----:B------:R-:W-:Y:S02]  /*92f0*/  PRMT R15, R50, 0x7604, R15 ;  /* 0x00007604320f7816 */ /* 0x000fe4000000000f */
[----:B------:R-:W-:Y:S01]  /*9300*/  LOP3.LUT R50, R14, 0xff, RZ, 0xc0, !PT ;  /* 0x000000ff0e327812 */ /* 0x000fe200078ec0ff */
[----:B------:R-:W-:Y:S01]  /*9310*/  IMAD.U32 R14, R54, 0x10000, RZ ;  /* 0x00010000360e7824 */ /* 0x000fe200078e00ff */
[----:B------:R-:W-:Y:S02]  /*9320*/  LOP3.LUT R37, R46, 0xff, RZ, 0xc0, !PT ;  /* 0x000000ff2e257812 */ /* 0x000fe400078ec0ff */
[----:B------:R-:W-:Y:S02]  /*9330*/  PRMT R52, R52, 0x7604, R51 ;  /* 0x0000760434347816 */ /* 0x000fe40000000033 */
[----:B------:R-:W-:-:S02]  /*9340*/  PRMT R51, R50, 0x7604, R37 ;  /* 0x0000760432337816 */ /* 0x000fc40000000025 */
[----:B------:R-:W-:Y:S02]  /*9350*/  LOP3.LUT R37, R15, 0xff0000, R14, 0xf8, !PT ;  /* 0x00ff00000f257812 */ /* 0x000fe400078ef80e */
[----:B------:R-:W-:Y:S02]  /*9360*/  LOP3.LUT R53, R52, 0xff0000, R53, 0xf8, !PT ;  /* 0x00ff000034357812 */ /* 0x000fe400078ef835 */
[----:B------:R-:W-:Y:S02]  /*9370*/  LOP3.LUT R51, R51, 0xff0000, R46, 0xf8, !PT ;  /* 0x00ff000033337812 */ /* 0x000fe400078ef82e */
[----:B------:R-:W-:Y:S02]  /*9380*/  LOP3.LUT R53, R53, 0xff000000, R47, 0xf8, !PT ;  /* 0xff00000035357812 */ /* 0x000fe400078ef82f */
[----:B------:R-:W-:Y:S02]  /*9390*/  LOP3.LUT R41, R37, 0xff000000, R41, 0xf8, !PT ;  /* 0xff00000025297812 */ /* 0x000fe400078ef829 */
[----:B------:R-:W-:-:S02]  /*93a0*/  LOP3.LUT R15, R3, 0xff0000, R40, 0xf8, !PT ;  /* 0x00ff0000030f7812 */ /* 0x000fc400078ef828 */
[----:B------:R-:W-:Y:S02]  /*93b0*/  LOP3.LUT R51, R51, 0xff000000, R46, 0xf8, !PT ;  /* 0xff00000033337812 */ /* 0x000fe400078ef82e */
[-C--:B0-----:R-:W-:Y:S02]  /*93c0*/  F2FP.F16.E4M3.UNPACK_B R3, R6.reuse.H1 ;  /* 0x00000006ff03723e */ /* 0x081fe400030006ff */
[----:B------:R-:W-:Y:S02]  /*93d0*/  F2FP.F16.E4M3.UNPACK_B R52, R53 ;  /* 0x00000035ff34723e */ /* 0x000fe400020006ff */
[----:B------:R-:W-:Y:S01]  /*93e0*/  F2FP.F16.E4M3.UNPACK_B R46, R41 ;  /* 0x00000029ff2e723e */ /* 0x000fe200020006ff */
[--C-:B------:R-:W-:Y:S01]  /*93f0*/  HADD2.F32 R14, -RZ, R3.reuse.H1_H1 ;  /* 0x30000003ff0e7230 */ /* 0x100fe20000004100 */
[----:B------:R-:W-:Y:S01]  /*9400*/  F2FP.F16.E4M3.UNPACK_B R6, R6 ;  /* 0x00000006ff06723e */ /* 0x000fe200020006ff */
[----:B------:R-:W-:Y:S01]  /*9410*/  HADD2.F32 R54, -RZ, R52.H1_H1 ;  /* 0x30000034ff367230 */ /* 0x000fe20000004100 */
[----:B------:R-:W-:Y:S01]  /*9420*/  LOP3.LUT R50, R15, 0xff000000, R40, 0xf8, !PT ;  /* 0xff0000000f327812 */ /* 0x000fe200078ef828 */
[----:B------:R-:W-:Y:S01]  /*9430*/  HADD2.F32 R47, -RZ, R46.H1_H1 ;  /* 0x3000002eff2f7230 */ /* 0x000fe20000004100 */
[-C--:B------:R-:W-:Y:S01]  /*9440*/  F2FP.F16.E4M3.UNPACK_B R37, R7.reuse ;  /* 0x00000007ff25723e */ /* 0x080fe200020006ff */
[----:B------:R-:W-:Y:S01]  /*9450*/  HADD2.F32 R15, -RZ, R3.H0_H0 ;  /* 0x20000003ff0f7230 */ /* 0x000fe20000004100 */
[----:B------:R-:W-:Y:S01]  /*9460*/  F2FP.F16.E4M3.UNPACK_B R40, R7.H1 ;  /* 0x00000007ff28723e */ /* 0x000fe200030006ff */
[C---:B------:R-:W-:Y:S01]  /*9470*/  FMUL.FTZ R56, R14.reuse, R54 ;  /* 0x000000360e387220 */ /* 0x040fe20000410000 */
[----:B------:R-:W-:Y:S01]  /*9480*/  FMUL.FTZ R55, R14, R47 ;  /* 0x0000002f0e377220 */ /* 0x000fe20000410000 */
[-C--:B------:R-:W-:Y:S01]  /*9490*/  F2FP.F16.E4M3.UNPACK_B R7, R5.reuse ;  /* 0x00000005ff07723e */ /* 0x080fe200020006ff */
[----:B------:R-:W-:Y:S01]  /*94a0*/  HADD2.F32 R52, -RZ, R52.H0_H0 ;  /* 0x20000034ff347230 */ /* 0x000fe20000004100 */
[----:B------:R-:W-:Y:S01]  /*94b0*/  F2FP.F16.E4M3.UNPACK_B R14, R5.H1 ;  /* 0x00000005ff0e723e */ /* 0x000fe200030006ff */
[----:B------:R-:W-:-:S02]  /*94c0*/  HADD2.F32 R5, -RZ, R6.H1_H1 ;  /* 0x30000006ff057230 */ /* 0x000fc40000004100 */
[C---:B------:R-:W-:Y:S01]  /*94d0*/  FFMA.FTZ R57, R15.reuse, R47, -R56 ;  /* 0x0000002f0f397223 */ /* 0x040fe20000010838 */
[----:B------:R-:W-:Y:S02]  /*94e0*/  HADD2.F32 R46, -RZ, R46.H0_H0 ;  /* 0x2000002eff2e7230 */ /* 0x000fe40000004100 */
[----:B------:R-:W-:Y:S01]  /*94f0*/  FFMA.FTZ R58, R15, R54, R55 ;  /* 0x000000360f3a7223 */ /* 0x000fe20000010037 */
[----:B------:R-:W-:Y:S01]  /*9500*/  HADD2.F32 R6, -RZ, R6.H0_H0 ;  /* 0x20000006ff067230 */ /* 0x000fe20000004100 */
[----:B------:R-:W-:Y:S01]  /*9510*/  F2FP.F16.E4M3.UNPACK_B R53, R53.H1 ;  /* 0x00000035ff35723e */ /* 0x000fe200030006ff */
[C---:B------:R-:W-:Y:S01]  /*9520*/  FMUL.FTZ R15, R5.reuse, R52 ;  /* 0x00000034050f7220 */ /* 0x040fe20000410000 */
[----:B------:R-:W-:Y:S01]  /*9530*/  F2FP.F16.E4M3.UNPACK_B R41, R41.H1 ;  /* 0x00000029ff29723e */ /* 0x000fe200030006ff */
[-C--:B------:R-:W-:Y:S01]  /*9540*/  FMUL.FTZ R47, R5, R46.reuse ;  /* 0x0000002e052f7220 */ /* 0x080fe20000410000 */
[----:B------:R-:W-:Y:S02]  /*9550*/  HADD2.F32 R5, -RZ, R37.H1_H1 ;  /* 0x30000025ff057230 */ /* 0x000fe40000004100 */
[----:B------:R-:W-:Y:S01]  /*9560*/  FFMA.FTZ R55, R6, R46, -R15 ;  /* 0x0000002e06377223 */ /* 0x000fe2000001080f */
[----:B------:R-:W-:-:S02]  /*9570*/  HADD2.F32 R54, -RZ, R53.H0_H0 ;  /* 0x20000035ff367230 */ /* 0x000fc40000004100 */
[----:B------:R-:W-:Y:S01]  /*9580*/  FFMA.FTZ R56, R6, R52, R47 ;  /* 0x0000003406387223 */ /* 0x000fe2000001002f */
[----:B------:R-:W-:Y:S01]  /*9590*/  HADD2.F32 R46, -RZ, R41.H0_H0 ;  /* 0x20000029ff2e7230 */ /* 0x000fe20000004100 */
[----:B------:R-:W-:Y:S01]  /*95a0*/  F2FP.F16.E4M3.UNPACK_B R3, R4 ;  /* 0x00000004ff03723e */ /* 0x000fe200020006ff */
[----:B------:R-:W-:Y:S02]  /*95b0*/  HADD2.F32 R53, -RZ, R53.H1_H1 ;  /* 0x30000035ff357230 */ /* 0x000fe40000004100 */
[C---:B------:R-:W-:Y:S01]  /*95c0*/  FMUL.FTZ R52, R5.reuse, R54 ;  /* 0x0000003605347220 */ /* 0x040fe20000410000 */
[----:B------:R-:W-:Y:S02]  /*95d0*/  HADD2.F32 R6, -RZ, R40.H1_H1 ;  /* 0x30000028ff067230 */ /* 0x000fe40000004100 */
[----:B------:R-:W-:Y:S01]  /*95e0*/  FMUL.FTZ R60, R5, R46 ;  /* 0x0000002e053c7220 */ /* 0x000fe20000410000 */
[----:B------:R-:W-:Y:S01]  /*95f0*/  HADD2.F32 R37, -RZ, R37.H0_H0 ;  /* 0x20000025ff257230 */ /* 0x000fe20000004100 */
[----:B------:R-:W-:Y:S01]  /*9600*/  F2FP.F16.E4M3.UNPACK_B R5, R51 ;  /* 0x00000033ff05723e */ /* 0x000fe200020006ff */
[----:B------:R-:W-:-:S02]  /*9610*/  HADD2.F32 R41, -RZ, R41.H1_H1 ;  /* 0x30000029ff297230 */ /* 0x000fc40000004100 */
[C---:B------:R-:W-:Y:S01]  /*9620*/  FMUL.FTZ R15, R6.reuse, R53 ;  /* 0x00000035060f7220 */ /* 0x040fe20000410000 */
[----:B------:R-:W-:Y:S02]  /*9630*/  HADD2.F32 R40, -RZ, R40.H0_H0 ;  /* 0x20000028ff287230 */ /* 0x000fe40000004100 */
[C---:B------:R-:W-:Y:S01]  /*9640*/  FFMA.FTZ R59, R37.reuse, R46, -R52 ;  /* 0x0000002e253b7223 */ /* 0x040fe20000010834 */
[----:B------:R-:W-:Y:S01]  /*9650*/  FFMA.FTZ R60, R37, R54, R60 ;  /* 0x00000036253c7223 */ /* 0x000fe2000001003c */
[-C--:B------:R-:W-:Y:S01]  /*9660*/  FMUL.FTZ R37, R6, R41.reuse ;  /* 0x0000002906257220 */ /* 0x080fe20000410000 */
[----:B------:R-:W-:Y:S01]  /*9670*/  F2FP.F16.E4M3.UNPACK_B R4, R4.H1 ;  /* 0x00000004ff04723e */ /* 0x000fe200030006ff */
[C---:B------:R-:W-:Y:S01]  /*9680*/  FFMA.FTZ R54, R40.reuse, R41, -R15 ;  /* 0x0000002928367223 */ /* 0x040fe2000001080f */
[-C--:B------:R-:W-:Y:S01]  /*9690*/  F2FP.F16.E4M3.UNPACK_B R15, R50.reuse ;  /* 0x00000032ff0f723e */ /* 0x080fe200020006ff */
[----:B------:R-:W-:Y:S01]  /*96a0*/  FFMA.FTZ R53, R40, R53, R37 ;  /* 0x0000003528357223 */ /* 0x000fe20000010025 */
[--C-:B------:R-:W-:Y:S01]  /*96b0*/  HADD2.F32 R41, -RZ, R5.reuse.H1_H1 ;  /* 0x30000005ff297230 */ /* 0x100fe20000004100 */
[----:B------:R-:W-:Y:S01]  /*96c0*/  F2FP.F16.E4M3.UNPACK_B R50, R50.H1 ;  /* 0x00000032ff32723e */ /* 0x000fe200030006ff */
[----:B------:R-:W-:Y:S01]  /*96d0*/  HADD2.F32 R40, -RZ, R5.H0_H0 ;  /* 0x20000005ff287230 */ /* 0x000fe20000004100 */
[----:B------:R-:W-:Y:S01]  /*96e0*/  F2FP.F16.E4M3.UNPACK_B R51, R51.H1 ;  /* 0x00000033ff33723e */ /* 0x000fe200030006ff */
[----:B------:R-:W-:-:S02]  /*96f0*/  HADD2.F32 R6, -RZ, R4.H1_H1 ;  /* 0x30000004ff067230 */ /* 0x000fc40000004100 */
[----:B------:R-:W-:Y:S02]  /*9700*/  HADD2.F32 R37, -RZ, R15.H1_H1 ;  /* 0x3000000fff257230 */ /* 0x000fe40000004100 */
[----:B------:R-:W-:Y:S02]  /*9710*/  HADD2.F32 R5, -RZ, R4.H0_H0 ;  /* 0x20000004ff057230 */ /* 0x000fe40000004100 */
[C---:B------:R-:W-:Y:S01]  /*9720*/  FMUL.FTZ R46, R6.reuse, R41 ;  /* 0x00000029062e7220 */ /* 0x040fe20000410000 */
[----:B------:R-:W-:Y:S02]  /*9730*/  HADD2.F32 R4, -RZ, R3.H1_H1 ;  /* 0x30000003ff047230 */ /* 0x000fe40000004100 */
[-C--:B------:R-:W-:Y:S01]  /*9740*/  FMUL.FTZ R52, R6, R37.reuse ;  /* 0x0000002506347220 */ /* 0x080fe20000410000 */
[----:B------:R-:W-:Y:S02]  /*9750*/  HADD2.F32 R15, -RZ, R15.H0_H0 ;  /* 0x2000000fff0f7230 */ /* 0x000fe40000004100 */
[----:B------:R-:W-:Y:S01]  /*9760*/  FFMA.FTZ R46, R5, R37, -R46 ;  /* 0x00000025052e7223 */ /* 0x000fe2000001082e */
[----:B------:R-:W-:-:S02]  /*9770*/  HADD2.F32 R3, -RZ, R3.H0_H0 ;  /* 0x20000003ff037230 */ /* 0x000fc40000004100 */
[CC--:B------:R-:W-:Y:S01]  /*9780*/  FMUL.FTZ R6, R4.reuse, R40.reuse ;  /* 0x0000002804067220 */ /* 0x0c0fe20000410000 */
[----:B------:R-:W-:Y:S01]  /*9790*/  FFMA.FTZ R41, R5, R41, R52 ;  /* 0x0000002905297223 */ /* 0x000fe20000010034 */
[-C--:B------:R-:W-:Y:S01]  /*97a0*/  FMUL.FTZ R47, R4, R15.reuse ;  /* 0x0000000f042f7220 */ /* 0x080fe20000410000 */
[----:B------:R-:W-:Y:S02]  /*97b0*/  HADD2.F32 R5, -RZ, R50.H1_H1 ;  /* 0x30000032ff057230 */ /* 0x000fe40000004100 */
[C---:B------:R-:W-:Y:S01]  /*97c0*/  FFMA.FTZ R37, R3.reuse, R15, -R6 ;  /* 0x0000000f03257223 */ /* 0x040fe20000010806 */
[----:B------:R-:W-:Y:S02]  /*97d0*/  HADD2.F32 R4, -RZ, R14.H1_H1 ;  /* 0x3000000eff047230 */ /* 0x000fe40000004100 */
[----:B------:R-:W-:Y:S01]  /*97e0*/  FFMA.FTZ R40, R3, R40, R47 ;  /* 0x0000002803287223 */ /* 0x000fe2000001002f */
[--C-:B------:R-:W-:Y:S02]  /*97f0*/  HADD2.F32 R15, -RZ, R51.reuse.H1_H1 ;  /* 0x30000033ff0f7230 */ /* 0x100fe40000004100 */
[----:B------:R-:W-:-:S02]  /*9800*/  HADD2.F32 R6, -RZ, R51.H0_H0 ;  /* 0x20000033ff067230 */ /* 0x000fc40000004100 */
[C---:B------:R-:W-:Y:S01]  /*9810*/  FMUL.FTZ R52, R4.reuse, R5 ;  /* 0x0000000504347220 */ /* 0x040fe20000410000 */
[--C-:B------:R-:W-:Y:S02]  /*9820*/  HADD2.F32 R3, -RZ, R7.reuse.H1_H1 ;  /* 0x30000007ff037230 */ /* 0x100fe40000004100 */
[----:B------:R-:W-:Y:S01]  /*9830*/  FMUL.FTZ R47, R4, R15 ;  /* 0x0000000f042f7220 */ /* 0x000fe20000410000 */
[----:B------:R-:W-:Y:S02]  /*9840*/  HADD2.F32 R50, -RZ, R50.H0_H0 ;  /* 0x20000032ff327230 */ /* 0x000fe40000004100 */
[----:B------:R-:W-:Y:S02]  /*9850*/  HADD2.F32 R14, -RZ, R14.H0_H0 ;  /* 0x2000000eff0e7230 */ /* 0x000fe40000004100 */
[C---:B------:R-:W-:Y:S01]  /*9860*/  FMUL.FTZ R4, R3.reuse, R6 ;  /* 0x0000000603047220 */ /* 0x040fe20000410000 */
[----:B------:R-:W-:Y:S02]  /*9870*/  HADD2.F32 R7, -RZ, R7.H0_H0 ;  /* 0x20000007ff077230 */ /* 0x000fe40000004100 */
[-C--:B------:R-:W-:Y:S01]  /*9880*/  FMUL.FTZ R3, R3, R50.reuse ;  /* 0x0000003203037220 */ /* 0x080fe20000410000 */
        /* <DEDUP_REMOVED lines=8> */
[----:B------:R-:W-:Y:S02]  /*9910*/  F2FP.SATFINITE.E4M3.F32.PACK_AB_MERGE_C R6, R56, R55, R6 ;  /* 0x000000373806723e */ /* 0x000fe40004807006 */
[----:B------:R-:W-:Y:S02]  /*9920*/  F2FP.SATFINITE.E4M3.F32.PACK_AB_MERGE_C R7, R60, R59, R7 ;  /* 0x0000003b3c07723e */ /* 0x000fe40004807007 */
[----:B------:R-:W-:-:S02]  /*9930*/  F2FP.SATFINITE.E4M3.F32.PACK_AB_MERGE_C R4, R40, R37, R4 ;  /* 0x000000252804723e */ /* 0x000fc40004807004 */
[----:B------:R-:W-:-:S05]  /*9940*/  F2FP.SATFINITE.E4M3.F32.PACK_AB_MERGE_C R5, R14, R5, R47 ;  /* 0x000000050e05723e */ /* 0x000fca000480702f */
[----:B------:R2:W-:Y:S02]  /*9950*/  STS.128 [R211+0x18000], R4 ;  /* 0x01800004d3007388 */ /* 0x0005e40000000c00 */
.L_x_1828:
[----:B------:R-:W-:Y:S05]  /*9960*/  BSYNC B2 ;  /* 0x0000000000027941 */ /* 0x000fea0003800000 */
.L_x_1827:
[----:B------:R-:W-:Y:S05]  /*9970*/  @P1 BRA `(.L_x_1826) ;  /* 0x0000000400e81947 */ /* 0x000fea0003800000 */
[----:B012---:R-:W0:Y:S01]  /*9980*/  LDS.128 R4, [R211+0x1c000] ;  /* 0x01c00000d3047984 */ /* 0x007e220000000c00 */
[----:B-----5:R-:W-:Y:S02]  /*9990*/  SHF.R.U32.HI R37, RZ, 0x8, R34 ;  /* 0x00000008ff257819 */ /* 0x020fe40000011622 */
[----:B------:R-:W-:Y:S02]  /*99a0*/  SHF.R.U32.HI R41, RZ, 0x8, R35 ;  /* 0x00000008ff297819 */ /* 0x000fe40000011623 */
[----:B------:R-:W-:Y:S02]  /*99b0*/  SHF.R.U32.HI R15, RZ, 0x8, R31 ;  /* 0x00000008ff0f7819 */ /* 0x000fe4000001161f */
[----:B------:R-:W-:Y:S02]  /*99c0*/  LOP3.LUT R46, R34, 0xff, RZ, 0xc0, !PT ;  /* 0x000000ff222e7812 */ /* 0x000fe400078ec0ff */
[----:B------:R-:W-:Y:S02]  /*99d0*/  LOP3.LUT R50, R35, 0xff, RZ, 0xc0, !PT ;  /* 0x000000ff23327812 */ /* 0x000fe400078ec0ff */
[----:B------:R-:W-:-:S02]  /*99e0*/  LOP3.LUT R37, R37, 0xff, RZ, 0xc0, !PT ;  /* 0x000000ff25257812 */ /* 0x000fc400078ec0ff */
[----:B------:R-:W-:Y:S02]  /*99f0*/  LOP3.LUT R41, R41, 0xff, RZ, 0xc0, !PT ;  /* 0x000000ff29297812 */ /* 0x000fe400078ec0ff */
[----:B------:R-:W-:Y:S02]  /*9a00*/  SHF.R.U32.HI R3, RZ, 0x8, R30 ;  /* 0x00000008ff037819 */ /* 0x000fe4000001161e */
[----:B------:R-:W-:Y:S02]  /*9a10*/  LOP3.LUT R40, R31, 0xff, RZ, 0xc0, !PT ;  /* 0x000000ff1f287812 */ /* 0x000fe400078ec0ff */
[----:B------:R-:W-:Y:S02]  /*9a20*/  LOP3.LUT R15, R15, 0xff, RZ, 0xc0, !PT ;  /* 0x000000ff0f0f7812 */ /* 0x000fe400078ec0ff */
[----:B------:R-:W-:Y:S02]  /*9a30*/  PRMT R47, R37, 0x7604, R46 ;  /* 0x00007604252f7816 */ /* 0x000fe4000000002e */
[----:B------:R-:W-:-:S02]  /*9a40*/  PRMT R51, R41, 0x7604, R50 ;  /* 0x0000760429337816 */ /* 0x000fc40000000032 */
[----:B------:R-:W-:Y:S02]  /*9a50*/  SHF.R.U32.HI R37, RZ, 0x10, R31 ;  /* 0x00000010ff257819 */ /* 0x000fe4000001161f */
[----:B------:R-:W-:Y:S02]  /*9a60*/  SHF.R.U32.HI R50, RZ, 0x10, R35 ;  /* 0x00000010ff327819 */ /* 0x000fe40000011623 */
[----:B----4-:R-:W-:Y:S02]  /*9a70*/  LOP3.LUT R14, R30, 0xff, RZ, 0xc0, !PT ;  /* 0x000000ff1e0e7812 */ /* 0x010fe400078ec0ff */
[----:B------:R-:W-:Y:S02]  /*9a80*/  LOP3.LUT R3, R3, 0xff, RZ, 0xc0, !PT ;  /* 0x000000ff03037812 */ /* 0x000fe400078ec0ff */
[----:B------:R-:W-:Y:S02]  /*9a90*/  PRMT R40, R15, 0x7604, R40 ;  /* 0x000076040f287816 */ /* 0x000fe40000000028 */
[----:B------:R-:W-:-:S02]  /*9aa0*/  SHF.R.U32.HI R15, RZ, 0x10, R34 ;  /* 0x00000010ff0f7819 */ /* 0x000fc40000011622 */
[----:B------:R-:W-:Y:S02]  /*9ab0*/  LOP3.LUT R37, R37, 0xff, RZ, 0xc0, !PT ;  /* 0x000000ff25257812 */ /* 0x000fe400078ec0ff */
[----:B------:R-:W-:Y:S02]  /*9ac0*/  LOP3.LUT R50, R50, 0xff, RZ, 0xc0, !PT ;  /* 0x000000ff32327812 */ /* 0x000fe400078ec0ff */
[----:B------:R-:W-:Y:S02]  /*9ad0*/  PRMT R14, R3, 0x7604, R14 ;  /* 0x00007604030e7816 */ /* 0x000fe4000000000e */
[----:B------:R-:W-:Y:S02]  /*9ae0*/  SHF.R.U32.HI R3, RZ, 0x10, R30 ;  /* 0x00000010ff037819 */ /* 0x000fe4000001161e */
[----:B------:R-:W-:Y:S02]  /*9af0*/  LOP3.LUT R46, R15, 0xff, RZ, 0xc0, !PT ;  /* 0x000000ff0f2e7812 */ /* 0x000fe400078ec0ff */
[----:B------:R-:W-:-:S02]  /*9b00*/  PRMT R41, R37, 0x7054, R40 ;  /* 0x0000705425297816 */ /* 0x000fc40000000028 */
[----:B------:R-:W-:Y:S02]  /*9b10*/  PRMT R51, R50, 0x7054, R51 ;  /* 0x0000705432337816 */ /* 0x000fe40000000033 */
[----:B------:R-:W-:Y:S02]  /*9b20*/  LOP3.LUT R3, R3, 0xff, RZ, 0xc0, !PT ;  /* 0x000000ff03037812 */ /* 0x000fe400078ec0ff */
[----:B------:R-:W-:Y:S02]  /*9b30*/  PRMT R47, R46, 0x7054, R47 ;  /* 0x000070542e2f7816 */ /* 0x000fe4000000002f */
[----:B------:R-:W-:Y:S02]  /*9b40*/  LOP3.LUT R51, R51, 0xff000000, R35, 0xf8, !PT ;  /* 0xff00000033337812 */ /* 0x000fe400078ef823 */
[----:B------:R-:W-:Y:S02]  /*9b50*/  LOP3.LUT R41, R41, 0xff000000, R31, 0xf8, !PT ;  /* 0xff00000029297812 */ /* 0x000fe400078ef81f */
[----:B------:R-:W-:-:S02]  /*9b60*/  PRMT R15, R3, 0x7054, R14 ;  /* 0x00007054030f7816 */ /* 0x000fc4000000000e */
        /* <DEDUP_REMOVED lines=32> */
[----:B------:R-:W-:Y:S02]  /*9d70*/  HADD2.F32 R30, -RZ, R30.H0_H0 ;  /* 0x2000001eff1e7230 */ /* 0x000fe40000004100 */
[C---:B------:R-:W-:Y:S01]  /*9d80*/  FMUL.FTZ R57, R5.reuse, R35 ;  /* 0x0000002305397220 */ /* 0x040fe20000410000 */
[----:B------:R-:W-:Y:S02]  /*9d90*/  HADD2.F32 R51, -RZ, R51.H1_H1 ;  /* 0x30000033ff337230 */ /* 0x000fe40000004100 */
[-C--:B------:R-:W-:Y:S01]  /*9da0*/  FMUL.FTZ R5, R5, R15.reuse ;  /* 0x0000000f05057220 */ /* 0x080fe20000410000 */
[----:B------:R-:W-:Y:S02]  /*9db0*/  HADD2.F32 R6, -RZ, R31.H1_H1 ;  /* 0x3000001fff067230 */ /* 0x000fe40000004100 */
[----:B------:R-:W-:Y:S01]  /*9dc0*/  FFMA.FTZ R57, R30, R15, -R57 ;  /* 0x0000000f1e397223 */ /* 0x000fe20000010839 */
[----:B------:R-:W-:-:S02]  /*9dd0*/  HADD2.F32 R41, -RZ, R41.H1_H1 ;  /* 0x30000029ff297230 */ /* 0x000fc40000004100 */
[----:B------:R-:W-:Y:S01]  /*9de0*/  FFMA.FTZ R54, R30, R35, R5 ;  /* 0x000000231e367223 */ /* 0x000fe20000010005 */
[----:B------:R-:W-:Y:S02]  /*9df0*/  HADD2.F32 R31, -RZ, R31.H0_H0 ;  /* 0x2000001fff1f7230 */ /* 0x000fe40000004100 */
[C---:B------:R-:W-:Y:S01]  /*9e00*/  FMUL.FTZ R34, R6.reuse, R51 ;  /* 0x0000003306227220 */ /* 0x040fe20000410000 */
[----:B------:R-:W-:Y:S01]  /*9e10*/  F2FP.F16.E4M3.UNPACK_B R5, R47 ;  /* 0x0000002fff05723e */ /* 0x000fe200020006ff */
[-C--:B------:R-:W-:Y:S01]  /*9e20*/  FMUL.FTZ R30, R6, R41.reuse ;  /* 0x00000029061e7220 */ /* 0x080fe20000410000 */
[----:B------:R-:W-:Y:S01]  /*9e30*/  F2FP.F16.E4M3.UNPACK_B R4, R4.H1 ;  /* 0x00000004ff04723e */ /* 0x000fe200030006ff */
[C---:B------:R-:W-:Y:S01]  /*9e40*/  FFMA.FTZ R41, R31.reuse, R41, -R34 ;  /* 0x000000291f297223 */ /* 0x040fe20000010822 */
[----:B------:R-:W-:Y:S01]  /*9e50*/  F2FP.F16.E4M3.UNPACK_B R15, R37 ;  /* 0x00000025ff0f723e */ /* 0x000fe200020006ff */
        /* <DEDUP_REMOVED lines=14> */
[C---:B------:R-:W-:Y:S01]  /*9f40*/  FMUL.FTZ R6, R4.reuse, R31 ;  /* 0x0000001f04067220 */ /* 0x040fe20000410000 */
[----:B------:R-:W-:Y:S01]  /*9f50*/  FFMA.FTZ R35, R5, R34, R46 ;  /* 0x0000002205237223 */ /* 0x000fe2000001002e */
[-C--:B------:R-:W-:Y:S01]  /*9f60*/  FMUL.FTZ R4, R4, R15.reuse ;  /* 0x0000000f04047220 */ /* 0x080fe20000410000 */
[----:B------:R-:W-:Y:S02]  /*9f70*/  HADD2.F32 R5, -RZ, R37.H1_H1 ;  /* 0x30000025ff057230 */ /* 0x000fe40000004100 */
[C---:B------:R-:W-:Y:S01]  /*9f80*/  FFMA.FTZ R34, R3.reuse, R15, -R6 ;  /* 0x0000000f03227223 */ /* 0x040fe20000010806 */
[--C-:B------:R-:W-:Y:S02]  /*9f90*/  HADD2.F32 R15, -RZ, R47.reuse.H1_H1 ;  /* 0x3000002fff0f7230 */ /* 0x100fe40000004100 */
[----:B------:R-:W-:Y:S01]  /*9fa0*/  FFMA.FTZ R31, R3, R31, R4 ;  /* 0x0000001f031f7223 */ /* 0x000fe20000010004 */
[----:B------:R-:W-:Y:S02]  /*9fb0*/  HADD2.F32 R4, -RZ, R14.H1_H1 ;  /* 0x3000000eff047230 */ /* 0x000fe40000004100 */
[----:B------:R-:W-:-:S02]  /*9fc0*/  HADD2.F32 R30, -RZ, R47.H0_H0 ;  /* 0x2000002fff1e7230 */ /* 0x000fc40000004100 */
[----:B------:R-:W-:Y:S02]  /*9fd0*/  HADD2.F32 R3, -RZ, R7.H1_H1 ;  /* 0x30000007ff037230 */ /* 0x000fe40000004100 */
[C---:B------:R-:W-:Y:S01]  /*9fe0*/  FMUL.FTZ R46, R4.reuse, R5 ;  /* 0x00000005042e7220 */ /* 0x040fe20000410000 */
[----:B------:R-:W-:Y:S02]  /*9ff0*/  HADD2.F32 R6, -RZ, R37.H0_H0 ;  /* 0x20000025ff067230 */ /* 0x000fe40000004100 */
[----:B------:R-:W-:Y:S01]  /*a000*/  FMUL.FTZ R37, R4, R15 ;  /* 0x0000000f04257220 */ /* 0x000fe20000410000 */
        /* <DEDUP_REMOVED lines=17> */
.L_x_1826:
[----:B------:R-:W-:Y:S05]  /*a120*/  BSYNC B1 ;  /* 0x0000000000017941 */ /* 0x000fea0003800000 */
.L_x_1825:
[----:B------:R-:W-:Y:S01]  /*a130*/  ISETP.GE.AND P0, PT, R227, R0, PT ;  /* 0x00000000e300720c */ /* 0x000fe20003f06270 */
[----:B------:R-:W-:-:S12]  /*a140*/  BSSY B1, `(.L_x_1829) ;  /* 0x00000f9000017945 */ /* 0x000fd80003800000 */
[----:B------:R-:W-:Y:S05]  /*a150*/  @P0 BRA `(.L_x_1830) ;  /* 0x0000000c00dc0947 */ /* 0x000fea0003800000 */
[----:B------:R-:W0:Y:S01]  /*a160*/  LDC R3, c[0x0][0x3f4] ;  /* 0x0000fd00ff037b82 */ /* 0x000e220000000800 */
[----:B------:R-:W-:Y:S01]  /*a170*/  BSSY B2, `(.L_x_1831) ;  /* 0x000007e000027945 */ /* 0x000fe20003800000 */
[-C--:B0-----:R-:W-:Y:S02]  /*a180*/  ISETP.GE.AND P0, PT, R18, R3.reuse, PT ;  /* 0x000000031200720c */ /* 0x081fe40003f06270 */
[----:B------:R-:W-:-:S11]  /*a190*/  ISETP.GE.AND P1, PT, R191, R3, PT ;  /* 0x00000003bf00720c */ /* 0x000fd60003f26270 */
[----:B------:R-:W-:Y:S05]  /*a1a0*/  @P0 BRA `(.L_x_1832) ;  /* 0x0000000400e80947 */ /* 0x000fea0003800000 */
[----:B-123--:R-:W0:Y:S01]  /*a1b0*/  LDS.128 R4, [R211+0x19000] ;  /* 0x01900000d3047984 */ /* 0x00ee220000000c00 */
[----:B-----5:R-:W-:Y:S02]  /*a1c0*/  SHF.R.U32.HI R3, RZ, 0x8, R42 ;  /* 0x00000008ff037819 */ /* 0x020fe4000001162a */
[----:B------:R-:W-:Y:S02]  /*a1d0*/  SHF.R.U32.HI R15, RZ, 0x8, R43 ;  /* 0x00000008ff0f7819 */ /* 0x000fe4000001162b */
[----:B------:R-:W-:Y:S02]  /*a1e0*/  SHF.R.U32.HI R37, RZ, 0x8, R49 ;  /* 0x00000008ff257819 */ /* 0x000fe40000011631 */
[----:B----4-:R-:W-:Y:S02]  /*a1f0*/  LOP3.LUT R14, R42, 0xff, RZ, 0xc0, !PT ;  /* 0x000000ff2a0e7812 */ /* 0x010fe400078ec0ff */
[----:B------:R-:W-:Y:S02]  /*a200*/  SHF.R.U32.HI R31, RZ, 0x8, R48 ;  /* 0x00000008ff1f7819 */ /* 0x000fe40000011630 */
[----:B------:R-:W-:-:S02]  /*a210*/  LOP3.LUT R3, R3, 0xff, RZ, 0xc0, !PT ;  /* 0x000000ff03037812 */ /* 0x000fc400078ec0ff */
[----:B------:R-:W-:Y:S02]  /*a220*/  LOP3.LUT R30, R43, 0xff, RZ, 0xc0, !PT ;  /* 0x000000ff2b1e7812 */ /* 0x000fe400078ec0ff */
[----:B------:R-:W-:Y:S02]  /*a230*/  LOP3.LUT R40, R49, 0xff, RZ, 0xc0, !PT ;  /* 0x000000ff31287812 */ /* 0x000fe400078ec0ff */
[----:B------:R-:W-:Y:S02]  /*a240*/  LOP3.LUT R15, R15, 0xff, RZ, 0xc0, !PT ;  /* 0x000000ff0f0f7812 */ /* 0x000fe400078ec0ff */
[----:B------:R-:W-:Y:S02]  /*a250*/  LOP3.LUT R37, R37, 0xff, RZ, 0xc0, !PT ;  /* 0x000000ff25257812 */ /* 0x000fe400078ec0ff */
[----:B------:R-:W-:Y:S02]  /*a260*/  LOP3.LUT R34, R31, 0xff, RZ, 0xc0, !PT ;  /* 0x000000ff1f227812 */ /* 0x000fe400078ec0ff */
[----:B------:R-:W-:-:S02]  /*a270*/  PRMT R14, R3, 0x7604, R14 ;  /* 0x00007604030e7816 */ /* 0x000fc4000000000e */
[----:B------:R-:W-:Y:S02]  /*a280*/  PRMT R31, R15, 0x7604, R30 ;  /* 0x000076040f1f7816 */ /* 0x000fe4000000001e */
[----:B------:R-:W-:Y:S02]  /*a290*/  PRMT R40, R37, 0x7604, R40 ;  /* 0x0000760425287816 */ /* 0x000fe40000000028 */
[----:B------:R-:W-:Y:S02]  /*a2a0*/  SHF.R.U32.HI R3, RZ, 0x10, R42 ;  /* 0x00000010ff037819 */ /* 0x000fe4000001162a */
[----:B------:R-:W-:Y:S02]  /*a2b0*/  SHF.R.U32.HI R30, RZ, 0x10, R43 ;  /* 0x00000010ff1e7819 */ /* 0x000fe4000001162b */
[----:B------:R-:W-:Y:S02]  /*a2c0*/  SHF.R.U32.HI R37, RZ, 0x10, R49 ;  /* 0x00000010ff257819 */ /* 0x000fe40000011631 */
[----:B------:R-:W-:-:S02]  /*a2d0*/  LOP3.LUT R35, R48, 0xff, RZ, 0xc0, !PT ;  /* 0x000000ff30237812 */ /* 0x000fc400078ec0ff */
[----:B------:R-:W-:Y:S02]  /*a2e0*/  SHF.R.U32.HI R15, RZ, 0x10, R48 ;  /* 0x00000010ff0f7819 */ /* 0x000fe40000011630 */
[----:B------:R-:W-:Y:S02]  /*a2f0*/  LOP3.LUT R3, R3, 0xff, RZ, 0xc0, !PT ;  /* 0x000000ff03037812 */ /* 0x000fe400078ec0ff */
[----:B------:R-:W-:Y:S02]  /*a300*/  LOP3.LUT R30, R30, 0xff, RZ, 0xc0, !PT ;  /* 0x000000ff1e1e7812 */ /* 0x000fe400078ec0ff */
[----:B------:R-:W-:Y:S02]  /*a310*/  LOP3.LUT R37, R37, 0xff, RZ, 0xc0, !PT ;  /* 0x000000ff25257812 */ /* 0x000fe400078ec0ff */
[----:B------:R-:W-:Y:S02]  /*a320*/  PRMT R35, R34, 0x7604, R35 ;  /* 0x0000760422237816 */ /* 0x000fe40000000023 */
[----:B------:R-:W-:-:S02]  /*a330*/  LOP3.LUT R34, R15, 0xff, RZ, 0xc0, !PT ;  /* 0x000000ff0f227812 */ /* 0x000fc400078ec0ff */
[----:B------:R-:W-:Y:S02]  /*a340*/  PRMT R15, R3, 0x7054, R14 ;  /* 0x00007054030f7816 */ /* 0x000fe4000000000e */
[----:B------:R-:W-:Y:S02]  /*a350*/  PRMT R31, R30, 0x7054, R31 ;  /* 0x000070541e1f7816 */ /* 0x000fe4000000001f */
[----:B------:R-:W-:Y:S02]  /*a360*/  PRMT R37, R37, 0x7054, R40 ;  /* 0x0000705425257816 */ /* 0x000fe40000000028 */
[----:B------:R-:W-:Y:S02]  /*a370*/  PRMT R35, R34, 0x7054, R35 ;  /* 0x0000705422237816 */ /* 0x000fe40000000023 */
[----:B------:R-:W-:Y:S02]  /*a380*/  LOP3.LUT R34, R15, 0xff000000, R42, 0xf8, !PT ;  /* 0xff0000000f227812 */ /* 0x000fe400078ef82a */
[----:B------:R-:W-:-:S02]  /*a390*/  LOP3.LUT R40, R37, 0xff000000, R49, 0xf8, !PT ;  /* 0xff00000025287812 */ /* 0x000fc400078ef831 */
[----:B------:R-:W-:Y:S02]  /*a3a0*/  LOP3.LUT R42, R31, 0xff000000, R43, 0xf8, !PT ;  /* 0xff0000001f2a7812 */ /* 0x000fe400078ef82b */
[----:B------:R-:W-:Y:S02]  /*a3b0*/  LOP3.LUT R48, R35, 0xff000000, R48, 0xf8, !PT ;  /* 0xff00000023307812 */ /* 0x000fe400078ef830 */
[----:B0-----:R-:W-:Y:S02]  /*a3c0*/  F2FP.F16.E4M3.UNPACK_B R3, R6.H1 ;  /* 0x00000006ff03723e */ /* 0x001fe400030006ff */
[----:B------:R-:W-:Y:S02]  /*a3d0*/  F2FP.F16.E4M3.UNPACK_B R41, R40 ;  /* 0x00000028ff29723e */ /* 0x000fe400020006ff */
[----:B------:R-:W-:Y:S01]  /*a3e0*/  F2FP.F16.E4M3.UNPACK_B R35, R42 ;  /* 0x0000002aff23723e */ /* 0x000fe200020006ff */
[----:B------:R-:W-:Y:S01]  /*a3f0*/  HADD2.F32 R14, -RZ, R3.H1_H1 ;  /* 0x30000003ff0e7230 */ /* 0x000fe20000004100 */
[----:B------:R-:W-:Y:S01]  /*a400*/  F2FP.F16.E4M3.UNPACK_B R6, R6 ;  /* 0x00000006ff06723e */ /* 0x000fe200020006ff */
[----:B------:R-:W-:Y:S01]  /*a410*/  HADD2.F32 R43, -RZ, R41.H1_H1 ;  /* 0x30000029ff2b7230 */ /* 0x000fe20000004100 */
[-C--:B------:R-:W-:Y:S01]  /*a420*/  F2FP.F16.E4M3.UNPACK_B R30, R7.reuse ;  /* 0x00000007ff1e723e */ /* 0x080fe200020006ff */
[----:B------:R-:W-:Y:S01]  /*a430*/  HADD2.F32 R37, -RZ, R35.H1_H1 ;  /* 0x30000023ff257230 */ /* 0x000fe20000004100 */
[----:B------:R-:W-:Y:S01]  /*a440*/  F2FP.F16.E4M3.UNPACK_B R31, R7.H1 ;  /* 0x00000007ff1f723e */ /* 0x000fe200030006ff */
[----:B------:R-:W-:-:S02]  /*a450*/  HADD2.F32 R15, -RZ, R3.H0_H0 ;  /* 0x20000003ff0f7230 */ /* 0x000fc40000004100 */
[C---:B------:R-:W-:Y:S01]  /*a460*/  FMUL.FTZ R46, R14.reuse, R43 ;  /* 0x0000002b0e2e7220 */ /* 0x040fe20000410000 */
[----:B------:R-:W-:Y:S01]  /*a470*/  F2FP.F16.E4M3.UNPACK_B R7, R5 ;  /* 0x00000005ff07723e */ /* 0x000fe200020006ff */
[----:B------:R-:W-:Y:S01]  /*a480*/  FMUL.FTZ R50, R14, R37 ;  /* 0x000000250e327220 */ /* 0x000fe20000410000 */
[----:B------:R-:W-:Y:S01]  /*a490*/  F2FP.F16.E4M3.UNPACK_B R14, R5.H1 ;  /* 0x00000005ff0e723e */ /* 0x000fe200030006ff */
[----:B------:R-:W-:Y:S02]  /*a4a0*/  HADD2.F32 R41, -RZ, R41.H0_H0 ;  /* 0x20000029ff297230 */ /* 0x000fe40000004100 */
[C---:B------:R-:W-:Y:S01]  /*a4b0*/  FFMA.FTZ R47, R15.reuse, R37, -R46 ;  /* 0x000000250f2f7223 */ /* 0x040fe2000001082e */
[--C-:B------:R-:W-:Y:S02]  /*a4c0*/  HADD2.F32 R5, -RZ, R6.reuse.H1_H1 ;  /* 0x30000006ff057230 */ /* 0x100fe40000004100 */
[----:B------:R-:W-:Y:S01]  /*a4d0*/  FFMA.FTZ R50, R15, R43, R50 ;  /* 0x0000002b0f327223 */ /* 0x000fe20000010032 */
[----:B------:R-:W-:Y:S01]  /*a4e0*/  HADD2.F32 R35, -RZ, R35.H0_H0 ;  /* 0x20000023ff237230 */ /* 0x000fe20000004100 */
[----:B------:R-:W-:Y:S01]  /*a4f0*/  F2FP.F16.E4M3.UNPACK_B R40, R40.H1 ;  /* 0x00000028ff28723e */ /* 0x000fe200030006ff */
[----:B------:R-:W-:Y:S01]  /*a500*/  HADD2.F32 R6, -RZ, R6.H0_H0 ;  /* 0x20000006ff067230 */ /* 0x000fe20000004100 */
[----:B------:R-:W-:Y:S01]  /*a510*/  F2FP.F16.E4M3.UNPACK_B R42, R42.H1 ;  /* 0x0000002aff2a723e */ /* 0x000fe200030006ff */
[C---:B------:R-:W-:Y:S01]  /*a520*/  FMUL.FTZ R15, R5.reuse, R41 ;  /* 0x00000029050f7220 */ /* 0x040fe20000410000 */
[----:B------:R-:W-:Y:S01]  /*a530*/  FMUL.FTZ R46, R5, R35 ;  /* 0x00000023052e7220 */ /* 0x000fe20000410000 */
[----:B------:R-:W-:Y:S01]  /*a540*/  HADD2.F32 R5, -RZ, R30.H1_H1 ;  /* 0x3000001eff057230 */ /* 0x000fe20000004100 */
[----:B------:R-:W-:Y:S01]  /*a550*/  F2FP.F16.E4M3.UNPACK_B R3, R4 ;  /* 0x00000004ff03723e */ /* 0x000fe200020006ff */
[----:B------:R-:W-:-:S02]  /*a560*/  HADD2.F32 R37, -RZ, R40.H0_H0 ;  /* 0x20000028ff257230 */ /* 0x000fc40000004100 */
[C---:B------:R-:W-:Y:S01]  /*a570*/  FFMA.FTZ R43, R6.reuse, R35, -R15 ;  /* 0x00000023062b7223 */ /* 0x040fe2000001080f */
[----:B------:R-:W-:Y:S02]  /*a580*/  HADD2.F32 R15, -RZ, R42.H0_H0 ;  /* 0x2000002aff0f7230 */ /* 0x000fe40000004100 */
[----:B------:R-:W-:Y:S01]  /*a590*/  FFMA.FTZ R46, R6, R41, R46 ;  /* 0x00000029062e7223 */ /* 0x000fe2000001002e */
[----:B------:R-:W-:Y:S02]  /*a5a0*/  HADD2.F32 R30, -RZ, R30.H0_H0 ;  /* 0x2000001eff1e7230 */ /* 0x000fe40000004100 */
[C---:B------:R-:W-:Y:S01]  /*a5b0*/  FMUL.FTZ R35, R5.reuse, R37 ;  /* 0x0000002505237220 */ /* 0x040fe20000410000 */
[----:B------:R-:W-:Y:S02]  /*a5c0*/  HADD2.F32 R40, -RZ, R40.H1_H1 ;  /* 0x30000028ff287230 */ /* 0x000fe40000004100 */
[----:B------:R-:W-:Y:S01]  /*a5d0*/  FMUL.FTZ R5, R5, R15 ;  /* 0x0000000f05057220 */ /* 0x000fe20000410000 */
[----:B------:R-:W-:-:S02]  /*a5e0*/  HADD2.F32 R6, -RZ, R31.H1_H1 ;  /* 0x3000001fff067230 */ /* 0x000fc40000004100 */
[C---:B------:R-:W-:Y:S01]  /*a5f0*/  FFMA.FTZ R41, R30.reuse, R15, -R35 ;  /* 0x0000000f1e297223 */ /* 0x040fe20000010823 */
[----:B------:R-:W-:Y:S02]  /*a600*/  HADD2.F32 R42, -RZ, R42.H1_H1 ;  /* 0x3000002aff2a7230 */ /* 0x000fe40000004100 */
[----:B------:R-:W-:Y:S01]  /*a610*/  FFMA.FTZ R52, R30, R37, R5 ;  /* 0x000000251e347223 */ /* 0x000fe20000010005 */
[----:B------:R-:W-:Y:S02]  /*a620*/  HADD2.F32 R31, -RZ, R31.H0_H0 ;  /* 0x2000001fff1f7230 */ /* 0x000fe40000004100 */
[C---:B------:R-:W-:Y:S01]  /*a630*/  FMUL.FTZ R54, R6.reuse, R40 ;  /* 0x0000002806367220 */ /* 0x040fe20000410000 */
[----:B------:R-:W-:Y:S01]  /*a640*/  F2FP.F16.E4M3.UNPACK_B R5, R48 ;  /* 0x00000030ff05723e */ /* 0x000fe200020006ff */
[----:B------:R-:W-:Y:S01]  /*a650*/  FMUL.FTZ R30, R6, R42 ;  /* 0x0000002a061e7220 */ /* 0x000fe20000410000 */
        /* <DEDUP_REMOVED lines=8> */
[----:B------:R-:W-:Y:S01]  /*a6e0*/  HADD2.F32 R6, -RZ, R4.H1_H1 ;  /* 0x30000004ff067230 */ /* 0x000fe20000004100 */
[----:B------:R-:W-:Y:S01]  /*a6f0*/  F2FP.SATFINITE.E4M3.F32.PACK_AB_MERGE_C R47, R50, R47, RZ ;  /* 0x0000002f322f723e */ /* 0x000fe200048070ff */
[----:B------:R-:W-:-:S02]  /*a700*/  HADD2.F32 R30, -RZ, R15.H1_H1 ;  /* 0x3000000fff1e7230 */ /* 0x000fc40000004100 */
[----:B------:R-:W-:Y:S02]  /*a710*/  HADD2.F32 R5, -RZ, R4.H0_H0 ;  /* 0x20000004ff057230 */ /* 0x000fe40000004100 */
[C---:B------:R-:W-:Y:S01]  /*a720*/  FMUL.FTZ R40, R6.reuse, R35 ;  /* 0x0000002306287220 */ /* 0x040fe20000410000 */
[----:B------:R-:W-:Y:S02]  /*a730*/  HADD2.F32 R4, -RZ, R3.H1_H1 ;  /* 0x30000003ff047230 */ /* 0x000fe40000004100 */
[-C--:B------:R-:W-:Y:S01]  /*a740*/  FMUL.FTZ R42, R6, R30.reuse ;  /* 0x0000001e062a7220 */ /* 0x080fe20000410000 */
[----:B------:R-:W-:Y:S02]  /*a750*/  HADD2.F32 R15, -RZ, R15.H0_H0 ;  /* 0x2000000fff0f7230 */ /* 0x000fe40000004100 */
[C---:B------:R-:W-:Y:S01]  /*a760*/  FFMA.FTZ R40, R5.reuse, R30, -R40 ;  /* 0x0000001e05287223 */ /* 0x040fe20000010828 */
[----:B------:R-:W-:Y:S02]  /*a770*/  HADD2.F32 R3, -RZ, R3.H0_H0 ;  /* 0x20000003ff037230 */ /* 0x000fe40000004100 */
[C---:B------:R-:W-:Y:S01]  /*a780*/  FMUL.FTZ R6, R4.reuse, R31 ;  /* 0x0000001f04067220 */ /* 0x040fe20000410000 */
[----:B------:R-:W-:Y:S01]  /*a790*/  FFMA.FTZ R35, R5, R35, R42 ;  /* 0x0000002305237223 */ /* 0x000fe2000001002a */
[----:B------:R-:W-:Y:S01]  /*a7a0*/  FMUL.FTZ R4, R4, R15 ;  /* 0x0000000f04047220 */ /* 0x000fe20000410000 */
[----:B------:R-:W-:-:S02]  /*a7b0*/  HADD2.F32 R5, -RZ, R34.H1_H1 ;  /* 0x30000022ff057230 */ /* 0x000fc40000004100 */
[C---:B------:R-:W-:Y:S01]  /*a7c0*/  FFMA.FTZ R30, R3.reuse, R15, -R6 ;  /* 0x0000000f031e7223 */ /* 0x040fe20000010806 */
[----:B------:R-:W-:Y:S02]  /*a7d0*/  HADD2.F32 R15, -RZ, R48.H1_H1 ;  /* 0x30000030ff0f7230 */ /* 0x000fe40000004100 */
[----:B------:R-:W-:Y:S01]  /*a7e0*/  FFMA.FTZ R31, R3, R31, R4 ;  /* 0x0000001f031f7223 */ /* 0x000fe20000010004 */
[----:B------:R-:W-:Y:S02]  /*a7f0*/  HADD2.F32 R4, -RZ, R14.H1_H1 ;  /* 0x3000000eff047230 */ /* 0x000fe40000004100 */
[----:B------:R-:W-:Y:S02]  /*a800*/  HADD2.F32 R48, -RZ, R48.H0_H0 ;  /* 0x20000030ff307230 */ /* 0x000fe40000004100 */
[----:B------:R-:W-:Y:S02]  /*a810*/  HADD2.F32 R3, -RZ, R7.H1_H1 ;  /* 0x30000007ff037230 */ /* 0x000fe40000004100 */
[----:B------:R-:W-:Y:S01]  /*a820*/  FMUL.FTZ R37, R4, R15 ;  /* 0x0000000f04257220 */ /* 0x000fe20000410000 */
[----:B------:R-:W-:-:S02]  /*a830*/  HADD2.F32 R34, -RZ, R34.H0_H0 ;  /* 0x20000022ff227230 */ /* 0x000fc40000004100 */
[-C--:B------:R-:W-:Y:S01]  /*a840*/  FMUL.FTZ R6, R4, R5.reuse ;  /* 0x0000000504067220 */ /* 0x080fe20000410000 */
        /* <DEDUP_REMOVED lines=11> */
[----:B------:R-:W-:Y:S02]  /*a900*/  F2FP.SATFINITE.E4M3.F32.PACK_AB_MERGE_C R6, R46, R43, R47 ;  /* 0x0000002b2e06723e */ /* 0x000fe4000480702f */
[----:B------:R-:W-:Y:S02]  /*a910*/  F2FP.SATFINITE.E4M3.F32.PACK_AB_MERGE_C R7, R52, R41, R7 ;  /* 0x000000293407723e */ /* 0x000fe40004807007 */
[----:B------:R-:W-:Y:S02]  /*a920*/  F2FP.SATFINITE.E4M3.F32.PACK_AB_MERGE_C R4, R31, R30, R4 ;  /* 0x0000001e1f04723e */ /* 0x000fe40004807004 */
[----:B------:R-:W-:-:S05]  /*a930*/  F2FP.SATFINITE.E4M3.F32.PACK_AB_MERGE_C R5, R48, R5, R37 ;  /* 0x000000053005723e */ /* 0x000fca0004807025 */
[----:B------:R0:W-:Y:S02]  /*a940*/  STS.128 [R211+0x19000], R4 ;  /* 0x01900004d3007388 */ /* 0x0001e40000000c00 */
.L_x_1832:
[----:B------:R-:W-:Y:S05]  /*a950*/  BSYNC B2 ;  /* 0x0000000000027941 */ /* 0x000fea0003800000 */
.L_x_1831:
[----:B------:R-:W-:Y:S05]  /*a960*/  @P1 BRA `(.L_x_1830) ;  /* 0x0000000400d81947 */ /* 0x000fea0003800000 */
[----:B0123--:R-:W0:Y:S01]  /*a970*/  LDS.128 R4, [R211+0x1d000] ;  /* 0x01d00000d3047984 */ /* 0x00fe220000000c00 */
[----:B----45:R-:W-:Y:S02]  /*a980*/  SHF.R.U32.HI R14, RZ, 0x8, R32 ;  /* 0x00000008ff0e7819 */ /* 0x030fe40000011620 */
[----:B------:R-:W-:Y:S02]  /*a990*/  LOP3.LUT R3, R32, 0xff, RZ, 0xc0, !PT ;  /* 0x000000ff20037812 */ /* 0x000fe400078ec0ff */
[----:B------:R-:W-:Y:S02]  /*a9a0*/  LOP3.LUT R14, R14, 0xff, RZ, 0xc0, !PT ;  /* 0x000000ff0e0e7812 */ /* 0x000fe400078ec0ff */
[----:B------:R-:W-:Y:S02]  /*a9b0*/  SHF.R.U32.HI R30, RZ, 0x8, R33 ;  /* 0x00000008ff1e7819 */ /* 0x000fe40000011621 */
[----:B------:R-:W-:Y:S02]  /*a9c0*/  SHF.R.U32.HI R35, RZ, 0x8, R29 ;  /* 0x00000008ff237819 */ /* 0x000fe4000001161d */
[----:B------:R-:W-:-:S02]  /*a9d0*/  PRMT R3, R14, 0x7604, R3 ;  /* 0x000076040e037816 */ /* 0x000fc40000000003 */
[----:B------:R-:W-:Y:S02]  /*a9e0*/  LOP3.LUT R15, R33, 0xff, RZ, 0xc0, !PT ;  /* 0x000000ff210f7812 */ /* 0x000fe400078ec0ff */
[----:B------:R-:W-:Y:S02]  /*a9f0*/  LOP3.LUT R30, R30, 0xff, RZ, 0xc0, !PT ;  /* 0x000000ff1e1e7812 */ /* 0x000fe400078ec0ff */
        /* <DEDUP_REMOVED lines=14> */
[--C-:B------:R-:W-:Y:S02]  /*aae0*/  LOP3.LUT R15, R3, 0xff0000, R32.reuse, 0xf8, !PT ;  /* 0x00ff0000030f7812 */ /* 0x100fe400078ef820 */
[----:B------:R-:W-:Y:S02]  /*aaf0*/  LOP3.LUT R37, R37, 0xff000000, R29, 0xf8, !PT ;  /* 0xff00000025257812 */ /* 0x000fe400078ef81d */
[----:B------:R-:W-:Y:S02]  /*ab00*/  LOP3.LUT R31, R31, 0xff000000, R33, 0xf8, !PT ;  /* 0xff0000001f1f7812 */ /* 0x000fe400078ef821 */
[----:B------:R-:W-:-:S02]  /*ab10*/  LOP3.LUT R30, R15, 0xff000000, R32, 0xf8, !PT ;  /* 0xff0000000f1e7812 */ /* 0x000fc400078ef820 */
[-C--:B0-----:R-:W-:Y:S02]  /*ab20*/  F2FP.F16.E4M3.UNPACK_B R3, R6.reuse.H1 ;  /* 0x00000006ff03723e */ /* 0x081fe400030006ff */
[----:B------:R-:W-:Y:S02]  /*ab30*/  F2FP.F16.E4M3.UNPACK_B R34, R37 ;  /* 0x00000025ff22723e */ /* 0x000fe400020006ff */
[----:B------:R-:W-:Y:S01]  /*ab40*/  F2FP.F16.E4M3.UNPACK_B R32, R31 ;  /* 0x0000001fff20723e */ /* 0x000fe200020006ff */
[--C-:B------:R-:W-:Y:S01]  /*ab50*/  HADD2.F32 R14, -RZ, R3.reuse.H1_H1 ;  /* 0x30000003ff0e7230 */ /* 0x100fe20000004100 */
[--C-:B------:R-:W-:Y:S01]  /*ab60*/  LOP3.LUT R35, R35, 0xff0000, R28.reuse, 0xf8, !PT ;  /* 0x00ff000023237812 */ /* 0x100fe200078ef81c */
[----:B------:R-:W-:Y:S01]  /*ab70*/  HADD2.F32 R40, -RZ, R34.H1_H1 ;  /* 0x30000022ff287230 */ /* 0x000fe20000004100 */
[----:B------:R-:W-:Y:S01]  /*ab80*/  F2FP.F16.E4M3.UNPACK_B R6, R6 ;  /* 0x00000006ff06723e */ /* 0x000fe200020006ff */
[----:B------:R-:W-:Y:S01]  /*ab90*/  HADD2.F32 R33, -RZ, R32.H1_H1 ;  /* 0x30000020ff217230 */ /* 0x000fe20000004100 */
[----:B------:R-:W-:Y:S01]  /*aba0*/  LOP3.LUT R35, R35, 0xff000000, R28, 0xf8, !PT ;  /* 0xff00000023237812 */ /* 0x000fe200078ef81c */
[----:B------:R-:W-:Y:S01]  /*abb0*/  HADD2.F32 R15, -RZ, R3.H0_H0 ;  /* 0x20000003ff0f7230 */ /* 0x000fe20000004100 */
[-C--:B------:R-:W-:Y:S01]  /*abc0*/  F2FP.F16.E4M3.UNPACK_B R28, R7.reuse ;  /* 0x00000007ff1c723e */ /* 0x080fe200020006ff */
[C---:B------:R-:W-:Y:S01]  /*abd0*/  FMUL.FTZ R42, R14.reuse, R40 ;  /* 0x000000280e2a7220 */ /* 0x040fe20000410000 */
[----:B------:R-:W-:Y:S01]  /*abe0*/  F2FP.F16.E4M3.UNPACK_B R29, R7.H1 ;  /* 0x00000007ff1d723e */ /* 0x000fe200030006ff */
        /* <DEDUP_REMOVED lines=57> */
[--C-:B------:R-:W-:Y:S02]  /*af80*/  HADD2.F32 R3, -RZ, R7.reuse.H1_H1 ;  /* 0x30000007ff037230 */ /* 0x100fe40000004100 */
[C---:B------:R-:W-:Y:S01]  /*af90*/  FMUL.FTZ R33, R4.reuse, R15 ;  /* 0x0000000f04217220 */ /* 0x040fe20000410000 */
[----:B------:R-:W-:Y:S02]  /*afa0*/  HADD2.F32 R30, -RZ, R30.H0_H0 ;  /* 0x2000001eff1e7230 */ /* 0x000fe40000004100 */
        /* <DEDUP_REMOVED lines=18> */
.L_x_1830:
[----:B------:R-:W-:Y:S05]  /*b0d0*/  BSYNC B1 ;  /* 0x0000000000017941 */ /* 0x000fea0003800000 */
.L_x_1829:
[----:B------:R-:W-:Y:S01]  /*b0e0*/  IADD3 R3, R189, 0x40, RZ ;  /* 0x00000040bd037810 */ /* 0x000fe20007ffe0ff */
[----:B------:R-:W-:Y:S03]  /*b0f0*/  BSSY B1, `(.L_x_1833) ;  /* 0x00000fa000017945 */ /* 0x000fe60003800000 */
[----:B------:R-:W-:-:S13]  /*b100*/  ISETP.GE.AND P0, PT, R3, R0, PT ;  /* 0x000000000300720c */ /* 0x000fda0003f06270 */
[----:B------:R-:W-:Y:S05]  /*b110*/  @P0 BRA `(.L_x_1834) ;  /* 0x0000000c00dc0947 */ /* 0x000fea0003800000 */
[----:B------:R-:W0:Y:S01]  /*b120*/  LDC R3, c[0x0][0x3f4] ;  /* 0x0000fd00ff037b82 */ /* 0x000e220000000800 */
[----:B------:R-:W-:Y:S01]  /*b130*/  BSSY B2, `(.L_x_1835) ;  /* 0x000007a000027945 */ /* 0x000fe20003800000 */
[-C--:B0-----:R-:W-:Y:S02]  /*b140*/  ISETP.GE.AND P0, PT, R18, R3.reuse, PT ;  /* 0x000000031200720c */ /* 0x081fe40003f06270 */
[----:B------:R-:W-:-:S11]  /*b150*/  ISETP.GE.AND P1, PT, R191, R3, PT ;  /* 0x00000003bf00720c */ /* 0x000fd60003f26270 */
[----:B------:R-:W-:Y:S05]  /*b160*/  @P0 BRA `(.L_x_1836) ;  /* 0x0000000400d80947 */ /* 0x000fea0003800000 */
[----:B-123--:R-:W0:Y:S01]  /*b170*/  LDS.128 R4, [R211+0x1a000] ;  /* 0x01a00000d3047984 */ /* 0x00ee220000000c00 */
[----:B----45:R-:W-:Y:S02]  /*b180*/  SHF.R.U32.HI R14, RZ, 0x8, R44 ;  /* 0x00000008ff0e7819 */ /* 0x030fe4000001162c */
[----:B------:R-:W-:Y:S02]  /*b190*/  LOP3.LUT R3, R44, 0xff, RZ, 0xc0, !PT ;  /* 0x000000ff2c037812 */ /* 0x000fe400078ec0ff */
[----:B------:R-:W-:Y:S02]  /*b1a0*/  LOP3.LUT R14, R14, 0xff, RZ, 0xc0, !PT ;  /* 0x000000ff0e0e7812 */ /* 0x000fe400078ec0ff */
[----:B------:R-:W-:Y:S02]  /*b1b0*/  SHF.R.U32.HI R28, RZ, 0x8, R45 ;  /* 0x00000008ff1c7819 */ /* 0x000fe4000001162d */
[----:B------:R-:W-:Y:S02]  /*b1c0*/  PRMT R3, R14, 0x7604, R3 ;  /* 0x000076040e037816 */ /* 0x000fe40000000003 */
[----:B------:R-:W-:-:S02]  /*b1d0*/  LOP3.LUT R15, R45, 0xff, RZ, 0xc0, !PT ;  /* 0x000000ff2d0f7812 */ /* 0x000fc400078ec0ff */
[----:B------:R-:W-:Y:S02]  /*b1e0*/  LOP3.LUT R28, R28, 0xff, RZ, 0xc0, !PT ;  /* 0x000000ff1c1c7812 */ /* 0x000fe400078ec0ff */
[----:B------:R-:W-:Y:S02]  /*b1f0*/  SHF.R.U32.HI R32, RZ, 0x10, R45 ;  /* 0x00000010ff207819 */ /* 0x000fe4000001162d */
[--C-:B------:R-:W-:Y:S02]  /*b200*/  SHF.R.U32.HI R31, RZ, 0x8, R39.reuse ;  /* 0x00000008ff1f7819 */ /* 0x100fe40000011627 */
[----:B------:R-:W-:Y:S02]  /*b210*/  SHF.R.U32.HI R14, RZ, 0x8, R38 ;  /* 0x00000008ff0e7819 */ /* 0x000fe40000011626 */
[----:B------:R-:W-:Y:S02]  /*b220*/  SHF.R.U32.HI R33, RZ, 0x10, R39 ;  /* 0x00000010ff217819 */ /* 0x000fe40000011627 */
[----:B------:R-:W-:-:S02]  /*b230*/  PRMT R15, R28, 0x7604, R15 ;  /* 0x000076041c0f7816 */ /* 0x000fc4000000000f */
[----:B------:R-:W-:Y:S01]  /*b240*/  LOP3.LUT R30, R39, 0xff, RZ, 0xc0, !PT ;  /* 0x000000ff271e7812 */ /* 0x000fe200078ec0ff */
[----:B------:R-:W-:Y:S01]  /*b250*/  IMAD.U32 R33, R33, 0x10000, RZ ;  /* 0x0001000021217824 */ /* 0x000fe200078e00ff */
[----:B------:R-:W-:Y:S02]  /*b260*/  LOP3.LUT R31, R31, 0xff, RZ, 0xc0, !PT ;  /* 0x000000ff1f1f7812 */ /* 0x000fe400078ec0ff */
        /* <DEDUP_REMOVED lines=24> */
[-C--:B------:R-:W-:Y:S01]  /*b3f0*/  F2FP.F16.E4M3.UNPACK_B R7, R5.reuse ;  /* 0x00000005ff07723e */ /* 0x080fe200020006ff */
[-C--:B------:R-:W-:Y:S01]  /*b400*/  FMUL.FTZ R42, R14, R32.reuse ;  /* 0x000000200e2a7220 */ /* 0x080fe20000410000 */
        /* <DEDUP_REMOVED lines=26> */
[CC--:B------:R-:W-:Y:S01]  /*b5b0*/  FMUL.FTZ R34, R6.reuse, R33.reuse ;  /* 0x0000002106227220 */ /* 0x0c0fe20000410000 */
[----:B------:R-:W-:Y:S01]  /*b5c0*/  F2FP.F16.E4M3.UNPACK_B R5, R38 ;  /* 0x00000026ff05723e */ /* 0x000fe200020006ff */
[----:B------:R-:W-:Y:S01]  /*b5d0*/  FMUL.FTZ R28, R6, R44 ;  /* 0x0000002c061c7220 */ /* 0x000fe20000410000 */
        /* <DEDUP_REMOVED lines=47> */
.L_x_1836:
[----:B------:R-:W-:Y:S05]  /*b8d0*/  BSYNC B2 ;  /* 0x0000000000027941 */ /* 0x000fea0003800000 */
.L_x_1835:
[----:B------:R-:W-:Y:S05]  /*b8e0*/  @P1 BRA `(.L_x_1834) ;  /* 0x0000000400e81947 */ /* 0x000fea0003800000 */
[----:B0123--:R-:W0:Y:S01]  /*b8f0*/  LDS.128 R4, [R211+0x1e000] ;  /* 0x01e00000d3047984 */ /* 0x00fe220000000c00 */
        /* <DEDUP_REMOVED lines=9> */
[----:B------:R-:W-:Y:S02]  /*b990*/  PRMT R29, R15, 0x7604, R28 ;  /* 0x000076040f1d7816 */ /* 0x000fe4000000001c */
[----:B------:R-:W-:Y:S02]  /*b9a0*/  PRMT R33, R32, 0x7604, R33 ;  /* 0x0000760420217816 */ /* 0x000fe40000000021 */
[----:B------:R-:W-:-:S02]  /*b9b0*/  SHF.R.U32.HI R28, RZ, 0x10, R25 ;  /* 0x00000010ff1c7819 */ /* 0x000fc40000011619 */
[----:B------:R-:W-:Y:S02]  /*b9c0*/  SHF.R.U32.HI R32, RZ, 0x10, R27 ;  /* 0x00000010ff207819 */ /* 0x000fe4000001161b */
[----:B----4-:R-:W-:Y:S02]  /*b9d0*/  LOP3.LUT R14, R24, 0xff, RZ, 0xc0, !PT ;  /* 0x000000ff180e7812 */ /* 0x010fe400078ec0ff */
[----:B------:R-:W-:Y:S02]  /*b9e0*/  LOP3.LUT R31, R26, 0xff, RZ, 0xc0, !PT ;  /* 0x000000ff1a1f7812 */ /* 0x000fe400078ec0ff */
[----:B------:R-:W-:Y:S02]  /*b9f0*/  LOP3.LUT R3, R3, 0xff, RZ, 0xc0, !PT ;  /* 0x000000ff03037812 */ /* 0x000fe400078ec0ff */
[----:B------:R-:W-:Y:S02]  /*ba00*/  SHF.R.U32.HI R15, RZ, 0x10, R26 ;  /* 0x00000010ff0f7819 */ /* 0x000fe4000001161a */
[----:B------:R-:W-:-:S02]  /*ba10*/  LOP3.LUT R28, R28, 0xff, RZ, 0xc0, !PT ;  /* 0x000000ff1c1c7812 */ /* 0x000fc400078ec0ff */
[----:B------:R-:W-:Y:S02]  /*ba20*/  LOP3.LUT R32, R32, 0xff, RZ, 0xc0, !PT ;  /* 0x000000ff20207812 */ /* 0x000fe400078ec0ff */
[----:B------:R-:W-:Y:S02]  /*ba30*/  PRMT R14, R3, 0x7604, R14 ;  /* 0x00007604030e7816 */ /* 0x000fe4000000000e */
        /* <DEDUP_REMOVED lines=101> */
.L_x_1834:
[----:B------:R-:W-:Y:S05]  /*c090*/  BSYNC B1 ;  /* 0x0000000000017941 */ /* 0x000fea0003800000 */
.L_x_1833:
[----:B------:R-:W-:-:S05]  /*c0a0*/  VIADD R3, R189, 0x60 ;  /* 0x00000060bd037836 */ /* 0x000fca0000000000 */
        /* <DEDUP_REMOVED lines=9> */
[----:B------:R-:W-:Y:S02]  /*c140*/  SHF.R.U32.HI R26, RZ, 0x8, R13 ;  /* 0x00000008ff1a7819 */ /* 0x000fe4000001160d */
[----:B------:R-:W-:Y:S02]  /*c150*/  LOP3.LUT R15, R11, 0xff, RZ, 0xc0, !PT ;  /* 0x000000ff0b0f7812 */ /* 0x000fe400078ec0ff */
[----:B------:R-:W-:Y:S02]  /*c160*/  LOP3.LUT R27, R13, 0xff, RZ, 0xc0, !PT ;  /* 0x000000ff0d1b7812 */ /* 0x000fe400078ec0ff */
[----:B------:R-:W-:Y:S02]  /*c170*/  LOP3.LUT R14, R14, 0xff, RZ, 0xc0, !PT ;  /* 0x000000ff0e0e7812 */ /* 0x000fe400078ec0ff */
[----:B------:R-:W-:-:S02]  /*c180*/  LOP3.LUT R26, R26, 0xff, RZ, 0xc0, !PT ;  /* 0x000000ff1a1a7812 */ /* 0x000fc400078ec0ff */
[----:B------:R-:W-:Y:S02]  /*c190*/  SHF.R.U32.HI R0, RZ, 0x8, R10 ;  /* 0x00000008ff007819 */ /* 0x000fe4000001160a */
[----:B------:R-:W-:Y:S02]  /*c1a0*/  SHF.R.U32.HI R24, RZ, 0x8, R12 ;  /* 0x00000008ff187819 */ /* 0x000fe4000001160c */
[----:B------:R-:W-:Y:S02]  /*c1b0*/  PRMT R15, R14, 0x7604, R15 ;  /* 0x000076040e0f7816 */ /* 0x000fe4000000000f */
[----:B------:R-:W-:Y:S02]  /*c1c0*/  PRMT R27, R26, 0x7604, R27 ;  /* 0x000076041a1b7816 */ /* 0x000fe4000000001b */
[----:B------:R-:W-:Y:S02]  /*c1d0*/  SHF.R.U32.HI R14, RZ, 0x10, R11 ;  /* 0x00000010ff0e7819 */ /* 0x000fe4000001160b */
[----:B------:R-:W-:-:S02]  /*c1e0*/  SHF.R.U32.HI R26, RZ, 0x10, R13 ;  /* 0x00000010ff1a7819 */ /* 0x000fc4000001160d */
[----:B------:R-:W-:Y:S02]  /*c1f0*/  LOP3.LUT R3, R10, 0xff, RZ, 0xc0, !PT ;  /* 0x000000ff0a037812 */ /* 0x000fe400078ec0ff */
[----:B------:R-:W-:Y:S02]  /*c200*/  LOP3.LUT R25, R12, 0xff, RZ, 0xc0, !PT ;  /* 0x000000ff0c197812 */ /* 0x000fe400078ec0ff */
[----:B------:R-:W-:Y:S02]  /*c210*/  LOP3.LUT R0, R0, 0xff, RZ, 0xc0, !PT ;  /* 0x000000ff00007812 */ /* 0x000fe400078ec0ff */
[----:B------:R-:W-:Y:S02]  /*c220*/  LOP3.LUT R24, R24, 0xff, RZ, 0xc0, !PT ;  /* 0x000000ff18187812 */ /* 0x000fe400078ec0ff */
[----:B------:R-:W-:Y:S02]  /*c230*/  LOP3.LUT R14, R14, 0xff, RZ, 0xc0, !PT ;  /* 0x000000ff0e0e7812 */ /* 0x000fe400078ec0ff */
[----:B------:R-:W-:-:S02]  /*c240*/  LOP3.LUT R26, R26, 0xff, RZ, 0xc0, !PT ;  /* 0x000000ff1a1a7812 */ /* 0x000fc400078ec0ff */
[----:B------:R-:W-:Y:S02]  /*c250*/  PRMT R3, R0, 0x7604, R3 ;  /* 0x0000760400037816 */ /* 0x000fe40000000003 */
[----:B------:R-:W-:Y:S02]  /*c260*/  PRMT R25, R24, 0x7604, R25 ;  /* 0x0000760418197816 */ /* 0x000fe40000000019 */
[----:B------:R-:W-:Y:S02]  /*c270*/  SHF.R.U32.HI R0, RZ, 0x10, R10 ;  /* 0x00000010ff007819 */ /* 0x000fe4000001160a */
[----:B------:R-:W-:Y:S02]  /*c280*/  SHF.R.U32.HI R24, RZ, 0x10, R12 ;  /* 0x00000010ff187819 */ /* 0x000fe4000001160c */
[----:B------:R-:W-:Y:S02]  /*c290*/  PRMT R15, R14, 0x7054, R15 ;  /* 0x000070540e0f7816 */ /* 0x000fe4000000000f */
[----:B------:R-:W-:-:S02]  /*c2a0*/  PRMT R27, R26, 0x7054, R27 ;  /* 0x000070541a1b7816 */ /* 0x000fc4000000001b */
[----:B------:R-:W-:Y:S02]  /*c2b0*/  LOP3.LUT R0, R0, 0xff, RZ, 0xc0, !PT ;  /* 0x000000ff00007812 */ /* 0x000fe400078ec0ff */
[----:B------:R-:W-:Y:S02]  /*c2c0*/  LOP3.LUT R24, R24, 0xff, RZ, 0xc0, !PT ;  /* 0x000000ff18187812 */ /* 0x000fe400078ec0ff */
[----:B------:R-:W-:Y:S02]  /*c2d0*/  LOP3.LUT R27, R27, 0xff000000, R13, 0xf8, !PT ;  /* 0xff0000001b1b7812 */ /* 0x000fe400078ef80d */
[----:B------:R-:W-:Y:S02]  /*c2e0*/  LOP3.LUT R15, R15, 0xff000000, R11, 0xf8, !PT ;  /* 0xff0000000f0f7812 */ /* 0x000fe400078ef80b */
[----:B------:R-:W-:Y:S02]  /*c2f0*/  PRMT R3, R0, 0x7054, R3 ;  /* 0x0000705400037816 */ /* 0x000fe40000000003 */
[----:B------:R-:W-:-:S02]  /*c300*/  PRMT R25, R24, 0x7054, R25 ;  /* 0x0000705418197816 */ /* 0x000fc40000000019 */
[-C--:B0-----:R-:W-:Y:S02]  /*c310*/  F2FP.F16.E4M3.UNPACK_B R0, R6.reuse.H1 ;  /* 0x00000006ff00723e */ /* 0x081fe400030006ff */
[----:B------:R-:W-:Y:S02]  /*c320*/  F2FP.F16.E4M3.UNPACK_B R28, R27 ;  /* 0x0000001bff1c723e */ /* 0x000fe400020006ff */
[----:B------:R-:W-:Y:S01]  /*c330*/  F2FP.F16.E4M3.UNPACK_B R24, R15 ;  /* 0x0000000fff18723e */ /* 0x000fe200020006ff */
[----:B------:R-:W-:Y:S01]  /*c340*/  HADD2.F32 R11, -RZ, R0.H1_H1 ;  /* 0x30000000ff0b7230 */ /* 0x000fe20000004100 */
[----:B------:R-:W-:Y:S01]  /*c350*/  LOP3.LUT R14, R3, 0xff000000, R10, 0xf8, !PT ;  /* 0xff000000030e7812 */ /* 0x000fe200078ef80a */
[----:B------:R-:W-:Y:S01]  /*c360*/  HADD2.F32 R29, -RZ, R28.H1_H1 ;  /* 0x3000001cff1d7230 */ /* 0x000fe20000004100 */
[----:B------:R-:W-:Y:S01]  /*c370*/  LOP3.LUT R26, R25, 0xff000000, R12, 0xf8, !PT ;  /* 0xff000000191a7812 */ /* 0x000fe200078ef80c */
[----:B------:R-:W-:Y:S01]  /*c380*/  HADD2.F32 R25, -RZ, R24.H1_H1 ;  /* 0x30000018ff197230 */ /* 0x000fe20000004100 */
[----:B------:R-:W-:Y:S01]  /*c390*/  F2FP.F16.E4M3.UNPACK_B R3, R6 ;  /* 0x00000006ff03723e */ /* 0x000fe200020006ff */
[----:B------:R-:W-:Y:S01]  /*c3a0*/  HADD2.F32 R10, -RZ, R0.H0_H0 ;  /* 0x20000000ff0a7230 */ /* 0x000fe20000004100 */
[----:B------:R-:W-:Y:S01]  /*c3b0*/  F2FP.F16.E4M3.UNPACK_B R12, R7 ;  /* 0x00000007ff0c723e */ /* 0x000fe200020006ff */
[C---:B------:R-:W-:Y:S01]  /*c3c0*/  FMUL.FTZ R31, R11.reuse, R29 ;  /* 0x0000001d0b1f7220 */ /* 0x040fe20000410000 */
[----:B------:R-:W-:Y:S01]  /*c3d0*/  F2FP.F16.E4M3.UNPACK_B R13, R7.H1 ;  /* 0x00000007ff0d723e */ /* 0x000fe200030006ff */
[----:B------:R-:W-:Y:S01]  /*c3e0*/  FMUL.FTZ R30, R11, R25 ;  /* 0x000000190b1e7220 */ /* 0x000fe20000410000 */
[-C--:B------:R-:W-:Y:S01]  /*c3f0*/  F2FP.F16.E4M3.UNPACK_B R6, R5.reuse ;  /* 0x00000005ff06723e */ /* 0x080fe200020006ff */
[----:B------:R-:W-:Y:S01]  /*c400*/  HADD2.F32 R28, -RZ, R28.H0_H0 ;  /* 0x2000001cff1c7230 */ /* 0x000fe20000004100 */
[----:B------:R-:W-:Y:S01]  /*c410*/  F2FP.F16.E4M3.UNPACK_B R7, R5.H1 ;  /* 0x00000005ff07723e */ /* 0x000fe200030006ff */
[----:B------:R-:W-:Y:S01]  /*c420*/  HADD2.F32 R5, -RZ, R3.H1_H1 ;  /* 0x30000003ff057230 */ /* 0x000fe20000004100 */
[----:B------:R-:W-:Y:S01]  /*c430*/  F2FP.F16.E4M3.UNPACK_B R27, R27.H1 ;  /* 0x0000001bff1b723e */ /* 0x000fe200030006ff */
[----:B------:R-:W-:-:S02]  /*c440*/  HADD2.F32 R24, -RZ, R24.H0_H0 ;  /* 0x20000018ff187230 */ /* 0x000fc40000004100 */
[C---:B------:R-:W-:Y:S01]  /*c450*/  FFMA.FTZ R31, R10.reuse, R25, -R31 ;  /* 0x000000190a1f7223 */ /* 0x040fe2000001081f */
[----:B------:R-:W-:Y:S01]  /*c460*/  FFMA.FTZ R30, R10, R29, R30 ;  /* 0x0000001d0a1e7223 */ /* 0x000fe2000001001e */
[----:B------:R-:W-:Y:S01]  /*c470*/  HADD2.F32 R3, -RZ, R3.H0_H0 ;  /* 0x20000003ff037230 */ /* 0x000fe20000004100 */
[----:B------:R-:W-:Y:S01]  /*c480*/  F2FP.F16.E4M3.UNPACK_B R15, R15.H1 ;  /* 0x0000000fff0f723e */ /* 0x000fe200030006ff */
[C---:B------:R-:W-:Y:S01]  /*c490*/  FMUL.FTZ R10, R5.reuse, R28 ;  /* 0x0000001c050a7220 */ /* 0x040fe20000410000 */
[----:B------:R-:W-:Y:S01]  /*c4a0*/  FMUL.FTZ R25, R5, R24 ;  /* 0x0000001805197220 */ /* 0x000fe20000410000 */
[--C-:B------:R-:W-:Y:S01]  /*c4b0*/  HADD2.F32 R5, -RZ, R12.reuse.H1_H1 ;  /* 0x3000000cff057230 */ /* 0x100fe20000004100 */
[----:B------:R-:W-:Y:S01]  /*c4c0*/  F2FP.F16.E4M3.UNPACK_B R0, R4 ;  /* 0x00000004ff00723e */ /* 0x000fe200020006ff */
[----:B------:R-:W-:Y:S02]  /*c4d0*/  HADD2.F32 R11, -RZ, R27.H0_H0 ;  /* 0x2000001bff0b7230 */ /* 0x000fe40000004100 */
[C---:B------:R-:W-:Y:S01]  /*c4e0*/  FFMA.FTZ R29, R3.reuse, R24, -R10 ;  /* 0x00000018031d7223 */ /* 0x040fe2000001080a */
[----:B------:R-:W-:Y:S01]  /*c4f0*/  FFMA.FTZ R28, R3, R28, R25 ;  /* 0x0000001c031c7223 */ /* 0x000fe20000010019 */
[----:B------:R-:W-:Y:S01]  /*c500*/  HADD2.F32 R10, -RZ, R15.H0_H0 ;  /* 0x2000000fff0a7230 */ /* 0x000fe20000004100 */
[----:B------:R-:W-:Y:S01]  /*c510*/  F2FP.F16.E4M3.UNPACK_B R4, R4.H1 ;  /* 0x00000004ff04723e */ /* 0x000fe200030006ff */
[----:B------:R-:W-:-:S02]  /*c520*/  HADD2.F32 R12, -RZ, R12.H0_H0 ;  /* 0x2000000cff0c7230 */ /* 0x000fc40000004100 */
[CC--:B------:R-:W-:Y:S01]  /*c530*/  FMUL.FTZ R25, R5.reuse, R11.reuse ;  /* 0x0000000b05197220 */ /* 0x0c0fe20000410000 */
[----:B------:R-:W-:Y:S02]  /*c540*/  HADD2.F32 R24, -RZ, R27.H1_H1 ;  /* 0x3000001bff187230 */ /* 0x000fe40000004100 */
[-C--:B------:R-:W-:Y:S01]  /*c550*/  FMUL.FTZ R5, R5, R10.reuse ;  /* 0x0000000a05057220 */ /* 0x080fe20000410000 */
[----:B------:R-:W-:Y:S02]  /*c560*/  HADD2.F32 R3, -RZ, R13.H1_H1 ;  /* 0x3000000dff037230 */ /* 0x000fe40000004100 */
[C---:B------:R-:W-:Y:S01]  /*c570*/  FFMA.FTZ R27, R12.reuse, R10, -R25 ;  /* 0x0000000a0c1b7223 */ /* 0x040fe20000010819 */
[----:B------:R-:W-:Y:S02]  /*c580*/  HADD2.F32 R10, -RZ, R15.H1_H1 ;  /* 0x3000000fff0a7230 */ /* 0x000fe40000004100 */
[----:B------:R-:W-:Y:S01]  /*c590*/  FFMA.FTZ R32, R12, R11, R5 ;  /* 0x0000000b0c207223 */ /* 0x000fe20000010005 */
[----:B------:R-:W-:-:S02]  /*c5a0*/  HADD2.F32 R13, -RZ, R13.H0_H0 ;  /* 0x2000000dff0d7230 */ /* 0x000fc40000004100 */
[C---:B------:R-:W-:Y:S01]  /*c5b0*/  FMUL.FTZ R34, R3.reuse, R24 ;  /* 0x0000001803227220 */ /* 0x040fe20000410000 */
[----:B------:R-:W-:Y:S01]  /*c5c0*/  F2FP.F16.E4M3.UNPACK_B R11, R26 ;  /* 0x0000001aff0b723e */ /* 0x000fe200020006ff */
[-C--:B------:R-:W-:Y:S01]  /*c5d0*/  FMUL.FTZ R12, R3, R10.reuse ;  /* 0x0000000a030c7220 */ /* 0x080fe20000410000 */
[----:B------:R-:W-:Y:S02]  /*c5e0*/  HADD2.F32 R5, -RZ, R4.H1_H1 ;  /* 0x30000004ff057230 */ /* 0x000fe40000004100 */
        /* <DEDUP_REMOVED lines=8> */
[C---:B------:R-:W-:Y:S01]  /*c670*/  FMUL.FTZ R13, R5.reuse, R15 ;  /* 0x0000000f050d7220 */ /* 0x040fe20000410000 */
[----:B------:R-:W-:Y:S02]  /*c680*/  HADD2.F32 R3, -RZ, R0.H1_H1 ;  /* 0x30000000ff037230 */ /* 0x000fe40000004100 */
        /* <DEDUP_REMOVED lines=10> */
[----:B------:R-:W-:-:S02]  /*c730*/  HADD2.F32 R4, -RZ, R14.H1_H1 ;  /* 0x3000000eff047230 */ /* 0x000fc40000004100 */
[--C-:B------:R-:W-:Y:S02]  /*c740*/  HADD2.F32 R3, -RZ, R7.reuse.H1_H1 ;  /* 0x30000007ff037230 */ /* 0x100fe40000004100 */
[--C-:B------:R-:W-:Y:S02]  /*c750*/  HADD2.F32 R10, -RZ, R26.reuse.H1_H1 ;  /* 0x3000001aff0a7230 */ /* 0x100fe40000004100 */
[----:B------:R-:W-:Y:S02]  /*c760*/  HADD2.F32 R11, -RZ, R26.H0_H0 ;  /* 0x2000001aff0b7230 */ /* 0x000fe40000004100 */
[C---:B------:R-:W-:Y:S01]  /*c770*/  FMUL.FTZ R15, R3.reuse, R4 ;  /* 0x00000004030f7220 */ /* 0x040fe20000410000 */
[----:B------:R-:W-:Y:S02]  /*c780*/  HADD2.F32 R0, -RZ, R6.H1_H1 ;  /* 0x30000006ff007230 */ /* 0x000fe40000004100 */
[----:B------:R-:W-:Y:S02]  /*c790*/  HADD2.F32 R5, -RZ, R14.H0_H0 ;  /* 0x2000000eff057230 */ /* 0x000fe40000004100 */
[----:B------:R-:W-:Y:S01]  /*c7a0*/  FMUL.FTZ R14, R3, R10 ;  /* 0x0000000a030e7220 */ /* 0x000fe20000410000 */
[----:B------:R-:W-:-:S02]  /*c7b0*/  HADD2.F32 R7, -RZ, R7.H0_H0 ;  /* 0x20000007ff077230 */ /* 0x000fc40000004100 */
[C---:B------:R-:W-:Y:S01]  /*c7c0*/  FMUL.FTZ R3, R0.reuse, R11 ;  /* 0x0000000b00037220 */ /* 0x040fe20000410000 */
[----:B------:R-:W-:Y:S02]  /*c7d0*/  HADD2.F32 R6, -RZ, R6.H0_H0 ;  /* 0x20000006ff067230 */ /* 0x000fe40000004100 */
[-C--:B------:R-:W-:Y:S01]  /*c7e0*/  FMUL.FTZ R0, R0, R5.reuse ;  /* 0x0000000500007220 */ /* 0x080fe20000410000 */
[C---:B------:R-:W-:Y:S01]  /*c7f0*/  FFMA.FTZ R14, R7.reuse, R4, -R14 ;  /* 0x00000004070e7223 */ /* 0x040fe2000001080e */
[----:B------:R-:W-:Y:S01]  /*c800*/  FFMA.FTZ R15, R7, R10, R15 ;  /* 0x0000000a070f7223 */ /* 0x000fe2000001000f */
[C---:B------:R-:W-:Y:S01]  /*c810*/  FFMA.FTZ R5, R6.reuse, R5, -R3 ;  /* 0x0000000506057223 */ /* 0x040fe20000010803 */
[----:B------:R-:W-:Y:S01]  /*c820*/  FFMA.FTZ R0, R6, R11, R0 ;  /* 0x0000000b06007223 */ /* 0x000fe20000010000 */
[----:B------:R-:W-:Y:S02]  /*c830*/  F2FP.SATFINITE.E4M3.F32.PACK_AB_MERGE_C R6, R30, R31, RZ ;  /* 0x0000001f1e06723e */ /* 0x000fe400048070ff */
        /* <DEDUP_REMOVED lines=8> */
.L_x_1839:
[----:B------:R-:W-:Y:S05]  /*c8c0*/  BSYNC B1 ;  /* 0x0000000000017941 */ /* 0x000fea0003800000 */
.L_x_1838:
[----:B------:R-:W-:Y:S05]  /*c8d0*/  @P1 BRA `(.L_x_1837) ;  /* 0x0000004c00fc1947 */ /* 0x000fea0003800000 */
[----:B0123--:R-:W0:Y:S01]  /*c8e0*/  LDS.128 R4, [R211+0x1f000] ;  /* 0x01f00000d3047984 */ /* 0x00fe220000000c00 */
[----:B-----5:R-:W-:Y:S02]  /*c8f0*/  SHF.R.U32.HI R11, RZ, 0x8, R21 ;  /* 0x00000008ff0b7819 */ /* 0x020fe40000011615 */
[----:B------:R-:W-:Y:S02]  /*c900*/  LOP3.LUT R10, R21, 0xff, RZ, 0xc0, !PT ;  /* 0x000000ff150a7812 */ /* 0x000fe400078ec0ff */
[----:B------:R-:W-:Y:S02]  /*c910*/  LOP3.LUT R11, R11, 0xff, RZ, 0xc0, !PT ;  /* 0x000000ff0b0b7812 */ /* 0x000fe400078ec0ff */
[----:B------:R-:W-:Y:S02]  /*c920*/  SHF.R.U32.HI R15, RZ, 0x8, R9 ;  /* 0x00000008ff0f7819 */ /* 0x000fe40000011609 */
[----:B------:R-:W-:Y:S02]  /*c930*/  SHF.R.U32.HI R3, RZ, 0x8, R20 ;  /* 0x00000008ff037819 */ /* 0x000fe40000011614 */
[----:B------:R-:W-:-:S02]  /*c940*/  PRMT R10, R11, 0x7604, R10 ;  /* 0x000076040b0a7816 */ /* 0x000fc4000000000a */
[----:B------:R-:W-:Y:S02]  /*c950*/  LOP3.LUT R12, R9, 0xff, RZ, 0xc0, !PT ;  /* 0x000000ff090c7812 */ /* 0x000fe400078ec0ff */
[----:B------:R-:W-:Y:S02]  /*c960*/  LOP3.LUT R15, R15, 0xff, RZ, 0xc0, !PT ;  /* 0x000000ff0f0f7812 */ /* 0x000fe400078ec0ff */
[----:B----4-:R-:W-:Y:S02]  /*c970*/  SHF.R.U32.HI R14, RZ, 0x10, R9 ;  /* 0x00000010ff0e7819 */ /* 0x010fe40000011609 */
[----:B------:R-:W-:Y:S02]  /*c980*/  LOP3.LUT R0, R20, 0xff, RZ, 0xc0, !PT ;  /* 0x000000ff14007812 */ /* 0x000fe400078ec0ff */
[----:B------:R-:W-:Y:S02]  /*c990*/  LOP3.LUT R3, R3, 0xff, RZ, 0xc0, !PT ;  /* 0x000000ff03037812 */ /* 0x000fe400078ec0ff */
[----:B------:R-:W-:-:S02]  /*c9a0*/  SHF.R.U32.HI R24, RZ, 0x10, R21 ;  /* 0x00000010ff187819 */ /* 0x000fc40000011615 */
[----:B------:R-:W-:Y:S02]  /*c9b0*/  SHF.R.U32.HI R11, RZ, 0x8, R8 ;  /* 0x00000008ff0b7819 */ /* 0x000fe40000011608 */
[----:B------:R-:W-:Y:S01]  /*c9c0*/  PRMT R12, R15, 0x7604, R12 ;  /* 0x000076040f0c7816 */ /* 0x000fe2000000000c */
[----:B------:R-:W-:Y:S01]  /*c9d0*/  IMAD.U32 R15, R14, 0x10000, RZ ;  /* 0x000100000e0f7824 */ /* 0x000fe200078e00ff */
[----:B------:R-:W-:Y:S02]  /*c9e0*/  PRMT R3, R3, 0x7604, R0 ;  /* 0x0000760403037816 */ /* 0x000fe40000000000 */
[----:B------:R-:W-:Y:S01]  /*c9f0*/  LOP3.LUT R13, R11, 0xff, RZ, 0xc0, !PT ;  /* 0x000000ff0b0d7812 */ /* 0x000fe200078ec0ff */
[----:B------:R-:W-:Y:S01]  /*ca00*/  IMAD.U32 R11, R24, 0x10000, RZ ;  /* 0x00010000180b7824 */ /* 0x000fe200078e00ff */
[----:B------:R-:W-:Y:S02]  /*ca10*/  LOP3.LUT R0, R8, 0xff, RZ, 0xc0, !PT ;  /* 0x000000ff08007812 */ /* 0x000fe400078ec0ff */
[----:B------:R-:W-:-:S02]  /*ca20*/  LOP3.LUT R3, R3, 0xff0000, R20, 0xf8, !PT ;  /* 0x00ff000003037812 */ /* 0x000fc400078ef814 */
[----:B------:R-:W-:Y:S02]  /*ca30*/  PRMT R13, R13, 0x7604, R0 ;  /* 0x000076040d0d7816 */ /* 0x000fe40000000000 */
[----:B------:R-:W-:Y:S02]  /*ca40*/  LOP3.LUT R15, R12, 0xff0000, R15, 0xf8, !PT ;  /* 0x00ff00000c0f7812 */ /* 0x000fe400078ef80f */
[----:B------:R-:W-:Y:S02]  /*ca50*/  LOP3.LUT R11, R10, 0xff0000, R11, 0xf8, !PT ;  /* 0x00ff00000a0b7812 */ /* 0x000fe400078ef80b */
[----:B------:R-:W-:Y:S02]  /*ca60*/  LOP3.LUT R13, R13, 0xff0000, R8, 0xf8, !PT ;  /* 0x00ff00000d0d7812 */ /* 0x000fe400078ef808 */
[----:B------:R-:W-:Y:S02]  /*ca70*/  LOP3.LUT R12, R3, 0xff000000, R20, 0xf8, !PT ;  /* 0xff000000030c7812 */ /* 0x000fe400078ef814 */
[----:B------:R-:W-:-:S02]  /*ca80*/  LOP3.LUT R24, R15, 0xff000000, R9, 0xf8, !PT ;  /* 0xff0000000f187812 */ /* 0x000fc400078ef809 */
[----:B------:R-:W-:Y:S02]  /*ca90*/  LOP3.LUT R20, R11, 0xff000000, R21, 0xf8, !PT ;  /* 0xff0000000b147812 */ /* 0x000fe400078ef815 */
[----:B0-----:R-:W-:Y:S02]  /*caa0*/  F2FP.F16.E4M3.UNPACK_B R0, R6.H1 ;  /* 0x00000006ff00723e */ /* 0x001fe400030006ff */
[----:B------:R-:W-:Y:S02]  /*cab0*/  LOP3.LUT R15, R13, 0xff000000, R8, 0xf8, !PT ;  /* 0xff0000000d0f7812 */ /* 0x000fe400078ef808 */
[----:B------:R-:W-:Y:S01]  /*cac0*/  F2FP.F16.E4M3.UNPACK_B R21, R24 ;  /* 0x00000018ff15723e */ /* 0x000fe200020006ff */
[--C-:B------:R-:W-:Y:S01]  /*cad0*/  HADD2.F32 R9, -RZ, R0.reuse.H1_H1 ;  /* 0x30000000ff097230 */ /* 0x100fe20000004100 */
[----:B------:R-:W-:Y:S01]  /*cae0*/  F2FP.F16.E4M3.UNPACK_B R13, R20 ;  /* 0x00000014ff0d723e */ /* 0x000fe200020006ff */
[----:B------:R-:W-:Y:S01]  /*caf0*/  HADD2.F32 R8, -RZ, R0.H0_H0 ;  /* 0x20000000ff087230 */ /* 0x000fe20000004100 */
[----:B------:R-:W-:Y:S01]  /*cb00*/  F2FP.F16.E4M3.UNPACK_B R3, R6 ;  /* 0x00000006ff03723e */ /* 0x000fe200020006ff */
[----:B------:R-:W-:Y:S01]  /*cb10*/  HADD2.F32 R25, -RZ, R21.H1_H1 ;  /* 0x30000015ff197230 */ /* 0x000fe20000004100 */
[-C--:B------:R-:W-:Y:S01]  /*cb20*/  F2FP.F16.E4M3.UNPACK_B R10, R7.reuse ;  /* 0x00000007ff0a723e */ /* 0x080fe200020006ff */
[----:B------:R-:W-:Y:S01]  /*cb30*/  HADD2.F32 R14, -RZ, R13.H1_H1 ;  /* 0x3000000dff0e7230 */ /* 0x000fe20000004100 */
[----:B------:R-:W-:-:S02]  /*cb40*/  F2FP.F16.E4M3.UNPACK_B R11, R7.H1 ;  /* 0x00000007ff0b723e */ /* 0x000fc400030006ff */
[C---:B------:R-:W-:Y:S01]  /*cb50*/  FMUL.FTZ R27, R9.reuse, R25 ;  /* 0x00000019091b7220 */ /* 0x040fe20000410000 */
[-C--:B------:R-:W-:Y:S01]  /*cb60*/  F2FP.F16.E4M3.UNPACK_B R6, R5.reuse ;  /* 0x00000005ff06723e */ /* 0x080fe200020006ff */
[-C--:B------:R-:W-:Y:S01]  /*cb70*/  FMUL.FTZ R26, R9, R14.reuse ;  /* 0x0000000e091a7220 */ /* 0x080fe20000410000 */
[----:B------:R-:W-:Y:S01]  /*cb80*/  F2FP.F16.E4M3.UNPACK_B R7, R5.H1 ;  /* 0x00000005ff07723e */ /* 0x000fe200030006ff */
[C---:B------:R-:W-:Y:S01]  /*cb90*/  FFMA.FTZ R27, R8.reuse, R14, -R27 ;  /* 0x0000000e081b7223 */ /* 0x040fe2000001081b */
[----:B------:R-:W-:Y:S02]  /*cba0*/  HADD2.F32 R14, -RZ, R21.H0_H0 ;  /* 0x20000015ff0e7230 */ /* 0x000fe40000004100 */
[----:B------:R-:W-:Y:S01]  /*cbb0*/  FFMA.FTZ R28, R8, R25, R26 ;  /* 0x00000019081c7223 */ /* 0x000fe2000001001a */
[----:B------:R-:W-:Y:S01]  /*cbc0*/  HADD2.F32 R5, -RZ, R3.H1_H1 ;  /* 0x30000003ff057230 */ /* 0x000fe20000004100 */
[----:B------:R-:W-:Y:S01]  /*cbd0*/  F2FP.F16.E4M3.UNPACK_B R24, R24.H1 ;  /* 0x00000018ff18723e */ /* 0x000fe200030006ff */
[----:B------:R-:W-:Y:S01]  /*cbe0*/  HADD2.F32 R8, -RZ, R13.H0_H0 ;  /* 0x2000000dff087230 */ /* 0x000fe20000004100 */
[----:B------:R-:W-:Y:S01]  /*cbf0*/  F2FP.F16.E4M3.UNPACK_B R20, R20.H1 ;  /* 0x00000014ff14723e */ /* 0x000fe200030006ff */
[----:B------:R-:W-:-:S02]  /*cc00*/  HADD2.F32 R3, -RZ, R3.H0_H0 ;  /* 0x20000003ff037230 */ /* 0x000fc40000004100 */
[C---:B------:R-:W-:Y:S01]  /*cc10*/  FMUL.FTZ R26, R5.reuse, R14 ;  /* 0x0000000e051a7220 */ /* 0x040fe20000410000 */
[----:B------:R-:W-:Y:S02]  /*cc20*/  HADD2.F32 R9, -RZ, R24.H0_H0 ;  /* 0x20000018ff097230 */ /* 0x000fe40000004100 */
[-C--:B------:R-:W-:Y:S01]  /*cc30*/  FMUL.FTZ R13, R5, R8.reuse ;  /* 0x00000008050d7220 */ /* 0x080fe20000410000 */
[----:B------:R-:W-:Y:S02]  /*cc40*/  HADD2.F32 R5, -RZ, R10.H1_H1 ;  /* 0x3000000aff057230 */ /* 0x000fe40000004100 */
[C---:B------:R-:W-:Y:S01]  /*cc50*/  FFMA.FTZ R26, R3.reuse, R8, -R26 ;  /* 0x00000008031a7223 */ /* 0x040fe2000001081a */
[----:B------:R-:W-:Y:S02]  /*cc60*/  HADD2.F32 R8, -RZ, R20.H0_H0 ;  /* 0x20000014ff087230 */ /* 0x000fe40000004100 */
[----:B------:R-:W-:Y:S01]  /*cc70*/  FFMA.FTZ R25, R3, R14, R13 ;  /* 0x0000000e03197223 */ /* 0x000fe2000001000d */
[----:B------:R-:W-:-:S02]  /*cc80*/  HADD2.F32 R10, -RZ, R10.H0_H0 ;  /* 0x2000000aff0a7230 */ /* 0x000fc40000004100 */
[CC--:B------:R-:W-:Y:S01]  /*cc90*/  FMUL.FTZ R13, R5.reuse, R9.reuse ;  /* 0x00000009050d7220 */ /* 0x0c0fe20000410000 */
[----:B------:R-:W-:Y:S02]  /*cca0*/  HADD2.F32 R24, -RZ, R24.H1_H1 ;  /* 0x30000018ff187230 */ /* 0x000fe40000004100 */
[-C--:B------:R-:W-:Y:S01]  /*ccb0*/  FMUL.FTZ R5, R5, R8.reuse ;  /* 0x0000000805057220 */ /* 0x080fe20000410000 */
[--C-:B------:R-:W-:Y:S02]  /*ccc0*/  HADD2.F32 R3, -RZ, R11.reuse.H1_H1 ;  /* 0x3000000bff037230 */ /* 0x100fe40000004100 */
[C---:B------:R-:W-:Y:S01]  /*ccd0*/  FFMA.FTZ R29, R10.reuse, R8, -R13 ;  /* 0x000000080a1d7223 */ /* 0x040fe2000001080d */
[----:B------:R-:W-:Y:S02]  /*cce0*/  HADD2.F32 R20, -RZ, R20.H1_H1 ;  /* 0x30000014ff147230 */ /* 0x000fe40000004100 */
[----:B------:R-:W-:Y:S01]  /*ccf0*/  FFMA.FTZ R30, R10, R9, R5 ;  /* 0x000000090a1e7223 */ /* 0x000fe20000010005 */
[----:B------:R-:W-:-:S02]  /*cd00*/  HADD2.F32 R11, -RZ, R11.H0_H0 ;  /* 0x2000000bff0b7230 */ /* 0x000fc40000004100 */
[C---:B------:R-:W-:Y:S01]  /*cd10*/  FMUL.FTZ R8, R3.reuse, R24 ;  /* 0x0000001803087220 */ /* 0x040fe20000410000 */
[----:B------:R-:W-:Y:S01]  /*cd20*/  F2FP.F16.E4M3.UNPACK_B R0, R4 ;  /* 0x00000004ff00723e */ /* 0x000fe200020006ff */
[-C--:B------:R-:W-:Y:S01]  /*cd30*/  FMUL.FTZ R10, R3, R20.reuse ;  /* 0x00000014030a7220 */ /* 0x080fe20000410000 */
[-C--:B------:R-:W-:Y:S01]  /*cd40*/  F2FP.F16.E4M3.UNPACK_B R9, R15.reuse ;  /* 0x0000000fff09723e */ /* 0x080fe200020006ff */
[C---:B------:R-:W-:Y:S01]  /*cd50*/  FFMA.FTZ R20, R11.reuse, R20, -R8 ;  /* 0x000000140b147223 */ /* 0x040fe20000010808 */
[----:B------:R-:W-:Y:S01]  /*cd60*/  F2FP.F16.E4M3.UNPACK_B R4, R4.H1 ;  /* 0x00000004ff04723e */ /* 0x000fe200030006ff */
[----:B------:R-:W-:Y:S01]  /*cd70*/  FFMA.FTZ R31, R11, R24, R10 ;  /* 0x000000180b1f7223 */ /* 0x000fe2000001000a */
[-C--:B------:R-:W-:Y:S01]  /*cd80*/  F2FP.F16.E4M3.UNPACK_B R8, R12.reuse ;  /* 0x0000000cff08723e */ /* 0x080fe200020006ff */
[--C-:B------:R-:W-:Y:S01]  /*cd90*/  HADD2.F32 R13, -RZ, R9.reuse.H1_H1 ;  /* 0x30000009ff0d7230 */ /* 0x100fe20000004100 */
[----:B------:R-:W-:Y:S01]  /*cda0*/  F2FP.F16.E4M3.UNPACK_B R12, R12.H1 ;  /* 0x0000000cff0c723e */ /* 0x000fe200030006ff */
[----:B------:R-:W-:Y:S01]  /*cdb0*/  HADD2.F32 R10, -RZ, R9.H0_H0 ;  /* 0x20000009ff0a7230 */ /* 0x000fe20000004100 */
[----:B------:R-:W-:Y:S01]  /*cdc0*/  F2FP.F16.E4M3.UNPACK_B R15, R15.H1 ;  /* 0x0000000fff0f723e */ /* 0x000fe200030006ff */
[----:B------:R-:W-:-:S02]  /*cdd0*/  HADD2.F32 R5, -RZ, R4.H1_H1 ;  /* 0x30000004ff057230 */ /* 0x000fc40000004100 */
[----:B------:R-:W-:Y:S02]  /*cde0*/  HADD2.F32 R9, -RZ, R8.H1_H1 ;  /* 0x30000008ff097230 */ /* 0x000fe40000004100 */
[----:B------:R-:W-:Y:S02]  /*cdf0*/  HADD2.F32 R3, -RZ, R0.H1_H1 ;  /* 0x30000000ff037230 */ /* 0x000fe40000004100 */
[C---:B------:R-:W-:Y:S01]  /*ce00*/  FMUL.FTZ R11, R5.reuse, R13 ;  /* 0x0000000d050b7220 */ /* 0x040fe20000410000 */
[----:B------:R-:W-:Y:S02]  /*ce10*/  HADD2.F32 R8, -RZ, R8.H0_H0 ;  /* 0x20000008ff087230 */ /* 0x000fe40000004100 */
[----:B------:R-:W-:Y:S01]  /*ce20*/  FMUL.FTZ R21, R5, R9 ;  /* 0x0000000905157220 */ /* 0x000fe20000410000 */
[----:B------:R-:W-:Y:S02]  /*ce30*/  HADD2.F32 R4, -RZ, R4.H0_H0 ;  /* 0x20000004ff047230 */ /* 0x000fe40000004100 */
[----:B------:R-:W-:Y:S01]  /*ce40*/  FMUL.FTZ R5, R3, R10 ;  /* 0x0000000a03057220 */ /* 0x000fe20000410000 */
[----:B------:R-:W-:-:S02]  /*ce50*/  HADD2.F32 R0, -RZ, R0.H0_H0 ;  /* 0x20000000ff007230 */ /* 0x000fc40000004100 */
[-C--:B------:R-:W-:Y:S01]  /*ce60*/  FMUL.FTZ R3, R3, R8.reuse ;  /* 0x0000000803037220 */ /* 0x080fe20000410000 */
[C---:B------:R-:W-:Y:S01]  /*ce70*/  FFMA.FTZ R11, R4.reuse, R9, -R11 ;  /* 0x00000009040b7223 */ /* 0x040fe2000001080b */
[----:B------:R-:W-:Y:S01]  /*ce80*/  FFMA.FTZ R14, R4, R13, R21 ;  /* 0x0000000d040e7223 */ /* 0x000fe20000010015 */
[C---:B------:R-:W-:Y:S01]  /*ce90*/  FFMA.FTZ R9, R0.reuse, R8, -R5 ;  /* 0x0000000800097223 */ /* 0x040fe20000010805 */
[----:B------:R-:W-:Y:S01]  /*cea0*/  FFMA.FTZ R10, R0, R10, R3 ;  /* 0x0000000a000a7223 */ /* 0x000fe20000010003 */
[----:B------:R-:W-:Y:S02]  /*ceb0*/  HADD2.F32 R4, -RZ, R12.H1_H1 ;  /* 0x3000000cff047230 */ /* 0x000fe40000004100 */
[----:B------:R-:W-:Y:S02]  /*cec0*/  HADD2.F32 R3, -RZ, R7.H1_H1 ;  /* 0x30000007ff037230 */ /* 0x000fe40000004100 */
[--C-:B------:R-:W-:Y:S02]  /*ced0*/  HADD2.F32 R8, -RZ, R15.reuse.H1_H1 ;  /* 0x3000000fff087230 */ /* 0x100fe40000004100 */
[----:B------:R-:W-:-:S02]  /*cee0*/  HADD2.F32 R15, -RZ, R15.H0_H0 ;  /* 0x2000000fff0f7230 */ /* 0x000fc40000004100 */
[C---:B------:R-:W-:Y:S01]  /*cef0*/  FMUL.FTZ R13, R3.reuse, R4 ;  /* 0x00000004030d7220 */ /* 0x040fe20000410000 */
[----:B------:R-:W-:Y:S02]  /*cf00*/  HADD2.F32 R0, -RZ, R6.H1_H1 ;  /* 0x30000006ff007230 */ /* 0x000fe40000004100 */
        /* <DEDUP_REMOVED lines=18> */
[----:B------:R0:W-:Y:S01]  /*d030*/  STS.128 [R211+0x1f000], R4 ;  /* 0x01f00004d3007388 */ /* 0x0001e20000000c00 */
[----:B------:R-:W-:Y:S05]  /*d040*/  BRA `(.L_x_1837) ;  /* 0x0000004800207947 */ /* 0x000fea0003800000 */
.L_x_1810:
[----:B------:R-:W0:Y:S01]  /*d050*/  LDC R57, c[0x0][0x448] ;  /* 0x00011200ff397b82 */ /* 0x000e220000000800 */
[----:B------:R-:W-:Y:S01]  /*d060*/  MOV R27, R31 ;  /* 0x0000001f001b7202 */ /* 0x000fe20000000f00 */
[----:B------:R-:W-:Y:S01]  /*d070*/  IMAD.MOV.U32 R25, RZ, RZ, R29 ;  /* 0x000000ffff197224 */ /* 0x000fe200078e001d */
[----:B------:R-:W-:Y:S01]  /*d080*/  ULDC.64 UR4, c[0x0][0x3f8] ;  /* 0x0000fe0000047ab9 */ /* 0x000fe20000000a00 */
[----:B------:R-:W-:Y:S01]  /*d090*/  ULDC.64 UR6, c[0x0][0x408] ;  /* 0x0001020000067ab9 */ /* 0x000fe20000000a00 */
        /* <DEDUP_REMOVED lines=20> */
[----:B------:R-:W0:Y:S01]  /*d1e0*/  LDC R59, c[0x0][0x3f4] ;  /* 0x0000fd00ff3b7b82 */ /* 0x000e220000000800 */
[----:B------:R-:W1:Y:S01]  /*d1f0*/  SHFL.IDX PT, R5, R37, RZ, 0x181f ;  /* 0x00181fff25057589 */ /* 0x000e6200000e0000 */
[----:B------:R-:W-:-:S03]  /*d200*/  IMAD R57, R190, R57, RZ ;  /* 0x00000039be397224 */ /* 0x000fc600078e02ff */
[----:B------:R-:W2:Y:S04]  /*d210*/  SHFL.IDX PT, R14, R55, RZ, 0x181f ;  /* 0x00181fff370e7589 */ /* 0x000ea800000e0000 */
[----:B------:R-:W3:Y:S04]  /*d220*/  SHFL.IDX PT, R3, R10, RZ, 0x181f ;  /* 0x00181fff0a037589 */ /* 0x000ee800000e0000 */
[----:B------:R-:W4:Y:S01]  /*d230*/  SHFL.IDX PT, R7, R53, RZ, 0x181f ;  /* 0x00181fff35077589 */ /* 0x000f2200000e0000 */
[----:B0-----:R-:W-:-:S04]  /*d240*/  ISETP.GE.AND P0, PT, R16, R59, PT ;  /* 0x0000003b1000720c */ /* 0x001fc80003f06270 */
[----:B------:R-:W-:-:S13]  /*d250*/  ISETP.GE.OR P1, PT, R52, R57, P0 ;  /* 0x000000393400720c */ /* 0x000fda0000726670 */
[C---:B-1----:R-:W-:Y:S02]  /*d260*/  @!P1 IADD3 R0, P2, R16.reuse, R5, RZ ;  /* 0x0000000510009210 */ /* 0x042fe40007f5e0ff */
[----:B--2---:R-:W-:-:S03]  /*d270*/  @!P1 IADD3 R14, P3, R16, R14, RZ ;  /* 0x0000000e100e9210 */ /* 0x004fc60007f7e0ff */
[--C-:B---3--:R-:W-:Y:S02]  /*d280*/  @!P1 IMAD.X R5, R3, 0x1, R17.reuse, P2 ;  /* 0x0000000103059824 */ /* 0x108fe400010e0611 */
[----:B----4-:R-:W-:Y:S02]  /*d290*/  @!P1 IMAD.X R3, R7, 0x1, R17, P3 ;  /* 0x0000000107039824 */ /* 0x010fe400018e0611 */
[----:B------:R-:W-:Y:S02]  /*d2a0*/  @!P1 IMAD.MOV.U32 R4, RZ, RZ, R0 ;  /* 0x000000ffff049224 */ /* 0x000fe400078e0000 */
[----:B------:R-:W-:Y:S02]  /*d2b0*/  @!P1 IMAD.MOV.U32 R24, RZ, RZ, R14 ;  /* 0x000000ffff189224 */ /* 0x000fe400078e000e */
[----:B------:R-:W-:Y:S02]  /*d2c0*/  @!P1 IMAD.MOV.U32 R25, RZ, RZ, R3 ;  /* 0x000000ffff199224 */ /* 0x000fe400078e0003 */
[----:B------:R-:W2:Y:S04]  /*d2d0*/  @!P1 LD.E.128 R4, desc[UR36][R4.64] ;  /* 0x0000002404049980 */ /* 0x000ea8000c101d00 */
[----:B------:R-:W3:Y:S01]  /*d2e0*/  @!P1 LD.E.128 R24, desc[UR36][R24.64] ;  /* 0x0000002418189980 */ /* 0x000ee2000c101d00 */
[----:B------:R-:W-:-:S02]  /*d2f0*/  CS2R R20, SRZ ;  /* 0x0000000000147805 */ /* 0x000fc4000001ff00 */
[----:B------:R-:W-:Y:S02]  /*d300*/  CS2R R38, SRZ ;  /* 0x0000000000267805 */ /* 0x000fe4000001ff00 */
[----:B------:R-:W-:Y:S01]  /*d310*/  CS2R R40, SRZ ;  /* 0x0000000000287805 */ /* 0x000fe2000001ff00 */
[----:B------:R0:W1:Y:S01]  /*d320*/  SHFL.IDX PT, R3, R10, 0x1, 0x181f ;  /* 0x00381f000a037f89 */ /* 0x00006200000e0000 */
[----:B------:R-:W-:-:S03]  /*d330*/  CS2R R42, SRZ ;  /* 0x00000000002a7805 */ /* 0x000fc6000001ff00 */
[----:B------:R0:W4:Y:S04]  /*d340*/  SHFL.IDX PT, R9, R37, 0x1, 0x181f ;  /* 0x00381f0025097f89 */ /* 0x00012800000e0000 */
[----:B------:R0:W0:Y:S04]  /*d350*/  SHFL.IDX PT, R33, R53, 0x1, 0x181f ;  /* 0x00381f0035217f89 */ /* 0x00002800000e0000 */
[----:B------:R0:W0:Y:S01]  /*d360*/  SHFL.IDX PT, R14, R55, 0x1, 0x181f ;  /* 0x00381f00370e7f89 */ /* 0x00002200000e0000 */
[----:B--2---:R-:W-:Y:S01]  /*d370*/  @!P1 IMAD.MOV.U32 R20, RZ, RZ, R4 ;  /* 0x000000ffff149224 */ /* 0x004fe200078e0004 */
[----:B------:R-:W-:Y:S01]  /*d380*/  @!P1 MOV R21, R5 ;  /* 0x0000000500159202 */ /* 0x000fe20000000f00 */
[----:B------:R-:W-:Y:S01]  /*d390*/  @!P1 IMAD.MOV.U32 R38, RZ, RZ, R6 ;  /* 0x000000ffff269224 */ /* 0x000fe200078e0006 */
[----:B------:R-:W-:Y:S01]  /*d3a0*/  CS2R R4, SRZ ;  /* 0x0000000000047805 */ /* 0x000fe2000001ff00 */
[----:B------:R-:W-:-:S02]  /*d3b0*/  @!P1 IMAD.MOV.U32 R39, RZ, RZ, R7 ;  /* 0x000000ffff279224 */ /* 0x000fc400078e0007 */
[----:B---3--:R-:W-:Y:S02]  /*d3c0*/  @!P1 IMAD.MOV.U32 R40, RZ, RZ, R24 ;  /* 0x000000ffff289224 */ /* 0x008fe400078e0018 */
[----:B------:R-:W-:Y:S02]  /*d3d0*/  @!P1 IMAD.MOV.U32 R41, RZ, RZ, R25 ;  /* 0x000000ffff299224 */ /* 0x000fe400078e0019 */
[----:B------:R-:W-:Y:S02]  /*d3e0*/  @!P1 IMAD.MOV.U32 R42, RZ, RZ, R26 ;  /* 0x000000ffff2a9224 */ /* 0x000fe400078e001a */
[----:B01--4-:R-:W-:-:S07]  /*d3f0*/  @!P1 IMAD.MOV.U32 R43, RZ, RZ, R27 ;  /* 0x000000ffff2b9224 */ /* 0x013fce00078e001b */
.L_x_2180:
[----:B------:R-:W-:Y:S01]  /*d400*/  IADD3 R0, R52, 0x20, RZ ;  /* 0x0000002034007810 */ /* 0x000fe20007ffe0ff */
[----:B------:R-:W-:Y:S01]  /*d410*/  BSSY B1, `(.L_x_1841) ;  /* 0x0000010000017945 */ /* 0x000fe20003800000 */
[----:B------:R-:W-:Y:S02]  /*d420*/  CS2R R6, SRZ ;  /* 0x0000000000067805 */ /* 0x000fe4000001ff00 */
[----:B------:R-:W-:Y:S02]  /*d430*/  CS2R R28, SRZ ;  /* 0x00000000001c7805 */ /* 0x000fe4000001ff00 */
[----:B------:R-:W-:Y:S02]  /*d440*/  ISETP.GE.AND P1, PT, R0, R57, PT ;  /* 0x000000390000720c */ /* 0x000fe40003f26270 */
[----:B------:R-:W-:-:S11]  /*d450*/  CS2R R30, SRZ ;  /* 0x00000000001e7805 */ /* 0x000fd6000001ff00 */
[----:B------:R-:W-:Y:S05]  /*d460*/  @P1 BRA `(.L_x_1842) ;  /* 0x0000000000281947 */ /* 0x000fea0003800000 */
[----:B------:R-:W-:Y:S02]  /*d470*/  CS2R R6, SRZ ;  /* 0x0000000000067805 */ /* 0x000fe4000001ff00 */
[----:B------:R-:W-:Y:S02]  /*d480*/  CS2R R28, SRZ ;  /* 0x00000000001c7805 */ /* 0x000fe4000001ff00 */
[----:B------:R-:W-:Y:S01]  /*d490*/  CS2R R30, SRZ ;  /* 0x00000000001e7805 */ /* 0x000fe2000001ff00 */
[----:B------:R-:W-:Y:S06]  /*d4a0*/  @P0 BRA `(.L_x_1842) ;  /* 0x0000000000180947 */ /* 0x000fec0003800000 */
[C---:B------:R-:W-:Y:S02]  /*d4b0*/  IADD3 R28, P1, R16.reuse, R9, RZ ;  /* 0x00000009101c7210 */ /* 0x040fe40007f3e0ff */
[----:B------:R-:W-:-:S03]  /*d4c0*/  IADD3 R4, P2, R16, R14, RZ ;  /* 0x0000000e10047210 */ /* 0x000fc60007f5e0ff */
[--C-:B------:R-:W-:Y:S02]  /*d4d0*/  IMAD.X R29, R3, 0x1, R17.reuse, P1 ;  /* 0x00000001031d7824 */ /* 0x100fe400008e0611 */
[----:B------:R-:W-:-:S04]  /*d4e0*/  IMAD.X R5, R33, 0x1, R17, P2 ;  /* 0x0000000121057824 */ /* 0x000fc800010e0611 */
[----:B------:R-:W5:Y:S04]  /*d4f0*/  LD.E.128 R28, desc[UR36][R28.64] ;  /* 0x000000241c1c7980 */ /* 0x000f68000c101d00 */
[----:B------:R-:W5:Y:S02]  /*d500*/  LD.E.128 R4, desc[UR36][R4.64] ;  /* 0x0000002404047980 */ /* 0x000f64000c101d00 */
.L_x_1842:
[----:B------:R-:W-:Y:S05]  /*d510*/  BSYNC B1 ;  /* 0x0000000000017941 */ /* 0x000fea0003800000 */
.L_x_1841:
[----:B------:R-:W-:-:S03]  /*d520*/  UMOV UR4, 0xffffffff ;  /* 0xffffffff00047882 */ /* 0x000fc60000000000 */
[----:B------:R-:W-:Y:S05]  /*d530*/  BRA.DIV UR4, `(.L_x_1843) ;  /* 0x000001b604147947 */ /* 0x000fea000b800000 */
[----:B------:R-:W0:Y:S01]  /*d540*/  SHFL.IDX PT, R9, R37, 0x2, 0x181f ;  /* 0x00581f0025097f89 */ /* 0x000e2200000e0000 */
[----:B------:R-:W-:-:S03]  /*d550*/  VIADD R0, R52, 0x40 ;  /* 0x0000004034007836 */ /* 0x000fc60000000000 */
[----:B------:R-:W1:Y:S02]  /*d560*/  SHFL.IDX PT, R14, R55, 0x2, 0x181f ;  /* 0x00581f00370e7f89 */ /* 0x000e6400000e0000 */
[----:B------:R-:W-:Y:S02]  /*d570*/  ISETP.GE.OR P1, PT, R0, R57, P0 ;  /* 0x000000390000720c */ /* 0x000fe40000726670 */
[----:B------:R-:W2:Y:S04]  /*d580*/  SHFL.IDX PT, R3, R10, 0x2, 0x181f ;  /* 0x00581f000a037f89 */ /* 0x000ea800000e0000 */
[----:B------:R-:W3:Y:S07]  /*d590*/  SHFL.IDX PT, R25, R53, 0x2, 0x181f ;  /* 0x00581f0035197f89 */ /* 0x000eee00000e0000 */
[----:B0-----:R-:W-:-:S02]  /*d5a0*/  @!P1 IADD3 R0, P2, R16, R9, RZ ;  /* 0x0000000910009210 */ /* 0x001fc40007f5e0ff */
[----:B-1----:R-:W-:-:S03]  /*d5b0*/  @!P1 IADD3 R14, P3, R16, R14, RZ ;  /* 0x0000000e100e9210 */ /* 0x002fc60007f7e0ff */
[----:B------:R-:W-:Y:S02]  /*d5c0*/  @!P1 IMAD.MOV.U32 R8, RZ, RZ, R0 ;  /* 0x000000ffff089224 */ /* 0x000fe400078e0000 */
[--C-:B--2---:R-:W-:Y:S02]  /*d5d0*/  @!P1 IMAD.X R9, R3, 0x1, R17.reuse, P2 ;  /* 0x0000000103099824 */ /* 0x104fe400010e0611 */
[----:B---3--:R-:W-:Y:S01]  /*d5e0*/  @!P1 IMAD.X R3, R25, 0x1, R17, P3 ;  /* 0x0000000119039824 */ /* 0x008fe200018e0611 */
[----:B------:R-:W-:Y:S02]  /*d5f0*/  @!P1 MOV R32, R14 ;  /* 0x0000000e00209202 */ /* 0x000fe40000000f00 */
[----:B------:R0:W2:Y:S01]  /*d600*/  @!P1 LD.E.128 R24, desc[UR36][R8.64] ;  /* 0x0000002408189980 */ /* 0x0000a2000c101d00 */
[----:B------:R-:W-:-:S06]  /*d610*/  @!P1 IMAD.MOV.U32 R33, RZ, RZ, R3 ;  /* 0x000000ffff219224 */ /* 0x000fcc00078e0003 */
[----:B------:R-:W3:Y:S01]  /*d620*/  @!P1 LD.E.128 R32, desc[UR36][R32.64] ;  /* 0x0000002420209980 */ /* 0x000ee2000c101d00 */
[----:B------:R-:W-:Y:S02]  /*d630*/  CS2R R44, SRZ ;  /* 0x00000000002c7805 */ /* 0x000fe4000001ff00 */
[----:B------:R-:W-:Y:S02]  /*d640*/  CS2R R46, SRZ ;  /* 0x00000000002e7805 */ /* 0x000fe4000001ff00 */
[----:B------:R-:W-:Y:S01]  /*d650*/  CS2R R48, SRZ ;  /* 0x0000000000307805 */ /* 0x000fe2000001ff00 */
[----:B------:R-:W1:Y:S01]  /*d660*/  SHFL.IDX PT, R37, R37, 0x3, 0x181f ;  /* 0x00781f0025257f89 */ /* 0x000e6200000e0000 */
[----:B------:R-:W-:Y:S02]  /*d670*/  CS2R R50, SRZ ;  /* 0x0000000000327805 */ /* 0x000fe4000001ff00 */
[----:B0-----:R-:W-:Y:S01]  /*d680*/  CS2R R8, SRZ ;  /* 0x0000000000087805 */ /* 0x001fe2000001ff00 */
[----:B------:R0:W4:Y:S04]  /*d690*/  SHFL.IDX PT, R3, R10, 0x3, 0x181f ;  /* 0x00781f000a037f89 */ /* 0x00012800000e0000 */
[----:B------:R-:W0:Y:S04]  /*d6a0*/  SHFL.IDX PT, R55, R55, 0x3, 0x181f ;  /* 0x00781f0037377f89 */ /* 0x000e2800000e0000 */
[----:B------:R-:W0:Y:S01]  /*d6b0*/  SHFL.IDX PT, R53, R53, 0x3, 0x181f ;  /* 0x00781f0035357f89 */ /* 0x000e2200000e0000 */
[----:B--2---:R-:W-:-:S02]  /*d6c0*/  @!P1 IMAD.MOV.U32 R44, RZ, RZ, R24 ;  /* 0x000000ffff2c9224 */ /* 0x004fc400078e0018 */
[----:B------:R-:W-:Y:S02]  /*d6d0*/  @!P1 IMAD.MOV.U32 R45, RZ, RZ, R25 ;  /* 0x000000ffff2d9224 */ /* 0x000fe400078e0019 */
[----:B------:R-:W-:Y:S02]  /*d6e0*/  @!P1 IMAD.MOV.U32 R46, RZ, RZ, R26 ;  /* 0x000000ffff2e9224 */ /* 0x000fe400078e001a */
[----:B------:R-:W-:Y:S02]  /*d6f0*/  @!P1 IMAD.MOV.U32 R47, RZ, RZ, R27 ;  /* 0x000000ffff2f9224 */ /* 0x000fe400078e001b */
[----:B---3--:R-:W-:Y:S01]  /*d700*/  @!P1 IMAD.MOV.U32 R48, RZ, RZ, R32 ;  /* 0x000000ffff309224 */ /* 0x008fe200078e0020 */
[----:B------:R-:W-:Y:S01]  /*d710*/  @!P1 MOV R49, R33 ;  /* 0x0000002100319202 */ /* 0x000fe20000000f00 */
[----:B------:R-:W-:Y:S02]  /*d720*/  @!P1 IMAD.MOV.U32 R50, RZ, RZ, R34 ;  /* 0x000000ffff329224 */ /* 0x000fe400078e0022 */
[----:B01--4-:R-:W-:-:S07]  /*d730*/  @!P1 IMAD.MOV.U32 R51, RZ, RZ, R35 ;  /* 0x000000ffff339224 */ /* 0x013fce00078e0023 */
.L_x_2190:
[----:B------:R-:W-:Y:S01]  /*d740*/  VIADD R52, R52, 0x60 ;  /* 0x0000006034347836 */ /* 0x000fe20000000000 */
[----:B------:R-:W-:Y:S01]  /*d750*/  LEA.HI R0, R217, R217, RZ, 0x1 ;  /* 0x000000d9d9007211 */ /* 0x000fe200078f08ff */
[----:B------:R-:W-:Y:S01]  /*d760*/  BSSY B1, `(.L_x_1844) ;  /* 0x0000013000017945 */ /* 0x000fe20003800000 */
[----:B------:R-:W-:Y:S02]  /*d770*/  CS2R R10, SRZ ;  /* 0x00000000000a7805 */ /* 0x000fe4000001ff00 */
[----:B------:R-:W-:Y:S02]  /*d780*/  CS2R R12, SRZ ;  /* 0x00000000000c7805 */ /* 0x000fe4000001ff00 */
[----:B------:R-:W-:Y:S02]  /*d790*/  ISETP.GE.AND P1, PT, R52, R57, PT ;  /* 0x000000393400720c */ /* 0x000fe40003f26270 */
[----:B------:R-:W-:Y:S02]  /*d7a0*/  CS2R R14, SRZ ;  /* 0x00000000000e7805 */ /* 0x000fe4000001ff00 */
[----:B------:R-:W-:-:S05]  /*d7b0*/  LOP3.LUT R0, R0, 0xfffffffe, RZ, 0xc0, !PT ;  /* 0xfffffffe00007812 */ /* 0x000fca00078ec0ff */
[----:B------:R-:W-:-:S05]  /*d7c0*/  IMAD.IADD R0, R217, 0x1, -R0 ;  /* 0x00000001d9007824 */ /* 0x000fca00078e0a00 */
[----:B------:R-:W-:Y:S01]  /*d7d0*/  SHF.L.U32 R25, R0, 0x1f, RZ ;  /* 0x0000001f00197819 */ /* 0x000fe200000006ff */
[----:B------:R-:W-:Y:S06]  /*d7e0*/  @P1 BRA `(.L_x_1845) ;  /* 0x0000000000281947 */ /* 0x000fec0003800000 */
        /* <DEDUP_REMOVED lines=10> */
.L_x_1845:
[----:B------:R-:W-:Y:S05]  /*d890*/  BSYNC B1 ;  /* 0x0000000000017941 */ /* 0x000fea0003800000 */
.L_x_1844:
[----:B------:R-:W0:Y:S01]  /*d8a0*/  SYNCS.PHASECHK.TRANS64.TRYWAIT P4, [R184+URZ+0x28400], R25 ;  /* 0x02840019b80075a7 */ /* 0x000e22000808017f */
[----:B------:R-:W-:Y:S01]  /*d8b0*/  VIADDMNMX R0, R57, -R202, 0x80, PT ;  /* 0x0000008039007446 */ /* 0x000fe200038009ca */
[C---:B------:R-:W-:Y:S01]  /*d8c0*/  VIADD R3, R189.reuse, 0x60 ;  /* 0x00000060bd037836 */ /* 0x040fe20000000000 */
[C---:B------:R-:W-:Y:S01]  /*d8d0*/  IADD3 R24, R189.reuse, 0x40, RZ ;  /* 0x00000040bd187810 */ /* 0x040fe20007ffe0ff */
[----:B------:R-:W-:Y:S01]  /*d8e0*/  BSSY B1, `(.L_x_1846) ;  /* 0x0000006000017945 */ /* 0x000fe20003800000 */
[-C--:B------:R-:W-:Y:S02]  /*d8f0*/  ISETP.GE.OR P3, PT, R189, R0.reuse, P0 ;  /* 0x00000000bd00720c */ /* 0x080fe40000766670 */
[-C--:B------:R-:W-:Y:S02]  /*d900*/  ISETP.GE.OR P2, PT, R227, R0.reuse, P0 ;  /* 0x00000000e300720c */ /* 0x080fe40000746670 */
[-C--:B------:R-:W-:Y:S02]  /*d910*/  ISETP.GE.OR P1, PT, R24, R0.reuse, P0 ;  /* 0x000000001800720c */ /* 0x080fe40000726670 */
[----:B------:R-:W-:Y:S01]  /*d920*/  ISETP.GE.OR P0, PT, R3, R0, P0 ;  /* 0x000000000300720c */ /* 0x000fe20000706670 */
[----:B0-----:R-:W-:-:S12]  /*d930*/  @!P4 BRA `(.L_x_1847) ;  /* 0x000001b40038c947 */ /* 0x001fd80003800000 */
.L_x_2191:
[----:B------:R-:W-:Y:S05]  /*d940*/  BSYNC B1 ;  /* 0x0000000000017941 */ /* 0x000fea0003800000 */
.L_x_1846:
[----:B------:R-:W-:Y:S04]  /*d950*/  BSSY B1, `(.L_x_1848) ;  /* 0x0000101000017945 */ /* 0x000fe80003800000 */
[----:B------:R-:W-:Y:S05]  /*d960*/  @P3 BRA `(.L_x_1849) ;  /* 0x0000000c00fc3947 */ /* 0x000fea0003800000 */
[----:B------:R-:W-:Y:S02]  /*d970*/  SHF.R.U32.HI R0, RZ, 0x8, R20 ;  /* 0x00000008ff007819 */ /* 0x000fe40000011614 */
[----:B------:R-:W-:Y:S02]  /*d980*/  LOP3.LUT R24, R20, 0xff, RZ, 0xc0, !PT ;  /* 0x000000ff14187812 */ /* 0x000fe400078ec0ff */
[----:B------:R-:W-:Y:S02]  /*d990*/  LOP3.LUT R3, R0, 0xff, RZ, 0xc0, !PT ;  /* 0x000000ff00037812 */ /* 0x000fe400078ec0ff */
[----:B------:R-:W-:Y:S02]  /*d9a0*/  LEA.HI R0, R59, R214, RZ, 0x1c ;  /* 0x000000d63b007211 */ /* 0x000fe400078fe0ff */
[----:B------:R-:W-:Y:S02]  /*d9b0*/  PRMT R52, R3, 0x7604, R24 ;  /* 0x0000760403347816 */ /* 0x000fe40000000018 */
[----:B------:R-:W-:-:S02]  /*d9c0*/  SHF.R.S32.HI R3, RZ, 0x1f, R0 ;  /* 0x0000001fff037819 */ /* 0x000fc40000011400 */
[----:B------:R-:W-:Y:S02]  /*d9d0*/  SHF.R.U32.HI R35, RZ, 0x3, R206 ;  /* 0x00000003ff237819 */ /* 0x000fe400000116ce */
[----:B------:R-:W-:Y:S01]  /*d9e0*/  LEA.HI R24, R3, R0, RZ, 0x3 ;  /* 0x0000000003187211 */ /* 0x000fe200078f18ff */
[----:B------:R-:W-:Y:S01]  /*d9f0*/  IMAD.SHL.U32 R3, R0, 0x10, RZ ;  /* 0x0000001000037824 */ /* 0x000fe200078e00ff */
[----:B------:R-:W-:Y:S02]  /*da00*/  SHF.R.U32.HI R0, RZ, 0x8, R40 ;  /* 0x00000008ff007819 */ /* 0x000fe40000011628 */
[----:B------:R-:W-:Y:S01]  /*da10*/  SHF.R.U32.HI R27, RZ, 0x8, R39 ;  /* 0x00000008ff1b7819 */ /* 0x000fe20000011627 */
[----:B------:R-:W-:Y:S01]  /*da20*/  IMAD.SHL.U32 R24, R24, 0x800, RZ ;  /* 0x0000080018187824 */ /* 0x000fe200078e00ff */
[----:B------:R-:W-:Y:S02]  /*da30*/  LOP3.LUT R3, R206, 0x70, R3, 0xf8, !PT ;  /* 0x00000070ce037812 */ /* 0x000fe400078ef803 */
[----:B------:R-:W-:-:S02]  /*da40*/  LOP3.LUT R33, R0, 0xff, RZ, 0xc0, !PT ;  /* 0x000000ff00217812 */ /* 0x000fc400078ec0ff */
[----:B------:R-:W-:Y:S02]  /*da50*/  LOP3.LUT R0, R3, R35, RZ, 0x3c, !PT ;  /* 0x0000002303007212 */ /* 0x000fe400078e3cff */
[----:B------:R-:W-:Y:S02]  /*da60*/  LOP3.LUT R3, R24, 0xffffc000, RZ, 0xc0, !PT ;  /* 0xffffc00018037812 */ /* 0x000fe400078ec0ff */
[----:B0-----:R-:W-:Y:S02]  /*da70*/  SHF.R.U32.HI R25, RZ, 0x8, R21 ;  /* 0x00000008ff197819 */ /* 0x001fe40000011615 */
[----:B------:R-:W-:Y:S02]  /*da80*/  LOP3.LUT R32, R39, 0xff, RZ, 0xc0, !PT ;  /* 0x000000ff27207812 */ /* 0x000fe400078ec0ff */
[----:B------:R-:W-:Y:S02]  /*da90*/  LOP3.LUT R34, R40, 0xff, RZ, 0xc0, !PT ;  /* 0x000000ff28227812 */ /* 0x000fe400078ec0ff */
[----:B------:R-:W-:-:S02]  /*daa0*/  LOP3.LUT R27, R27, 0xff, RZ, 0xc0, !PT ;  /* 0x000000ff1b1b7812 */ /* 0x000fc400078ec0ff */
[----:B------:R-:W-:Y:S02]  /*dab0*/  IADD3 R3, R0, R3, R210 ;  /* 0x0000000300037210 */ /* 0x000fe40007ffe0d2 */
[----:B------:R-:W-:Y:S02]  /*dac0*/  SHF.R.U32.HI R0, RZ, 0x8, R41 ;  /* 0x00000008ff007819 */ /* 0x000fe40000011629 */
[----:B------:R-:W-:Y:S02]  /*dad0*/  LOP3.LUT R26, R21, 0xff, RZ, 0xc0, !PT ;  /* 0x000000ff151a7812 */ /* 0x000fe400078ec0ff */
[----:B------:R-:W-:Y:S02]  /*dae0*/  LOP3.LUT R25, R25, 0xff, RZ, 0xc0, !PT ;  /* 0x000000ff19197812 */ /* 0x000fe400078ec0ff */
[----:B------:R-:W-:Y:S02]  /*daf0*/  PRMT R58, R27, 0x7604, R32 ;  /* 0x000076041b3a7816 */ /* 0x000fe40000000020 */
[----:B------:R-:W-:-:S02]  /*db00*/  PRMT R57, R33, 0x7604, R34 ;  /* 0x0000760421397816 */ /* 0x000fc40000000022 */
[----:B------:R-:W-:Y:S02]  /*db10*/  LOP3.LUT R33, R41, 0xff, RZ, 0xc0, !PT ;  /* 0x000000ff29217812 */ /* 0x000fe400078ec0ff */
[----:B------:R-:W-:Y:S02]  /*db20*/  SHF.R.U32.HI R32, RZ, 0x8, R42 ;  /* 0x00000008ff207819 */ /* 0x000fe4000001162a */
[----:B------:R-:W-:Y:S02]  /*db30*/  SHF.R.U32.HI R34, RZ, 0x8, R43 ;  /* 0x00000008ff227819 */ /* 0x000fe4000001162b */
[----:B------:R-:W-:Y:S02]  /*db40*/  LOP3.LUT R0, R0, 0xff, RZ, 0xc0, !PT ;  /* 0x000000ff00007812 */ /* 0x000fe400078ec0ff */
[----:B------:R-:W-:Y:S02]  /*db50*/  PRMT R54, R25, 0x7604, R26 ;  /* 0x0000760419367816 */ /* 0x000fe4000000001a */
[----:B------:R-:W-:-:S02]  /*db60*/  SHF.R.U32.HI R25, RZ, 0x8, R38 ;  /* 0x00000008ff197819 */ /* 0x000fc40000011626 */
[----:B------:R-:W-:Y:S02]  /*db70*/  LOP3.LUT R35, R42, 0xff, RZ, 0xc0, !PT ;  /* 0x000000ff2a237812 */ /* 0x000fe400078ec0ff */
[----:B------:R-:W-:Y:S02]  /*db80*/  LOP3.LUT R32, R32, 0xff, RZ, 0xc0, !PT ;  /* 0x000000ff20207812 */ /* 0x000fe400078ec0ff */
[----:B------:R-:W-:Y:S02]  /*db90*/  LOP3.LUT R34, R34, 0xff, RZ, 0xc0, !PT ;  /* 0x000000ff22227812 */ /* 0x000fe400078ec0ff */
[----:B------:R-:W-:Y:S01]  /*dba0*/  PRMT R61, R0, 0x7604, R33 ;  /* 0x00007604003d7816 */ /* 0x000fe20000000021 */
[----:B------:R-:W-:Y:S01]  /*dbb0*/  IMAD.IADD R0, R184, 0x1, R3 ;  /* 0x00000001b8007824 */ /* 0x000fe200078e0203 */
[----:B------:R-:W-:Y:S02]  /*dbc0*/  LOP3.LUT R37, R43, 0xff, RZ, 0xc0, !PT ;  /* 0x000000ff2b257812 */ /* 0x000fe400078ec0ff */
[----:B------:R-:W-:-:S02]  /*dbd0*/  LOP3.LUT R26, R38, 0xff, RZ, 0xc0, !PT ;  /* 0x000000ff261a7812 */ /* 0x000fc400078ec0ff */
[----:B------:R-:W-:Y:S02]  /*dbe0*/  LOP3.LUT R25, R25, 0xff, RZ, 0xc0, !PT ;  /* 0x000000ff19197812 */ /* 0x000fe400078ec0ff */
[----:B------:R-:W-:Y:S02]  /*dbf0*/  PRMT R63, R32, 0x7604, R35 ;  /* 0x00007604203f7816 */ /* 0x000fe40000000023 */
[----:B------:R-:W-:Y:S02]  /*dc00*/  PRMT R67, R34, 0x7604, R37 ;  /* 0x0000760422437816 */ /* 0x000fe40000000025 */
[----:B------:R-:W0:Y:S01]  /*dc10*/  LDS.128 R32, [R0+0x18000] ;  /* 0x0180000000207984 */ /* 0x000e220000000c00 */
[----:B------:R-:W-:Y:S02]  /*dc20*/  PRMT R56, R25, 0x7604, R26 ;  /* 0x0000760419387816 */ /* 0x000fe4000000001a */
[----:B------:R-:W-:Y:S01]  /*dc30*/  SHF.R.U32.HI R37, RZ, 0x10, R21 ;  /* 0x00000010ff257819 */ /* 0x000fe20000011615 */
[----:B------:R-:W1:Y:S01]  /*dc40*/  LDS.128 R24, [R211+0x18000] ;  /* 0x01800000d3187984 */ /* 0x000e620000000c00 */
[----:B------:R-:W-:-:S02]  /*dc50*/  SHF.R.U32.HI R53, RZ, 0x10, R38 ;  /* 0x00000010ff357819 */ /* 0x000fc40000011626 */
[----:B------:R-:W-:Y:S02]  /*dc60*/  LOP3.LUT R37, R37, 0xff, RZ, 0xc0, !PT ;  /* 0x000000ff25257812 */ /* 0x000fe400078ec0ff */
[----:B------:R-:W-:Y:S02]  /*dc70*/  SHF.R.U32.HI R3, RZ, 0x10, R20 ;  /* 0x00000010ff037819 */ /* 0x000fe40000011614 */
[----:B------:R-:W-:Y:S02]  /*dc80*/  LOP3.LUT R53, R53, 0xff, RZ, 0xc0, !PT ;  /* 0x000000ff35357812 */ /* 0x000fe400078ec0ff */
[----:B------:R-:W-:Y:S02]  /*dc90*/  SHF.R.U32.HI R55, RZ, 0x10, R39 ;  /* 0x00000010ff377819 */ /* 0x000fe40000011627 */
[----:B------:R-:W-:Y:S02]  /*dca0*/  PRMT R37, R37, 0x7054, R54 ;  /* 0x0000705425257816 */ /* 0x000fe40000000036 */
[----:B------:R-:W-:-:S02]  /*dcb0*/  SHF.R.U32.HI R54, RZ, 0x10, R41 ;  /* 0x00000010ff367819 */ /* 0x000fc40000011629 */
[----:B------:R-:W-:Y:S02]  /*dcc0*/  LOP3.LUT R3, R3, 0xff, RZ, 0xc0, !PT ;  /* 0x000000ff03037812 */ /* 0x000fe400078ec0ff */
[----:B------:R-:W-:Y:S02]  /*dcd0*/  PRMT R53, R53, 0x7054, R56 ;  /* 0x0000705435357816 */ /* 0x000fe40000000038 */
[----:B------:R-:W-:Y:S02]  /*dce0*/  LOP3.LUT R55, R55, 0xff, RZ, 0xc0, !PT ;  /* 0x000000ff37377812 */ /* 0x000fe400078ec0ff */
[----:B------:R-:W-:Y:S02]  /*dcf0*/  SHF.R.U32.HI R56, RZ, 0x10, R42 ;  /* 0x00000010ff387819 */ /* 0x000fe4000001162a */
[----:B------:R-:W-:Y:S02]  /*dd00*/  LOP3.LUT R54, R54, 0xff, RZ, 0xc0, !PT ;  /* 0x000000ff36367812 */ /* 0x000fe400078ec0ff */
[----:B------:R-:W-:-:S02]  /*dd10*/  PRMT R3, R3, 0x7054, R52 ;  /* 0x0000705403037816 */ /* 0x000fc40000000034 */
[----:B------:R-:W-:Y:S02]  /*dd20*/  PRMT R55, R55, 0x7054, R58 ;  /* 0x0000705437377816 */ /* 0x000fe4000000003a */
[----:B------:R-:W-:Y:S02]  /*dd30*/  SHF.R.U32.HI R52, RZ, 0x10, R40 ;  /* 0x00000010ff347819 */ /* 0x000fe40000011628 */
[----:B------:R-:W-:Y:S02]  /*dd40*/  LOP3.LUT R56, R56, 0xff, RZ, 0xc0, !PT ;  /* 0x000000ff38387812 */ /* 0x000fe400078ec0ff */
[----:B------:R-:W-:Y:S02]  /*dd50*/  SHF.R.U32.HI R58, RZ, 0x10, R43 ;  /* 0x00000010ff3a7819 */ /* 0x000fe4000001162b */
[----:B------:R-:W-:Y:S02]  /*dd60*/  PRMT R61, R54, 0x7054, R61 ;  /* 0x00007054363d7816 */ /* 0x000fe4000000003d */
[----:B------:R-:W-:-:S02]  /*dd70*/  LOP3.LUT R52, R52, 0xff, RZ, 0xc0, !PT ;  /* 0x000000ff34347812 */ /* 0x000fc400078ec0ff */
[----:B------:R-:W-:Y:S02]  /*dd80*/  PRMT R65, R56, 0x7054, R63 ;  /* 0x0000705438417816 */ /* 0x000fe4000000003f */
[----:B------:R-:W-:Y:S02]  /*dd90*/  LOP3.LUT R58, R58, 0xff, RZ, 0xc0, !PT ;  /* 0x000000ff3a3a7812 */ /* 0x000fe400078ec0ff */
[----:B------:R-:W-:Y:S02]  /*dda0*/  LOP3.LUT R63, R61, 0xff000000, R41, 0xf8, !PT ;  /* 0xff0000003d3f7812 */ /* 0x000fe400078ef829 */
[----:B------:R-:W-:Y:S02]  /*ddb0*/  LOP3.LUT R60, R37, 0xff000000, R21, 0xf8, !PT ;  /* 0xff000000253c7812 */ /* 0x000fe400078ef815 */
[----:B------:R-:W-:Y:S02]  /*ddc0*/  PRMT R57, R52, 0x7054, R57 ;  /* 0x0000705434397816 */ /* 0x000fe40000000039 */
[----:B------:R-:W-:-:S02]  /*ddd0*/  LOP3.LUT R21, R65, 0xff000000, R42, 0xf8, !PT ;  /* 0xff00000041157812 */ /* 0x000fc400078ef82a */
[----:B------:R-:W-:Y:S02]  /*dde0*/  PRMT R67, R58, 0x7054, R67 ;  /* 0x000070543a437816 */ /* 0x000fe40000000043 */
[----:B------:R-:W-:Y:S02]  /*ddf0*/  F2FP.F16.E4M3.UNPACK_B R65, R63 ;  /* 0x0000003fff41723e */ /* 0x000fe400020006ff */
[----:B0-----:R-:W-:Y:S02]  /*de00*/  F2FP.F16.E4M3.UNPACK_B R52, R33 ;  /* 0x00000021ff34723e */ /* 0x001fe400020006ff */
[----:B------:R-:W-:Y:S02]  /*de10*/  F2FP.F16.E4M3.UNPACK_B R61, R60 ;  /* 0x0000003cff3d723e */ /* 0x000fe400020006ff */
[----:B------:R-:W-:Y:S02]  /*de20*/  LOP3.LUT R58, R3, 0xff000000, R20, 0xf8, !PT ;  /* 0xff000000033a7812 */ /* 0x000fe400078ef814 */
[----:B------:R-:W-:-:S02]  /*de30*/  LOP3.LUT R3, R53, 0xff000000, R38, 0xf8, !PT ;  /* 0xff00000035037812 */ /* 0x000fc400078ef826 */
[----:B------:R-:W-:Y:S02]  /*de40*/  LOP3.LUT R62, R55, 0xff000000, R39, 0xf8, !PT ;  /* 0xff000000373e7812 */ /* 0x000fe400078ef827 */
[----:B------:R-:W-:Y:S02]  /*de50*/  LOP3.LUT R64, R57, 0xff000000, R40, 0xf8, !PT ;  /* 0xff00000039407812 */ /* 0x000fe400078ef828 */
[----:B------:R-:W-:Y:S01]  /*de60*/  LOP3.LUT R68, R67, 0xff000000, R43, 0xf8, !PT ;  /* 0xff00000043447812 */ /* 0x000fe200078ef82b */
[--C-:B------:R-:W-:Y:S01]  /*de70*/  HADD2.F32 R67, -RZ, R65.reuse.H0_H0 ;  /* 0x20000041ff437230 */ /* 0x100fe20000004100 */
[-C--:B-1----:R-:W-:Y:S01]  /*de80*/  F2FP.F16.E4M3.UNPACK_B R38, R25.reuse ;  /* 0x00000019ff26723e */ /* 0x082fe200020006ff */
[----:B------:R-:W-:Y:S01]  /*de90*/  HADD2.F32 R65, -RZ, R65.H1_H1 ;  /* 0x30000041ff417230 */ /* 0x000fe20000004100 */
[-C--:B------:R-:W-:Y:S02]  /*dea0*/  F2FP.F16.E4M3.UNPACK_B R39, R24.reuse ;  /* 0x00000018ff27723e */ /* 0x080fe400020006ff */
[----:B------:R-:W-:Y:S01]  /*deb0*/  F2FP.F16.E4M3.UNPACK_B R40, R24.H1 ;  /* 0x00000018ff28723e */ /* 0x000fe200030006ff */
[--C-:B------:R-:W-:Y:S01]  /*dec0*/  HADD2.F32 R24, -RZ, R52.reuse.H0_H0 ;  /* 0x20000034ff187230 */ /* 0x100fe20000004100 */
[----:B------:R-:W-:Y:S01]  /*ded0*/  F2FP.F16.E4M3.UNPACK_B R41, R25.H1 ;  /* 0x00000019ff29723e */ /* 0x000fe200030006ff */
[--C-:B------:R-:W-:Y:S01]  /*dee0*/  HADD2.F32 R25, -RZ, R61.reuse.H0_H0 ;  /* 0x2000003dff197230 */ /* 0x100fe20000004100 */
[-C--:B------:R-:W-:Y:S01]  /*def0*/  F2FP.F16.E4M3.UNPACK_B R42, R27.reuse ;  /* 0x0000001bff2a723e */ /* 0x080fe200020006ff */
[----:B------:R-:W-:Y:S01]  /*df00*/  HADD2.F32 R61, -RZ, R61.H1_H1 ;  /* 0x3000003dff3d7230 */ /* 0x000fe20000004100 */
[----:B------:R-:W-:Y:S01]  /*df10*/  F2FP.F16.E4M3.UNPACK_B R43, R27.H1 ;  /* 0x0000001bff2b723e */ /* 0x000fe200030006ff */
[----:B------:R-:W-:Y:S01]  /*df20*/  HADD2.F32 R52, -RZ, R52.H1_H1 ;  /* 0x30000034ff347230 */ /* 0x000fe20000004100 */
[----:B------:R-:W-:-:S02]  /*df30*/  F2FP.F16.E4M3.UNPACK_B R20, R26 ;  /* 0x0000001aff14723e */ /* 0x000fc400020006ff */
[----:B------:R-:W-:Y:S01]  /*df40*/  F2FP.F16.E4M3.UNPACK_B R27, R26.H1 ;  /* 0x0000001aff1b723e */ /* 0x000fe200030006ff */
[--C-:B------:R-:W-:Y:S01]  /*df50*/  HADD2.F32 R26, -RZ, R38.reuse.H0_H0 ;  /* 0x20000026ff1a7230 */ /* 0x100fe20000004100 */
[----:B------:R-:W-:Y:S01]  /*df60*/  F2FP.F16.E4M3.UNPACK_B R55, R33.H1 ;  /* 0x00000021ff37723e */ /* 0x000fe200030006ff */
[C---:B------:R-:W-:Y:S01]  /*df70*/  FMUL.FTZ R33, R24.reuse, R67 ;  /* 0x0000004318217220 */ /* 0x040fe20000410000 */
[-C--:B------:R-:W-:Y:S01]  /*df80*/  F2FP.F16.E4M3.UNPACK_B R53, R32.reuse ;  /* 0x00000020ff35723e */ /* 0x080fe200020006ff */
[----:B------:R-:W-:Y:S01]  /*df90*/  HADD2.F32 R38, -RZ, R38.H1_H1 ;  /* 0x30000026ff267230 */ /* 0x000fe20000004100 */
[----:B------:R-:W-:Y:S01]  /*dfa0*/  F2FP.F16.E4M3.UNPACK_B R54, R32.H1 ;  /* 0x00000020ff36723e */ /* 0x000fe200030006ff */
[----:B------:R-:W-:Y:S01]  /*dfb0*/  FMUL.FTZ R32, R24, R25 ;  /* 0x0000001918207220 */ /* 0x000fe20000410000 */
[----:B------:R-:W-:Y:S01]  /*dfc0*/  F2FP.F16.E4M3.UNPACK_B R63, R63.H1 ;  /* 0x0000003fff3f723e */ /* 0x000fe200030006ff */
[C---:B------:R-:W-:Y:S01]  /*dfd0*/  FFMA.FTZ R25, R26.reuse, R25, -R33 ;  /* 0x000000191a197223 */ /* 0x040fe20000010821 */
[----:B------:R-:W-:Y:S01]  /*dfe0*/  F2FP.F16.E4M3.UNPACK_B R60, R60.H1 ;  /* 0x0000003cff3c723e */ /* 0x000fe200030006ff */
[----:B------:R-:W-:Y:S01]  /*dff0*/  FFMA.FTZ R33, R26, R67, R32 ;  /* 0x000000431a217223 */ /* 0x000fe20000010020 */
[-C--:B------:R-:W-:Y:S01]  /*e000*/  F2FP.F16.E4M3.UNPACK_B R24, R34.reuse ;  /* 0x00000022ff18723e */ /* 0x080fe200020006ff */
[----:B------:R-:W-:Y:S01]  /*e010*/  HADD2.F32 R66, -RZ, R63.H0_H0 ;  /* 0x2000003fff427230 */ /* 0x000fe20000004100 */
[----:B------:R-:W-:Y:S01]  /*e020*/  F2FP.F16.E4M3.UNPACK_B R37, R34.H1 ;  /* 0x00000022ff25723e */ /* 0x000fe200030006ff */
[----:B------:R-:W-:-:S02]  /*e030*/  HADD2.F32 R26, -RZ, R55.H0_H0 ;  /* 0x20000037ff1a7230 */ /* 0x000fc40000004100 */
[C---:B------:R-:W-:Y:S01]  /*e040*/  FMUL.FTZ R32, R52.reuse, R61 ;  /* 0x0000003d34207220 */ /* 0x040fe20000410000 */
[----:B------:R-:W-:Y:S02]  /*e050*/  HADD2.F32 R34, -RZ, R60.H0_H0 ;  /* 0x2000003cff227230 */ /* 0x000fe40000004100 */
[----:B------:R-:W-:Y:S01]  /*e060*/  FMUL.FTZ R67, R52, R65 ;  /* 0x0000004134437220 */ /* 0x000fe20000410000 */
[-C--:B------:R-:W-:Y:S01]  /*e070*/  F2FP.F16.E4M3.UNPACK_B R56, R35.reuse ;  /* 0x00000023ff38723e */ /* 0x080fe200020006ff */
[C---:B------:R-:W-:Y:S01]  /*e080*/  FMUL.FTZ R52, R26.reuse, R66 ;  /* 0x000000421a347220 */ /* 0x040fe20000410000 */
[----:B------:R-:W-:Y:S01]  /*e090*/  F2FP.F16.E4M3.UNPACK_B R57, R35.H1 ;  /* 0x00000023ff39723e */ /* 0x000fe200030006ff */
[----:B------:R-:W-:Y:S02]  /*e0a0*/  HADD2.F32 R35, -RZ, R41.H0_H0 ;  /* 0x20000029ff237230 */ /* 0x000fe40000004100 */
[----:B------:R-:W-:Y:S01]  /*e0b0*/  FMUL.FTZ R69, R26, R34 ;  /* 0x000000221a457220 */ /* 0x000fe20000410000 */
[C---:B------:R-:W-:Y:S01]  /*e0c0*/  FFMA.FTZ R32, R38.reuse, R65, R32 ;  /* 0x0000004126207223 */ /* 0x040fe20000010020 */
[----:B------:R-:W-:Y:S01]  /*e0d0*/  FFMA.FTZ R26, R38, R61, -R67 ;  /* 0x0000003d261a7223 */ /* 0x000fe20000010843 */
[----:B------:R-:W-:Y:S01]  /*e0e0*/  F2FP.F16.E4M3.UNPACK_B R65, R68 ;  /* 0x00000044ff41723e */ /* 0x000fe200020006ff */
[C---:B------:R-:W-:Y:S01]  /*e0f0*/  FFMA.FTZ R34, R35.reuse, R34, -R52 ;  /* 0x0000002223227223 */ /* 0x040fe20000010834 */
[----:B------:R-:W-:Y:S01]  /*e100*/  F2FP.F16.E4M3.UNPACK_B R61, R62 ;  /* 0x0000003eff3d723e */ /* 0x000fe200020006ff */
[----:B------:R-:W-:Y:S01]  /*e110*/  FFMA.FTZ R35, R35, R66, R69 ;  /* 0x0000004223237223 */ /* 0x000fe20000010045 */
[----:B------:R-:W-:Y:S01]  /*e120*/  HADD2.F32 R66, -RZ, R63.H1_H1 ;  /* 0x3000003fff427230 */ /* 0x000fe20000004100 */
[----:B------:R-:W-:Y:S01]  /*e130*/  F2FP.F16.E4M3.UNPACK_B R62, R62.H1 ;  /* 0x0000003eff3e723e */ /* 0x000fe200030006ff */
[----:B------:R-:W-:Y:S01]  /*e140*/  HADD2.F32 R55, -RZ, R55.H1_H1 ;  /* 0x30000037ff377230 */ /* 0x000fe20000004100 */
[----:B------:R-:W-:Y:S01]  /*e150*/  F2FP.F16.E4M3.UNPACK_B R68, R68.H1 ;  /* 0x00000044ff44723e */ /* 0x000fe200030006ff */
[----:B------:R-:W-:-:S02]  /*e160*/  HADD2.F32 R67, -RZ, R65.H0_H0 ;  /* 0x20000041ff437230 */ /* 0x000fc40000004100 */
[----:B------:R-:W-:Y:S02]  /*e170*/  HADD2.F32 R38, -RZ, R56.H0_H0 ;  /* 0x20000038ff267230 */ /* 0x000fe40000004100 */
[C---:B------:R-:W-:Y:S01]  /*e180*/  FMUL.FTZ R70, R55.reuse, R66 ;  /* 0x0000004237467220 */ /* 0x040fe20000410000 */
[----:B------:R-:W-:Y:S02]  /*e190*/  HADD2.F32 R60, -RZ, R60.H1_H1 ;  /* 0x3000003cff3c7230 */ /* 0x000fe40000004100 */
[----:B------:R-:W-:Y:S02]  /*e1a0*/  HADD2.F32 R63, -RZ, R61.H0_H0 ;  /* 0x2000003dff3f7230 */ /* 0x000fe40000004100 */
[----:B------:R-:W-:Y:S01]  /*e1b0*/  FMUL.FTZ R71, R38, R67 ;  /* 0x0000004326477220 */ /* 0x000fe20000410000 */
[----:B------:R-:W-:Y:S02]  /*e1c0*/  HADD2.F32 R41, -RZ, R41.H1_H1 ;  /* 0x30000029ff297230 */ /* 0x000fe40000004100 */
[----:B------:R-:W-:Y:S01]  /*e1d0*/  FMUL.FTZ R55, R55, R60 ;  /* 0x0000003c37377220 */ /* 0x000fe20000410000 */
[----:B------:R-:W-:-:S02]  /*e1e0*/  HADD2.F32 R52, -RZ, R42.H0_H0 ;  /* 0x2000002aff347230 */ /* 0x000fc40000004100 */
[-C--:B------:R-:W-:Y:S01]  /*e1f0*/  FMUL.FTZ R72, R38, R63.reuse ;  /* 0x0000003f26487220 */ /* 0x080fe20000410000 */
[----:B------:R-:W-:Y:S02]  /*e200*/  HADD2.F32 R65, -RZ, R65.H1_H1 ;  /* 0x30000041ff417230 */ /* 0x000fe40000004100 */
[C---:B------:R-:W-:Y:S01]  /*e210*/  FFMA.FTZ R69, R41.reuse, R60, -R70 ;  /* 0x0000003c29457223 */ /* 0x040fe20000010846 */
[----:B------:R-:W-:Y:S02]  /*e220*/  HADD2.F32 R56, -RZ, R56.H1_H1 ;  /* 0x30000038ff387230 */ /* 0x000fe40000004100 */
[C---:B------:R-:W-:Y:S01]  /*e230*/  FFMA.FTZ R38, R52.reuse, R63, -R71 ;  /* 0x0000003f34267223 */ /* 0x040fe20000010847 */
[----:B------:R-:W-:Y:S02]  /*e240*/  HADD2.F32 R61, -RZ, R61.H1_H1 ;  /* 0x3000003dff3d7230 */ /* 0x000fe40000004100 */
[----:B------:R-:W-:Y:S01]  /*e250*/  FFMA.FTZ R70, R41, R66, R55 ;  /* 0x0000004229467223 */ /* 0x000fe20000010037 */
[----:B------:R-:W-:Y:S01]  /*e260*/  FFMA.FTZ R72, R52, R67, R72 ;  /* 0x0000004334487223 */ /* 0x000fe20000010048 */
[----:B------:R-:W-:-:S02]  /*e270*/  HADD2.F32 R42, -RZ, R42.H1_H1 ;  /* 0x3000002aff2a7230 */ /* 0x000fc40000004100 */
[C---:B------:R-:W-:Y:S01]  /*e280*/  FMUL.FTZ R63, R56.reuse, R65 ;  /* 0x00000041383f7220 */ /* 0x040fe20000410000 */
[----:B------:R-:W-:Y:S02]  /*e290*/  HADD2.F32 R52, -RZ, R57.H0_H0 ;  /* 0x20000039ff347230 */ /* 0x000fe40000004100 */
[-C--:B------:R-:W-:Y:S01]  /*e2a0*/  FMUL.FTZ R56, R56, R61.reuse ;  /* 0x0000003d38387220 */ /* 0x080fe20000410000 */
[----:B------:R-:W-:Y:S02]  /*e2b0*/  HADD2.F32 R55, -RZ, R62.H0_H0 ;  /* 0x2000003eff377230 */ /* 0x000fe40000004100 */
[C---:B------:R-:W-:Y:S01]  /*e2c0*/  FFMA.FTZ R67, R42.reuse, R61, -R63 ;  /* 0x0000003d2a437223 */ /* 0x040fe2000001083f */
[----:B------:R-:W-:Y:S02]  /*e2d0*/  HADD2.F32 R60, -RZ, R68.H0_H0 ;  /* 0x20000044ff3c7230 */ /* 0x000fe40000004100 */
[----:B------:R-:W-:Y:S01]  /*e2e0*/  FFMA.FTZ R65, R42, R65, R56 ;  /* 0x000000412a417223 */ /* 0x000fe20000010038 */
[----:B------:R-:W-:-:S02]  /*e2f0*/  HADD2.F32 R41, -RZ, R43.H0_H0 ;  /* 0x2000002bff297230 */ /* 0x000fc40000004100 */
[CC--:B------:R-:W-:Y:S01]  /*e300*/  FMUL.FTZ R73, R52.reuse, R55.reuse ;  /* 0x0000003734497220 */ /* 0x0c0fe20000410000 */
[----:B------:R-:W-:Y:S01]  /*e310*/  F2FP.F16.E4M3.UNPACK_B R56, R64.H1 ;  /* 0x00000040ff38723e */ /* 0x000fe200030006ff */
[----:B------:R-:W-:Y:S01]  /*e320*/  FMUL.FTZ R66, R52, R60 ;  /* 0x0000003c34427220 */ /* 0x000fe20000410000 */
[----:B------:R-:W-:Y:S01]  /*e330*/  F2FP.F16.E4M3.UNPACK_B R52, R58.H1 ;  /* 0x0000003aff34723e */ /* 0x000fe200030006ff */
[C---:B------:R-:W-:Y:S01]  /*e340*/  FFMA.FTZ R73, R41.reuse, R60, R73 ;  /* 0x0000003c29497223 */ /* 0x040fe20000010049 */
[----:B------:R-:W-:Y:S02]  /*e350*/  HADD2.F32 R42, -RZ, R54.H0_H0 ;  /* 0x20000036ff2a7230 */ /* 0x000fe40000004100 */
[----:B------:R-:W-:Y:S01]  /*e360*/  FFMA.FTZ R71, R41, R55, -R66 ;  /* 0x0000003729477223 */ /* 0x000fe20000010842 */
[----:B------:R-:W-:Y:S01]  /*e370*/  HADD2.F32 R60, -RZ, R56.H0_H0 ;  /* 0x20000038ff3c7230 */ /* 0x000fe20000004100 */
[----:B------:R-:W-:Y:S01]  /*e380*/  F2FP.F16.E4M3.UNPACK_B R64, R64 ;  /* 0x00000040ff40723e */ /* 0x000fe200020006ff */
[----:B------:R-:W-:Y:S01]  /*e390*/  HADD2.F32 R62, -RZ, R62.H1_H1 ;  /* 0x3000003eff3e7230 */ /* 0x000fe20000004100 */
[----:B------:R-:W-:Y:S01]  /*e3a0*/  F2FP.F16.E4M3.UNPACK_B R58, R58 ;  /* 0x0000003aff3a723e */ /* 0x000fe200020006ff */
[----:B------:R-:W-:-:S02]  /*e3b0*/  HADD2.F32 R68, -RZ, R68.H1_H1 ;  /* 0x30000044ff447230 */ /* 0x000fc40000004100 */
[----:B------:R-:W-:Y:S01]  /*e3c0*/  FMUL.FTZ R66, R42, R60 ;  /* 0x0000003c2a427220 */ /* 0x000fe20000410000 */
[----:B------:R-:W-:Y:S01]  /*e3d0*/  HADD2.F32 R57, -RZ, R57.H1_H1 ;  /* 0x30000039ff397230 */ /* 0x000fe20000004100 */
[----:B------:R-:W-:Y:S01]  /*e3e0*/  F2FP.SATFINITE.E4M3.F32.PACK_AB_MERGE_C R34, R69, R34, RZ ;  /* 0x000000224522723e */ /* 0x000fe200048070ff */
[----:B------:R-:W-:Y:S01]  /*e3f0*/  HADD2.F32 R55, -RZ, R52.H0_H0 ;  /* 0x20000034ff377230 */ /* 0x000fe20000004100 */
[----:B------:R-:W-:Y:S01]  /*e400*/  F2FP.SATFINITE.E4M3.F32.PACK_AB_MERGE_C R35, R70, R35, RZ ;  /* 0x000000234623723e */ /* 0x000fe200048070ff */
[----:B------:R-:W-:Y:S02]  /*e410*/  HADD2.F32 R41, -RZ, R40.H0_H0 ;  /* 0x20000028ff297230 */ /* 0x000fe40000004100 */
[C---:B------:R-:W-:Y:S01]  /*e420*/  FMUL.FTZ R74, R57.reuse, R68 ;  /* 0x00000044394a7220 */ /* 0x040fe20000410000 */
[----:B------:R-:W-:Y:S02]  /*e430*/  HADD2.F32 R43, -RZ, R43.H1_H1 ;  /* 0x3000002bff2b7230 */ /* 0x000fe40000004100 */
[----:B------:R-:W-:Y:S01]  /*e440*/  FMUL.FTZ R61, R57, R62 ;  /* 0x0000003e393d7220 */ /* 0x000fe20000410000 */
[-C--:B------:R-:W-:Y:S01]  /*e450*/  FMUL.FTZ R57, R42, R55.reuse ;  /* 0x000000372a397220 */ /* 0x080fe20000410000 */
[----:B------:R-:W-:Y:S01]  /*e460*/  FFMA.FTZ R66, R41, R55, -R66 ;  /* 0x0000003729427223 */ /* 0x000fe20000010842 */
[----:B------:R-:W-:-:S02]  /*e470*/  HADD2.F32 R55, -RZ, R56.H1_H1 ;  /* 0x30000038ff377230 */ /* 0x000fc40000004100 */
[C---:B------:R-:W-:Y:S01]  /*e480*/  FFMA.FTZ R74, R43.reuse, R62, -R74 ;  /* 0x0000003e2b4a7223 */ /* 0x040fe2000001084a */
[----:B------:R-:W-:Y:S01]  /*e490*/  FFMA.FTZ R68, R43, R68, R61 ;  /* 0x000000442b447223 */ /* 0x000fe2000001003d */
[----:B------:R-:W-:Y:S02]  /*e4a0*/  HADD2.F32 R54, -RZ, R54.H1_H1 ;  /* 0x30000036ff367230 */ /* 0x000fe40000004100 */
[----:B------:R-:W-:Y:S01]  /*e4b0*/  FFMA.FTZ R60, R41, R60, R57 ;  /* 0x0000003c293c7223 */ /* 0x000fe20000010039 */
[----:B------:R-:W-:Y:S01]  /*e4c0*/  HADD2.F32 R43, -RZ, R52.H1_H1 ;  /* 0x30000034ff2b7230 */ /* 0x000fe20000004100 */
[----:B------:R-:W-:Y:S01]  /*e4d0*/  F2FP.SATFINITE.E4M3.F32.PACK_AB_MERGE_C R25, R26, R25, R34 ;  /* 0x000000191a19723e */ /* 0x000fe20004807022 */
[----:B------:R-:W-:Y:S02]  /*e4e0*/  HADD2.F32 R40, -RZ, R40.H1_H1 ;  /* 0x30000028ff287230 */ /* 0x000fe40000004100 */
[----:B------:R-:W-:Y:S01]  /*e4f0*/  FMUL.FTZ R57, R54, R55 ;  /* 0x0000003736397220 */ /* 0x000fe20000410000 */
[----:B------:R-:W-:-:S02]  /*e500*/  HADD2.F32 R52, -RZ, R64.H0_H0 ;  /* 0x20000040ff347230 */ /* 0x000fc40000004100 */
[-C--:B------:R-:W-:Y:S01]  /*e510*/  FMUL.FTZ R54, R54, R43.reuse ;  /* 0x0000002b36367220 */ /* 0x080fe20000410000 */
[----:B------:R-:W-:Y:S02]  /*e520*/  HADD2.F32 R41, -RZ, R53.H0_H0 ;  /* 0x20000035ff297230 */ /* 0x000fe40000004100 */
[C---:B------:R-:W-:Y:S01]  /*e530*/  FFMA.FTZ R61, R40.reuse, R43, -R57 ;  /* 0x0000002b283d7223 */ /* 0x040fe20000010839 */
[----:B------:R-:W-:Y:S02]  /*e540*/  HADD2.F32 R42, -RZ, R58.H0_H0 ;  /* 0x2000003aff2a7230 */ /* 0x000fe40000004100 */
[----:B------:R-:W-:Y:S01]  /*e550*/  FFMA.FTZ R63, R40, R55, R54 ;  /* 0x00000037283f7223 */ /* 0x000fe20000010036 */
[----:B------:R-:W-:Y:S02]  /*e560*/  HADD2.F32 R40, -RZ, R39.H0_H0 ;  /* 0x20000027ff287230 */ /* 0x000fe40000004100 */
[----:B------:R-:W-:Y:S01]  /*e570*/  FMUL.FTZ R43, R41, R52 ;  /* 0x00000034292b7220 */ /* 0x000fe20000410000 */
[----:B------:R-:W-:-:S02]  /*e580*/  HADD2.F32 R64, -RZ, R64.H1_H1 ;  /* 0x30000040ff407230 */ /* 0x000fc40000004100 */
[-C--:B------:R-:W-:Y:S01]  /*e590*/  FMUL.FTZ R41, R41, R42.reuse ;  /* 0x0000002a29297220 */ /* 0x080fe20000410000 */
[----:B------:R-:W-:Y:S02]  /*e5a0*/  HADD2.F32 R53, -RZ, R53.H1_H1 ;  /* 0x30000035ff357230 */ /* 0x000fe40000004100 */
[C---:B------:R-:W-:Y:S01]  /*e5b0*/  FFMA.FTZ R55, R40.reuse, R42, -R43 ;  /* 0x0000002a28377223 */ /* 0x040fe2000001082b */
[----:B------:R-:W-:Y:S01]  /*e5c0*/  HADD2.F32 R58, -RZ, R58.H1_H1 ;  /* 0x3000003aff3a7230 */ /* 0x000fe20000004100 */
[----:B------:R-:W-:Y:S01]  /*e5d0*/  F2FP.F16.E4M3.UNPACK_B R43, R21.H1 ;  /* 0x00000015ff2b723e */ /* 0x000fe200030006ff */
[----:B------:R-:W-:Y:S02]  /*e5e0*/  HADD2.F32 R39, -RZ, R39.H1_H1 ;  /* 0x30000027ff277230 */ /* 0x000fe40000004100 */
[----:B------:R-:W-:Y:S01]  /*e5f0*/  FFMA.FTZ R56, R40, R52, R41 ;  /* 0x0000003428387223 */ /* 0x000fe20000010029 */
[C---:B------:R-:W-:Y:S01]  /*e600*/  FMUL.FTZ R42, R53.reuse, R64 ;  /* 0x00000040352a7220 */ /* 0x040fe20000410000 */
[----:B------:R-:W-:Y:S01]  /*e610*/  F2FP.F16.E4M3.UNPACK_B R41, R3.H1 ;  /* 0x00000003ff29723e */ /* 0x000fe200030006ff */
[----:B------:R-:W-:Y:S01]  /*e620*/  FMUL.FTZ R57, R53, R58 ;  /* 0x0000003a35397220 */ /* 0x000fe20000410000 */
[----:B------:R-:W-:-:S02]  /*e630*/  HADD2.F32 R53, -RZ, R43.H0_H0 ;  /* 0x2000002bff357230 */ /* 0x000fc40000004100 */
[C---:B------:R-:W-:Y:S01]  /*e640*/  FFMA.FTZ R58, R39.reuse, R58, -R42 ;  /* 0x0000003a273a7223 */ /* 0x040fe2000001082a */
[----:B------:R-:W-:Y:S02]  /*e650*/  HADD2.F32 R40, -RZ, R37.H0_H0 ;  /* 0x20000025ff287230 */ /* 0x000fe40000004100 */
[----:B------:R-:W-:Y:S01]  /*e660*/  FFMA.FTZ R57, R39, R64, R57 ;  /* 0x0000004027397223 */ /* 0x000fe20000010039 */
[----:B------:R-:W-:Y:S01]  /*e670*/  HADD2.F32 R42, -RZ, R41.H0_H0 ;  /* 0x20000029ff2a7230 */ /* 0x000fe20000004100 */
[----:B------:R-:W-:Y:S01]  /*e680*/  F2FP.F16.E4M3.UNPACK_B R3, R3 ;  /* 0x00000003ff03723e */ /* 0x000fe200020006ff */
        /* <DEDUP_REMOVED lines=8> */
[----:B------:R-:W-:Y:S01]  /*e710*/  HADD2.F32 R27, -RZ, R27.H1_H1 ;  /* 0x3000001bff1b7230 */ /* 0x000fe20000004100 */
[----:B------:R-:W-:Y:S01]  /*e720*/  F2FP.SATFINITE.E4M3.F32.PACK_AB_MERGE_C R68, R68, R73, RZ ;  /* 0x000000494444723e */ /* 0x000fe200048070ff */
[----:B------:R-:W-:Y:S02]  /*e730*/  HADD2.F32 R40, -RZ, R3.H0_H0 ;  /* 0x20000003ff287230 */ /* 0x000fe40000004100 */
[C---:B------:R-:W-:Y:S01]  /*e740*/  FMUL.FTZ R42, R37.reuse, R54 ;  /* 0x00000036252a7220 */ /* 0x040fe20000410000 */
[----:B------:R-:W-:Y:S01]  /*e750*/  FMUL.FTZ R43, R37, R52 ;  /* 0x00000034252b7220 */ /* 0x000fe20000410000 */
[----:B------:R-:W-:Y:S01]  /*e760*/  F2FP.F16.E4M3.UNPACK_B R37, R21 ;  /* 0x00000015ff25723e */ /* 0x000fe200020006ff */
[----:B------:R-:W-:-:S02]  /*e770*/  HADD2.F32 R21, -RZ, R24.H0_H0 ;  /* 0x20000018ff157230 */ /* 0x000fc40000004100 */
[C---:B------:R-:W-:Y:S01]  /*e780*/  FFMA.FTZ R41, R27.reuse, R52, -R42 ;  /* 0x000000341b297223 */ /* 0x040fe2000001082a */
[----:B------:R-:W-:Y:S01]  /*e790*/  FFMA.FTZ R54, R27, R54, R43 ;  /* 0x000000361b367223 */ /* 0x000fe2000001002b */
[----:B------:R-:W-:Y:S01]  /*e7a0*/  HADD2.F32 R24, -RZ, R24.H1_H1 ;  /* 0x30000018ff187230 */ /* 0x000fe20000004100 */
[----:B------:R-:W-:Y:S01]  /*e7b0*/  F2FP.SATFINITE.E4M3.F32.PACK_AB_MERGE_C R60, R63, R60, RZ ;  /* 0x0000003c3f3c723e */ /* 0x000fe200048070ff */
[--C-:B------:R-:W-:Y:S01]  /*e7c0*/  HADD2.F32 R42, -RZ, R37.reuse.H0_H0 ;  /* 0x20000025ff2a7230 */ /* 0x100fe20000004100 */
[----:B------:R-:W-:Y:S01]  /*e7d0*/  F2FP.SATFINITE.E4M3.F32.PACK_AB_MERGE_C R41, R41, R62, RZ ;  /* 0x0000003e2929723e */ /* 0x000fe200048070ff */
[----:B------:R-:W-:Y:S01]  /*e7e0*/  HADD2.F32 R37, -RZ, R37.H1_H1 ;  /* 0x30000025ff257230 */ /* 0x000fe20000004100 */
[----:B------:R-:W-:Y:S01]  /*e7f0*/  F2FP.SATFINITE.E4M3.F32.PACK_AB_MERGE_C R53, R54, R53, RZ ;  /* 0x000000353635723e */ /* 0x000fe200048070ff */
[----:B------:R-:W-:Y:S02]  /*e800*/  HADD2.F32 R27, -RZ, R3.H1_H1 ;  /* 0x30000003ff1b7230 */ /* 0x000fe40000004100 */
[----:B------:R-:W-:Y:S01]  /*e810*/  FMUL.FTZ R52, R21, R42 ;  /* 0x0000002a15347220 */ /* 0x000fe20000410000 */
[----:B------:R-:W-:-:S02]  /*e820*/  HADD2.F32 R3, -RZ, R20.H0_H0 ;  /* 0x20000014ff037230 */ /* 0x000fc40000004100 */
[C---:B------:R-:W-:Y:S01]  /*e830*/  FMUL.FTZ R39, R24.reuse, R37 ;  /* 0x0000002518277220 */ /* 0x040fe20000410000 */
[----:B------:R-:W-:Y:S02]  /*e840*/  HADD2.F32 R20, -RZ, R20.H1_H1 ;  /* 0x30000014ff147230 */ /* 0x000fe40000004100 */
[----:B------:R-:W-:Y:S01]  /*e850*/  FMUL.FTZ R24, R24, R27 ;  /* 0x0000001b18187220 */ /* 0x000fe20000410000 */
[-C--:B------:R-:W-:Y:S01]  /*e860*/  FMUL.FTZ R21, R21, R40.reuse ;  /* 0x0000002815157220 */ /* 0x080fe20000410000 */
[C---:B------:R-:W-:Y:S01]  /*e870*/  FFMA.FTZ R52, R3.reuse, R40, -R52 ;  /* 0x0000002803347223 */ /* 0x040fe20000010834 */
[----:B------:R-:W-:Y:S01]  /*e880*/  F2FP.SATFINITE.E4M3.F32.PACK_AB_MERGE_C R33, R32, R33, R35 ;  /* 0x000000212021723e */ /* 0x000fe20004807023 */
[C---:B------:R-:W-:Y:S01]  /*e890*/  FFMA.FTZ R39, R20.reuse, R27, -R39 ;  /* 0x0000001b14277223 */ /* 0x040fe20000010827 */
[----:B------:R-:W-:Y:S01]  /*e8a0*/  FFMA.FTZ R20, R20, R37, R24 ;  /* 0x0000002514147223 */ /* 0x000fe20000010018 */
[----:B------:R-:W-:Y:S01]  /*e8b0*/  FFMA.FTZ R21, R3, R42, R21 ;  /* 0x0000002a03157223 */ /* 0x000fe20000010015 */
[----:B------:R-:W-:-:S02]  /*e8c0*/  F2FP.SATFINITE.E4M3.F32.PACK_AB_MERGE_C R27, R74, R71, RZ ;  /* 0x000000474a1b723e */ /* 0x000fc400048070ff */
[----:B------:R-:W-:Y:S02]  /*e8d0*/  F2FP.SATFINITE.E4M3.F32.PACK_AB_MERGE_C R24, R61, R66, RZ ;  /* 0x000000423d18723e */ /* 0x000fe400048070ff */
        /* <DEDUP_REMOVED lines=8> */
.L_x_1849:
[----:B------:R-:W-:Y:S05]  /*e960*/  BSYNC B1 ;  /* 0x0000000000017941 */ /* 0x000fea0003800000 */
.L_x_1848:
[----:B------:R-:W-:Y:S04]  /*e970*/  BSSY B1, `(.L_x_1850) ;  /* 0x00000f9000017945 */ /* 0x000fe80003800000 */
[----:B------:R-:W-:Y:S05]  /*e980*/  @P2 BRA `(.L_x_1851) ;  /* 0x0000000c00dc2947 */ /* 0x000fea0003800000 */
[----:B-----5:R-:W-:Y:S02]  /*e990*/  SHF.R.U32.HI R3, RZ, 0x8, R28 ;  /* 0x00000008ff037819 */ /* 0x020fe4000001161c */
[----:B------:R-:W-:Y:S02]  /*e9a0*/  SHF.R.U32.HI R21, RZ, 0x8, R30 ;  /* 0x00000008ff157819 */ /* 0x000fe4000001161e */
[----:B-1----:R-:W-:Y:S02]  /*e9b0*/  LOP3.LUT R0, R28, 0xff, RZ, 0xc0, !PT ;  /* 0x000000ff1c007812 */ /* 0x002fe400078ec0ff */
[----:B------:R-:W-:Y:S02]  /*e9c0*/  LOP3.LUT R3, R3, 0xff, RZ, 0xc0, !PT ;  /* 0x000000ff03037812 */ /* 0x000fe400078ec0ff */
[----:B------:R-:W-:Y:S02]  /*e9d0*/  LEA.HI R26, R59, R214, RZ, 0x1c ;  /* 0x000000d63b1a7211 */ /* 0x000fe400078fe0ff */
[----:B------:R-:W-:-:S02]  /*e9e0*/  LOP3.LUT R27, R21, 0xff, RZ, 0xc0, !PT ;  /* 0x000000ff151b7812 */ /* 0x000fc400078ec0ff */
[----:B------:R-:W-:Y:S02]  /*e9f0*/  PRMT R21, R3, 0x7604, R0 ;  /* 0x0000760403157816 */ /* 0x000fe40000000000 */
[----:B------:R-:W-:Y:S02]  /*ea00*/  LOP3.LUT R24, R30, 0xff, RZ, 0xc0, !PT ;  /* 0x000000ff1e187812 */ /* 0x000fe400078ec0ff */
[----:B------:R-:W-:Y:S02]  /*ea10*/  SHF.R.S32.HI R3, RZ, 0x1f, R26 ;  /* 0x0000001fff037819 */ /* 0x000fe4000001141a */
[----:B------:R-:W-:Y:S01]  /*ea20*/  PRMT R37, R27, 0x7604, R24 ;  /* 0x000076041b257816 */ /* 0x000fe20000000018 */
[----:B------:R-:W-:Y:S01]  /*ea30*/  IMAD.SHL.U32 R27, R26, 0x10, RZ ;  /* 0x000000101a1b7824 */ /* 0x000fe200078e00ff */
[----:B------:R-:W-:Y:S02]  /*ea40*/  LEA.HI R32, R3, R26, RZ, 0x3 ;  /* 0x0000001a03207211 */ /* 0x000fe400078f18ff */
[----:B------:R-:W-:-:S02]  /*ea50*/  SHF.R.U32.HI R24, RZ, 0x8, R31 ;  /* 0x00000008ff187819 */ /* 0x000fc4000001161f */
[----:B------:R-:W-:Y:S01]  /*ea60*/  LOP3.LUT R0, R204, 0x70, R27, 0xf8, !PT ;  /* 0x00000070cc007812 */ /* 0x000fe200078ef81b */
[----:B------:R-:W-:Y:S01]  /*ea70*/  IMAD.SHL.U32 R32, R32, 0x800, RZ ;  /* 0x0000080020207824 */ /* 0x000fe200078e00ff */
[----:B------:R-:W-:Y:S02]  /*ea80*/  SHF.R.U32.HI R33, RZ, 0x3, R204 ;  /* 0x00000003ff217819 */ /* 0x000fe400000116cc */
[----:B0-----:R-:W-:Y:S02]  /*ea90*/  SHF.R.U32.HI R25, RZ, 0x8, R29 ;  /* 0x00000008ff197819 */ /* 0x001fe4000001161d */
[----:B------:R-:W-:Y:S02]  /*eaa0*/  LOP3.LUT R3, R31, 0xff, RZ, 0xc0, !PT ;  /* 0x000000ff1f037812 */ /* 0x000fe400078ec0ff */
[----:B------:R-:W-:Y:S02]  /*eab0*/  LOP3.LUT R24, R24, 0xff, RZ, 0xc0, !PT ;  /* 0x000000ff18187812 */ /* 0x000fe400078ec0ff */
[----:B------:R-:W-:-:S02]  /*eac0*/  LOP3.LUT R0, R0, R33, RZ, 0x3c, !PT ;  /* 0x0000002100007212 */ /* 0x000fc400078e3cff */
[----:B------:R-:W-:Y:S02]  /*ead0*/  LOP3.LUT R32, R32, 0xffffc000, RZ, 0xc0, !PT ;  /* 0xffffc00020207812 */ /* 0x000fe400078ec0ff */
[----:B------:R-:W-:Y:S02]  /*eae0*/  LOP3.LUT R20, R29, 0xff, RZ, 0xc0, !PT ;  /* 0x000000ff1d147812 */ /* 0x000fe400078ec0ff */
[----:B------:R-:W-:Y:S02]  /*eaf0*/  LOP3.LUT R25, R25, 0xff, RZ, 0xc0, !PT ;  /* 0x000000ff19197812 */ /* 0x000fe400078ec0ff */
[----:B------:R-:W-:Y:S02]  /*eb00*/  SHF.R.U32.HI R26, RZ, 0x8, R4 ;  /* 0x00000008ff1a7819 */ /* 0x000fe40000011604 */
[----:B------:R-:W-:Y:S02]  /*eb10*/  PRMT R38, R24, 0x7604, R3 ;  /* 0x0000760418267816 */ /* 0x000fe40000000003 */
[----:B------:R-:W-:-:S02]  /*eb20*/  IADD3 R3, R0, R32, R209 ;  /* 0x0000002000037210 */ /* 0x000fc40007ffe0d1 */
[----:B------:R-:W-:Y:S02]  /*eb30*/  PRMT R20, R25, 0x7604, R20 ;  /* 0x0000760419147816 */ /* 0x000fe40000000014 */
[----:B------:R-:W-:Y:S02]  /*eb40*/  LOP3.LUT R25, R4, 0xff, RZ, 0xc0, !PT ;  /* 0x000000ff04197812 */ /* 0x000fe400078ec0ff */
[----:B------:R-:W-:Y:S02]  /*eb50*/  LOP3.LUT R26, R26, 0xff, RZ, 0xc0, !PT ;  /* 0x000000ff1a1a7812 */ /* 0x000fe400078ec0ff */
[----:B------:R-:W-:Y:S02]  /*eb60*/  IADD3 R0, R184, R3, RZ ;  /* 0x00000003b8007210 */ /* 0x000fe40007ffe0ff */
[----:B------:R-:W-:Y:S02]  /*eb70*/  PRMT R43, R26, 0x7604, R25 ;  /* 0x000076041a2b7816 */ /* 0x000fe40000000019 */
[----:B------:R-:W0:Y:S01]  /*eb80*/  LDS.128 R24, [R224+0x18000] ;  /* 0x01800000e0187984 */ /* 0x000e220000000c00 */
[----:B------:R-:W-:-:S02]  /*eb90*/  SHF.R.U32.HI R41, RZ, 0x8, R6 ;  /* 0x00000008ff297819 */ /* 0x000fc40000011606 */
[----:B------:R-:W-:Y:S01]  /*eba0*/  SHF.R.U32.HI R53, RZ, 0x8, R7 ;  /* 0x00000008ff357819 */ /* 0x000fe20000011607 */
[----:B------:R-:W1:Y:S01]  /*ebb0*/  LDS.128 R32, [R0+0x18000] ;  /* 0x0180000000207984 */ /* 0x000e620000000c00 */
[----:B------:R-:W-:Y:S02]  /*ebc0*/  SHF.R.U32.HI R40, RZ, 0x8, R5 ;  /* 0x00000008ff287819 */ /* 0x000fe40000011605 */
[----:B------:R-:W-:Y:S02]  /*ebd0*/  LOP3.LUT R42, R41, 0xff, RZ, 0xc0, !PT ;  /* 0x000000ff292a7812 */ /* 0x000fe400078ec0ff */
[----:B------:R-:W-:Y:S02]  /*ebe0*/  LOP3.LUT R52, R7, 0xff, RZ, 0xc0, !PT ;  /* 0x000000ff07347812 */ /* 0x000fe400078ec0ff */
[----:B------:R-:W-:Y:S02]  /*ebf0*/  LOP3.LUT R41, R53, 0xff, RZ, 0xc0, !PT ;  /* 0x000000ff35297812 */ /* 0x000fe400078ec0ff */
[----:B------:R-:W-:-:S02]  /*ec00*/  LOP3.LUT R39, R5, 0xff, RZ, 0xc0, !PT ;  /* 0x000000ff05277812 */ /* 0x000fc400078ec0ff */
[----:B------:R-:W-:Y:S02]  /*ec10*/  LOP3.LUT R40, R40, 0xff, RZ, 0xc0, !PT ;  /* 0x000000ff28287812 */ /* 0x000fe400078ec0ff */
[----:B------:R-:W-:Y:S02]  /*ec20*/  PRMT R52, R41, 0x7604, R52 ;  /* 0x0000760429347816 */ /* 0x000fe40000000034 */
[----:B------:R-:W-:Y:S02]  /*ec30*/  SHF.R.U32.HI R41, RZ, 0x10, R5 ;  /* 0x00000010ff297819 */ /* 0x000fe40000011605 */
[----:B------:R-:W-:Y:S02]  /*ec40*/  LOP3.LUT R3, R6, 0xff, RZ, 0xc0, !PT ;  /* 0x000000ff06037812 */ /* 0x000fe400078ec0ff */
[----:B------:R-:W-:Y:S01]  /*ec50*/  PRMT R40, R40, 0x7604, R39 ;  /* 0x0000760428287816 */ /* 0x000fe20000000027 */
[----:B------:R-:W-:Y:S01]  /*ec60*/  IMAD.U32 R41, R41, 0x10000, RZ ;  /* 0x0001000029297824 */ /* 0x000fe200078e00ff */
[----:B------:R-:W-:-:S02]  /*ec70*/  SHF.R.U32.HI R54, RZ, 0x10, R29 ;  /* 0x00000010ff367819 */ /* 0x000fc4000001161d */
[----:B------:R-:W-:Y:S02]  /*ec80*/  SHF.R.U32.HI R39, RZ, 0x10, R31 ;  /* 0x00000010ff277819 */ /* 0x000fe4000001161f */
[----:B------:R-:W-:Y:S01]  /*ec90*/  PRMT R53, R42, 0x7604, R3 ;  /* 0x000076042a357816 */ /* 0x000fe20000000003 */
[----:B------:R-:W-:Y:S01]  /*eca0*/  IMAD.U32 R3, R54, 0x10000, RZ ;  /* 0x0001000036037824 */ /* 0x000fe200078e00ff */
[----:B------:R-:W-:Y:S01]  /*ecb0*/  SHF.R.U32.HI R57, RZ, 0x10, R7 ;  /* 0x00000010ff397819 */ /* 0x000fe20000011607 */
[----:B------:R-:W-:Y:S01]  /*ecc0*/  IMAD.U32 R39, R39, 0x10000, RZ ;  /* 0x0001000027277824 */ /* 0x000fe200078e00ff */
[----:B------:R-:W-:Y:S02]  /*ecd0*/  LOP3.LUT R21, R21, 0xff0000, R28, 0xf8, !PT ;  /* 0x00ff000015157812 */ /* 0x000fe400078ef81c */
[----:B------:R-:W-:Y:S01]  /*ece0*/  LOP3.LUT R55, R40, 0xff0000, R41, 0xf8, !PT ;  /* 0x00ff000028377812 */ /* 0x000fe200078ef829 */
[----:B------:R-:W-:Y:S01]  /*ecf0*/  IMAD.U32 R57, R57, 0x10000, RZ ;  /* 0x0001000039397824 */ /* 0x000fe200078e00ff */
        /* <DEDUP_REMOVED lines=11> */
[-C--:B0-----:R-:W-:Y:S02]  /*edb0*/  F2FP.F16.E4M3.UNPACK_B R30, R27.reuse ;  /* 0x0000001bff1e723e */ /* 0x081fe400020006ff */
[----:B------:R-:W-:-:S02]  /*edc0*/  F2FP.F16.E4M3.UNPACK_B R31, R27.H1 ;  /* 0x0000001bff1f723e */ /* 0x000fc400030006ff */
[-C--:B------:R-:W-:Y:S02]  /*edd0*/  F2FP.F16.E4M3.UNPACK_B R21, R24.reuse ;  /* 0x00000018ff15723e */ /* 0x080fe400020006ff */
[----:B------:R-:W-:Y:S02]  /*ede0*/  F2FP.F16.E4M3.UNPACK_B R27, R24.H1 ;  /* 0x00000018ff1b723e */ /* 0x000fe400030006ff */
[----:B------:R-:W-:Y:S02]  /*edf0*/  F2FP.F16.E4M3.UNPACK_B R54, R55 ;  /* 0x00000037ff36723e */ /* 0x000fe400020006ff */
[----:B-1----:R-:W-:Y:S02]  /*ee00*/  F2FP.F16.E4M3.UNPACK_B R29, R33 ;  /* 0x00000021ff1d723e */ /* 0x002fe400020006ff */
[----:B------:R-:W-:Y:S01]  /*ee10*/  F2FP.F16.E4M3.UNPACK_B R24, R41 ;  /* 0x00000029ff18723e */ /* 0x000fe200020006ff */
[----:B------:R-:W-:Y:S01]  /*ee20*/  HADD2.F32 R56, -RZ, R54.H0_H0 ;  /* 0x20000036ff387230 */ /* 0x000fe20000004100 */
[-C--:B------:R-:W-:Y:S01]  /*ee30*/  F2FP.F16.E4M3.UNPACK_B R20, R25.reuse ;  /* 0x00000019ff14723e */ /* 0x080fe200020006ff */
[----:B------:R-:W-:Y:S01]  /*ee40*/  HADD2.F32 R5, -RZ, R29.H0_H0 ;  /* 0x2000001dff057230 */ /* 0x000fe20000004100 */
[--C-:B------:R-:W-:Y:S01]  /*ee50*/  LOP3.LUT R43, R43, 0xff0000, R4.reuse, 0xf8, !PT ;  /* 0x00ff00002b2b7812 */ /* 0x100fe200078ef804 */
[----:B------:R-:W-:Y:S01]  /*ee60*/  HADD2.F32 R42, -RZ, R24.H0_H0 ;  /* 0x20000018ff2a7230 */ /* 0x000fe20000004100 */
[----:B------:R-:W-:Y:S01]  /*ee70*/  F2FP.F16.E4M3.UNPACK_B R28, R25.H1 ;  /* 0x00000019ff1c723e */ /* 0x000fe200030006ff */
[----:B------:R-:W-:Y:S01]  /*ee80*/  HADD2.F32 R25, -RZ, R20.H0_H0 ;  /* 0x20000014ff197230 */ /* 0x000fe20000004100 */
[----:B------:R-:W-:Y:S01]  /*ee90*/  LOP3.LUT R53, R43, 0xff000000, R4, 0xf8, !PT ;  /* 0xff0000002b357812 */ /* 0x000fe200078ef804 */
[C---:B------:R-:W-:Y:S01]  /*eea0*/  FMUL.FTZ R60, R5.reuse, R56 ;  /* 0x00000038053c7220 */ /* 0x040fe20000410000 */
[----:B------:R-:W-:Y:S01]  /*eeb0*/  F2FP.F16.E4M3.UNPACK_B R37, R33.H1 ;  /* 0x00000021ff25723e */ /* 0x000fe200030006ff */
[-C--:B------:R-:W-:Y:S01]  /*eec0*/  FMUL.FTZ R43, R5, R42.reuse ;  /* 0x0000002a052b7220 */ /* 0x080fe20000410000 */
[----:B------:R-:W-:Y:S01]  /*eed0*/  F2FP.F16.E4M3.UNPACK_B R55, R55.H1 ;  /* 0x00000037ff37723e */ /* 0x000fe200030006ff */
[C---:B------:R-:W-:Y:S01]  /*eee0*/  FFMA.FTZ R5, R25.reuse, R42, -R60 ;  /* 0x0000002a19057223 */ /* 0x040fe2000001083c */
[----:B------:R-:W-:Y:S01]  /*eef0*/  F2FP.F16.E4M3.UNPACK_B R41, R41.H1 ;  /* 0x00000029ff29723e */ /* 0x000fe200030006ff */
[----:B------:R-:W-:Y:S01]  /*ef00*/  FFMA.FTZ R25, R25, R56, R43 ;  /* 0x0000003819197223 */ /* 0x000fe2000001002b */
[----:B------:R-:W-:Y:S01]  /*ef10*/  LOP3.LUT R58, R57, 0xff000000, R7, 0xf8, !PT ;  /* 0xff000000393a7812 */ /* 0x000fe200078ef807 */
[----:B------:R-:W-:Y:S01]  /*ef20*/  HADD2.F32 R57, -RZ, R54.H1_H1 ;  /* 0x30000036ff397230 */ /* 0x000fe20000004100 */
[-C--:B------:R-:W-:Y:S01]  /*ef30*/  F2FP.F16.E4M3.UNPACK_B R38, R35.reuse ;  /* 0x00000023ff26723e */ /* 0x080fe200020006ff */
[----:B------:R-:W-:Y:S01]  /*ef40*/  HADD2.F32 R54, -RZ, R55.H0_H0 ;  /* 0x20000037ff367230 */ /* 0x000fe20000004100 */
[----:B------:R-:W-:Y:S01]  /*ef50*/  F2FP.F16.E4M3.UNPACK_B R39, R35.H1 ;  /* 0x00000023ff27723e */ /* 0x000fe200030006ff */
[----:B------:R-:W-:Y:S01]  /*ef60*/  HADD2.F32 R43, -RZ, R24.H1_H1 ;  /* 0x30000018ff2b7230 */ /* 0x000fe20000004100 */
[-C--:B------:R-:W-:Y:S01]  /*ef70*/  F2FP.F16.E4M3.UNPACK_B R7, R34.reuse ;  /* 0x00000022ff07723e */ /* 0x080fe200020006ff */
[----:B------:R-:W-:Y:S01]  /*ef80*/  HADD2.F32 R24, -RZ, R20.H1_H1 ;  /* 0x30000014ff187230 */ /* 0x000fe20000004100 */
[----:B------:R-:W-:Y:S01]  /*ef90*/  F2FP.F16.E4M3.UNPACK_B R35, R34.H1 ;  /* 0x00000022ff23723e */ /* 0x000fe200030006ff */
[----:B------:R-:W-:Y:S01]  /*efa0*/  HADD2.F32 R34, -RZ, R37.H0_H0 ;  /* 0x20000025ff227230 */ /* 0x000fe20000004100 */
[-C--:B------:R-:W-:Y:S01]  /*efb0*/  F2FP.F16.E4M3.UNPACK_B R33, R32.reuse ;  /* 0x00000020ff21723e */ /* 0x080fe200020006ff */
[----:B------:R-:W-:Y:S01]  /*efc0*/  HADD2.F32 R42, -RZ, R41.H0_H0 ;  /* 0x20000029ff2a7230 */ /* 0x000fe20000004100 */
[----:B------:R-:W-:Y:S01]  /*efd0*/  F2FP.F16.E4M3.UNPACK_B R32, R32.H1 ;  /* 0x00000020ff20723e */ /* 0x000fe200030006ff */
[----:B------:R-:W-:-:S02]  /*efe0*/  HADD2.F32 R20, -RZ, R29.H1_H1 ;  /* 0x3000001dff147230 */ /* 0x000fc40000004100 */
[C---:B------:R-:W-:Y:S01]  /*eff0*/  FMUL.FTZ R60, R34.reuse, R54 ;  /* 0x00000036223c7220 */ /* 0x040fe20000410000 */
[----:B------:R-:W-:Y:S02]  /*f000*/  HADD2.F32 R29, -RZ, R28.H0_H0 ;  /* 0x2000001cff1d7230 */ /* 0x000fe40000004100 */
[-C--:B------:R-:W-:Y:S01]  /*f010*/  FMUL.FTZ R63, R34, R42.reuse ;  /* 0x0000002a223f7220 */ /* 0x080fe20000410000 */
[----:B------:R-:W-:Y:S02]  /*f020*/  HADD2.F32 R55, -RZ, R55.H1_H1 ;  /* 0x30000037ff377230 */ /* 0x000fe40000004100 */
[C---:B------:R-:W-:Y:S01]  /*f030*/  FMUL.FTZ R61, R20.reuse, R57 ;  /* 0x00000039143d7220 */ /* 0x040fe20000410000 */
[----:B------:R-:W-:Y:S01]  /*f040*/  FMUL.FTZ R56, R20, R43 ;  /* 0x0000002b14387220 */ /* 0x000fe20000410000 */
[C---:B------:R-:W-:Y:S01]  /*f050*/  FFMA.FTZ R60, R29.reuse, R42, -R60 ;  /* 0x0000002a1d3c7223 */ /* 0x040fe2000001083c */
[----:B------:R-:W-:Y:S01]  /*f060*/  F2FP.F16.E4M3.UNPACK_B R42, R52 ;  /* 0x00000034ff2a723e */ /* 0x000fe200020006ff */
[----:B------:R-:W-:Y:S01]  /*f070*/  FFMA.FTZ R63, R29, R54, R63 ;  /* 0x000000361d3f7223 */ /* 0x000fe2000001003f */
[----:B------:R-:W-:Y:S01]  /*f080*/  F2FP.F16.E4M3.UNPACK_B R54, R58 ;  /* 0x0000003aff36723e */ /* 0x000fe200020006ff */
[----:B------:R-:W-:-:S02]  /*f090*/  HADD2.F32 R37, -RZ, R37.H1_H1 ;  /* 0x30000025ff257230 */ /* 0x000fc40000004100 */
[C---:B------:R-:W-:Y:S01]  /*f0a0*/  FFMA.FTZ R20, R24.reuse, R43, -R61 ;  /* 0x0000002b18147223 */ /* 0x040fe2000001083d */
[----:B------:R-:W-:Y:S02]  /*f0b0*/  HADD2.F32 R41, -RZ, R41.H1_H1 ;  /* 0x30000029ff297230 */ /* 0x000fe40000004100 */
[----:B------:R-:W-:Y:S01]  /*f0c0*/  FFMA.FTZ R24, R24, R57, R56 ;  /* 0x0000003918187223 */ /* 0x000fe20000010038 */
[----:B------:R-:W-:Y:S02]  /*f0d0*/  HADD2.F32 R34, -RZ, R38.H0_H0 ;  /* 0x20000026ff227230 */ /* 0x000fe40000004100 */
[C---:B------:R-:W-:Y:S01]  /*f0e0*/  FMUL.FTZ R57, R37.reuse, R55 ;  /* 0x0000003725397220 */ /* 0x040fe20000410000 */
[----:B------:R-:W-:Y:S02]  /*f0f0*/  HADD2.F32 R43, -RZ, R42.H0_H0 ;  /* 0x2000002aff2b7230 */ /* 0x000fe40000004100 */
[----:B------:R-:W-:Y:S01]  /*f100*/  FMUL.FTZ R62, R37, R41 ;  /* 0x00000029253e7220 */ /* 0x000fe20000410000 */
[----:B------:R-:W-:Y:S01]  /*f110*/  HADD2.F32 R28, -RZ, R28.H1_H1 ;  /* 0x3000001cff1c7230 */ /* 0x000fe20000004100 */
[----:B------:R-:W-:Y:S01]  /*f120*/  F2FP.F16.E4M3.UNPACK_B R58, R58.H1 ;  /* 0x0000003aff3a723e */ /* 0x000fe200030006ff */
[----:B------:R-:W-:-:S02]  /*f130*/  HADD2.F32 R56, -RZ, R54.H0_H0 ;  /* 0x20000036ff387230 */ /* 0x000fc40000004100 */
[----:B------:R-:W-:Y:S01]  /*f140*/  FMUL.FTZ R37, R34, R43 ;  /* 0x0000002b22257220 */ /* 0x000fe20000410000 */
[----:B------:R-:W-:Y:S02]  /*f150*/  HADD2.F32 R29, -RZ, R30.H0_H0 ;  /* 0x2000001eff1d7230 */ /* 0x000fe40000004100 */
[----:B------:R-:W-:Y:S01]  /*f160*/  FFMA.FTZ R57, R28, R41, -R57 ;  /* 0x000000291c397223 */ /* 0x000fe20000010839 */
[----:B------:R-:W-:Y:S02]  /*f170*/  HADD2.F32 R41, -RZ, R54.H1_H1 ;  /* 0x30000036ff297230 */ /* 0x000fe40000004100 */
[----:B------:R-:W-:Y:S01]  /*f180*/  FMUL.FTZ R64, R34, R56 ;  /* 0x0000003822407220 */ /* 0x000fe20000410000 */
[----:B------:R-:W-:Y:S01]  /*f190*/  F2FP.F16.E4M3.UNPACK_B R52, R52.H1 ;  /* 0x00000034ff34723e */ /* 0x000fe200030006ff */
[----:B------:R-:W-:Y:S02]  /*f1a0*/  HADD2.F32 R38, -RZ, R38.H1_H1 ;  /* 0x30000026ff267230 */ /* 0x000fe40000004100 */
[----:B------:R-:W-:Y:S01]  /*f1b0*/  FFMA.FTZ R56, R29, R56, R37 ;  /* 0x000000381d387223 */ /* 0x000fe20000010025 */
[----:B------:R-:W-:-:S02]  /*f1c0*/  HADD2.F32 R37, -RZ, R42.H1_H1 ;  /* 0x3000002aff257230 */ /* 0x000fc40000004100 */
[----:B------:R-:W-:Y:S01]  /*f1d0*/  FFMA.FTZ R64, R29, R43, -R64 ;  /* 0x0000002b1d407223 */ /* 0x000fe20000010840 */
[----:B------:R-:W-:Y:S02]  /*f1e0*/  HADD2.F32 R30, -RZ, R30.H1_H1 ;  /* 0x3000001eff1e7230 */ /* 0x000fe40000004100 */
[C---:B------:R-:W-:Y:S01]  /*f1f0*/  FMUL.FTZ R43, R38.reuse, R41 ;  /* 0x00000029262b7220 */ /* 0x040fe20000410000 */
[----:B------:R-:W-:Y:S02]  /*f200*/  HADD2.F32 R42, -RZ, R58.H0_H0 ;  /* 0x2000003aff2a7230 */ /* 0x000fe40000004100 */
[----:B------:R-:W-:Y:S01]  /*f210*/  FMUL.FTZ R38, R38, R37 ;  /* 0x0000002526267220 */ /* 0x000fe20000410000 */
[----:B------:R-:W-:Y:S02]  /*f220*/  HADD2.F32 R29, -RZ, R39.H0_H0 ;  /* 0x20000027ff1d7230 */ /* 0x000fe40000004100 */
[----:B------:R-:W-:Y:S01]  /*f230*/  FFMA.FTZ R62, R28, R55, R62 ;  /* 0x000000371c3e7223 */ /* 0x000fe2000001003e */
[----:B------:R-:W-:-:S02]  /*f240*/  HADD2.F32 R34, -RZ, R52.H0_H0 ;  /* 0x20000034ff227230 */ /* 0x000fc40000004100 */
[C---:B------:R-:W-:Y:S01]  /*f250*/  FFMA.FTZ R55, R30.reuse, R37, -R43 ;  /* 0x000000251e377223 */ /* 0x040fe2000001082b */
[----:B------:R-:W-:Y:S02]  /*f260*/  HADD2.F32 R28, -RZ, R31.H0_H0 ;  /* 0x2000001fff1c7230 */ /* 0x000fe40000004100 */
[C---:B------:R-:W-:Y:S01]  /*f270*/  FMUL.FTZ R65, R29.reuse, R42 ;  /* 0x0000002a1d417220 */ /* 0x040fe20000410000 */
[----:B------:R-:W-:Y:S01]  /*f280*/  F2FP.F16.E4M3.UNPACK_B R37, R53.H1 ;  /* 0x00000035ff25723e */ /* 0x000fe200030006ff */
[----:B------:R-:W-:Y:S01]  /*f290*/  FMUL.FTZ R29, R29, R34 ;  /* 0x000000221d1d7220 */ /* 0x000fe20000410000 */
[----:B------:R-:W-:Y:S01]  /*f2a0*/  FFMA.FTZ R61, R30, R41, R38 ;  /* 0x000000291e3d7223 */ /* 0x000fe20000010026 */
[----:B------:R-:W-:Y:S01]  /*f2b0*/  F2FP.F16.E4M3.UNPACK_B R30, R40.H1 ;  /* 0x00000028ff1e723e */ /* 0x000fe200030006ff */
[----:B------:R-:W-:Y:S02]  /*f2c0*/  HADD2.F32 R52, -RZ, R52.H1_H1 ;  /* 0x30000034ff347230 */ /* 0x000fe40000004100 */
[----:B------:R-:W-:Y:S01]  /*f2d0*/  FFMA.FTZ R66, R28, R42, R29 ;  /* 0x0000002a1c427223 */ /* 0x000fe2000001001d */
[----:B------:R-:W-:-:S02]  /*f2e0*/  HADD2.F32 R58, -RZ, R58.H1_H1 ;  /* 0x3000003aff3a7230 */ /* 0x000fc40000004100 */
[----:B------:R-:W-:Y:S01]  /*f2f0*/  FFMA.FTZ R65, R28, R34, -R65 ;  /* 0x000000221c417223 */ /* 0x000fe20000010841 */
[----:B------:R-:W-:Y:S01]  /*f300*/  HADD2.F32 R39, -RZ, R39.H1_H1 ;  /* 0x30000027ff277230 */ /* 0x000fe20000004100 */
[----:B------:R-:W-:Y:S01]  /*f310*/  F2FP.F16.E4M3.UNPACK_B R53, R53 ;  /* 0x00000035ff35723e */ /* 0x000fe200020006ff */
[----:B------:R-:W-:Y:S01]  /*f320*/  HADD2.F32 R38, -RZ, R37.H0_H0 ;  /* 0x20000025ff267230 */ /* 0x000fe20000004100 */
[----:B------:R-:W-:Y:S01]  /*f330*/  F2FP.F16.E4M3.UNPACK_B R40, R40 ;  /* 0x00000028ff28723e */ /* 0x000fe200020006ff */
[----:B------:R-:W-:Y:S02]  /*f340*/  HADD2.F32 R29, -RZ, R32.H0_H0 ;  /* 0x20000020ff1d7230 */ /* 0x000fe40000004100 */
[C---:B------:R-:W-:Y:S01]  /*f350*/  FMUL.FTZ R42, R39.reuse, R58 ;  /* 0x0000003a272a7220 */ /* 0x040fe20000410000 */
[----:B------:R-:W-:Y:S02]  /*f360*/  HADD2.F32 R34, -RZ, R30.H0_H0 ;  /* 0x2000001eff227230 */ /* 0x000fe40000004100 */
[----:B------:R-:W-:Y:S01]  /*f370*/  FMUL.FTZ R41, R39, R52 ;  /* 0x0000003427297220 */ /* 0x000fe20000410000 */
[----:B------:R-:W-:-:S02]  /*f380*/  HADD2.F32 R28, -RZ, R27.H0_H0 ;  /* 0x2000001bff1c7230 */ /* 0x000fc40000004100 */
[C---:B------:R-:W-:Y:S01]  /*f390*/  FMUL.FTZ R39, R29.reuse, R38 ;  /* 0x000000261d277220 */ /* 0x040fe20000410000 */
[----:B------:R-:W-:Y:S02]  /*f3a0*/  HADD2.F32 R31, -RZ, R31.H1_H1 ;  /* 0x3000001fff1f7230 */ /* 0x000fe40000004100 */
[-C--:B------:R-:W-:Y:S01]  /*f3b0*/  FMUL.FTZ R29, R29, R34.reuse ;  /* 0x000000221d1d7220 */ /* 0x080fe20000410000 */
[----:B------:R-:W-:Y:S02]  /*f3c0*/  HADD2.F32 R37, -RZ, R37.H1_H1 ;  /* 0x30000025ff257230 */ /* 0x000fe40000004100 */
[----:B------:R-:W-:Y:S01]  /*f3d0*/  FFMA.FTZ R39, R28, R34, -R39 ;  /* 0x000000221c277223 */ /* 0x000fe20000010827 */
[----:B------:R-:W-:Y:S02]  /*f3e0*/  HADD2.F32 R32, -RZ, R32.H1_H1 ;  /* 0x30000020ff207230 */ /* 0x000fe40000004100 */
[----:B------:R-:W-:Y:S01]  /*f3f0*/  FFMA.FTZ R67, R31, R58, R41 ;  /* 0x0000003a1f437223 */ /* 0x000fe20000010029 */
[----:B------:R-:W-:-:S02]  /*f400*/  HADD2.F32 R30, -RZ, R30.H1_H1 ;  /* 0x3000001eff1e7230 */ /* 0x000fc40000004100 */
[----:B------:R-:W-:Y:S01]  /*f410*/  FFMA.FTZ R68, R31, R52, -R42 ;  /* 0x000000341f447223 */ /* 0x000fe2000001082a */
[----:B------:R-:W-:Y:S02]  /*f420*/  HADD2.F32 R27, -RZ, R27.H1_H1 ;  /* 0x3000001bff1b7230 */ /* 0x000fe40000004100 */
[-C--:B------:R-:W-:Y:S01]  /*f430*/  FMUL.FTZ R34, R32, R37.reuse ;  /* 0x0000002520227220 */ /* 0x080fe20000410000 */
[----:B------:R-:W-:Y:S01]  /*f440*/  FFMA.FTZ R41, R28, R38, R29 ;  /* 0x000000261c297223 */ /* 0x000fe2000001001d */
[-C--:B------:R-:W-:Y:S01]  /*f450*/  FMUL.FTZ R32, R32, R30.reuse ;  /* 0x0000001e20207220 */ /* 0x080fe20000410000 */
[----:B------:R-:W-:Y:S02]  /*f460*/  HADD2.F32 R31, -RZ, R53.H0_H0 ;  /* 0x20000035ff1f7230 */ /* 0x000fe40000004100 */
[C---:B------:R-:W-:Y:S01]  /*f470*/  FFMA.FTZ R42, R27.reuse, R30, -R34 ;  /* 0x0000001e1b2a7223 */ /* 0x040fe20000010822 */
[----:B------:R-:W-:Y:S02]  /*f480*/  HADD2.F32 R28, -RZ, R33.H0_H0 ;  /* 0x20000021ff1c7230 */ /* 0x000fe40000004100 */
[----:B------:R-:W-:Y:S01]  /*f490*/  FFMA.FTZ R52, R27, R37, R32 ;  /* 0x000000251b347223 */ /* 0x000fe20000010020 */
[----:B------:R-:W-:Y:S01]  /*f4a0*/  HADD2.F32 R29, -RZ, R40.H0_H0 ;  /* 0x20000028ff1d7230 */ /* 0x000fe20000004100 */
[----:B------:R-:W-:Y:S01]  /*f4b0*/  F2FP.F16.E4M3.UNPACK_B R4, R26 ;  /* 0x0000001aff04723e */ /* 0x000fe200020006ff */
[----:B------:R-:W-:-:S02]  /*f4c0*/  HADD2.F32 R27, -RZ, R21.H0_H0 ;  /* 0x20000015ff1b7230 */ /* 0x000fc40000004100 */
[C---:B------:R-:W-:Y:S01]  /*f4d0*/  FMUL.FTZ R32, R28.reuse, R31 ;  /* 0x0000001f1c207220 */ /* 0x040fe20000410000 */
[----:B------:R-:W-:Y:S02]  /*f4e0*/  HADD2.F32 R30, -RZ, R53.H1_H1 ;  /* 0x30000035ff1e7230 */ /* 0x000fe40000004100 */
[-C--:B------:R-:W-:Y:S01]  /*f4f0*/  FMUL.FTZ R28, R28, R29.reuse ;  /* 0x0000001d1c1c7220 */ /* 0x080fe20000410000 */
[----:B------:R-:W-:Y:S02]  /*f500*/  HADD2.F32 R33, -RZ, R33.H1_H1 ;  /* 0x30000021ff217230 */ /* 0x000fe40000004100 */
[----:B------:R-:W-:Y:S01]  /*f510*/  FFMA.FTZ R34, R27, R29, -R32 ;  /* 0x0000001d1b227223 */ /* 0x000fe20000010820 */
[----:B------:R-:W-:Y:S01]  /*f520*/  HADD2.F32 R40, -RZ, R40.H1_H1 ;  /* 0x30000028ff287230 */ /* 0x000fe20000004100 */
[----:B------:R-:W-:Y:S01]  /*f530*/  F2FP.F16.E4M3.UNPACK_B R29, R6.H1 ;  /* 0x00000006ff1d723e */ /* 0x000fe200030006ff */
[----:B------:R-:W-:Y:S02]  /*f540*/  HADD2.F32 R21, -RZ, R21.H1_H1 ;  /* 0x30000015ff157230 */ /* 0x000fe40000004100 */
[----:B------:R-:W-:Y:S01]  /*f550*/  FMUL.FTZ R32, R33, R30 ;  /* 0x0000001e21207220 */ /* 0x000fe20000410000 */
[----:B------:R-:W-:Y:S01]  /*f560*/  FFMA.FTZ R31, R27, R31, R28 ;  /* 0x0000001f1b1f7223 */ /* 0x000fe2000001001c */
[----:B------:R-:W-:Y:S01]  /*f570*/  F2FP.F16.E4M3.UNPACK_B R28, R3.H1 ;  /* 0x00000003ff1c723e */ /* 0x000fe200030006ff */
[----:B------:R-:W-:Y:S01]  /*f580*/  FMUL.FTZ R37, R33, R40 ;  /* 0x0000002821257220 */ /* 0x000fe20000410000 */
[----:B------:R-:W-:Y:S01]  /*f590*/  F2FP.F16.E4M3.UNPACK_B R26, R26.H1 ;  /* 0x0000001aff1a723e */ /* 0x000fe200030006ff */
[----:B------:R-:W-:Y:S01]  /*f5a0*/  FFMA.FTZ R33, R21, R40, -R32 ;  /* 0x0000002815217223 */ /* 0x000fe20000010820 */
[----:B------:R-:W-:-:S02]  /*f5b0*/  HADD2.F32 R32, -RZ, R29.H0_H0 ;  /* 0x2000001dff207230 */ /* 0x000fc40000004100 */
[----:B------:R-:W-:Y:S01]  /*f5c0*/  FFMA.FTZ R38, R21, R30, R37 ;  /* 0x0000001e15267223 */ /* 0x000fe20000010025 */
[----:B------:R-:W-:Y:S01]  /*f5d0*/  HADD2.F32 R27, -RZ, R35.H0_H0 ;  /* 0x20000023ff1b7230 */ /* 0x000fe20000004100 */
[----:B------:R-:W-:Y:S01]  /*f5e0*/  F2FP.F16.E4M3.UNPACK_B R3, R3 ;  /* 0x00000003ff03723e */ /* 0x000fe200020006ff */
[----:B------:R-:W-:Y:S01]  /*f5f0*/  HADD2.F32 R30, -RZ, R28.H0_H0 ;  /* 0x2000001cff1e7230 */ /* 0x000fe20000004100 */
[----:B------:R-:W-:Y:S01]  /*f600*/  F2FP.SATFINITE.E4M3.F32.PACK_AB_MERGE_C R57, R57, R60, RZ ;  /* 0x0000003c3939723e */ /* 0x000fe200048070ff */
[----:B------:R-:W-:Y:S02]  /*f610*/  HADD2.F32 R29, -RZ, R29.H1_H1 ;  /* 0x3000001dff1d7230 */ /* 0x000fe40000004100 */
[C---:B------:R-:W-:Y:S01]  /*f620*/  FMUL.FTZ R40, R27.reuse, R32 ;  /* 0x000000201b287220 */ /* 0x040fe20000410000 */
[----:B------:R-:W-:Y:S02]  /*f630*/  HADD2.F32 R35, -RZ, R35.H1_H1 ;  /* 0x30000023ff237230 */ /* 0x000fe40000004100 */
[----:B------:R-:W-:Y:S01]  /*f640*/  FMUL.FTZ R54, R27, R30 ;  /* 0x0000001e1b367220 */ /* 0x000fe20000410000 */
[----:B------:R-:W-:Y:S01]  /*f650*/  HADD2.F32 R21, -RZ, R26.H0_H0 ;  /* 0x2000001aff157230 */ /* 0x000fe20000004100 */
[----:B------:R-:W-:Y:S01]  /*f660*/  F2FP.F16.E4M3.UNPACK_B R27, R6 ;  /* 0x00000006ff1b723e */ /* 0x000fe200020006ff */
[----:B------:R-:W-:-:S02]  /*f670*/  HADD2.F32 R28, -RZ, R28.H1_H1 ;  /* 0x3000001cff1c7230 */ /* 0x000fc40000004100 */
[----:B------:R-:W-:Y:S01]  /*f680*/  FMUL.FTZ R37, R35, R29 ;  /* 0x0000001d23257220 */ /* 0x000fe20000410000 */
[----:B------:R-:W-:Y:S02]  /*f690*/  HADD2.F32 R26, -RZ, R26.H1_H1 ;  /* 0x3000001aff1a7230 */ /* 0x000fe40000004100 */
[----:B------:R-:W-:Y:S01]  /*f6a0*/  FFMA.FTZ R40, R21, R30, -R40 ;  /* 0x0000001e15287223 */ /* 0x000fe20000010828 */
[--C-:B------:R-:W-:Y:S02]  /*f6b0*/  HADD2.F32 R6, -RZ, R7.reuse.H0_H0 ;  /* 0x20000007ff067230 */ /* 0x100fe40000004100 */
[-C--:B------:R-:W-:Y:S01]  /*f6c0*/  FMUL.FTZ R30, R35, R28.reuse ;  /* 0x0000001c231e7220 */ /* 0x080fe20000410000 */
[----:B------:R-:W-:Y:S02]  /*f6d0*/  HADD2.F32 R7, -RZ, R7.H1_H1 ;  /* 0x30000007ff077230 */ /* 0x000fe40000004100 */
[----:B------:R-:W-:Y:S01]  /*f6e0*/  FFMA.FTZ R37, R26, R28, -R37 ;  /* 0x0000001c1a257223 */ /* 0x000fe20000010825 */
[----:B------:R-:W-:-:S02]  /*f6f0*/  HADD2.F32 R28, -RZ, R27.H0_H0 ;  /* 0x2000001bff1c7230 */ /* 0x000fc40000004100 */
[----:B------:R-:W-:Y:S01]  /*f700*/  FFMA.FTZ R43, R26, R29, R30 ;  /* 0x0000001d1a2b7223 */ /* 0x000fe2000001001e */
[----:B------:R-:W-:Y:S02]  /*f710*/  HADD2.F32 R27, -RZ, R27.H1_H1 ;  /* 0x3000001bff1b7230 */ /* 0x000fe40000004100 */
[----:B------:R-:W-:Y:S01]  /*f720*/  FFMA.FTZ R54, R21, R32, R54 ;  /* 0x0000002015367223 */ /* 0x000fe20000010036 */
[--C-:B------:R-:W-:Y:S02]  /*f730*/  HADD2.F32 R26, -RZ, R3.reuse.H1_H1 ;  /* 0x30000003ff1a7230 */ /* 0x100fe40000004100 */
[----:B------:R-:W-:Y:S01]  /*f740*/  FMUL.FTZ R30, R6, R28 ;  /* 0x0000001c061e7220 */ /* 0x000fe20000410000 */
[----:B------:R-:W-:Y:S02]  /*f750*/  HADD2.F32 R21, -RZ, R3.H0_H0 ;  /* 0x20000003ff157230 */ /* 0x000fe40000004100 */
[----:B------:R-:W-:Y:S01]  /*f760*/  FMUL.FTZ R35, R7, R27 ;  /* 0x0000001b07237220 */ /* 0x000fe20000410000 */
[----:B------:R-:W-:-:S02]  /*f770*/  HADD2.F32 R3, -RZ, R4.H0_H0 ;  /* 0x20000004ff037230 */ /* 0x000fc40000004100 */
[-C--:B------:R-:W-:Y:S01]  /*f780*/  FMUL.FTZ R32, R7, R26.reuse ;  /* 0x0000001a07207220 */ /* 0x080fe20000410000 */
[----:B------:R-:W-:Y:S02]  /*f790*/  HADD2.F32 R4, -RZ, R4.H1_H1 ;  /* 0x30000004ff047230 */ /* 0x000fe40000004100 */
[----:B------:R-:W-:Y:S01]  /*f7a0*/  FMUL.FTZ R29, R6, R21 ;  /* 0x00000015061d7220 */ /* 0x000fe20000410000 */
[----:B------:R-:W-:Y:S01]  /*f7b0*/  F2FP.SATFINITE.E4M3.F32.PACK_AB_MERGE_C R7, R68, R65, RZ ;  /* 0x000000414407723e */ /* 0x000fe200048070ff */
[C---:B------:R-:W-:Y:S01]  /*f7c0*/  FFMA.FTZ R6, R3.reuse, R21, -R30 ;  /* 0x0000001503067223 */ /* 0x040fe2000001081e */
[----:B------:R-:W-:Y:S01]  /*f7d0*/  F2FP.SATFINITE.E4M3.F32.PACK_AB_MERGE_C R62, R62, R63, RZ ;  /* 0x0000003f3e3e723e */ /* 0x000fe200048070ff */
[C---:B------:R-:W-:Y:S01]  /*f7e0*/  FFMA.FTZ R35, R4.reuse, R26, -R35 ;  /* 0x0000001a04237223 */ /* 0x040fe20000010823 */
[----:B------:R-:W-:Y:S01]  /*f7f0*/  FFMA.FTZ R26, R4, R27, R32 ;  /* 0x0000001b041a7223 */ /* 0x000fe20000010020 */
[----:B------:R-:W-:Y:S01]  /*f800*/  FFMA.FTZ R29, R3, R28, R29 ;  /* 0x0000001c031d7223 */ /* 0x000fe2000001001d */
[----:B------:R-:W-:-:S02]  /*f810*/  F2FP.SATFINITE.E4M3.F32.PACK_AB_MERGE_C R4, R42, R39, RZ ;  /* 0x000000272a04723e */ /* 0x000fc400048070ff */
[----:B------:R-:W-:Y:S02]  /*f820*/  F2FP.SATFINITE.E4M3.F32.PACK_AB_MERGE_C R37, R37, R40, RZ ;  /* 0x000000282525723e */ /* 0x000fe400048070ff */
[----:B------:R-:W-:Y:S02]  /*f830*/  F2FP.SATFINITE.E4M3.F32.PACK_AB_MERGE_C R27, R67, R66, RZ ;  /* 0x00000042431b723e */ /* 0x000fe400048070ff */
[----:B------:R-:W-:Y:S02]  /*f840*/  F2FP.SATFINITE.E4M3.F32.PACK_AB_MERGE_C R41, R52, R41, RZ ;  /* 0x000000293429723e */ /* 0x000fe400048070ff */
[----:B------:R-:W-:Y:S02]  /*f850*/  F2FP.SATFINITE.E4M3.F32.PACK_AB_MERGE_C R43, R43, R54, RZ ;  /* 0x000000362b2b723e */ /* 0x000fe400048070ff */
[----:B------:R-:W-:Y:S02]  /*f860*/  F2FP.SATFINITE.E4M3.F32.PACK_AB_MERGE_C R5, R20, R5, R57 ;  /* 0x000000051405723e */ /* 0x000fe40004807039 */
        /* <DEDUP_REMOVED lines=9> */
.L_x_1851:
[----:B------:R-:W-:Y:S05]  /*f900*/  BSYNC B1 ;  /* 0x0000000000017941 */ /* 0x000fea0003800000 */
.L_x_1850:
[----:B------:R-:W-:Y:S04]  /*f910*/  BSSY B1, `(.L_x_1852) ;  /* 0x0000102000017945 */ /* 0x000fe80003800000 */
[----:B------:R-:W-:Y:S05]  /*f920*/  @P1 BRA `(.L_x_1853) ;  /* 0x0000001000001947 */ /* 0x000fea0003800000 */
[----:B012---:R-:W2:Y:S01]  /*f930*/  LDL R25, [R1+0x10] ;  /* 0x0000100001197983 */ /* 0x007ea20000100800 */
[----:B------:R-:W-:Y:S02]  /*f940*/  SHF.R.U32.HI R0, RZ, 0x8, R44 ;  /* 0x00000008ff007819 */ /* 0x000fe4000001162c */
[----:B-----5:R-:W-:Y:S02]  /*f950*/  LEA.HI R7, R59, R214, RZ, 0x1c ;  /* 0x000000d63b077211 */ /* 0x020fe400078fe0ff */
[----:B------:R-:W-:Y:S02]  /*f960*/  LOP3.LUT R3, R44, 0xff, RZ, 0xc0, !PT ;  /* 0x000000ff2c037812 */ /* 0x000fe400078ec0ff */
[----:B------:R-:W-:Y:S01]  /*f970*/  LOP3.LUT R0, R0, 0xff, RZ, 0xc0, !PT ;  /* 0x000000ff00007812 */ /* 0x000fe200078ec0ff */
[----:B------:R-:W-:Y:S01]  /*f980*/  IMAD.SHL.U32 R26, R7, 0x10, RZ ;  /* 0x00000010071a7824 */ /* 0x000fe200078e00ff */
[----:B------:R-:W-:Y:S02]  /*f990*/  SHF.R.S32.HI R24, RZ, 0x1f, R7 ;  /* 0x0000001fff187819 */ /* 0x000fe40000011407 */
[----:B------:R-:W-:-:S02]  /*f9a0*/  SHF.R.U32.HI R4, RZ, 0x8, R45 ;  /* 0x00000008ff047819 */ /* 0x000fc4000001162d */
[----:B------:R-:W-:Y:S02]  /*f9b0*/  PRMT R20, R0, 0x7604, R3 ;  /* 0x0000760400147816 */ /* 0x000fe40000000003 */
[----:B------:R-:W-:Y:S02]  /*f9c0*/  LEA.HI R21, R24, R7, RZ, 0x3 ;  /* 0x0000000718157211 */ /* 0x000fe400078f18ff */
[----:B------:R-:W-:Y:S02]  /*f9d0*/  SHF.R.U32.HI R0, RZ, 0x8, R46 ;  /* 0x00000008ff007819 */ /* 0x000fe4000001162e */
[----:B------:R-:W-:Y:S01]  /*f9e0*/  LOP3.LUT R5, R45, 0xff, RZ, 0xc0, !PT ;  /* 0x000000ff2d057812 */ /* 0x000fe200078ec0ff */
[----:B------:R-:W-:Y:S01]  /*f9f0*/  IMAD.SHL.U32 R21, R21, 0x800, RZ ;  /* 0x0000080015157824 */ /* 0x000fe200078e00ff */
[----:B------:R-:W-:Y:S02]  /*fa00*/  LOP3.LUT R4, R4, 0xff, RZ, 0xc0, !PT ;  /* 0x000000ff04047812 */ /* 0x000fe400078ec0ff */
[----:B------:R-:W-:-:S02]  /*fa10*/  LOP3.LUT R3, R0, 0xff, RZ, 0xc0, !PT ;  /* 0x000000ff00037812 */ /* 0x000fc400078ec0ff */
[----:B------:R-:W-:Y:S02]  /*fa20*/  LOP3.LUT R0, R229, 0x70, R26, 0xf8, !PT ;  /* 0x00000070e5007812 */ /* 0x000fe400078ef81a */
[----:B------:R-:W-:Y:S02]  /*fa30*/  SHF.R.U32.HI R27, RZ, 0x3, R229 ;  /* 0x00000003ff1b7819 */ /* 0x000fe400000116e5 */
[----:B------:R-:W-:Y:S02]  /*fa40*/  PRMT R28, R4, 0x7604, R5 ;  /* 0x00007604041c7816 */ /* 0x000fe40000000005 */
[----:B------:R-:W-:Y:S02]  /*fa50*/  LOP3.LUT R4, R46, 0xff, RZ, 0xc0, !PT ;  /* 0x000000ff2e047812 */ /* 0x000fe400078ec0ff */
[----:B------:R-:W-:Y:S02]  /*fa60*/  SHF.R.U32.HI R7, RZ, 0x8, R48 ;  /* 0x00000008ff077819 */ /* 0x000fe40000011630 */
[----:B------:R-:W-:-:S02]  /*fa70*/  LOP3.LUT R0, R0, R27, RZ, 0x3c, !PT ;  /* 0x0000001b00007212 */ /* 0x000fc400078e3cff */
[----:B------:R-:W-:Y:S02]  /*fa80*/  LOP3.LUT R21, R21, 0xffffc000, RZ, 0xc0, !PT ;  /* 0xffffc00015157812 */ /* 0x000fe400078ec0ff */
[----:B------:R-:W-:Y:S02]  /*fa90*/  PRMT R30, R3, 0x7604, R4 ;  /* 0x00007604031e7816 */ /* 0x000fe40000000004 */
[----:B------:R-:W-:Y:S02]  /*faa0*/  LOP3.LUT R24, R48, 0xff, RZ, 0xc0, !PT ;  /* 0x000000ff30187812 */ /* 0x000fe400078ec0ff */
[----:B------:R-:W-:Y:S02]  /*fab0*/  LOP3.LUT R7, R7, 0xff, RZ, 0xc0, !PT ;  /* 0x000000ff07077812 */ /* 0x000fe400078ec0ff */
[----:B------:R-:W-:Y:S02]  /*fac0*/  SHF.R.U32.HI R26, RZ, 0x8, R51 ;  /* 0x00000008ff1a7819 */ /* 0x000fe40000011633 */
[----:B------:R-:W-:-:S02]  /*fad0*/  PRMT R33, R7, 0x7604, R24 ;  /* 0x0000760407217816 */ /* 0x000fc40000000018 */
[----:B------:R-:W-:Y:S02]  /*fae0*/  SHF.R.U32.HI R24, RZ, 0x8, R50 ;  /* 0x00000008ff187819 */ /* 0x000fe40000011632 */
[----:B------:R-:W-:Y:S02]  /*faf0*/  SHF.R.U32.HI R5, RZ, 0x8, R47 ;  /* 0x00000008ff057819 */ /* 0x000fe4000001162f */
[----:B------:R-:W-:Y:S02]  /*fb00*/  LOP3.LUT R24, R24, 0xff, RZ, 0xc0, !PT ;  /* 0x000000ff18187812 */ /* 0x000fe400078ec0ff */
[----:B------:R-:W-:Y:S02]  /*fb10*/  LOP3.LUT R27, R51, 0xff, RZ, 0xc0, !PT ;  /* 0x000000ff331b7812 */ /* 0x000fe400078ec0ff */
[----:B------:R-:W-:Y:S02]  /*fb20*/  LOP3.LUT R26, R26, 0xff, RZ, 0xc0, !PT ;  /* 0x000000ff1a1a7812 */ /* 0x000fe400078ec0ff */
[----:B------:R-:W-:-:S02]  /*fb30*/  LOP3.LUT R6, R47, 0xff, RZ, 0xc0, !PT ;  /* 0x000000ff2f067812 */ /* 0x000fc400078ec0ff */
[----:B------:R-:W-:Y:S02]  /*fb40*/  LOP3.LUT R5, R5, 0xff, RZ, 0xc0, !PT ;  /* 0x000000ff05057812 */ /* 0x000fe400078ec0ff */
[----:B------:R-:W-:Y:S02]  /*fb50*/  PRMT R39, R26, 0x7604, R27 ;  /* 0x000076041a277816 */ /* 0x000fe4000000001b */
[----:B------:R-:W-:Y:S02]  /*fb60*/  PRMT R32, R5, 0x7604, R6 ;  /* 0x0000760405207816 */ /* 0x000fe40000000006 */
[----:B------:R-:W0:Y:S01]  /*fb70*/  LDS.128 R4, [R223+0x18000] ;  /* 0x01800000df047984 */ /* 0x000e220000000c00 */
[----:B------:R-:W-:Y:S02]  /*fb80*/  SHF.R.U32.HI R31, RZ, 0x10, R47 ;  /* 0x00000010ff1f7819 */ /* 0x000fe4000001162f */
[----:B------:R-:W-:Y:S02]  /*fb90*/  SHF.R.U32.HI R29, RZ, 0x10, R46 ;  /* 0x00000010ff1d7819 */ /* 0x000fe4000001162e */
[----:B------:R-:W-:-:S02]  /*fba0*/  LOP3.LUT R31, R31, 0xff, RZ, 0xc0, !PT ;  /* 0x000000ff1f1f7812 */ /* 0x000fc400078ec0ff */
[----:B------:R-:W-:Y:S02]  /*fbb0*/  LOP3.LUT R29, R29, 0xff, RZ, 0xc0, !PT ;  /* 0x000000ff1d1d7812 */ /* 0x000fe400078ec0ff */
[----:B------:R-:W-:Y:S02]  /*fbc0*/  PRMT R31, R31, 0x7054, R32 ;  /* 0x000070541f1f7816 */ /* 0x000fe40000000020 */
[----:B------:R-:W-:Y:S02]  /*fbd0*/  PRMT R29, R29, 0x7054, R30 ;  /* 0x000070541d1d7816 */ /* 0x000fe4000000001e */
[----:B------:R-:W-:Y:S02]  /*fbe0*/  SHF.R.U32.HI R32, RZ, 0x10, R51 ;  /* 0x00000010ff207819 */ /* 0x000fe40000011633 */
[----:B------:R-:W-:Y:S02]  /*fbf0*/  SHF.R.U32.HI R30, RZ, 0x10, R50 ;  /* 0x00000010ff1e7819 */ /* 0x000fe40000011632 */
[----:B------:R-:W-:-:S02]  /*fc00*/  LOP3.LUT R32, R32, 0xff, RZ, 0xc0, !PT ;  /* 0x000000ff20207812 */ /* 0x000fc400078ec0ff */
[----:B------:R-:W-:Y:S02]  /*fc10*/  LOP3.LUT R30, R30, 0xff, RZ, 0xc0, !PT ;  /* 0x000000ff1e1e7812 */ /* 0x000fe400078ec0ff */
[----:B------:R-:W-:Y:S02]  /*fc20*/  PRMT R39, R32, 0x7054, R39 ;  /* 0x0000705420277816 */ /* 0x000fe40000000027 */
[----:B0-----:R-:W-:Y:S02]  /*fc30*/  F2FP.F16.E4M3.UNPACK_B R32, R7 ;  /* 0x00000007ff20723e */ /* 0x001fe400020006ff */
[----:B--2---:R-:W-:Y:S02]  /*fc40*/  IADD3 R3, R0, R21, R25 ;  /* 0x0000001500037210 */ /* 0x004fe40007ffe019 */
[----:B------:R-:W-:Y:S02]  /*fc50*/  SHF.R.U32.HI R0, RZ, 0x8, R49 ;  /* 0x00000008ff007819 */ /* 0x000fe40000011631 */
[----:B------:R-:W-:-:S02]  /*fc60*/  LOP3.LUT R21, R49, 0xff, RZ, 0xc0, !PT ;  /* 0x000000ff31157812 */ /* 0x000fc400078ec0ff */
[----:B------:R-:W-:Y:S02]  /*fc70*/  LOP3.LUT R0, R0, 0xff, RZ, 0xc0, !PT ;  /* 0x000000ff00007812 */ /* 0x000fe400078ec0ff */
[----:B------:R-:W-:Y:S02]  /*fc80*/  LOP3.LUT R25, R50, 0xff, RZ, 0xc0, !PT ;  /* 0x000000ff32197812 */ /* 0x000fe400078ec0ff */
[----:B------:R-:W-:Y:S02]  /*fc90*/  PRMT R35, R0, 0x7604, R21 ;  /* 0x0000760400237816 */ /* 0x000fe40000000015 */
[----:B------:R-:W-:Y:S02]  /*fca0*/  IADD3 R0, R184, R3, RZ ;  /* 0x00000003b8007210 */ /* 0x000fe40007ffe0ff */
[----:B------:R-:W-:Y:S02]  /*fcb0*/  PRMT R37, R24, 0x7604, R25 ;  /* 0x0000760418257816 */ /* 0x000fe40000000019 */
[----:B------:R-:W-:Y:S01]  /*fcc0*/  SHF.R.U32.HI R3, RZ, 0x10, R44 ;  /* 0x00000010ff037819 */ /* 0x000fe2000001162c */
[----:B------:R-:W0:Y:S01]  /*fcd0*/  LDS.128 R24, [R0+0x18000] ;  /* 0x0180000000187984 */ /* 0x000e220000000c00 */
[----:B------:R-:W-:-:S02]  /*fce0*/  SHF.R.U32.HI R21, RZ, 0x10, R45 ;  /* 0x00000010ff157819 */ /* 0x000fc4000001162d */
[----:B------:R-:W-:Y:S02]  /*fcf0*/  LOP3.LUT R3, R3, 0xff, RZ, 0xc0, !PT ;  /* 0x000000ff03037812 */ /* 0x000fe400078ec0ff */
[----:B------:R-:W-:Y:S02]  /*fd00*/  LOP3.LUT R21, R21, 0xff, RZ, 0xc0, !PT ;  /* 0x000000ff15157812 */ /* 0x000fe400078ec0ff */
[----:B------:R-:W-:Y:S02]  /*fd10*/  PRMT R3, R3, 0x7054, R20 ;  /* 0x0000705403037816 */ /* 0x000fe40000000014 */
[----:B------:R-:W-:Y:S02]  /*fd20*/  PRMT R21, R21, 0x7054, R28 ;  /* 0x0000705415157816 */ /* 0x000fe4000000001c */
[----:B------:R-:W-:Y:S02]  /*fd30*/  SHF.R.U32.HI R20, RZ, 0x10, R48 ;  /* 0x00000010ff147819 */ /* 0x000fe40000011630 */
[----:B------:R-:W-:-:S02]  /*fd40*/  SHF.R.U32.HI R28, RZ, 0x10, R49 ;  /* 0x00000010ff1c7819 */ /* 0x000fc40000011631 */
[----:B------:R-:W-:Y:S02]  /*fd50*/  LOP3.LUT R20, R20, 0xff, RZ, 0xc0, !PT ;  /* 0x000000ff14147812 */ /* 0x000fe400078ec0ff */
[----:B------:R-:W-:Y:S02]  /*fd60*/  LOP3.LUT R28, R28, 0xff, RZ, 0xc0, !PT ;  /* 0x000000ff1c1c7812 */ /* 0x000fe400078ec0ff */
[----:B------:R-:W-:Y:S02]  /*fd70*/  PRMT R33, R20, 0x7054, R33 ;  /* 0x0000705414217816 */ /* 0x000fe40000000021 */
[----:B------:R-:W-:Y:S02]  /*fd80*/  PRMT R35, R28, 0x7054, R35 ;  /* 0x000070541c237816 */ /* 0x000fe40000000023 */
[----:B------:R-:W-:Y:S02]  /*fd90*/  LOP3.LUT R41, R3, 0xff000000, R44, 0xf8, !PT ;  /* 0xff00000003297812 */ /* 0x000fe400078ef82c */
[----:B------:R-:W-:-:S02]  /*fda0*/  LOP3.LUT R44, R21, 0xff000000, R45, 0xf8, !PT ;  /* 0xff000000152c7812 */ /* 0x000fc400078ef82d */
[----:B------:R-:W-:Y:S02]  /*fdb0*/  LOP3.LUT R45, R33, 0xff000000, R48, 0xf8, !PT ;  /* 0xff000000212d7812 */ /* 0x000fe400078ef830 */
[----:B------:R-:W-:Y:S02]  /*fdc0*/  LOP3.LUT R48, R35, 0xff000000, R49, 0xf8, !PT ;  /* 0xff00000023307812 */ /* 0x000fe400078ef831 */
[----:B------:R-:W-:Y:S02]  /*fdd0*/  F2FP.F16.E4M3.UNPACK_B R42, R44 ;  /* 0x0000002cff2a723e */ /* 0x000fe400020006ff */
[----:B------:R-:W-:Y:S02]  /*fde0*/  F2FP.F16.E4M3.UNPACK_B R43, R48 ;  /* 0x00000030ff2b723e */ /* 0x000fe400020006ff */
[----:B------:R-:W-:Y:S02]  /*fdf0*/  PRMT R37, R30, 0x7054, R37 ;  /* 0x000070541e257816 */ /* 0x000fe40000000025 */
[----:B------:R-:W-:-:S02]  /*fe00*/  LOP3.LUT R20, R29, 0xff000000, R46, 0xf8, !PT ;  /* 0xff0000001d147812 */ /* 0x000fc400078ef82e */
[----:B------:R-:W-:Y:S02]  /*fe10*/  F2FP.F16.E4M3.UNPACK_B R33, R7.H1 ;  /* 0x00000007ff21723e */ /* 0x000fe400030006ff */
[----:B0-----:R-:W-:Y:S02]  /*fe20*/  F2FP.F16.E4M3.UNPACK_B R35, R25 ;  /* 0x00000019ff23723e */ /* 0x001fe400020006ff */
[----:B------:R-:W-:Y:S01]  /*fe30*/  LOP3.LUT R46, R31, 0xff000000, R47, 0xf8, !PT ;  /* 0xff0000001f2e7812 */ /* 0x000fe200078ef82f */
[----:B------:R-:W-:Y:S01]  /*fe40*/  HADD2.F32 R47, -RZ, R43.H0_H0 ;  /* 0x2000002bff2f7230 */ /* 0x000fe20000004100 */
[-C--:B------:R-:W-:Y:S02]  /*fe50*/  F2FP.F16.E4M3.UNPACK_B R29, R5.reuse ;  /* 0x00000005ff1d723e */ /* 0x080fe400020006ff */
[-C--:B------:R-:W-:Y:S02]  /*fe60*/  F2FP.F16.E4M3.UNPACK_B R7, R4.reuse ;  /* 0x00000004ff07723e */ /* 0x080fe400020006ff */
[----:B------:R-:W-:Y:S01]  /*fe70*/  F2FP.F16.E4M3.UNPACK_B R28, R4.H1 ;  /* 0x00000004ff1c723e */ /* 0x000fe200030006ff */
[--C-:B------:R-:W-:Y:S01]  /*fe80*/  HADD2.F32 R4, -RZ, R35.reuse.H0_H0 ;  /* 0x20000023ff047230 */ /* 0x100fe20000004100 */
[----:B------:R-:W-:Y:S01]  /*fe90*/  F2FP.F16.E4M3.UNPACK_B R30, R5.H1 ;  /* 0x00000005ff1e723e */ /* 0x000fe200030006ff */
[--C-:B------:R-:W-:Y:S01]  /*fea0*/  HADD2.F32 R5, -RZ, R42.reuse.H0_H0 ;  /* 0x2000002aff057230 */ /* 0x100fe20000004100 */
[----:B------:R-:W-:Y:S01]  /*feb0*/  LOP3.LUT R21, R37, 0xff000000, R50, 0xf8, !PT ;  /* 0xff00000025157812 */ /* 0x000fe200078ef832 */
[----:B------:R-:W-:Y:S01]  /*fec0*/  HADD2.F32 R35, -RZ, R35.H1_H1 ;  /* 0x30000023ff237230 */ /* 0x000fe20000004100 */
[----:B------:R-:W-:Y:S01]  /*fed0*/  LOP3.LUT R50, R39, 0xff000000, R51, 0xf8, !PT ;  /* 0xff00000027327812 */ /* 0x000fe200078ef833 */
        /* <DEDUP_REMOVED lines=8> */
[----:B------:R-:W-:Y:S02]  /*ff60*/  F2FP.F16.E4M3.UNPACK_B R40, R27.H1 ;  /* 0x0000001bff28723e */ /* 0x000fe400030006ff */
[-C--:B------:R-:W-:Y:S02]  /*ff70*/  F2FP.F16.E4M3.UNPACK_B R27, R24.reuse ;  /* 0x00000018ff1b723e */ /* 0x080fe400020006ff */
[----:B------:R-:W-:Y:S01]  /*ff80*/  F2FP.F16.E4M3.UNPACK_B R34, R24.H1 ;  /* 0x00000018ff22723e */ /* 0x000fe200030006ff */
[-C--:B------:R-:W-:Y:S01]  /*ff90*/  FMUL.FTZ R24, R4, R5.reuse ;  /* 0x0000000504187220 */ /* 0x080fe20000410000 */
[----:B------:R-:W-:Y:S01]  /*ffa0*/  F2FP.F16.E4M3.UNPACK_B R48, R48.H1 ;  /* 0x00000030ff30723e */ /* 0x000fe200030006ff */
[C---:B------:R-:W-:Y:S01]  /*ffb0*/  FFMA.FTZ R5, R6.reuse, R5, -R25 ;  /* 0x0000000506057223 */ /* 0x040fe20000010819 */
[----:B------:R-:W-:Y:S01]  /*ffc0*/  F2FP.F16.E4M3.UNPACK_B R44, R44.H1 ;  /* 0x0000002cff2c723e */ /* 0x000fe200030006ff */
[----:B------:R-:W-:Y:S01]  /*ffd0*/  FFMA.FTZ R25, R6, R47, R24 ;  /* 0x0000002f06197223 */ /* 0x000fe20000010018 */
[----:B------:R-:W-:Y:S01]  /*ffe0*/  HADD2.F32 R24, -RZ, R43.H1_H1 ;  /* 0x3000002bff187230 */ /* 0x000fe20000004100 */
[-C--:B------:R-:W-:Y:S01]  /*fff0*/  F2FP.F16.E4M3.UNPACK_B R4, R26.reuse ;  /* 0x0000001aff04723e */ /* 0x080fe200020006ff */
[----:B------:R-:W-:Y:S01]  /*10000*/  HADD2.F32 R47, -RZ, R48.H0_H0 ;  /* 0x20000030ff2f7230 */ /* 0x000fe20000004100 */
[----:B------:R-:W-:Y:S01]  /*10010*/  F2FP.F16.E4M3.UNPACK_B R38, R26.H1 ;  /* 0x0000001aff26723e */ /* 0x000fe200030006ff */
[----:B------:R-:W-:-:S02]  /*10020*/  HADD2.F32 R6, -RZ, R37.H0_H0 ;  /* 0x20000025ff067230 */ /* 0x000fc40000004100 */
[C---:B------:R-:W-:Y:S01]  /*10030*/  FMUL.FTZ R52, R35.reuse, R24 ;  /* 0x0000001823347220 */ /* 0x040fe20000410000 */
[----:B------:R-:W-:Y:S02]  /*10040*/  HADD2.F32 R43, -RZ, R44.H0_H0 ;  /* 0x2000002cff2b7230 */ /* 0x000fe40000004100 */
[----:B------:R-:W-:Y:S01]  /*10050*/  FMUL.FTZ R35, R35, R42 ;  /* 0x0000002a23237220 */ /* 0x000fe20000410000 */
[----:B------:R-:W-:Y:S02]  /*10060*/  HADD2.F32 R26, -RZ, R30.H0_H0 ;  /* 0x2000001eff1a7230 */ /* 0x000fe40000004100 */
[C---:B------:R-:W-:Y:S01]  /*10070*/  FMUL.FTZ R49, R6.reuse, R47 ;  /* 0x0000002f06317220 */ /* 0x040fe20000410000 */
[----:B------:R-:W-:Y:S02]  /*10080*/  HADD2.F32 R48, -RZ, R48.H1_H1 ;  /* 0x30000030ff307230 */ /* 0x000fe40000004100 */
[-C--:B------:R-:W-:Y:S01]  /*10090*/  FMUL.FTZ R54, R6, R43.reuse ;  /* 0x0000002b06367220 */ /* 0x080fe20000410000 */
[----:B------:R-:W-:Y:S01]  /*100a0*/  FFMA.FTZ R24, R29, R24, R35 ;  /* 0x000000181d187223 */ /* 0x000fe20000010023 */
[----:B------:R-:W-:Y:S01]  /*100b0*/  FFMA.FTZ R49, R26, R43, -R49 ;  /* 0x0000002b1a317223 */ /* 0x000fe20000010831 */
[----:B------:R-:W-:Y:S01]  /*100c0*/  F2FP.F16.E4M3.UNPACK_B R43, R50 ;  /* 0x00000032ff2b723e */ /* 0x000fe200020006ff */
[----:B------:R-:W-:Y:S01]  /*100d0*/  HADD2.F32 R37, -RZ, R37.H1_H1 ;  /* 0x30000025ff257230 */ /* 0x000fe20000004100 */
[----:B------:R-:W-:Y:S01]  /*100e0*/  F2FP.F16.E4M3.UNPACK_B R35, R46 ;  /* 0x0000002eff23723e */ /* 0x000fe200020006ff */
[----:B------:R-:W-:-:S02]  /*100f0*/  HADD2.F32 R44, -RZ, R44.H1_H1 ;  /* 0x3000002cff2c7230 */ /* 0x000fc40000004100 */
[----:B------:R-:W-:Y:S01]  /*10100*/  FFMA.FTZ R6, R29, R42, -R52 ;  /* 0x0000002a1d067223 */ /* 0x000fe20000010834 */
[----:B------:R-:W-:Y:S01]  /*10110*/  FFMA.FTZ R54, R26, R47, R54 ;  /* 0x0000002f1a367223 */ /* 0x000fe20000010036 */
[----:B------:R-:W-:Y:S02]  /*10120*/  HADD2.F32 R30, -RZ, R30.H1_H1 ;  /* 0x3000001eff1e7230 */ /* 0x000fe40000004100 */
[C---:B------:R-:W-:Y:S01]  /*10130*/  FMUL.FTZ R51, R37.reuse, R48 ;  /* 0x0000003025337220 */ /* 0x040fe20000410000 */
[----:B------:R-:W-:Y:S02]  /*10140*/  HADD2.F32 R47, -RZ, R43.H0_H0 ;  /* 0x2000002bff2f7230 */ /* 0x000fe40000004100 */
[----:B------:R-:W-:Y:S01]  /*10150*/  FMUL.FTZ R37, R37, R44 ;  /* 0x0000002c25257220 */ /* 0x000fe20000410000 */
[----:B------:R-:W-:Y:S01]  /*10160*/  HADD2.F32 R29, -RZ, R39.H0_H0 ;  /* 0x20000027ff1d7230 */ /* 0x000fe20000004100 */
[----:B------:R-:W-:Y:S01]  /*10170*/  F2FP.F16.E4M3.UNPACK_B R50, R50.H1 ;  /* 0x00000032ff32723e */ /* 0x000fe200030006ff */
[----:B------:R-:W-:-:S02]  /*10180*/  HADD2.F32 R42, -RZ, R35.H0_H0 ;  /* 0x20000023ff2a7230 */ /* 0x000fc40000004100 */
[C---:B------:R-:W-:Y:S01]  /*10190*/  FFMA.FTZ R52, R30.reuse, R44, -R51 ;  /* 0x0000002c1e347223 */ /* 0x040fe20000010833 */
[----:B------:R-:W-:Y:S02]  /*101a0*/  HADD2.F32 R26, -RZ, R32.H0_H0 ;  /* 0x20000020ff1a7230 */ /* 0x000fe40000004100 */
[C---:B------:R-:W-:Y:S01]  /*101b0*/  FMUL.FTZ R53, R29.reuse, R47 ;  /* 0x0000002f1d357220 */ /* 0x040fe20000410000 */
[----:B------:R-:W-:Y:S01]  /*101c0*/  FFMA.FTZ R51, R30, R48, R37 ;  /* 0x000000301e337223 */ /* 0x000fe20000010025 */
[----:B------:R-:W-:Y:S01]  /*101d0*/  FMUL.FTZ R56, R29, R42 ;  /* 0x0000002a1d387220 */ /* 0x000fe20000410000 */
[----:B------:R-:W-:Y:S01]  /*101e0*/  HADD2.F32 R35, -RZ, R35.H1_H1 ;  /* 0x30000023ff237230 */ /* 0x000fe20000004100 */
[----:B------:R-:W-:Y:S01]  /*101f0*/  F2FP.F16.E4M3.UNPACK_B R46, R46.H1 ;  /* 0x0000002eff2e723e */ /* 0x000fe200030006ff */
[----:B------:R-:W-:Y:S02]  /*10200*/  HADD2.F32 R43, -RZ, R43.H1_H1 ;  /* 0x3000002bff2b7230 */ /* 0x000fe40000004100 */
[----:B------:R-:W-:Y:S01]  /*10210*/  FFMA.FTZ R53, R26, R42, -R53 ;  /* 0x0000002a1a357223 */ /* 0x000fe20000010835 */
[----:B------:R-:W-:-:S02]  /*10220*/  HADD2.F32 R39, -RZ, R39.H1_H1 ;  /* 0x30000027ff277230 */ /* 0x000fc40000004100 */
[----:B------:R-:W-:Y:S01]  /*10230*/  FFMA.FTZ R56, R26, R47, R56 ;  /* 0x0000002f1a387223 */ /* 0x000fe20000010038 */
[----:B------:R-:W-:Y:S01]  /*10240*/  HADD2.F32 R37, -RZ, R50.H0_H0 ;  /* 0x20000032ff257230 */ /* 0x000fe20000004100 */
[----:B------:R-:W-:Y:S01]  /*10250*/  F2FP.SATFINITE.E4M3.F32.PACK_AB_MERGE_C R49, R52, R49, RZ ;  /* 0x000000313431723e */ /* 0x000fe200048070ff */
[----:B------:R-:W-:Y:S02]  /*10260*/  HADD2.F32 R29, -RZ, R40.H0_H0 ;  /* 0x20000028ff1d7230 */ /* 0x000fe40000004100 */
[C---:B------:R-:W-:Y:S01]  /*10270*/  FMUL.FTZ R47, R39.reuse, R43 ;  /* 0x0000002b272f7220 */ /* 0x040fe20000410000 */
[----:B------:R-:W-:Y:S02]  /*10280*/  HADD2.F32 R30, -RZ, R46.H0_H0 ;  /* 0x2000002eff1e7230 */ /* 0x000fe40000004100 */
[----:B------:R-:W-:Y:S01]  /*10290*/  FMUL.FTZ R42, R39, R35 ;  /* 0x00000023272a7220 */ /* 0x000fe20000410000 */
[----:B------:R-:W-:Y:S02]  /*102a0*/  HADD2.F32 R26, -RZ, R33.H0_H0 ;  /* 0x20000021ff1a7230 */ /* 0x000fe40000004100 */
[----:B------:R-:W-:Y:S01]  /*102b0*/  FMUL.FTZ R39, R29, R37 ;  /* 0x000000251d277220 */ /* 0x000fe20000410000 */
[----:B------:R-:W-:-:S02]  /*102c0*/  HADD2.F32 R32, -RZ, R32.H1_H1 ;  /* 0x30000020ff207230 */ /* 0x000fc40000004100 */
[-C--:B------:R-:W-:Y:S01]  /*102d0*/  FMUL.FTZ R44, R29, R30.reuse ;  /* 0x0000001e1d2c7220 */ /* 0x080fe20000410000 */
[----:B------:R-:W-:Y:S02]  /*102e0*/  HADD2.F32 R46, -RZ, R46.H1_H1 ;  /* 0x3000002eff2e7230 */ /* 0x000fe40000004100 */
[----:B------:R-:W-:Y:S01]  /*102f0*/  FFMA.FTZ R55, R26, R30, -R39 ;  /* 0x0000001e1a377223 */ /* 0x000fe20000010827 */
[----:B------:R-:W-:Y:S01]  /*10300*/  F2FP.F16.E4M3.UNPACK_B R30, R41.H1 ;  /* 0x00000029ff1e723e */ /* 0x000fe200030006ff */
[----:B------:R-:W-:Y:S02]  /*10310*/  HADD2.F32 R50, -RZ, R50.H1_H1 ;  /* 0x30000032ff327230 */ /* 0x000fe40000004100 */
[C---:B------:R-:W-:Y:S01]  /*10320*/  FFMA.FTZ R48, R32.reuse, R35, -R47 ;  /* 0x0000002320307223 */ /* 0x040fe2000001082f */
[----:B------:R-:W-:Y:S02]  /*10330*/  HADD2.F32 R40, -RZ, R40.H1_H1 ;  /* 0x30000028ff287230 */ /* 0x000fe40000004100 */
[----:B------:R-:W-:Y:S01]  /*10340*/  FFMA.FTZ R47, R32, R43, R42 ;  /* 0x0000002b202f7223 */ /* 0x000fe2000001002a */
[----:B------:R-:W-:Y:S01]  /*10350*/  F2FP.F16.E4M3.UNPACK_B R35, R45.H1 ;  /* 0x0000002dff23723e */ /* 0x000fe200030006ff */
[----:B------:R-:W-:-:S02]  /*10360*/  HADD2.F32 R33, -RZ, R33.H1_H1 ;  /* 0x30000021ff217230 */ /* 0x000fc40000004100 */
[----:B------:R-:W-:Y:S01]  /*10370*/  FFMA.FTZ R57, R26, R37, R44 ;  /* 0x000000251a397223 */ /* 0x000fe2000001002c */
[----:B------:R-:W-:Y:S02]  /*10380*/  HADD2.F32 R29, -RZ, R34.H0_H0 ;  /* 0x20000022ff1d7230 */ /* 0x000fe40000004100 */
[C---:B------:R-:W-:Y:S01]  /*10390*/  FMUL.FTZ R42, R40.reuse, R50 ;  /* 0x00000032282a7220 */ /* 0x040fe20000410000 */
[----:B------:R-:W-:Y:S02]  /*103a0*/  HADD2.F32 R32, -RZ, R30.H0_H0 ;  /* 0x2000001eff207230 */ /* 0x000fe40000004100 */
[-C--:B------:R-:W-:Y:S01]  /*103b0*/  FMUL.FTZ R43, R40, R46.reuse ;  /* 0x0000002e282b7220 */ /* 0x080fe20000410000 */
[----:B------:R-:W-:Y:S02]  /*103c0*/  HADD2.F32 R37, -RZ, R35.H0_H0 ;  /* 0x20000023ff257230 */ /* 0x000fe40000004100 */
[----:B------:R-:W-:Y:S01]  /*103d0*/  FFMA.FTZ R58, R33, R46, -R42 ;  /* 0x0000002e213a7223 */ /* 0x000fe2000001082a */
[----:B------:R-:W-:-:S02]  /*103e0*/  HADD2.F32 R26, -RZ, R28.H0_H0 ;  /* 0x2000001cff1a7230 */ /* 0x000fc40000004100 */
[----:B------:R-:W-:Y:S01]  /*103f0*/  FMUL.FTZ R40, R29, R32 ;  /* 0x000000201d287220 */ /* 0x000fe20000410000 */
[----:B------:R-:W-:Y:S01]  /*10400*/  FFMA.FTZ R50, R33, R50, R43 ;  /* 0x0000003221327223 */ /* 0x000fe2000001002b */
[----:B------:R-:W-:Y:S01]  /*10410*/  HADD2.F32 R35, -RZ, R35.H1_H1 ;  /* 0x30000023ff237230 */ /* 0x000fe20000004100 */
[----:B------:R-:W-:Y:S01]  /*10420*/  F2FP.F16.E4M3.UNPACK_B R45, R45 ;  /* 0x0000002dff2d723e */ /* 0x000fe200020006ff */
[----:B------:R-:W-:Y:S02]  /*10430*/  HADD2.F32 R34, -RZ, R34.H1_H1 ;  /* 0x30000022ff227230 */ /* 0x000fe40000004100 */
[-C--:B------:R-:W-:Y:S01]  /*10440*/  FMUL.FTZ R39, R29, R37.reuse ;  /* 0x000000251d277220 */ /* 0x080fe20000410000 */
[----:B------:R-:W-:Y:S02]  /*10450*/  HADD2.F32 R33, -RZ, R30.H1_H1 ;  /* 0x3000001eff217230 */ /* 0x000fe40000004100 */
[----:B------:R-:W-:Y:S01]  /*10460*/  FFMA.FTZ R42, R26, R37, R40 ;  /* 0x000000251a2a7223 */ /* 0x000fe20000010028 */
[----:B------:R-:W-:-:S02]  /*10470*/  HADD2.F32 R28, -RZ, R28.H1_H1 ;  /* 0x3000001cff1c7230 */ /* 0x000fc40000004100 */
[C---:B------:R-:W-:Y:S01]  /*10480*/  FMUL.FTZ R37, R34.reuse, R35 ;  /* 0x0000002322257220 */ /* 0x040fe20000410000 */
[----:B------:R-:W-:Y:S01]  /*10490*/  F2FP.F16.E4M3.UNPACK_B R41, R41 ;  /* 0x00000029ff29723e */ /* 0x000fe200020006ff */
[-C--:B------:R-:W-:Y:S01]  /*104a0*/  FMUL.FTZ R34, R34, R33.reuse ;  /* 0x0000002122227220 */ /* 0x080fe20000410000 */
[----:B------:R-:W-:Y:S02]  /*104b0*/  HADD2.F32 R30, -RZ, R45.H0_H0 ;  /* 0x2000002dff1e7230 */ /* 0x000fe40000004100 */
[----:B------:R-:W-:Y:S01]  /*104c0*/  FFMA.FTZ R39, R26, R32, -R39 ;  /* 0x000000201a277223 */ /* 0x000fe20000010827 */
[----:B------:R-:W-:Y:S02]  /*104d0*/  HADD2.F32 R29, -RZ, R27.H0_H0 ;  /* 0x2000001bff1d7230 */ /* 0x000fe40000004100 */
[C---:B------:R-:W-:Y:S01]  /*104e0*/  FFMA.FTZ R44, R28.reuse, R33, -R37 ;  /* 0x000000211c2c7223 */ /* 0x040fe20000010825 */
[----:B------:R-:W-:Y:S01]  /*104f0*/  FFMA.FTZ R43, R28, R35, R34 ;  /* 0x000000231c2b7223 */ /* 0x000fe20000010022 */
[----:B------:R-:W-:Y:S01]  /*10500*/  HADD2.F32 R28, -RZ, R41.H0_H0 ;  /* 0x20000029ff1c7230 */ /* 0x000fe20000004100 */
[----:B------:R-:W-:Y:S01]  /*10510*/  F2FP.SATFINITE.E4M3.F32.PACK_AB_MERGE_C R51, R51, R54, RZ ;  /* 0x000000363333723e */ /* 0x000fe200048070ff */
[----:B------:R-:W-:-:S02]  /*10520*/  HADD2.F32 R26, -RZ, R7.H0_H0 ;  /* 0x20000007ff1a7230 */ /* 0x000fc40000004100 */
[C---:B------:R-:W-:Y:S01]  /*10530*/  FMUL.FTZ R33, R29.reuse, R30 ;  /* 0x0000001e1d217220 */ /* 0x040fe20000410000 */
[----:B------:R-:W-:Y:S02]  /*10540*/  HADD2.F32 R32, -RZ, R45.H1_H1 ;  /* 0x3000002dff207230 */ /* 0x000fe40000004100 */
[-C--:B------:R-:W-:Y:S01]  /*10550*/  FMUL.FTZ R29, R29, R28.reuse ;  /* 0x0000001c1d1d7220 */ /* 0x080fe20000410000 */
[----:B------:R-:W-:Y:S02]  /*10560*/  HADD2.F32 R27, -RZ, R27.H1_H1 ;  /* 0x3000001bff1b7230 */ /* 0x000fe40000004100 */
[C---:B------:R-:W-:Y:S01]  /*10570*/  FFMA.FTZ R34, R26.reuse, R28, -R33 ;  /* 0x0000001c1a227223 */ /* 0x040fe20000010821 */
[----:B------:R-:W-:Y:S01]  /*10580*/  HADD2.F32 R28, -RZ, R41.H1_H1 ;  /* 0x30000029ff1c7230 */ /* 0x000fe20000004100 */
[----:B------:R-:W-:Y:S01]  /*10590*/  F2FP.F16.E4M3.UNPACK_B R33, R21.H1 ;  /* 0x00000015ff21723e */ /* 0x000fe200030006ff */
[----:B------:R-:W-:Y:S02]  /*105a0*/  HADD2.F32 R7, -RZ, R7.H1_H1 ;  /* 0x30000007ff077230 */ /* 0x000fe40000004100 */
[C---:B------:R-:W-:Y:S01]  /*105b0*/  FMUL.FTZ R40, R27.reuse, R32 ;  /* 0x000000201b287220 */ /* 0x040fe20000410000 */
[----:B------:R-:W-:Y:S01]  /*105c0*/  FFMA.FTZ R30, R26, R30, R29 ;  /* 0x0000001e1a1e7223 */ /* 0x000fe2000001001d */
[----:B------:R-:W-:Y:S01]  /*105d0*/  F2FP.F16.E4M3.UNPACK_B R29, R20.H1 ;  /* 0x00000014ff1d723e */ /* 0x000fe200030006ff */
[-C--:B------:R-:W-:Y:S01]  /*105e0*/  FMUL.FTZ R27, R27, R28.reuse ;  /* 0x0000001c1b1b7220 */ /* 0x080fe20000410000 */
[----:B------:R-:W-:Y:S01]  /*105f0*/  FFMA.FTZ R35, R7, R28, -R40 ;  /* 0x0000001c07237223 */ /* 0x000fe20000010828 */
[----:B------:R-:W-:Y:S01]  /*10600*/  HADD2.F32 R28, -RZ, R33.H0_H0 ;  /* 0x20000021ff1c7230 */ /* 0x000fe20000004100 */
[----:B------:R-:W-:Y:S01]  /*10610*/  F2FP.F16.E4M3.UNPACK_B R20, R20 ;  /* 0x00000014ff14723e */ /* 0x000fe200020006ff */
[----:B------:R-:W-:-:S02]  /*10620*/  HADD2.F32 R26, -RZ, R38.H0_H0 ;  /* 0x20000026ff1a7230 */ /* 0x000fc40000004100 */
[----:B------:R-:W-:Y:S01]  /*10630*/  FFMA.FTZ R37, R7, R32, R27 ;  /* 0x0000002007257223 */ /* 0x000fe2000001001b */
[----:B------:R-:W-:Y:S01]  /*10640*/  HADD2.F32 R27, -RZ, R29.H0_H0 ;  /* 0x2000001dff1b7230 */ /* 0x000fe20000004100 */
[----:B------:R-:W-:Y:S01]  /*10650*/  F2FP.SATFINITE.E4M3.F32.PACK_AB_MERGE_C R42, R43, R42, RZ ;  /* 0x0000002a2b2a723e */ /* 0x000fe200048070ff */
[----:B------:R-:W-:Y:S02]  /*10660*/  HADD2.F32 R7, -RZ, R31.H0_H0 ;  /* 0x2000001fff077230 */ /* 0x000fe40000004100 */
[C---:B------:R-:W-:Y:S01]  /*10670*/  FMUL.FTZ R32, R26.reuse, R28 ;  /* 0x0000001c1a207220 */ /* 0x040fe20000410000 */
[----:B------:R-:W-:Y:S02]  /*10680*/  HADD2.F32 R29, -RZ, R29.H1_H1 ;  /* 0x3000001dff1d7230 */ /* 0x000fe40000004100 */
[-C--:B------:R-:W-:Y:S01]  /*10690*/  FMUL.FTZ R26, R26, R27.reuse ;  /* 0x0000001b1a1a7220 */ /* 0x080fe20000410000 */
[----:B------:R-:W-:Y:S02]  /*106a0*/  HADD2.F32 R33, -RZ, R33.H1_H1 ;  /* 0x30000021ff217230 */ /* 0x000fe40000004100 */
[----:B------:R-:W-:Y:S01]  /*106b0*/  FFMA.FTZ R40, R7, R27, -R32 ;  /* 0x0000001b07287223 */ /* 0x000fe20000010820 */
[----:B------:R-:W-:Y:S01]  /*106c0*/  HADD2.F32 R38, -RZ, R38.H1_H1 ;  /* 0x30000026ff267230 */ /* 0x000fe20000004100 */
[----:B------:R-:W-:Y:S01]  /*106d0*/  F2FP.F16.E4M3.UNPACK_B R27, R21 ;  /* 0x00000015ff1b723e */ /* 0x000fe200020006ff */
[----:B------:R-:W-:Y:S01]  /*106e0*/  HADD2.F32 R31, -RZ, R31.H1_H1 ;  /* 0x3000001fff1f7230 */ /* 0x000fe20000004100 */
[----:B------:R-:W-:Y:S01]  /*106f0*/  F2FP.SATFINITE.E4M3.F32.PACK_AB_MERGE_C R5, R6, R5, R49 ;  /* 0x000000050605723e */ /* 0x000fe20004807031 */
[----:B------:R-:W-:-:S02]  /*10700*/  HADD2.F32 R21, -RZ, R20.H0_H0 ;  /* 0x20000014ff157230 */ /* 0x000fc40000004100 */
[C---:B------:R-:W-:Y:S01]  /*10710*/  FMUL.FTZ R32, R38.reuse, R33 ;  /* 0x0000002126207220 */ /* 0x040fe20000410000 */
[-C--:B------:R-:W-:Y:S01]  /*10720*/  FMUL.FTZ R46, R38, R29.reuse ;  /* 0x0000001d262e7220 */ /* 0x080fe20000410000 */
[----:B------:R-:W-:Y:S01]  /*10730*/  FFMA.FTZ R38, R7, R28, R26 ;  /* 0x0000001c07267223 */ /* 0x000fe2000001001a */
[----:B------:R-:W-:Y:S02]  /*10740*/  HADD2.F32 R26, -RZ, R20.H1_H1 ;  /* 0x30000014ff1a7230 */ /* 0x000fe40000004100 */
[C---:B------:R-:W-:Y:S01]  /*10750*/  FFMA.FTZ R41, R31.reuse, R29, -R32 ;  /* 0x0000001d1f297223 */ /* 0x040fe20000010820 */
[--C-:B------:R-:W-:Y:S02]  /*10760*/  HADD2.F32 R28, -RZ, R27.reuse.H0_H0 ;  /* 0x2000001bff1c7230 */ /* 0x100fe40000004100 */
[----:B------:R-:W-:Y:S01]  /*10770*/  FFMA.FTZ R31, R31, R33, R46 ;  /* 0x000000211f1f7223 */ /* 0x000fe2000001002e */
[--C-:B------:R-:W-:Y:S01]  /*10780*/  HADD2.F32 R7, -RZ, R4.reuse.H0_H0 ;  /* 0x20000004ff077230 */ /* 0x100fe20000004100 */
[----:B------:R-:W-:Y:S01]  /*10790*/  F2FP.SATFINITE.E4M3.F32.PACK_AB_MERGE_C R25, R24, R25, R51 ;  /* 0x000000191819723e */ /* 0x000fe20004807033 */
[----:B------:R-:W-:Y:S01]  /*107a0*/  HADD2.F32 R27, -RZ, R27.H1_H1 ;  /* 0x3000001bff1b7230 */ /* 0x000fe20000004100 */
[----:B------:R-:W-:Y:S01]  /*107b0*/  F2FP.SATFINITE.E4M3.F32.PACK_AB_MERGE_C R40, R41, R40, RZ ;  /* 0x000000282928723e */ /* 0x000fe200048070ff */
[----:B------:R-:W-:-:S02]  /*107c0*/  HADD2.F32 R20, -RZ, R4.H1_H1 ;  /* 0x30000004ff147230 */ /* 0x000fc40000004100 */
[C---:B------:R-:W-:Y:S01]  /*107d0*/  FMUL.FTZ R29, R7.reuse, R28 ;  /* 0x0000001c071d7220 */ /* 0x040fe20000410000 */
[--C-:B------:R-:W-:Y:S02]  /*107e0*/  HADD2.F32 R4, -RZ, R3.reuse.H0_H0 ;  /* 0x20000003ff047230 */ /* 0x100fe40000004100 */
[----:B------:R-:W-:Y:S01]  /*107f0*/  FMUL.FTZ R7, R7, R21 ;  /* 0x0000001507077220 */ /* 0x000fe20000410000 */
        /* <DEDUP_REMOVED lines=14> */
[----:B------:R-:W-:Y:S02]  /*108e0*/  F2FP.SATFINITE.E4M3.F32.PACK_AB_MERGE_C R27, R47, R56, R27 ;  /* 0x000000382f1b723e */ /* 0x000fe4000480701b */
[----:B------:R-:W-:Y:S01]  /*108f0*/  F2FP.SATFINITE.E4M3.F32.PACK_AB_MERGE_C R24, R37, R30, R42 ;  /* 0x0000001e2518723e */ /* 0x000fe2000480702a */
[----:B------:R3:W-:Y:S01]  /*10900*/  STS.128 [R223+0x18000], R4 ;  /* 0x01800004df007388 */ /* 0x0007e20000000c00 */
[----:B------:R-:W-:-:S05]  /*10910*/  F2FP.SATFINITE.E4M3.F32.PACK_AB_MERGE_C R26, R3, R28, R26 ;  /* 0x0000001c031a723e */ /* 0x000fca000480701a */
[----:B------:R3:W-:Y:S02]  /*10920*/  STS.128 [R0+0x18000], R24 ;  /* 0x0180001800007388 */ /* 0x0007e40000000c00 */
.L_x_1853:
[----:B------:R-:W-:Y:S05]  /*10930*/  BSYNC B1 ;  /* 0x0000000000017941 */ /* 0x000fea0003800000 */
.L_x_1852:
[----:B------:R-:W-:Y:S05]  /*10940*/  @P0 BRA `(.L_x_1837) ;  /* 0x0000000c00e00947 */ /* 0x000fea0003800000 */
[----:B-123--:R-:W2:Y:S01]  /*10950*/  LDL R24, [R1+0xc] ;  /* 0x00000c0001187983 */ /* 0x00eea20000100800 */
[----:B-----5:R-:W-:Y:S02]  /*10960*/  SHF.R.U32.HI R3, RZ, 0x8, R12 ;  /* 0x00000008ff037819 */ /* 0x020fe4000001160c */
[----:B------:R-:W-:Y:S02]  /*10970*/  LOP3.LUT R0, R12, 0xff, RZ, 0xc0, !PT ;  /* 0x000000ff0c007812 */ /* 0x000fe400078ec0ff */
[----:B------:R-:W-:Y:S02]  /*10980*/  SHF.R.U32.HI R7, RZ, 0x8, R14 ;  /* 0x00000008ff077819 */ /* 0x000fe4000001160e */
[----:B------:R-:W-:Y:S02]  /*10990*/  LOP3.LUT R3, R3, 0xff, RZ, 0xc0, !PT ;  /* 0x000000ff03037812 */ /* 0x000fe400078ec0ff */
[----:B------:R-:W-:Y:S02]  /*109a0*/  LEA.HI R59, R59, R214, RZ, 0x1c ;  /* 0x000000d63b3b7211 */ /* 0x000fe400078fe0ff */
[----:B------:R-:W-:-:S02]  /*109b0*/  LOP3.LUT R6, R14, 0xff, RZ, 0xc0, !PT ;  /* 0x000000ff0e067812 */ /* 0x000fc400078ec0ff */
[----:B------:R-:W-:Y:S02]  /*109c0*/  LOP3.LUT R7, R7, 0xff, RZ, 0xc0, !PT ;  /* 0x000000ff07077812 */ /* 0x000fe400078ec0ff */
[----:B------:R-:W-:Y:S02]  /*109d0*/  PRMT R21, R3, 0x7604, R0 ;  /* 0x0000760403157816 */ /* 0x000fe40000000000 */
[----:B------:R-:W-:Y:S02]  /*109e0*/  SHF.R.S32.HI R0, RZ, 0x1f, R59 ;  /* 0x0000001fff007819 */ /* 0x000fe4000001143b */
[----:B------:R-:W-:Y:S02]  /*109f0*/  SHF.R.U32.HI R5, RZ, 0x8, R13 ;  /* 0x00000008ff057819 */ /* 0x000fe4000001160d */
[----:B------:R-:W-:Y:S02]  /*10a00*/  PRMT R29, R7, 0x7604, R6 ;  /* 0x00007604071d7816 */ /* 0x000fe40000000006 */
[----:B------:R-:W-:Y:S01]  /*10a10*/  LEA.HI R7, R0, R59, RZ, 0x3 ;  /* 0x0000003b00077211 */ /* 0x000fe200078f18ff */
[----:B------:R-:W-:Y:S01]  /*10a20*/  IMAD.SHL.U32 R59, R59, 0x10, RZ ;  /* 0x000000103b3b7824 */ /* 0x000fe200078e00ff */
[----:B------:R-:W-:-:S02]  /*10a30*/  LOP3.LUT R4, R13, 0xff, RZ, 0xc0, !PT ;  /* 0x000000ff0d047812 */ /* 0x000fc400078ec0ff */
[----:B------:R-:W-:Y:S01]  /*10a40*/  LOP3.LUT R5, R5, 0xff, RZ, 0xc0, !PT ;  /* 0x000000ff05057812 */ /* 0x000fe200078ec0ff */
[----:B------:R-:W-:Y:S01]  /*10a50*/  IMAD.SHL.U32 R7, R7, 0x800, RZ ;  /* 0x0000080007077824 */ /* 0x000fe200078e00ff */
[----:B------:R-:W-:Y:S02]  /*10a60*/  LOP3.LUT R0, R228, 0x70, R59, 0xf8, !PT ;  /* 0x00000070e4007812 */ /* 0x000fe400078ef83b */
[----:B------:R-:W-:Y:S02]  /*10a70*/  PRMT R20, R5, 0x7604, R4 ;  /* 0x0000760405147816 */ /* 0x000fe40000000004 */
[----:B------:R-:W-:Y:S02]  /*10a80*/  SHF.R.U32.HI R4, RZ, 0x8, R15 ;  /* 0x00000008ff047819 */ /* 0x000fe4000001160f */
[----:B0-----:R-:W-:Y:S02]  /*10a90*/  SHF.R.U32.HI R25, RZ, 0x3, R228 ;  /* 0x00000003ff197819 */ /* 0x001fe400000116e4 */
[----:B------:R-:W-:-:S02]  /*10aa0*/  LOP3.LUT R3, R15, 0xff, RZ, 0xc0, !PT ;  /* 0x000000ff0f037812 */ /* 0x000fc400078ec0ff */
[----:B------:R-:W-:Y:S02]  /*10ab0*/  LOP3.LUT R4, R4, 0xff, RZ, 0xc0, !PT ;  /* 0x000000ff04047812 */ /* 0x000fe400078ec0ff */
[----:B------:R-:W-:Y:S02]  /*10ac0*/  LOP3.LUT R0, R0, R25, RZ, 0x3c, !PT ;  /* 0x0000001900007212 */ /* 0x000fe400078e3cff */
[----:B------:R-:W-:Y:S02]  /*10ad0*/  LOP3.LUT R25, R7, 0xffffc000, RZ, 0xc0, !PT ;  /* 0xffffc00007197812 */ /* 0x000fe400078ec0ff */
[----:B------:R-:W-:Y:S02]  /*10ae0*/  SHF.R.U32.HI R6, RZ, 0x8, R8 ;  /* 0x00000008ff067819 */ /* 0x000fe40000011608 */
[----:B------:R-:W-:Y:S02]  /*10af0*/  PRMT R28, R4, 0x7604, R3 ;  /* 0x00007604041c7816 */ /* 0x000fe40000000003 */
[----:B------:R-:W-:-:S02]  /*10b00*/  LOP3.LUT R5, R8, 0xff, RZ, 0xc0, !PT ;  /* 0x000000ff08057812 */ /* 0x000fc400078ec0ff */
[----:B------:R-:W-:Y:S02]  /*10b10*/  LOP3.LUT R6, R6, 0xff, RZ, 0xc0, !PT ;  /* 0x000000ff06067812 */ /* 0x000fe400078ec0ff */
[----:B------:R-:W-:Y:S02]  /*10b20*/  SHF.R.U32.HI R32, RZ, 0x8, R10 ;  /* 0x00000008ff207819 */ /* 0x000fe4000001160a */
[----:B------:R-:W-:Y:S02]  /*10b30*/  PRMT R35, R6, 0x7604, R5 ;  /* 0x0000760406237816 */ /* 0x000fe40000000005 */
[----:B------:R-:W0:Y:S01]  /*10b40*/  LDS.128 R4, [R222+0x18000] ;  /* 0x01800000de047984 */ /* 0x000e220000000c00 */
[----:B------:R-:W-:Y:S02]  /*10b50*/  LOP3.LUT R30, R9, 0xff, RZ, 0xc0, !PT ;  /* 0x000000ff091e7812 */ /* 0x000fe400078ec0ff */
[----:B------:R-:W-:Y:S02]  /*10b60*/  LOP3.LUT R31, R10, 0xff, RZ, 0xc0, !PT ;  /* 0x000000ff0a1f7812 */ /* 0x000fe400078ec0ff */
[----:B------:R-:W-:-:S02]  /*10b70*/  LOP3.LUT R32, R32, 0xff, RZ, 0xc0, !PT ;  /* 0x000000ff20207812 */ /* 0x000fc400078ec0ff */
[----:B------:R-:W-:Y:S02]  /*10b80*/  SHF.R.U32.HI R34, RZ, 0x8, R11 ;  /* 0x00000008ff227819 */ /* 0x000fe4000001160b */
[----:B------:R-:W-:Y:S02]  /*10b90*/  SHF.R.U32.HI R37, RZ, 0x10, R9 ;  /* 0x00000010ff257819 */ /* 0x000fe40000011609 */
[----:B------:R-:W-:Y:S02]  /*10ba0*/  PRMT R39, R32, 0x7604, R31 ;  /* 0x0000760420277816 */ /* 0x000fe4000000001f */
[----:B------:R-:W-:Y:S01]  /*10bb0*/  SHF.R.U32.HI R31, RZ, 0x10, R15 ;  /* 0x00000010ff1f7819 */ /* 0x000fe2000001160f */
[----:B------:R-:W-:Y:S01]  /*10bc0*/  IMAD.U32 R37, R37, 0x10000, RZ ;  /* 0x0001000025257824 */ /* 0x000fe200078e00ff */
[----:B------:R-:W-:Y:S02]  /*10bd0*/  LOP3.LUT R33, R11, 0xff, RZ, 0xc0, !PT ;  /* 0x000000ff0b217812 */ /* 0x000fe400078ec0ff */
[----:B------:R-:W-:Y:S01]  /*10be0*/  LOP3.LUT R34, R34, 0xff, RZ, 0xc0, !PT ;  /* 0x000000ff22227812 */ /* 0x000fe200078ec0ff */
[----:B------:R-:W-:Y:S01]  /*10bf0*/  IMAD.U32 R31, R31, 0x10000, RZ ;  /* 0x000100001f1f7824 */ /* 0x000fe200078e00ff */
[----:B------:R-:W-:-:S02]  /*10c00*/  SHF.R.U32.HI R41, RZ, 0x10, R11 ;  /* 0x00000010ff297819 */ /* 0x000fc4000001160b */
[----:B------:R-:W-:Y:S02]  /*10c10*/  PRMT R34, R34, 0x7604, R33 ;  /* 0x0000760422227816 */ /* 0x000fe40000000021 */
[----:B------:R-:W-:Y:S02]  /*10c20*/  SHF.L.U32 R41, R41, 0x10, RZ ;  /* 0x0000001029297819 */ /* 0x000fe400000006ff */
        /* <DEDUP_REMOVED lines=8> */
[----:B0-----:R-:W-:Y:S02]  /*10cb0*/  F2FP.F16.E4M3.UNPACK_B R12, R7 ;  /* 0x00000007ff0c723e */ /* 0x001fe400020006ff */
[----:B------:R-:W-:-:S02]  /*10cc0*/  LOP3.LUT R34, R33, 0xff000000, R15, 0xf8, !PT ;  /* 0xff00000021227812 */ /* 0x000fc400078ef80f */
[----:B------:R-:W-:Y:S02]  /*10cd0*/  F2FP.F16.E4M3.UNPACK_B R11, R6.H1 ;  /* 0x00000006ff0b723e */ /* 0x000fe400030006ff */
[----:B------:R-:W-:Y:S02]  /*10ce0*/  LOP3.LUT R35, R35, 0xff000000, R8, 0xf8, !PT ;  /* 0xff00000023237812 */ /* 0x000fe400078ef808 */
[----:B------:R-:W-:Y:S02]  /*10cf0*/  LOP3.LUT R40, R39, 0xff000000, R10, 0xf8, !PT ;  /* 0xff00000027287812 */ /* 0x000fe400078ef80a */
[-C--:B------:R-:W-:Y:S02]  /*10d00*/  F2FP.F16.E4M3.UNPACK_B R8, R5.reuse ;  /* 0x00000005ff08723e */ /* 0x080fe400020006ff */
[----:B------:R-:W-:Y:S02]  /*10d10*/  F2FP.F16.E4M3.UNPACK_B R10, R5.H1 ;  /* 0x00000005ff0a723e */ /* 0x000fe400030006ff */
[----:B------:R-:W-:-:S02]  /*10d20*/  LOP3.LUT R32, R31, 0xff000000, R14, 0xf8, !PT ;  /* 0xff0000001f207812 */ /* 0x000fc400078ef80e */
[----:B--2---:R-:W-:Y:S02]  /*10d30*/  IADD3 R3, R0, R25, R24 ;  /* 0x0000001900037210 */ /* 0x004fe40007ffe018 */
[----:B------:R-:W-:-:S03]  /*10d40*/  SHF.R.U32.HI R24, RZ, 0x8, R9 ;  /* 0x00000008ff187819 */ /* 0x000fc60000011609 */
[----:B------:R-:W-:Y:S01]  /*10d50*/  IMAD.IADD R0, R184, 0x1, R3 ;  /* 0x00000001b8007824 */ /* 0x000fe200078e0203 */
[----:B------:R-:W-:-:S04]  /*10d60*/  LOP3.LUT R3, R24, 0xff, RZ, 0xc0, !PT ;  /* 0x000000ff18037812 */ /* 0x000fc800078ec0ff */
[----:B------:R-:W0:Y:S01]  /*10d70*/  LDS.128 R24, [R0+0x18000] ;  /* 0x0180000000187984 */ /* 0x000e220000000c00 */
[----:B------:R-:W-:Y:S02]  /*10d80*/  PRMT R30, R3, 0x7604, R30 ;  /* 0x00007604031e7816 */ /* 0x000fe4000000001e */
[----:B------:R-:W-:Y:S02]  /*10d90*/  SHF.R.U32.HI R3, RZ, 0x10, R13 ;  /* 0x00000010ff037819 */ /* 0x000fe4000001160d */
[----:B------:R-:W-:-:S03]  /*10da0*/  LOP3.LUT R37, R30, 0xff0000, R37, 0xf8, !PT ;  /* 0x00ff00001e257812 */ /* 0x000fc600078ef825 */
[----:B------:R-:W-:Y:S01]  /*10db0*/  IMAD.U32 R3, R3, 0x10000, RZ ;  /* 0x0001000003037824 */ /* 0x000fe200078e00ff */
[----:B------:R-:W-:Y:S01]  /*10dc0*/  LOP3.LUT R37, R37, 0xff000000, R9, 0xf8, !PT ;  /* 0xff00000025257812 */ /* 0x000fe200078ef809 */
[--C-:B------:R-:W-:Y:S02]  /*10dd0*/  HADD2.F32 R9, -RZ, R8.reuse.H0_H0 ;  /* 0x20000008ff097230 */ /* 0x100fe40000004100 */
[----:B------:R-:W-:Y:S01]  /*10de0*/  HADD2.F32 R8, -RZ, R8.H1_H1 ;  /* 0x30000008ff087230 */ /* 0x000fe20000004100 */
[----:B------:R-:W-:Y:S02]  /*10df0*/  LOP3.LUT R3, R20, 0xff0000, R3, 0xf8, !PT ;  /* 0x00ff000014037812 */ /* 0x000fe400078ef803 */
[----:B------:R-:W-:Y:S02]  /*10e00*/  F2FP.F16.E4M3.UNPACK_B R33, R37 ;  /* 0x00000025ff21723e */ /* 0x000fe400020006ff */
[----:B------:R-:W-:Y:S02]  /*10e10*/  LOP3.LUT R20, R3, 0xff000000, R13, 0xf8, !PT ;  /* 0xff00000003147812 */ /* 0x000fe400078ef80d */
[----:B------:R-:W-:Y:S01]  /*10e20*/  F2FP.F16.E4M3.UNPACK_B R13, R7.H1 ;  /* 0x00000007ff0d723e */ /* 0x000fe200030006ff */
[----:B------:R-:W-:Y:S01]  /*10e30*/  HADD2.F32 R38, -RZ, R33.H0_H0 ;  /* 0x20000021ff267230 */ /* 0x000fe20000004100 */
[----:B------:R-:W-:-:S02]  /*10e40*/  F2FP.F16.E4M3.UNPACK_B R7, R6 ;  /* 0x00000006ff07723e */ /* 0x000fc400020006ff */
[----:B------:R-:W-:Y:S02]  /*10e50*/  F2FP.F16.E4M3.UNPACK_B R15, R20 ;  /* 0x00000014ff0f723e */ /* 0x000fe400020006ff */
[----:B------:R-:W-:Y:S02]  /*10e60*/  F2FP.F16.E4M3.UNPACK_B R37, R37.H1 ;  /* 0x00000025ff25723e */ /* 0x000fe400030006ff */
[-C--:B------:R-:W-:Y:S01]  /*10e70*/  F2FP.F16.E4M3.UNPACK_B R3, R4.reuse ;  /* 0x00000004ff03723e */ /* 0x080fe200020006ff */
[----:B------:R-:W-:Y:S01]  /*10e80*/  HADD2.F32 R30, -RZ, R15.H0_H0 ;  /* 0x2000000fff1e7230 */ /* 0x000fe20000004100 */
[----:B------:R-:W-:Y:S01]  /*10e90*/  F2FP.F16.E4M3.UNPACK_B R4, R4.H1 ;  /* 0x00000004ff04723e */ /* 0x000fe200030006ff */
[--C-:B------:R-:W-:Y:S02]  /*10ea0*/  HADD2.F32 R39, -RZ, R37.reuse.H0_H0 ;  /* 0x20000025ff277230 */ /* 0x100fe40000004100 */
[----:B------:R-:W-:Y:S01]  /*10eb0*/  HADD2.F32 R37, -RZ, R37.H1_H1 ;  /* 0x30000025ff257230 */ /* 0x000fe20000004100 */
[----:B0-----:R-:W-:-:S02]  /*10ec0*/  F2FP.F16.E4M3.UNPACK_B R6, R25 ;  /* 0x00000019ff06723e */ /* 0x001fc400020006ff */
[----:B------:R-:W-:Y:S02]  /*10ed0*/  F2FP.F16.E4M3.UNPACK_B R25, R25.H1 ;  /* 0x00000019ff19723e */ /* 0x000fe400030006ff */
[-C--:B------:R-:W-:Y:S01]  /*10ee0*/  F2FP.F16.E4M3.UNPACK_B R28, R27.reuse ;  /* 0x0000001bff1c723e */ /* 0x080fe200020006ff */
[----:B------:R-:W-:Y:S01]  /*10ef0*/  HADD2.F32 R5, -RZ, R6.H0_H0 ;  /* 0x20000006ff057230 */ /* 0x000fe20000004100 */
[----:B------:R-:W-:Y:S02]  /*10f00*/  F2FP.F16.E4M3.UNPACK_B R27, R27.H1 ;  /* 0x0000001bff1b723e */ /* 0x000fe400030006ff */
[----:B------:R-:W-:Y:S02]  /*10f10*/  F2FP.F16.E4M3.UNPACK_B R14, R24 ;  /* 0x00000018ff0e723e */ /* 0x000fe400020006ff */
[C---:B------:R-:W-:Y:S01]  /*10f20*/  FMUL.FTZ R42, R5.reuse, R38 ;  /* 0x00000026052a7220 */ /* 0x040fe20000410000 */
[----:B------:R-:W-:Y:S01]  /*10f30*/  FMUL.FTZ R31, R5, R30 ;  /* 0x0000001e051f7220 */ /* 0x000fe20000410000 */
[----:B------:R-:W-:-:S02]  /*10f40*/  F2FP.F16.E4M3.UNPACK_B R24, R24.H1 ;  /* 0x00000018ff18723e */ /* 0x000fc400030006ff */
[C---:B------:R-:W-:Y:S01]  /*10f50*/  FFMA.FTZ R5, R9.reuse, R30, -R42 ;  /* 0x0000001e09057223 */ /* 0x040fe2000001082a */
[----:B------:R-:W-:Y:S01]  /*10f60*/  F2FP.F16.E4M3.UNPACK_B R30, R20.H1 ;  /* 0x00000014ff1e723e */ /* 0x000fe200030006ff */
[----:B------:R-:W-:Y:S01]  /*10f70*/  FFMA.FTZ R9, R9, R38, R31 ;  /* 0x0000002609097223 */ /* 0x000fe2000001001f */
[----:B------:R-:W-:Y:S01]  /*10f80*/  HADD2.F32 R38, -RZ, R33.H1_H1 ;  /* 0x30000021ff267230 */ /* 0x000fe20000004100 */
[-C--:B------:R-:W-:Y:S01]  /*10f90*/  F2FP.F16.E4M3.UNPACK_B R21, R26.reuse ;  /* 0x0000001aff15723e */ /* 0x080fe200020006ff */
[----:B------:R-:W-:Y:S01]  /*10fa0*/  HADD2.F32 R20, -RZ, R25.H0_H0 ;  /* 0x20000019ff147230 */ /* 0x000fe20000004100 */
[----:B------:R-:W-:Y:S01]  /*10fb0*/  F2FP.F16.E4M3.UNPACK_B R26, R26.H1 ;  /* 0x0000001aff1a723e */ /* 0x000fe200030006ff */
[----:B------:R-:W-:Y:S02]  /*10fc0*/  HADD2.F32 R33, -RZ, R30.H0_H0 ;  /* 0x2000001eff217230 */ /* 0x000fe40000004100 */
[----:B------:R-:W-:Y:S02]  /*10fd0*/  HADD2.F32 R31, -RZ, R15.H1_H1 ;  /* 0x3000000fff1f7230 */ /* 0x000fe40000004100 */
[----:B------:R-:W-:Y:S01]  /*10fe0*/  FMUL.FTZ R45, R20, R39 ;  /* 0x00000027142d7220 */ /* 0x000fe20000410000 */
[----:B------:R-:W-:-:S02]  /*10ff0*/  HADD2.F32 R15, -RZ, R6.H1_H1 ;  /* 0x30000006ff0f7230 */ /* 0x000fc40000004100 */
[----:B------:R-:W-:Y:S01]  /*11000*/  FMUL.FTZ R20, R20, R33 ;  /* 0x0000002114147220 */ /* 0x000fe20000410000 */
[----:B------:R-:W-:Y:S02]  /*11010*/  HADD2.F32 R6, -RZ, R10.H0_H0 ;  /* 0x2000000aff067230 */ /* 0x000fe40000004100 */
[----:B------:R-:W-:Y:S02]  /*11020*/  HADD2.F32 R30, -RZ, R30.H1_H1 ;  /* 0x3000001eff1e7230 */ /* 0x000fe40000004100 */
[CC--:B------:R-:W-:Y:S01]  /*11030*/  FMUL.FTZ R43, R15.reuse, R38.reuse ;  /* 0x000000260f2b7220 */ /* 0x0c0fe20000410000 */
[----:B------:R-:W-:Y:S01]  /*11040*/  FMUL.FTZ R15, R15, R31 ;  /* 0x0000001f0f0f7220 */ /* 0x000fe20000410000 */
[----:B------:R-:W-:Y:S01]  /*11050*/  FFMA.FTZ R39, R6, R39, R20 ;  /* 0x0000002706277223 */ /* 0x000fe20000010014 */
[----:B------:R-:W-:Y:S01]  /*11060*/  F2FP.F16.E4M3.UNPACK_B R20, R41 ;  /* 0x00000029ff14723e */ /* 0x000fe200020006ff */
[C---:B------:R-:W-:Y:S01]  /*11070*/  FFMA.FTZ R42, R8.reuse, R31, -R43 ;  /* 0x0000001f082a7223 */ /* 0x040fe2000001082b */
[----:B------:R-:W-:Y:S01]  /*11080*/  FFMA.FTZ R38, R8, R38, R15 ;  /* 0x0000002608267223 */ /* 0x000fe2000001000f */
[----:B------:R-:W-:Y:S01]  /*11090*/  FFMA.FTZ R45, R6, R33, -R45 ;  /* 0x00000021062d7223 */ /* 0x000fe2000001082d */
[-C--:B------:R-:W-:Y:S01]  /*110a0*/  F2FP.F16.E4M3.UNPACK_B R15, R34.reuse ;  /* 0x00000022ff0f723e */ /* 0x080fe200020006ff */
[----:B------:R-:W-:Y:S01]  /*110b0*/  HADD2.F32 R25, -RZ, R25.H1_H1 ;  /* 0x30000019ff197230 */ /* 0x000fe20000004100 */
[----:B------:R-:W-:Y:S01]  /*110c0*/  F2FP.F16.E4M3.UNPACK_B R41, R41.H1 ;  /* 0x00000029ff29723e */ /* 0x000fe200030006ff */
[----:B------:R-:W-:Y:S01]  /*110d0*/  HADD2.F32 R33, -RZ, R20.H0_H0 ;  /* 0x20000014ff217230 */ /* 0x000fe20000004100 */
[----:B------:R-:W-:Y:S01]  /*110e0*/  F2FP.F16.E4M3.UNPACK_B R34, R34.H1 ;  /* 0x00000022ff22723e */ /* 0x000fe200030006ff */
[----:B------:R-:W-:-:S02]  /*110f0*/  HADD2.F32 R8, -RZ, R28.H0_H0 ;  /* 0x2000001cff087230 */ /* 0x000fc40000004100 */
[C---:B------:R-:W-:Y:S01]  /*11100*/  FMUL.FTZ R43, R25.reuse, R37 ;  /* 0x00000025192b7220 */ /* 0x040fe20000410000 */
[----:B------:R-:W-:Y:S02]  /*11110*/  HADD2.F32 R10, -RZ, R10.H1_H1 ;  /* 0x3000000aff0a7230 */ /* 0x000fe40000004100 */
[----:B------:R-:W-:Y:S01]  /*11120*/  FMUL.FTZ R46, R25, R30 ;  /* 0x0000001e192e7220 */ /* 0x000fe20000410000 */
[----:B------:R-:W-:Y:S02]  /*11130*/  HADD2.F32 R31, -RZ, R15.H0_H0 ;  /* 0x2000000fff1f7230 */ /* 0x000fe40000004100 */
[----:B------:R-:W-:Y:S01]  /*11140*/  FMUL.FTZ R25, R8, R33 ;  /* 0x0000002108197220 */ /* 0x000fe20000410000 */
[----:B------:R-:W-:Y:S02]  /*11150*/  HADD2.F32 R6, -RZ, R12.H0_H0 ;  /* 0x2000000cff067230 */ /* 0x000fe40000004100 */
[----:B------:R-:W-:Y:S01]  /*11160*/  FFMA.FTZ R46, R10, R37, R46 ;  /* 0x000000250a2e7223 */ /* 0x000fe2000001002e */
[----:B------:R-:W-:-:S02]  /*11170*/  HADD2.F32 R28, -RZ, R28.H1_H1 ;  /* 0x3000001cff1c7230 */ /* 0x000fc40000004100 */
[-C--:B------:R-:W-:Y:S01]  /*11180*/  FMUL.FTZ R8, R8, R31.reuse ;  /* 0x0000001f08087220 */ /* 0x080fe20000410000 */
[----:B------:R-:W-:Y:S02]  /*11190*/  HADD2.F32 R15, -RZ, R15.H1_H1 ;  /* 0x3000000fff0f7230 */ /* 0x000fe40000004100 */
[----:B------:R-:W-:Y:S01]  /*111a0*/  FFMA.FTZ R37, R6, R31, -R25 ;  /* 0x0000001f06257223 */ /* 0x000fe20000010819 */
[----:B------:R-:W-:Y:S02]  /*111b0*/  HADD2.F32 R31, -RZ, R20.H1_H1 ;  /* 0x30000014ff1f7230 */ /* 0x000fe40000004100 */
[----:B------:R-:W-:Y:S01]  /*111c0*/  FFMA.FTZ R44, R10, R30, -R43 ;  /* 0x0000001e0a2c7223 */ /* 0x000fe2000001082b */
[----:B------:R-:W-:Y:S01]  /*111d0*/  FFMA.FTZ R43, R6, R33, R8 ;  /* 0x00000021062b7223 */ /* 0x000fe20000010008 */
[----:B------:R-:W-:Y:S01]  /*111e0*/  HADD2.F32 R12, -RZ, R12.H1_H1 ;  /* 0x3000000cff0c7230 */ /* 0x000fe20000004100 */
[----:B------:R-:W-:Y:S01]  /*111f0*/  F2FP.F16.E4M3.UNPACK_B R10, R29.H1 ;  /* 0x0000001dff0a723e */ /* 0x000fe200030006ff */
[----:B------:R-:W-:-:S02]  /*11200*/  HADD2.F32 R33, -RZ, R41.H0_H0 ;  /* 0x20000029ff217230 */ /* 0x000fc40000004100 */
[C---:B------:R-:W-:Y:S01]  /*11210*/  FMUL.FTZ R47, R28.reuse, R31 ;  /* 0x0000001f1c2f7220 */ /* 0x040fe20000410000 */
[----:B------:R-:W-:Y:S02]  /*11220*/  HADD2.F32 R8, -RZ, R27.H0_H0 ;  /* 0x2000001bff087230 */ /* 0x000fe40000004100 */
[-C--:B------:R-:W-:Y:S01]  /*11230*/  FMUL.FTZ R28, R28, R15.reuse ;  /* 0x0000000f1c1c7220 */ /* 0x080fe20000410000 */
[--C-:B------:R-:W-:Y:S02]  /*11240*/  HADD2.F32 R25, -RZ, R34.reuse.H0_H0 ;  /* 0x20000022ff197230 */ /* 0x100fe40000004100 */
[----:B------:R-:W-:Y:S01]  /*11250*/  FFMA.FTZ R48, R12, R15, -R47 ;  /* 0x0000000f0c307223 */ /* 0x000fe2000001082f */
[----:B------:R-:W-:Y:S02]  /*11260*/  HADD2.F32 R6, -RZ, R13.H0_H0 ;  /* 0x2000000dff067230 */ /* 0x000fe40000004100 */
[----:B------:R-:W-:Y:S01]  /*11270*/  FMUL.FTZ R49, R8, R33 ;  /* 0x0000002108317220 */ /* 0x000fe20000410000 */
[----:B------:R-:W-:Y:S01]  /*11280*/  FFMA.FTZ R50, R12, R31, R28 ;  /* 0x0000001f0c327223 */ /* 0x000fe2000001001c */
[----:B------:R-:W-:Y:S01]  /*11290*/  FMUL.FTZ R8, R8, R25 ;  /* 0x0000001908087220 */ /* 0x000fe20000410000 */
[----:B------:R-:W-:Y:S01]  /*112a0*/  F2FP.F16.E4M3.UNPACK_B R12, R35.H1 ;  /* 0x00000023ff0c723e */ /* 0x000fe200030006ff */
[----:B------:R-:W-:Y:S01]  /*112b0*/  FFMA.FTZ R49, R6, R25, -R49 ;  /* 0x0000001906317223 */ /* 0x000fe20000010831 */
[----:B------:R-:W-:-:S02]  /*112c0*/  HADD2.F32 R34, -RZ, R34.H1_H1 ;  /* 0x30000022ff227230 */ /* 0x000fc40000004100 */
[----:B------:R-:W-:Y:S01]  /*112d0*/  FFMA.FTZ R47, R6, R33, R8 ;  /* 0x00000021062f7223 */ /* 0x000fe20000010008 */
[----:B------:R-:W-:Y:S01]  /*112e0*/  HADD2.F32 R20, -RZ, R41.H1_H1 ;  /* 0x30000029ff147230 */ /* 0x000fe20000004100 */
[----:B------:R-:W-:Y:S01]  /*112f0*/  F2FP.F16.E4M3.UNPACK_B R35, R35 ;  /* 0x00000023ff23723e */ /* 0x000fe200020006ff */
[----:B------:R-:W-:Y:S01]  /*11300*/  HADD2.F32 R27, -RZ, R27.H1_H1 ;  /* 0x3000001bff1b7230 */ /* 0x000fe20000004100 */
[----:B------:R-:W-:Y:S01]  /*11310*/  F2FP.F16.E4M3.UNPACK_B R29, R29 ;  /* 0x0000001dff1d723e */ /* 0x000fe200020006ff */
[----:B------:R-:W-:Y:S01]  /*11320*/  HADD2.F32 R25, -RZ, R12.H0_H0 ;  /* 0x2000000cff197230 */ /* 0x000fe20000004100 */
[----:B------:R-:W-:Y:S01]  /*11330*/  F2FP.SATFINITE.E4M3.F32.PACK_AB_MERGE_C R44, R44, R45, RZ ;  /* 0x0000002d2c2c723e */ /* 0x000fe200048070ff */
[----:B------:R-:W-:Y:S02]  /*11340*/  HADD2.F32 R8, -RZ, R24.H0_H0 ;  /* 0x20000018ff087230 */ /* 0x000fe40000004100 */
[----:B------:R-:W-:Y:S01]  /*11350*/  FMUL.FTZ R28, R27, R20 ;  /* 0x000000141b1c7220 */ /* 0x000fe20000410000 */
[----:B------:R-:W-:-:S02]  /*11360*/  HADD2.F32 R15, -RZ, R10.H0_H0 ;  /* 0x2000000aff0f7230 */ /* 0x000fc40000004100 */
[----:B------:R-:W-:Y:S01]  /*11370*/  FMUL.FTZ R31, R27, R34 ;  /* 0x000000221b1f7220 */ /* 0x000fe20000410000 */
[----:B------:R-:W-:Y:S02]  /*11380*/  HADD2.F32 R6, -RZ, R4.H0_H0 ;  /* 0x20000004ff067230 */ /* 0x000fe40000004100 */
[C---:B------:R-:W-:Y:S01]  /*11390*/  FMUL.FTZ R27, R8.reuse, R25 ;  /* 0x00000019081b7220 */ /* 0x040fe20000410000 */
[----:B------:R-:W-:Y:S02]  /*113a0*/  HADD2.F32 R13, -RZ, R13.H1_H1 ;  /* 0x3000000dff0d7230 */ /* 0x000fe40000004100 */
[----:B------:R-:W-:Y:S01]  /*113b0*/  FMUL.FTZ R8, R8, R15 ;  /* 0x0000000f08087220 */ /* 0x000fe20000410000 */
[----:B------:R-:W-:Y:S01]  /*113c0*/  HADD2.F32 R24, -RZ, R24.H1_H1 ;  /* 0x30000018ff187230 */ /* 0x000fe20000004100 */
[----:B------:R-:W-:Y:S01]  /*113d0*/  F2FP.SATFINITE.E4M3.F32.PACK_AB_MERGE_C R39, R46, R39, RZ ;  /* 0x000000272e27723e */ /* 0x000fe200048070ff */
[----:B------:R-:W-:Y:S02]  /*113e0*/  HADD2.F32 R4, -RZ, R4.H1_H1 ;  /* 0x30000004ff047230 */ /* 0x000fe40000004100 */
[----:B------:R-:W-:Y:S01]  /*113f0*/  FFMA.FTZ R30, R6, R25, R8 ;  /* 0x00000019061e7223 */ /* 0x000fe20000010008 */
[----:B------:R-:W-:-:S02]  /*11400*/  HADD2.F32 R25, -RZ, R12.H1_H1 ;  /* 0x3000000cff197230 */ /* 0x000fc40000004100 */
[C---:B------:R-:W-:Y:S01]  /*11410*/  FFMA.FTZ R34, R13.reuse, R34, -R28 ;  /* 0x000000220d227223 */ /* 0x040fe2000001081c */
[----:B------:R-:W-:Y:S01]  /*11420*/  FFMA.FTZ R52, R13, R20, R31 ;  /* 0x000000140d347223 */ /* 0x000fe2000001001f */
[----:B------:R-:W-:Y:S01]  /*11430*/  FFMA.FTZ R28, R6, R15, -R27 ;  /* 0x0000000f061c7223 */ /* 0x000fe2000001081b */
[----:B------:R-:W-:Y:S02]  /*11440*/  HADD2.F32 R13, -RZ, R10.H1_H1 ;  /* 0x3000000aff0d7230 */ /* 0x000fe40000004100 */
[C---:B------:R-:W-:Y:S01]  /*11450*/  FMUL.FTZ R27, R24.reuse, R25 ;  /* 0x00000019181b7220 */ /* 0x040fe20000410000 */
[----:B------:R-:W-:Y:S01]  /*11460*/  HADD2.F32 R15, -RZ, R35.H0_H0 ;  /* 0x20000023ff0f7230 */ /* 0x000fe20000004100 */
[-C--:B------:R-:W-:Y:S01]  /*11470*/  F2FP.F16.E4M3.UNPACK_B R10, R40.reuse.H1 ;  /* 0x00000028ff0a723e */ /* 0x080fe200030006ff */
[----:B------:R-:W-:Y:S02]  /*11480*/  HADD2.F32 R6, -RZ, R14.H0_H0 ;  /* 0x2000000eff067230 */ /* 0x000fe40000004100 */
[-C--:B------:R-:W-:Y:S01]  /*11490*/  FMUL.FTZ R24, R24, R13.reuse ;  /* 0x0000000d18187220 */ /* 0x080fe20000410000 */
[C---:B------:R-:W-:Y:S01]  /*114a0*/  FFMA.FTZ R31, R4.reuse, R13, -R27 ;  /* 0x0000000d041f7223 */ /* 0x040fe2000001081b */
[----:B------:R-:W-:Y:S01]  /*114b0*/  HADD2.F32 R13, -RZ, R29.H0_H0 ;  /* 0x2000001dff0d7230 */ /* 0x000fe20000004100 */
[----:B------:R-:W-:Y:S01]  /*114c0*/  F2FP.F16.E4M3.UNPACK_B R40, R40 ;  /* 0x00000028ff28723e */ /* 0x000fe200020006ff */
[----:B------:R-:W-:Y:S01]  /*114d0*/  FFMA.FTZ R33, R4, R25, R24 ;  /* 0x0000001904217223 */ /* 0x000fe20000010018 */
[----:B------:R-:W-:-:S02]  /*114e0*/  HADD2.F32 R4, -RZ, R3.H0_H0 ;  /* 0x20000003ff047230 */ /* 0x000fc40000004100 */
[C---:B------:R-:W-:Y:S01]  /*114f0*/  FMUL.FTZ R25, R6.reuse, R15 ;  /* 0x0000000f06197220 */ /* 0x040fe20000410000 */
[----:B------:R-:W-:Y:S02]  /*11500*/  HADD2.F32 R35, -RZ, R35.H1_H1 ;  /* 0x30000023ff237230 */ /* 0x000fe40000004100 */
[-C--:B------:R-:W-:Y:S01]  /*11510*/  FMUL.FTZ R27, R6, R13.reuse ;  /* 0x0000000d061b7220 */ /* 0x080fe20000410000 */
[----:B------:R-:W-:Y:S02]  /*11520*/  HADD2.F32 R14, -RZ, R14.H1_H1 ;  /* 0x3000000eff0e7230 */ /* 0x000fe40000004100 */
[C---:B------:R-:W-:Y:S01]  /*11530*/  FFMA.FTZ R25, R4.reuse, R13, -R25 ;  /* 0x0000000d04197223 */ /* 0x040fe20000010819 */
[----:B------:R-:W-:Y:S02]  /*11540*/  HADD2.F32 R29, -RZ, R29.H1_H1 ;  /* 0x3000001dff1d7230 */ /* 0x000fe40000004100 */
[----:B------:R-:W-:Y:S01]  /*11550*/  FFMA.FTZ R27, R4, R15, R27 ;  /* 0x0000000f041b7223 */ /* 0x000fe2000001001b */
[----:B------:R-:W-:-:S02]  /*11560*/  HADD2.F32 R3, -RZ, R3.H1_H1 ;  /* 0x30000003ff037230 */ /* 0x000fc40000004100 */
[C---:B------:R-:W-:Y:S01]  /*11570*/  FMUL.FTZ R8, R14.reuse, R35 ;  /* 0x000000230e087220 */ /* 0x040fe20000410000 */
[-C--:B------:R-:W-:Y:S01]  /*11580*/  F2FP.F16.E4M3.UNPACK_B R6, R32.reuse.H1 ;  /* 0x00000020ff06723e */ /* 0x080fe200030006ff */
        /* <DEDUP_REMOVED lines=17> */
[--C-:B------:R-:W-:Y:S02]  /*116a0*/  HADD2.F32 R4, -RZ, R21.reuse.H0_H0 ;  /* 0x20000015ff047230 */ /* 0x100fe40000004100 */
[-C--:B------:R-:W-:Y:S01]  /*116b0*/  FMUL.FTZ R15, R26, R6.reuse ;  /* 0x000000061a0f7220 */ /* 0x080fe20000410000 */
[----:B------:R-:W-:Y:S02]  /*116c0*/  HADD2.F32 R21, -RZ, R21.H1_H1 ;  /* 0x30000015ff157230 */ /* 0x000fe40000004100 */
[C---:B------:R-:W-:Y:S01]  /*116d0*/  FFMA.FTZ R13, R11.reuse, R6, -R8 ;  /* 0x000000060b0d7223 */ /* 0x040fe20000010808 */
[----:B------:R-:W-:Y:S02]  /*116e0*/  HADD2.F32 R6, -RZ, R32.H0_H0 ;  /* 0x20000020ff067230 */ /* 0x000fe40000004100 */
[----:B------:R-:W-:Y:S01]  /*116f0*/  FFMA.FTZ R15, R11, R10, R15 ;  /* 0x0000000a0b0f7223 */ /* 0x000fe2000001000f */
[--C-:B------:R-:W-:Y:S01]  /*11700*/  HADD2.F32 R8, -RZ, R40.reuse.H0_H0 ;  /* 0x20000028ff087230 */ /* 0x100fe20000004100 */
[----:B------:R-:W-:Y:S01]  /*11710*/  F2FP.SATFINITE.E4M3.F32.PACK_AB_MERGE_C R5, R42, R5, R44 ;  /* 0x000000052a05723e */ /* 0x000fe2000480702c */
[----:B------:R-:W-:-:S02]  /*11720*/  HADD2.F32 R40, -RZ, R40.H1_H1 ;  /* 0x30000028ff287230 */ /* 0x000fc40000004100 */
[C---:B------:R-:W-:Y:S01]  /*11730*/  FMUL.FTZ R11, R4.reuse, R6 ;  /* 0x00000006040b7220 */ /* 0x040fe20000410000 */
[----:B------:R-:W-:Y:S02]  /*11740*/  HADD2.F32 R32, -RZ, R32.H1_H1 ;  /* 0x30000020ff207230 */ /* 0x000fe40000004100 */
[----:B------:R-:W-:Y:S01]  /*11750*/  FMUL.FTZ R10, R4, R8 ;  /* 0x00000008040a7220 */ /* 0x000fe20000410000 */
[--C-:B------:R-:W-:Y:S02]  /*11760*/  HADD2.F32 R3, -RZ, R7.reuse.H0_H0 ;  /* 0x20000007ff037230 */ /* 0x100fe40000004100 */
[C---:B------:R-:W-:Y:S01]  /*11770*/  FMUL.FTZ R4, R21.reuse, R40 ;  /* 0x0000002815047220 */ /* 0x040fe20000410000 */
[----:B------:R-:W-:Y:S02]  /*11780*/  HADD2.F32 R7, -RZ, R7.H1_H1 ;  /* 0x30000007ff077230 */ /* 0x000fe40000004100 */
[----:B------:R-:W-:Y:S01]  /*11790*/  FMUL.FTZ R21, R21, R32 ;  /* 0x0000002015157220 */ /* 0x000fe20000410000 */
[----:B------:R-:W-:Y:S01]  /*117a0*/  F2FP.SATFINITE.E4M3.F32.PACK_AB_MERGE_C R13, R13, R24, RZ ;  /* 0x000000180d0d723e */ /* 0x000fe200048070ff */
        /* <DEDUP_REMOVED lines=13> */
[----:B------:R-:W-:Y:S01]  /*11880*/  F2FP.SATFINITE.E4M3.F32.PACK_AB_MERGE_C R11, R50, R43, R11 ;  /* 0x0000002b320b723e */ /* 0x000fe2000480700b */
[----:B------:R4:W-:Y:S01]  /*11890*/  STS.128 [R222+0x18000], R4 ;  /* 0x01800004de007388 */ /* 0x0009e20000000c00 */
[----:B------:R-:W-:Y:S02]  /*118a0*/  F2FP.SATFINITE.E4M3.F32.PACK_AB_MERGE_C R8, R20, R27, R8 ;  /* 0x0000001b1408723e */ /* 0x000fe40004807008 */
[----:B------:R-:W-:-:S05]  /*118b0*/  F2FP.SATFINITE.E4M3.F32.PACK_AB_MERGE_C R10, R21, R10, R12 ;  /* 0x0000000a150a723e */ /* 0x000fca000480700c */
[----:B------:R4:W-:Y:S02]  /*118c0*/  STS.128 [R0+0x18000], R8 ;  /* 0x0180000800007388 */ /* 0x0009e40000000c00 */
.L_x_1837:
[----:B------:R-:W-:Y:S05]  /*118d0*/  BSYNC B0 ;  /* 0x0000000000007941 */ /* 0x000fea0003800000 */
.L_x_1809:
        /* <DEDUP_REMOVED lines=8> */
.L_x_1807:
[----:B--234-:R-:W2:Y:S01]  /*11960*/  S2R R0, SR_TID.X ;  /* 0x0000000000007919 */ /* 0x01cea20000002100 */
[----:B------:R-:W-:Y:S05]  /*11970*/  WARPSYNC.ALL ;  /* 0x0000000000007948 */ /* 0x000fea0003800000 */
[----:B--2---:R-:W-:-:S05]  /*11980*/  SHF.R.U32.HI R0, RZ, 0x7, R0 ;  /* 0x00000007ff007819 */ /* 0x004fca0000011600 */
[----:B-----5:R-:W-:Y:S02]  /*11990*/  VIADD R10, R0, 0x8 ;  /* 0x00000008000a7836 */ /* 0x020fe40000000000 */
[----:B------:R-:W-:-:S03]  /*119a0*/  IMAD.U32 R0, RZ, RZ, UR61 ;  /* 0x0000003dff007e24 */ /* 0x000fc6000f8e00ff */
[----:B------:R2:W-:Y:S02]  /*119b0*/  BAR.SYNC.DEFER_BLOCKING R10, 0x100 ;  /* 0x0004000a0000751d */ /* 0x0005e40000010000 */
[----:B------:R-:W-:-:S13]  /*119c0*/  ISETP.NE.AND P0, PT, R0, 0x3, PT ;  /* 0x000000030000780c */ /* 0x000fda0003f05270 */
[----:B--2---:R-:W-:Y:S05]  /*119d0*/  @!P0 BRA `(.L_x_1854) ;  /* 0x0000000000048947 */ /* 0x004fea0003800000 */
[----:B------:R-:W-:Y:S01]  /*119e0*/  BPT.TRAP 0x1 ;  /* 0x000000040000795c */ /* 0x000fe20000300000 */
.L_x_1854:
[----:B0-----:R-:W-:Y:S01]  /*119f0*/  IMAD R5, R185, 0x8, R184 ;  /* 0x00000008b9057824 */ /* 0x001fe200078e02b8 */
[----:B------:R-:W-:-:S04]  /*11a00*/  SHF.L.U32 R8, R188, 0x1f, RZ ;  /* 0x0000001fbc087819 */ /* 0x000fc800000006ff */
[----:B------:R0:W2:Y:S01]  /*11a10*/  SYNCS.PHASECHK.TRANS64.TRYWAIT P1, [R5+URZ+0x28430], R8 ;  /* 0x02843008050075a7 */ /* 0x0000a2000802017f */
[----:B------:R-:W-:Y:S05]  /*11a20*/  @!P0 BRA `(.L_x_1855) ;  /* 0x0000000000048947 */ /* 0x000fea0003800000 */
[----:B------:R-:W-:Y:S01]  /*11a30*/  BPT.TRAP 0x1 ;  /* 0x000000040000795c */ /* 0x000fe20000300000 */
.L_x_1855:
[----:B--2---:R-:W-:Y:S05]  /*11a40*/  @P1 BRA `(.L_x_1856) ;  /* 0x0000000000081947 */ /* 0x004fea0003800000 */
[----:B------:R-:W2:Y:S02]  /*11a50*/  SYNCS.PHASECHK.TRANS64.TRYWAIT P1, [R5+URZ+0x28430], R8 ;  /* 0x02843008050075a7 */ /* 0x000ea4000802017f */
[----:B--2---:R-:W-:Y:S05]  /*11a60*/  @!P1 BRA `(.L_x_1857) ;  /* 0x0000017400009947 */ /* 0x004fea0003800000 */
.L_x_1856:
[----:B------:R-:W-:Y:S05]  /*11a70*/  WARPSYNC.ALL ;  /* 0x0000000000007948 */ /* 0x000fea0003800000 */
[----:B------:R-:W-:Y:S01]  /*11a80*/  R2UR UR4, R184 ;  /* 0x00000000b80472ca */ /* 0x000fe200000e0000 */
[----:B------:R-:W-:Y:S01]  /*11a90*/  IMAD.MOV.U32 R7, RZ, RZ, 0x40000040 ;  /* 0x40000040ff077424 */ /* 0x000fe200078e00ff */
[----:B------:R-:W-:Y:S01]  /*11aa0*/  R2UR UR5, R36 ;  /* 0x00000000240572ca */ /* 0x000fe200000e0000 */
[----:B------:R-:W-:Y:S01]  /*11ab0*/  UMOV UR9, 0x40000040 ;  /* 0x4000004000097882 */ /* 0x000fe20000000000 */
[----:B------:R-:W-:Y:S01]  /*11ac0*/  WARPGROUP.ARRIVE ;  /* 0x00000000000079c5 */ /* 0x000fe20000000000 */
[----:B------:R-:W-:Y:S01]  /*11ad0*/  IMAD.MOV.U32 R13, RZ, RZ, 0x40000040 ;  /* 0x40000040ff0d7424 */ /* 0x000fe200078e00ff */
[----:B------:R-:W-:Y:S01]  /*11ae0*/  R2UR UR11, R7 ;  /* 0x00000000070b72ca */ /* 0x000fe200000e0000 */
[----:B------:R-:W-:Y:S01]  /*11af0*/  IMAD.U32 R201, RZ, RZ, UR9 ;  /* 0x00000009ffc97e24 */ /* 0x000fe2000f8e00ff */
[----:B------:R-:W-:Y:S01]  /*11b00*/  UMOV UR57, 0x40000040 ;  /* 0x4000004000397882 */ /* 0x000fe20000000000 */
[----:B------:R-:W-:Y:S01]  /*11b10*/  UMOV UR53, 0x40000040 ;  /* 0x4000004000357882 */ /* 0x000fe20000000000 */
[----:B------:R-:W-:Y:S01]  /*11b20*/  UMOV UR49, 0x40000040 ;  /* 0x4000004000317882 */ /* 0x000fe20000000000 */
[----:B------:R-:W-:Y:S01]  /*11b30*/  UMOV UR45, 0x40000040 ;  /* 0x40000040002d7882 */ /* 0x000fe20000000000 */
[----:B------:R-:W-:Y:S01]  /*11b40*/  IMAD.MOV.U32 R7, RZ, RZ, 0x40000040 ;  /* 0x40000040ff077424 */ /* 0x000fe200078e00ff */
[----:B------:R-:W-:Y:S01]  /*11b50*/  UIADD3 UR4, UR4, 0x20000, URZ ;  /* 0x0002000004047890 */ /* 0x000fe2000fffe03f */
[----:B------:R-:W3:Y:S01]  /*11b60*/  S2R R0, SR_TID.X ;  /* 0x0000000000007919 */ /* 0x000ee20000002100 */
[----:B------:R-:W-:-:S02]  /*11b70*/  ULOP3.LUT UR5, UR5, 0x10000, URZ, 0xfc, !UPT ;  /* 0x0001000005057892 */ /* 0x000fc4000f8efc3f */
[----:B------:R-:W-:Y:S01]  /*11b80*/  USHF.R.U32.HI UR4, URZ, 0x4, UR4 ;  /* 0x000000043f047899 */ /* 0x000fe20008011604 */
[----:B------:R-:W-:Y:S01]  /*11b90*/  R2UR UR43, R7 ;  /* 0x00000000072b72ca */ /* 0x000fe200000e0000 */
[----:B------:R-:W-:Y:S02]  /*11ba0*/  UIADD3 UR56, UR5, 0x6, URZ ;  /* 0x0000000605387890 */ /* 0x000fe4000fffe03f */
[----:B------:R-:W-:Y:S01]  /*11bb0*/  ULOP3.LUT UR4, UR4, 0x3fff, URZ, 0xc0, !UPT ;  /* 0x00003fff04047892 */ /* 0x000fe2000f8ec03f */
[----:B------:R-:W-:Y:S01]  /*11bc0*/  UMOV UR8, UR5 ;  /* 0x0000000500087c82 */ /* 0x000fe20008000000 */
[----:B------:R-:W-:Y:S01]  /*11bd0*/  UIADD3 UR52, UR5, 0x400, URZ ;  /* 0x0000040005347890 */ /* 0x000fe2000fffe03f */
[----:B------:R-:W-:Y:S01]  /*11be0*/  IMAD.U32 R200, RZ, RZ, UR8 ;  /* 0x00000008ffc87e24 */ /* 0x000fe2000f8e00ff */
[----:B------:R-:W-:Y:S02]  /*11bf0*/  ULOP3.LUT UR60, UR4, 0x10000, URZ, 0xfc, !UPT ;  /* 0x00010000043c7892 */ /* 0x000fe4000f8efc3f */
[----:B------:R-:W-:-:S02]  /*11c00*/  UIADD3 UR4, UR5, 0x2, URZ ;  /* 0x0000000205047890 */ /* 0x000fc4000fffe03f */
[----:B------:R-:W-:Y:S02]  /*11c10*/  UIADD3 UR48, UR5, 0x402, URZ ;  /* 0x0000040205307890 */ /* 0x000fe4000fffe03f */
[----:B------:R-:W-:Y:S01]  /*11c20*/  LEA R6, R185, UR60, 0xa ;  /* 0x0000003cb9067c11 */ /* 0x000fe2000f8e50ff */
[----:B------:R-:W-:Y:S02]  /*11c30*/  UIADD3 UR44, UR5, 0x404, URZ ;  /* 0x00000404052c7890 */ /* 0x000fe4000fffe03f */
[----:B------:R-:W-:Y:S01]  /*11c40*/  UIADD3 UR40, UR5, 0x406, URZ ;  /* 0x0000040605287890 */ /* 0x000fe2000fffe03f */
[C---:B------:R-:W-:Y:S01]  /*11c50*/  R2UR UR10, R6.reuse ;  /* 0x00000000060a72ca */ /* 0x040fe200000e0000 */
[----:B------:R-:W-:Y:S01]  /*11c60*/  UMOV UR41, 0x40000040 ;  /* 0x4000004000297882 */ /* 0x000fe20000000000 */
[----:B------:R-:W-:Y:S02]  /*11c70*/  IADD3 R12, R6, 0x2, RZ ;  /* 0x00000002060c7810 */ /* 0x000fe40007ffe0ff */
[----:B---3--:R-:W-:-:S09]  /*11c80*/  SHF.R.U32.HI R0, RZ, 0x7, R0 ;  /* 0x00000007ff007819 */ /* 0x008fd20000011600 */
[----:B------:R-:W-:Y:S01]  /*11c90*/  QGMMA.64x64x32.F32.E4M3.E4M3 R24, gdesc[UR8], RZ, !UPT, gsb0 ;  /* 0x00e00000081879f3 */ /* 0x000fe2000c0008ff */
[----:B------:R-:W-:Y:S01]  /*11ca0*/  R2UR UR10, R12 ;  /* 0x000000000c0a72ca */ /* 0x000fe200000e0000 */
[----:B------:R-:W-:Y:S01]  /*11cb0*/  UMOV UR8, UR4 ;  /* 0x0000000400087c82 */ /* 0x000fe20008000000 */
[----:B------:R-:W-:Y:S01]  /*11cc0*/  R2UR UR11, R13 ;  /* 0x000000000d0b72ca */ /* 0x000fe200000e0000 */
[----:B------:R-:W-:Y:S01]  /*11cd0*/  UMOV UR9, 0x40000040 ;  /* 0x4000004000097882 */ /* 0x000fe20000000000 */
[----:B------:R-:W-:Y:S01]  /*11ce0*/  VIADD R12, R6, 0x4 ;  /* 0x00000004060c7836 */ /* 0x000fe20000000000 */
[----:B------:R-:W-:Y:S01]  /*11cf0*/  UIADD3 UR4, UR5, 0x4, URZ ;  /* 0x0000000405047890 */ /* 0x000fe2000fffe03f */
[----:B------:R-:W-:Y:S01]  /*11d00*/  IMAD.MOV.U32 R13, RZ, RZ, 0x40000040 ;  /* 0x40000040ff0d7424 */ /* 0x000fe200078e00ff */
[----:B------:R-:W-:Y:S01]  /*11d10*/  IADD3 R4, -R0, 0xb, RZ ;  /* 0x0000000b00047810 */ /* 0x000fe20007ffe1ff */
[----:B------:R-:W-:Y:S02]  /*11d20*/  IMAD.U32 R198, RZ, RZ, UR8 ;  /* 0x00000008ffc67e24 */ /* 0x000fe4000f8e00ff */
[----:B------:R-:W-:Y:S01]  /*11d30*/  IMAD.U32 R199, RZ, RZ, UR9 ;  /* 0x00000009ffc77e24 */ /* 0x000fe2000f8e00ff */
[----:B------:R-:W-:-:S02]  /*11d40*/  WARPGROUP.DEPBAR.LE gsb0, 0x0 ;  /* 0x00008000000079c5 */ /* 0x000fc40000010000 */
[----:B------:R-:W-:-:S06]  /*11d50*/  WARPGROUP.ARRIVE ;  /* 0x00000000000079c5 */ /* 0x000fcc0000000000 */
[----:B------:R-:W-:Y:S01]  /*11d60*/  QGMMA.64x64x32.F32.E4M3.E4M3 R24, gdesc[UR8], R24, gsb0 ;  /* 0x00e00000081879f3 */ /* 0x000fe20008000818 */
        /* <DEDUP_REMOVED lines=8> */
[----:B------:R-:W-:Y:S01]  /*11df0*/  R2UR UR58, R12 ;  /* 0x000000000c3a72ca */ /* 0x000fe200000e0000 */
[----:B------:R-:W-:Y:S01]  /*11e00*/  VIADD R12, R6, 0x200 ;  /* 0x00000200060c7836 */ /* 0x000fe20000000000 */
[----:B------:R-:W-:Y:S01]  /*11e10*/  R2UR UR59, R13 ;  /* 0x000000000d3b72ca */ /* 0x000fe200000e0000 */
[----:B------:R-:W-:-:S03]  /*11e20*/  IMAD.MOV.U32 R13, RZ, RZ, 0x40000040 ;  /* 0x40000040ff0d7424 */ /* 0x000fc600078e00ff */
[----:B------:R-:W-:Y:S01]  /*11e30*/  R2UR UR54, R12 ;  /* 0x000000000c3672ca */ /* 0x000fe200000e0000 */
[----:B------:R-:W-:Y:S01]  /*11e40*/  VIADD R12, R6, 0x202 ;  /* 0x00000202060c7836 */ /* 0x000fe20000000000 */
[----:B------:R-:W-:Y:S01]  /*11e50*/  R2UR UR55, R13 ;  /* 0x000000000d3772ca */ /* 0x000fe200000e0000 */
[----:B------:R-:W-:-:S03]  /*11e60*/  IMAD.MOV.U32 R13, RZ, RZ, 0x40000040 ;  /* 0x40000040ff0d7424 */ /* 0x000fc600078e00ff */
[----:B------:R-:W-:Y:S02]  /*11e70*/  R2UR UR50, R12 ;  /* 0x000000000c3272ca */ /* 0x000fe400000e0000 */
[----:B------:R-:W-:Y:S01]  /*11e80*/  R2UR UR51, R13 ;  /* 0x000000000d3372ca */ /* 0x000fe200000e0000 */
[----:B------:R-:W-:Y:S01]  /*11e90*/  IMAD.MOV.U32 R13, RZ, RZ, 0x40000040 ;  /* 0x40000040ff0d7424 */ /* 0x000fe200078e00ff */
[C---:B------:R-:W-:Y:S01]  /*11ea0*/  IADD3 R12, R6.reuse, 0x204, RZ ;  /* 0x00000204060c7810 */ /* 0x040fe20007ffe0ff */
[----:B------:R-:W-:-:S03]  /*11eb0*/  VIADD R6, R6, 0x206 ;  /* 0x0000020606067836 */ /* 0x000fc60000000000 */
[----:B------:R-:W-:Y:S02]  /*11ec0*/  R2UR UR46, R12 ;  /* 0x000000000c2e72ca */ /* 0x000fe400000e0000 */
[----:B------:R-:W-:Y:S02]  /*11ed0*/  R2UR UR47, R13 ;  /* 0x000000000d2f72ca */ /* 0x000fe400000e0000 */
[----:B------:R-:W-:Y:S01]  /*11ee0*/  R2UR UR42, R6 ;  /* 0x00000000062a72ca */ /* 0x000fe200000e0000 */
        /* <DEDUP_REMOVED lines=20> */
[----:B------:R-:W-:Y:S05]  /*12030*/  @!P0 BRA `(.L_x_1858) ;  /* 0x0000000000048947 */ /* 0x000fea0003800000 */
[----:B------:R-:W-:Y:S01]  /*12040*/  BPT.TRAP 0x1 ;  /* 0x000000040000795c */ /* 0x000fe20000300000 */
.L_x_1858:
[----:B-1----:R-:W1:Y:S01]  /*12050*/  LDC R3, c[0x0][0x448] ;  /* 0x00011200ff037b82 */ /* 0x002e620000000800 */
[C---:B------:R-:W-:Y:S01]  /*12060*/  FMUL.FTZ R27, R2.reuse, R27 ;  /* 0x0000001b021b7220 */ /* 0x040fe20000410000 */
[C---:B------:R-:W-:Y:S01]  /*12070*/  FMUL.FTZ R47, R2.reuse, R47 ;  /* 0x0000002f022f7220 */ /* 0x040fe20000410000 */
[----:B------:R-:W-:Y:S01]  /*12080*/  ULDC.64 UR6, c[0x0][0x9e0] ;  /* 0x0002780000067ab9 */ /* 0x000fe20000000a00 */
[C---:B------:R-:W-:Y:S01]  /*12090*/  FMUL.FTZ R31, R2.reuse, R31 ;  /* 0x0000001f021f7220 */ /* 0x040fe20000410000 */
[----:B------:R-:W4:Y:S01]  /*120a0*/  MUFU.TANH R11, R27 ;  /* 0x0000001b000b7308 */ /* 0x000f220000002400 */
[----:B------:R-:W-:Y:S01]  /*120b0*/  UISETP.GE.AND UP0, UPT, UR7, 0x1, UPT ;  /* 0x000000010700788c */ /* 0x000fe2000bf06270 */
[C---:B------:R-:W-:Y:S01]  /*120c0*/  FMUL.FTZ R24, R2.reuse, R24 ;  /* 0x0000001802187220 */ /* 0x040fe20000410000 */
[C---:B------:R-:W-:Y:S01]  /*120d0*/  FMUL.FTZ R25, R2.reuse, R25 ;  /* 0x0000001902197220 */ /* 0x040fe20000410000 */
[C---:B------:R-:W-:Y:S01]  /*120e0*/  FMUL.FTZ R0, R2.reuse, R26 ;  /* 0x0000001a02007220 */ /* 0x040fe20000410000 */
[C---:B------:R-:W-:Y:S01]  /*120f0*/  FMUL.FTZ R28, R2.reuse, R28 ;  /* 0x0000001c021c7220 */ /* 0x040fe20000410000 */
[C---:B------:R-:W-:Y:S01]  /*12100*/  FMUL.FTZ R29, R2.reuse, R29 ;  /* 0x0000001d021d7220 */ /* 0x040fe20000410000 */
[C---:B------:R-:W-:Y:S01]  /*12110*/  FMUL.FTZ R30, R2.reuse, R30 ;  /* 0x0000001e021e7220 */ /* 0x040fe20000410000 */
[----:B------:R-:W0:Y:S01]  /*12120*/  MUFU.TANH R27, R47 ;  /* 0x0000002f001b7308 */ /* 0x000e220000002400 */
        /* <DEDUP_REMOVED lines=10> */
[----:B-1----:R-:W-:Y:S01]  /*121d0*/  ISETP.NE.AND P1, PT, R3, 0x1, PT ;  /* 0x000000010300780c */ /* 0x002fe20003f25270 */
[----:B------:R-:W-:-:S02]  /*121e0*/  IMAD.IADD R3, R203, 0x1, R202 ;  /* 0x00000001cb037824 */ /* 0x000fc400078e02ca */
[C---:B------:R-:W-:Y:S01]  /*121f0*/  FMUL.FTZ R48, R2.reuse, R48 ;  /* 0x0000003002307220 */ /* 0x040fe20000410000 */
[C---:B------:R-:W-:Y:S01]  /*12200*/  FMUL.FTZ R49, R2.reuse, R49 ;  /* 0x0000003102317220 */ /* 0x040fe20000410000 */
[C---:B------:R-:W-:Y:S01]  /*12210*/  FMUL.FTZ R50, R2.reuse, R50 ;  /* 0x0000003202327220 */ /* 0x040fe20000410000 */
[----:B------:R-:W-:Y:S02]  /*12220*/  IMAD.MOV.U32 R7, RZ, RZ, R3 ;  /* 0x000000ffff077224 */ /* 0x000fe400078e0003 */
[C---:B------:R-:W-:Y:S01]  /*12230*/  FMUL.FTZ R51, R2.reuse, R51 ;  /* 0x0000003302337220 */ /* 0x040fe20000410000 */
[C---:B------:R-:W-:Y:S01]  /*12240*/  FMUL.FTZ R52, R2.reuse, R52 ;  /* 0x0000003402347220 */ /* 0x040fe20000410000 */
[C---:B------:R-:W-:Y:S01]  /*12250*/  FMUL.FTZ R53, R2.reuse, R53 ;  /* 0x0000003502357220 */ /* 0x040fe20000410000 */
[C---:B------:R-:W-:Y:S01]  /*12260*/  FMUL.FTZ R54, R2.reuse, R54 ;  /* 0x0000003602367220 */ /* 0x040fe20000410000 */
[C---:B------:R-:W-:Y:S01]  /*12270*/  FMUL.FTZ R55, R2.reuse, R55 ;  /* 0x0000003702377220 */ /* 0x040fe20000410000 */
[C---:B------:R-:W-:Y:S01]  /*12280*/  FMUL.FTZ R46, R2.reuse, R46 ;  /* 0x0000002e022e7220 */ /* 0x040fe20000410000 */
[----:B------:R1:W0:Y:S01]  /*12290*/  MUFU.TANH R13, R31 ;  /* 0x0000001f000d7308 */ /* 0x0002220000002400 */
[----:B------:R-:W5:Y:S01]  /*122a0*/  @P1 LDC R6, c[0x0][0x44c] ;  /* 0x00011300ff061b82 */ /* 0x000f620000000800 */
[----:B------:R-:W-:Y:S01]  /*122b0*/  PLOP3.LUT P2, PT, PT, PT, UP0, 0x40, 0x0 ;  /* 0x000000000000781c */ /* 0x000fe20003f4e808 */
[----:B------:R-:W-:Y:S01]  /*122c0*/  ULDC UR51, c[0x0][0x9dc] ;  /* 0x0002770000337ab9 */ /* 0x000fe20000000800 */
[C---:B------:R-:W-:Y:S01]  /*122d0*/  FMUL.FTZ R34, R2.reuse, R34 ;  /* 0x0000002202227220 */ /* 0x040fe20000410000 */
[C---:B------:R-:W-:Y:S01]  /*122e0*/  FMUL.FTZ R35, R2.reuse, R35 ;  /* 0x0000002302237220 */ /* 0x040fe20000410000 */
[----:B------:R-:W-:Y:S01]  /*122f0*/  ULOP3.LUT UR51, URZ, UR51, URZ, 0x33, !UPT ;  /* 0x000000333f337292 */ /* 0x000fe2000f8e333f */
[----:B------:R-:W-:Y:S01]  /*12300*/  FMUL.FTZ R38, R2, R38 ;  /* 0x0000002602267220 */ /* 0x000fe20000410000 */
[----:B------:R-:W0:Y:S01]  /*12310*/  MUFU.TANH R24, R24 ;  /* 0x0000001800187308 */ /* 0x000e220000002400 */
[----:B------:R-:W2:Y:S01]  /*12320*/  @P1 LDC R9, c[0x0][0x450] ;  /* 0x00011400ff091b82 */ /* 0x000ea20000000800 */
[----:B-1----:R-:W-:Y:S01]  /*12330*/  LEA R31, R160, 0xffffffc0, 0x6 ;  /* 0xffffffc0a01f7811 */ /* 0x002fe200078e30ff */
[----:B------:R-:W-:Y:S01]  /*12340*/  FMUL.FTZ R39, R2, R39 ;  /* 0x0000002702277220 */ /* 0x000fe20000410000 */
[----:B------:R-:W-:-:S04]  /*12350*/  UP2UR UR42, UPR, URZ, 0x1 ;  /* 0x000000013f2a7883 */ /* 0x000fc80008000000 */
[----:B------:R-:W1:Y:S08]  /*12360*/  MUFU.TANH R25, R25 ;  /* 0x0000001900197308 */ /* 0x000e700000002400 */
[----:B------:R-:W0:Y:S01]  /*12370*/  MUFU.TANH R0, R0 ;  /* 0x0000000000007308 */ /* 0x000e220000002400 */
[----:B-----5:R-:W-:Y:S01]  /*12380*/  @P1 IMAD.HI.U32 R6, R3, R6, RZ ;  /* 0x0000000603061227 */ /* 0x020fe200078e00ff */
[----:B------:R-:W-:-:S06]  /*12390*/  IADD3 R3, R5, 0x28440, RZ ;  /* 0x0002844005037810 */ /* 0x000fcc0007ffe0ff */
[----:B------:R-:W0:Y:S01]  /*123a0*/  MUFU.TANH R28, R28 ;  /* 0x0000001c001c7308 */ /* 0x000e220000002400 */
[----:B--2---:R-:W-:Y:S01]  /*123b0*/  @P1 SHF.R.U32.HI R7, RZ, R9, R6 ;  /* 0x00000009ff071219 */ /* 0x004fe20000011606 */
[----:B------:R-:W-:Y:S02]  /*123c0*/  IMAD.MOV.U32 R9, RZ, RZ, -0x40 ;  /* 0xffffffc0ff097424 */ /* 0x000fe400078e00ff */
[----:B------:R-:W-:Y:S02]  /*123d0*/  IMAD.U32 R6, RZ, RZ, UR39 ;  /* 0x00000027ff067e24 */ /* 0x000fe4000f8e00ff */
[----:B------:R-:W2:Y:S01]  /*123e0*/  SHFL.IDX PT, R47, R7, RZ, 0x1c1f ;  /* 0x001c1fff072f7589 */ /* 0x000ea200000e0000 */
[----:B------:R-:W-:Y:S01]  /*123f0*/  IMAD R9, R160, R9, 0x41 ;  /* 0x00000041a0097424 */ /* 0x000fe200078e0209 */
[----:B------:R-:W0:Y:S01]  /*12400*/  MUFU.TANH R29, R29 ;  /* 0x0000001d001d7308 */ /* 0x000e220000002400 */
[----:B------:R-:W-:Y:S02]  /*12410*/  PRMT R3, R6, 0x654, R3 ;  /* 0x0000065406037816 */ /* 0x000fe40000000003 */
[----:B------:R-:W-:-:S02]  /*12420*/  IMAD.IADD R6, R192, 0x1, R9 ;  /* 0x00000001c0067824 */ /* 0x000fc400078e0209 */
[----:B------:R5:W-:Y:S03]  /*12430*/  SYNCS.ARRIVE.TRANS64.RED.A1T0 RZ, [R3+URZ], RZ ;  /* 0x000000ff03ff79a7 */ /* 0x000be6000810043f */
[----:B------:R-:W0:Y:S01]  /*12440*/  MUFU.TANH R30, R30 ;  /* 0x0000001e001e7308 */ /* 0x000e220000002400 */
[----:B-----5:R-:W-:Y:S02]  /*12450*/  IMAD R3, R193, -0x2, R6 ;  /* 0xfffffffec1037824 */ /* 0x020fe400078e0206 */
[----:B------:R-:W-:-:S05]  /*12460*/  IMAD.IADD R6, R192, 0x1, -R31 ;  /* 0x00000001c0067824 */ /* 0x000fca00078e0a1f */
[----:B------:R-:W0:Y:S01]  /*12470*/  MUFU.TANH R32, R32 ;  /* 0x0000002000207308 */ /* 0x000e220000002400 */
[----:B------:R-:W-:-:S07]  /*12480*/  IMAD.IADD R3, R3, 0x1, -R190 ;  /* 0x0000000103037824 */ /* 0x000fce00078e0abe */
        /* <DEDUP_REMOVED lines=19> */
[----:B------:R3:W0:Y:S01]  /*125c0*/  MUFU.TANH R15, R35 ;  /* 0x00000023000f7308 */ /* 0x0006220000002400 */
[----:B-----5:R-:W-:-:S07]  /*125d0*/  IMAD R34, R193, -0x2, R6 ;  /* 0xfffffffec1227824 */ /* 0x020fce00078e0206 */
[----:B------:R5:W0:Y:S01]  /*125e0*/  MUFU.TANH R20, R38 ;  /* 0x0000002600147308 */ /* 0x000a220000002400 */
[----:B---3--:R-:W-:-:S07]  /*125f0*/  VIADD R35, R3, UR6 ;  /* 0x0000000603237c36 */ /* 0x008fce0008000000 */
[----:B------:R3:W0:Y:S01]  /*12600*/  MUFU.TANH R21, R39 ;  /* 0x0000002700157308 */ /* 0x0006220000002400 */
[----:B-----5:R-:W-:Y:S01]  /*12610*/  VIADD R38, R3, UR51 ;  /* 0x0000003303267c36 */ /* 0x020fe20008000000 */
[----:B--2---:R-:W-:-:S03]  /*12620*/  VIADDMNMX R3, R47, R35, R34, PT ;  /* 0x000000232f037246 */ /* 0x004fc60003800122 */
[----:B------:R-:W-:Y:S01]  /*12630*/  IMAD.IADD R6, R38, 0x1, R47 ;  /* 0x0000000126067824 */ /* 0x000fe200078e022f */
[----:B---3--:R-:W-:Y:S01]  /*12640*/  IADD3 R39, R9, -0x1, RZ ;  /* 0xffffffff09277810 */ /* 0x008fe20007ffe0ff */
[----:B-1--4-:R-:W-:Y:S06]  /*12650*/  @P2 BRA `(.L_x_1859) ;  /* 0x0000000000582947 */ /* 0x012fec0003800000 */
[----:B------:R-:W-:Y:S01]  /*12660*/  IADD3 R9, -R190, R192, R47 ;  /* 0x000000c0be097210 */ /* 0x000fe20007ffe12f */
[----:B------:R-:W-:Y:S03]  /*12670*/  BSSY B0, `(.L_x_1860) ;  /* 0x0000010000007945 */ /* 0x000fe60003800000 */
[----:B------:R-:W-:-:S13]  /*12680*/  ISETP.GT.AND P2, PT, R9, -0x1, PT ;  /* 0xffffffff0900780c */ /* 0x000fda0003f44270 */
[----:B------:R-:W-:Y:S05]  /*12690*/  @P2 BRA `(.L_x_1861) ;  /* 0x0000000000202947 */ /* 0x000fea0003800000 */
[----:B------:R-:W-:Y:S01]  /*126a0*/  UISETP.NE.AND UP0, UPT, UR7, 0x1, UPT ;  /* 0x000000010700788c */ /* 0x000fe2000bf05270 */
[----:B------:R-:W-:-:S05]  /*126b0*/  LOP3.LUT R9, RZ, R9, RZ, 0x33, !PT ;  /* 0x00000009ff097212 */ /* 0x000fca00078e33ff */
[----:B------:R-:W-:-:S05]  /*126c0*/  PLOP3.LUT P2, PT, PT, PT, UP0, 0x80, 0x0 ;  /* 0x000000000000781c */ /* 0x000fca0003f4f008 */
[----:B------:R-:W-:-:S08]  /*126d0*/  @UP0 ULDC.64 UR4, c[0x0][0x9e8] ;  /* 0x00027a0000040ab9 */ /* 0x000fd00000000a00 */
[----:B------:R-:W-:-:S05]  /*126e0*/  @P2 IMAD.HI.U32 R12, R9, UR4, RZ ;  /* 0x00000004090c2c27 */ /* 0x000fca000f8e00ff */
[----:B------:R-:W-:-:S04]  /*126f0*/  @P2 SHF.R.U32.HI R9, RZ, UR5, R12 ;  /* 0x00000005ff092c19 */ /* 0x000fc8000801160c */
[----:B------:R-:W-:Y:S01]  /*12700*/  LOP3.LUT R9, RZ, R9, RZ, 0x33, !PT ;  /* 0x00000009ff097212 */ /* 0x000fe200078e33ff */
[----:B------:R-:W-:Y:S06]  /*12710*/  BRA `(.L_x_1862) ;  /* 0x0000000000147947 */ /* 0x000fec0003800000 */
.L_x_1861:
[----:B------:R-:W-:-:S06]  /*12720*/  UISETP.NE.AND UP0, UPT, UR7, 0x1, UPT ;  /* 0x000000010700788c */ /* 0x000fcc000bf05270 */
[----:B------:R-:W-:-:S05]  /*12730*/  PLOP3.LUT P2, PT, PT, PT, UP0, 0x80, 0x0 ;  /* 0x000000000000781c */ /* 0x000fca0003f4f008 */
[----:B------:R-:W-:-:S08]  /*12740*/  @UP0 ULDC.64 UR4, c[0x0][0x9e8] ;  /* 0x00027a0000040ab9 */ /* 0x000fd00000000a00 */
[----:B------:R-:W-:-:S05]  /*12750*/  @P2 IMAD.HI.U32 R12, R9, UR4, RZ ;  /* 0x00000004090c2c27 */ /* 0x000fca000f8e00ff */
[----:B------:R-:W-:-:S07]  /*12760*/  @P2 SHF.R.U32.HI R9, RZ, UR5, R12 ;  /* 0x00000005ff092c19 */ /* 0x000fce000801160c */
.L_x_1862:
[----:B------:R-:W-:Y:S05]  /*12770*/  BSYNC B0 ;  /* 0x0000000000007941 */ /* 0x000fea0003800000 */
.L_x_1860:
[----:B------:R-:W-:-:S04]  /*12780*/  IMAD R12, R9, UR7, -R31 ;  /* 0x00000007090c7c24 */ /* 0x000fc8000f8e0a1f */
[----:B------:R-:W-:-:S05]  /*12790*/  IMAD R12, R193, -0x2, R12 ;  /* 0xfffffffec10c7824 */ /* 0x000fca00078e020c */
[----:B------:R-:W-:Y:S02]  /*127a0*/  VIMNMX R6, R6, R12, !PT ;  /* 0x0000000c06067248 */ /* 0x000fe40007fe0100 */
[----:B------:R-:W-:-:S07]  /*127b0*/  VIADDMNMX R3, R12, UR7, R3, PT ;  /* 0x000000070c037c46 */ /* 0x000fce000b800103 */
.L_x_1859:
[C---:B------:R-:W-:Y:S01]  /*127c0*/  ISETP.GE.AND P3, PT, R39.reuse, 0x9, PT ;  /* 0x000000092700780c */ /* 0x040fe20003f66270 */
[----:B------:R-:W1:Y:S01]  /*127d0*/  SHFL.IDX PT, R7, R7, 0x1, 0x1c1f ;  /* 0x003c1f0007077f89 */ /* 0x000e6200000e0000 */
[----:B------:R-:W-:Y:S01]  /*127e0*/  ISETP.GE.AND P2, PT, R39, 0x2, PT ;  /* 0x000000022700780c */ /* 0x000fe20003f46270 */
[----:B------:R-:W-:Y:S01]  /*127f0*/  UISETP.GE.AND UP0, UPT, UR7, 0x1, UPT ;  /* 0x000000010700788c */ /* 0x000fe2000bf06270 */
[C---:B------:R-:W-:Y:S02]  /*12800*/  ISETP.GT.AND P4, PT, R6.reuse, 0x8, !P3 ;  /* 0x000000080600780c */ /* 0x040fe40005f84270 */
[----:B------:R-:W-:Y:S02]  /*12810*/  ISETP.GT.AND P5, PT, R6, 0x1, !P2 ;  /* 0x000000010600780c */ /* 0x000fe400057a4270 */
[----:B------:R-:W-:Y:S02]  /*12820*/  ISETP.LT.OR P4, PT, R3, 0x9, P4 ;  /* 0x000000090300780c */ /* 0x000fe40002781670 */
[----:B------:R-:W-:-:S02]  /*12830*/  ISETP.GE.AND P6, PT, R39, 0xa, PT ;  /* 0x0000000a2700780c */ /* 0x000fc40003fc6270 */
[----:B0-----:R-:W-:Y:S02]  /*12840*/  FSEL R57, R28, -INF , !P4 ;  /* 0xff8000001c397808 */ /* 0x001fe40006000000 */
[----:B------:R-:W-:Y:S02]  /*12850*/  ISETP.LT.OR P5, PT, R3, 0x2, P5 ;  /* 0x000000020300780c */ /* 0x000fe40002fa1670 */
[----:B------:R-:W-:Y:S02]  /*12860*/  ISETP.GT.AND P4, PT, R6, 0x9, !P6 ;  /* 0x000000090600780c */ /* 0x000fe40007784270 */
[----:B------:R-:W-:Y:S02]  /*12870*/  FSEL R47, R25, -INF , !P5 ;  /* 0xff800000192f7808 */ /* 0x000fe40006800000 */
[----:B------:R-:W-:Y:S02]  /*12880*/  ISETP.LT.OR P4, PT, R3, 0xa, P4 ;  /* 0x0000000a0300780c */ /* 0x000fe40002781670 */
[----:B------:R-:W-:-:S02]  /*12890*/  ISETP.GE.AND P5, PT, R39, 0x11, PT ;  /* 0x000000112700780c */ /* 0x000fc40003fa6270 */
[----:B------:R-:W-:Y:S01]  /*128a0*/  FSEL R59, R29, -INF , !P4 ;  /* 0xff8000001d3b7808 */ /* 0x000fe20006000000 */
[----:B-1----:R-:W-:Y:S01]  /*128b0*/  IMAD.IADD R9, R38, 0x1, R7 ;  /* 0x0000000126097824 */ /* 0x002fe200078e0207 */
[----:B------:R-:W-:Y:S02]  /*128c0*/  ISETP.GT.AND P4, PT, R6, 0x10, !P5 ;  /* 0x000000100600780c */ /* 0x000fe40006f84270 */
[----:B------:R-:W-:Y:S02]  /*128d0*/  P2R R28, PR, RZ, 0x20 ;  /* 0x00000020ff1c7803 */ /* 0x000fe40000000000 */
[----:B------:R-:W-:Y:S02]  /*128e0*/  ISETP.LT.OR P4, PT, R3, 0x11, P4 ;  /* 0x000000110300780c */ /* 0x000fe40002781670 */
[----:B------:R-:W-:Y:S02]  /*128f0*/  ISETP.GE.AND P5, PT, R39, 0x12, PT ;  /* 0x000000122700780c */ /* 0x000fe40003fa6270 */
[----:B------:R-:W-:-:S02]  /*12900*/  FSEL R61, R32, -INF , !P4 ;  /* 0xff800000203d7808 */ /* 0x000fc40006000000 */
[C---:B------:R-:W-:Y:S02]  /*12910*/  ISETP.GT.AND P4, PT, R6.reuse, 0x11, !P5 ;  /* 0x000000110600780c */ /* 0x040fe40006f84270 */
[----:B------:R-:W-:Y:S02]  /*12920*/  P2R R29, PR, RZ, 0x20 ;  /* 0x00000020ff1d7803 */ /* 0x000fe40000000000 */
[----:B------:R-:W-:Y:S02]  /*12930*/  ISETP.LT.OR P4, PT, R3, 0x12, P4 ;  /* 0x000000120300780c */ /* 0x000fe40002781670 */
[----:B------:R-:W-:Y:S02]  /*12940*/  ISETP.GE.AND P5, PT, R39, 0x19, PT ;  /* 0x000000192700780c */ /* 0x000fe40003fa6270 */
[----:B------:R-:W-:Y:S02]  /*12950*/  FSEL R63, R33, -INF , !P4 ;  /* 0xff800000213f7808 */ /* 0x000fe40006000000 */
[----:B------:R-:W-:-:S02]  /*12960*/  ISETP.GT.AND P4, PT, R6, 0x18, !P5 ;  /* 0x000000180600780c */ /* 0x000fc40006f84270 */
[----:B------:R-:W-:Y:S02]  /*12970*/  P2R R32, PR, RZ, 0x20 ;  /* 0x00000020ff207803 */ /* 0x000fe40000000000 */
[----:B------:R-:W-:Y:S02]  /*12980*/  ISETP.LT.OR P4, PT, R3, 0x19, P4 ;  /* 0x000000190300780c */ /* 0x000fe40002781670 */
[----:B------:R-:W-:Y:S02]  /*12990*/  ISETP.GE.AND P5, PT, R39, 0x1a, PT ;  /* 0x0000001a2700780c */ /* 0x000fe40003fa6270 */
[----:B------:R-:W-:Y:S02]  /*129a0*/  FSEL R65, R36, -INF , !P4 ;  /* 0xff80000024417808 */ /* 0x000fe40006000000 */
[----:B------:R-:W-:Y:S02]  /*129b0*/  ISETP.GT.AND P4, PT, R6, 0x19, !P5 ;  /* 0x000000190600780c */ /* 0x000fe40006f84270 */
[----:B------:R-:W-:-:S02]  /*129c0*/  P2R R36, PR, RZ, 0x20 ;  /* 0x00000020ff247803 */ /* 0x000fc40000000000 */
        /* <DEDUP_REMOVED lines=26> */
[----:B------:R-:W-:Y:S02]  /*12b70*/  P2R R25, PR, RZ, 0x40 ;  /* 0x00000040ff197803 */ /* 0x000fe40000000000 */
        /* <DEDUP_REMOVED lines=11> */
[----:B------:R-:W-:-:S04]  /*12c30*/  ISETP.GT.AND P6, PT, R6, RZ, !P6 ;  /* 0x000000ff0600720c */ /* 0x000fc800077c4270 */
        /* <DEDUP_REMOVED lines=18> */
[----:B------:R-:W-:Y:S01]  /*12d60*/  @P6 IMAD.HI.U32 R7, R6, UR4, RZ ;  /* 0x0000000406076c27 */ /* 0x000fe2000f8e00ff */
[----:B------:R-:W-:-:S13]  /*12d70*/  PLOP3.LUT P6, PT, PT, PT, UP0, 0x80, 0x0 ;  /* 0x000000000000781c */ /* 0x000fda0003fcf008 */
[----:B------:R-:W-:-:S04]  /*12d80*/  @P6 SHF.R.U32.HI R6, RZ, UR5, R7 ;  /* 0x00000005ff066c19 */ /* 0x000fc80008011607 */
[----:B------:R-:W-:Y:S01]  /*12d90*/  LOP3.LUT R6, RZ, R6, RZ, 0x33, !PT ;  /* 0x00000006ff067212 */ /* 0x000fe200078e33ff */
[----:B------:R-:W-:Y:S06]  /*12da0*/  BRA `(.L_x_1866) ;  /* 0x0000000000187947 */ /* 0x000fec0003800000 */
.L_x_1865:
[----:B------:R-:W-:-:S06]  /*12db0*/  UISETP.NE.AND UP0, UPT, UR7, 0x1, UPT ;  /* 0x000000010700788c */ /* 0x000fcc000bf05270 */
[----:B------:R-:W-:-:S05]  /*12dc0*/  PLOP3.LUT P6, PT, PT, PT, UP0, 0x80, 0x0 ;  /* 0x000000000000781c */ /* 0x000fca0003fcf008 */
[----:B------:R-:W-:-:S08]  /*12dd0*/  @UP0 ULDC.64 UR4, c[0x0][0x9e8] ;  /* 0x00027a0000040ab9 */ /* 0x000fd00000000a00 */
[----:B------:R-:W-:Y:S01]  /*12de0*/  @P6 IMAD.HI.U32 R7, R6, UR4, RZ ;  /* 0x0000000406076c27 */ /* 0x000fe2000f8e00ff */
[----:B------:R-:W-:-:S13]  /*12df0*/  PLOP3.LUT P6, PT, PT, PT, UP0, 0x80, 0x0 ;  /* 0x000000000000781c */ /* 0x000fda0003fcf008 */
[----:B------:R-:W-:-:S07]  /*12e00*/  @P6 SHF.R.U32.HI R6, RZ, UR5, R7 ;  /* 0x00000005ff066c19 */ /* 0x000fce0008011607 */
.L_x_1866:
[----:B------:R-:W-:Y:S05]  /*12e10*/  BSYNC B0 ;  /* 0x0000000000007941 */ /* 0x000fea0003800000 */
.L_x_1864:
[----:B------:R-:W-:-:S04]  /*12e20*/  IMAD R6, R6, UR7, -R31 ;  /* 0x0000000706067c24 */ /* 0x000fc8000f8e0a1f */
[----:B------:R-:W-:-:S05]  /*12e30*/  IMAD R6, R193, -0x2, R6 ;  /* 0xfffffffec1067824 */ /* 0x000fca00078e0206 */
[----:B------:R-:W-:Y:S02]  /*12e40*/  VIMNMX R9, R9, R6, !PT ;  /* 0x0000000609097248 */ /* 0x000fe40007fe0100 */
[----:B------:R-:W-:-:S07]  /*12e50*/  VIADDMNMX R3, R6, UR7, R3, PT ;  /* 0x0000000706037c46 */ /* 0x000fce000b800103 */
.L_x_1863:
[----:B------:R-:W-:Y:S01]  /*12e60*/  ISETP.GT.AND P2, PT, R9, 0x1, !P2 ;  /* 0x000000010900780c */ /* 0x000fe20005744270 */
[----:B------:R-:W-:Y:S01]  /*12e70*/  ULDC UR38, c[0x0][0x988] ;  /* 0x0002620000267ab9 */ /* 0x000fe20000000800 */
[----:B------:R-:W-:Y:S02]  /*12e80*/  FMNMX.FTZ R6, R33, R47, !PT ;  /* 0x0000002f21067209 */ /* 0x000fe40007810000 */
        /* <DEDUP_REMOVED lines=34> */
[----:B------:R-:W-:Y:S01]  /*130b0*/  ISETP.GT.AND P3, PT, R9, 0x8, !P3 ;  /* 0x000000080900780c */ /* 0x000fe20005f64270 */
[----:B------:R-:W0:Y:S01]  /*130c0*/  SHFL.BFLY PT, R6, R29, 0x2, 0x1f ;  /* 0x0c401f001d067f89 */ /* 0x000e2200000e0000 */
[C---:B------:R-:W-:Y:S02]  /*130d0*/  ISETP.LT.OR P2, PT, R3.reuse, 0x1a, P2 ;  /* 0x0000001a0300780c */ /* 0x040fe40001741670 */
[----:B------:R-:W-:Y:S02]  /*130e0*/  ISETP.LT.OR P3, PT, R3, 0x9, P3 ;  /* 0x000000090300780c */ /* 0x000fe40001f61670 */
[----:B------:R-:W-:Y:S02]  /*130f0*/  FSEL R21, R21, -INF , !P2 ;  /* 0xff80000015157808 */ /* 0x000fe40005000000 */
[----:B------:R-:W-:Y:S02]  /*13100*/  ISETP.NE.AND P2, PT, R37, RZ, PT ;  /* 0x000000ff2500720c */ /* 0x000fe40003f45270 */
[----:B------:R-:W-:-:S02]  /*13110*/  ISETP.NE.AND P6, PT, R12, RZ, PT ;  /* 0x000000ff0c00720c */ /* 0x000fc40003fc5270 */
[----:B------:R-:W-:Y:S02]  /*13120*/  ISETP.GT.AND P2, PT, R9, 0x20, !P2 ;  /* 0x000000200900780c */ /* 0x000fe40005744270 */
[----:B------:R-:W-:Y:S02]  /*13130*/  FSEL R12, R30, -INF , !P3 ;  /* 0xff8000001e0c7808 */ /* 0x000fe40005800000 */
[----:B------:R-:W-:Y:S02]  /*13140*/  ISETP.LT.OR P2, PT, R3, 0x21, P2 ;  /* 0x000000210300780c */ /* 0x000fe40001741670 */
[----:B------:R-:W-:Y:S02]  /*13150*/  ISETP.NE.AND P3, PT, R44, RZ, PT ;  /* 0x000000ff2c00720c */ /* 0x000fe40003f65270 */
[----:B------:R-:W-:Y:S02]  /*13160*/  FSEL R24, R42, -INF , !P2 ;  /* 0xff8000002a187808 */ /* 0x000fe40005000000 */
[----:B------:R-:W-:-:S02]  /*13170*/  ISETP.NE.AND P2, PT, R40, RZ, PT ;  /* 0x000000ff2800720c */ /* 0x000fc40003f45270 */
[C---:B------:R-:W-:Y:S02]  /*13180*/  ISETP.GT.AND P4, PT, R9.reuse, 0x31, !P4 ;  /* 0x000000310900780c */ /* 0x040fe40006784270 */
[----:B------:R-:W-:Y:S02]  /*13190*/  ISETP.GT.AND P2, PT, R9, 0x21, !P2 ;  /* 0x000000210900780c */ /* 0x000fe40005744270 */
[----:B0-----:R-:W-:Y:S02]  /*131a0*/  FMNMX.FTZ R30, R29, R6, !PT ;  /* 0x000000061d1e7209 */ /* 0x001fe40007810000 */
[----:B------:R-:W-:Y:S02]  /*131b0*/  ISETP.LT.OR P2, PT, R3, 0x22, P2 ;  /* 0x000000220300780c */ /* 0x000fe40001741670 */
[----:B------:R-:W-:Y:S01]  /*131c0*/  ISETP.GT.AND P5, PT, R9, 0x38, !P5 ;  /* 0x000000380900780c */ /* 0x000fe20006fa4270 */
[----:B------:R-:W0:Y:S01]  /*131d0*/  SHFL.BFLY PT, R7, R30, 0x1, 0x1f ;  /* 0x0c201f001e077f89 */ /* 0x000e2200000e0000 */
[----:B------:R-:W-:-:S02]  /*131e0*/  FSEL R25, R43, -INF , !P2 ;  /* 0xff8000002b197808 */ /* 0x000fc40005000000 */
[----:B------:R-:W-:Y:S01]  /*131f0*/  ISETP.NE.AND P2, PT, R46, RZ, PT ;  /* 0x000000ff2e00720c */ /* 0x000fe20003f45270 */
[----:B------:R-:W-:Y:S01]  /*13200*/  IMAD.U32 R46, RZ, RZ, UR38 ;  /* 0x00000026ff2e7e24 */ /* 0x000fe2000f8e00ff */
[----:B------:R-:W-:Y:S02]  /*13210*/  ISETP.LT.OR P4, PT, R3, 0x32, P4 ;  /* 0x000000320300780c */ /* 0x000fe40002781670 */
[----:B------:R-:W-:Y:S02]  /*13220*/  ISETP.GT.AND P2, PT, R9, 0x28, !P2 ;  /* 0x000000280900780c */ /* 0x000fe40005744270 */
[C---:B------:R-:W-:Y:S02]  /*13230*/  ISETP.LT.OR P5, PT, R3.reuse, 0x39, P5 ;  /* 0x000000390300780c */ /* 0x040fe40002fa1670 */
[----:B------:R-:W-:-:S04]  /*13240*/  ISETP.LT.OR P2, PT, R3, 0x29, P2 ;  /* 0x000000290300780c */ /* 0x000fc80001741670 */
[----:B------:R-:W-:Y:S02]  /*13250*/  FSEL R26, R26, -INF , !P2 ;  /* 0xff8000001a1a7808 */ /* 0x000fe40005000000 */
[----:B------:R-:W-:Y:S02]  /*13260*/  ISETP.GT.AND P2, PT, R9, 0x29, !P3 ;  /* 0x000000290900780c */ /* 0x000fe40005f44270 */
[----:B------:R-:W-:Y:S02]  /*13270*/  ISETP.NE.AND P3, PT, R56, RZ, PT ;  /* 0x000000ff3800720c */ /* 0x000fe40003f65270 */
[----:B------:R-:W-:Y:S02]  /*13280*/  ISETP.LT.OR P2, PT, R3, 0x2a, P2 ;  /* 0x0000002a0300780c */ /* 0x000fe40001741670 */
[----:B0-----:R-:W-:Y:S01]  /*13290*/  FMNMX.FTZ R6, R30, R7, !PT ;  /* 0x000000071e067209 */ /* 0x001fe20007810000 */
[----:B------:R-:W-:Y:S01]  /*132a0*/  IMAD.U32 R7, RZ, RZ, UR38 ;  /* 0x00000026ff077e24 */ /* 0x000fe2000f8e00ff */
[----:B------:R-:W-:-:S02]  /*132b0*/  FSEL R27, R27, -INF , !P2 ;  /* 0xff8000001b1b7808 */ /* 0x000fc40005000000 */
[----:B------:R-:W-:Y:S01]  /*132c0*/  ISETP.GT.AND P2, PT, R9, RZ, !P6 ;  /* 0x000000ff0900720c */ /* 0x000fe20007744270 */
[----:B------:R-:W-:-:S01]  /*132d0*/  FFMA.FTZ R7, R6, R7, -8 ;  /* 0xc100000006077423 */ /* 0x000fc20000010007 */
[----:B------:R-:W-:Y:S02]  /*132e0*/  ISETP.NE.AND P6, PT, R39, RZ, PT ;  /* 0x000000ff2700720c */ /* 0x000fe40003fc5270 */
[----:B------:R-:W-:-:S04]  /*132f0*/  ISETP.LT.OR P2, PT, R3, 0x1, P2 ;  /* 0x000000010300780c */ /* 0x000fc80001741670 */
[----:B------:R-:W-:Y:S02]  /*13300*/  FSEL R0, R0, -INF , !P2 ;  /* 0xff80000000007808 */ /* 0x000fe40005000000 */
[----:B------:R-:W-:-:S04]  /*13310*/  FSETP.NEU.FTZ.AND P2, PT, R6, -INF , PT ;  /* 0xff8000000600780b */ /* 0x000fc80003f5d000 */
[----:B------:R-:W-:Y:S02]  /*13320*/  FSEL R32, R7, RZ, P2 ;  /* 0x000000ff07207208 */ /* 0x000fe40001000000 */
[----:B------:R-:W-:Y:S02]  /*13330*/  FMNMX.FTZ R7, R0, R11, !PT ;  /* 0x0000000b00077209 */ /* 0x000fe40007810000 */
[----:B------:R-:W-:Y:S01]  /*13340*/  ISETP.GT.AND P2, PT, R9, 0x30, !P3 ;  /* 0x000000300900780c */ /* 0x000fe20005f44270 */
[----:B------:R-:W-:-:S01]  /*13350*/  FFMA.FTZ R31, R33, UR38, -R32 ;  /* 0x00000026211f7c23 */ /* 0x000fc20008010820 */
[----:B------:R-:W-:Y:S01]  /*13360*/  FMNMX.FTZ R28, R12, R7, !PT ;  /* 0x000000070c1c7209 */ /* 0x000fe20007810000 */
[----:B------:R-:W-:-:S01]  /*13370*/  FFMA.FTZ R33, R47, UR38, -R32 ;  /* 0x000000262f217c23 */ /* 0x000fc20008010820 */
[----:B------:R-:W-:Y:S01]  /*13380*/  ISETP.LT.OR P2, PT, R3, 0x31, P2 ;  /* 0x000000310300780c */ /* 0x000fe20001741670 */
[----:B------:R0:W-:Y:S01]  /*13390*/  MUFU.EX2 R152, R31 ;  /* 0x0000001f00987308 */ /* 0x0001e20000000800 */
[----:B------:R-:W-:Y:S01]  /*133a0*/  FMNMX.FTZ R7, R13, R28, !PT ;  /* 0x0000001c0d077209 */ /* 0x000fe20007810000 */
[--C-:B------:R-:W-:Y:S01]  /*133b0*/  FFMA.FTZ R35, R59, UR38, -R32.reuse ;  /* 0x000000263b237c23 */ /* 0x100fe20008010820 */
[----:B------:R-:W-:Y:S01]  /*133c0*/  ISETP.GT.AND P3, PT, R9, 0x39, !P6 ;  /* 0x000000390900780c */ /* 0x000fe20007764270 */
[--C-:B------:R-:W-:Y:S01]  /*133d0*/  FFMA.FTZ R36, R61, UR38, -R32.reuse ;  /* 0x000000263d247c23 */ /* 0x100fe20008010820 */
[----:B------:R-:W-:Y:S01]  /*133e0*/  FMNMX.FTZ R28, R14, R7, !PT ;  /* 0x000000070e1c7209 */ /* 0x000fe20007810000 */
[--C-:B------:R-:W-:Y:S01]  /*133f0*/  FFMA.FTZ R37, R63, UR38, -R32.reuse ;  /* 0x000000263f257c23 */ /* 0x100fe20008010820 */
[----:B------:R-:W-:Y:S01]  /*13400*/  FSEL R9, R50, -INF , !P2 ;  /* 0xff80000032097808 */ /* 0x000fe20005000000 */
[----:B------:R-:W1:Y:S01]  /*13410*/  MUFU.EX2 R33, R33 ;  /* 0x0000002100217308 */ /* 0x000e620000000800 */
[----:B------:R-:W-:Y:S01]  /*13420*/  FMNMX.FTZ R7, R15, R28, !PT ;  /* 0x0000001c0f077209 */ /* 0x000fe20007810000 */
[--C-:B0-----:R-:W-:Y:S01]  /*13430*/  FFMA.FTZ R31, R57, UR38, -R32.reuse ;  /* 0x00000026391f7c23 */ /* 0x101fe20008010820 */
[----:B------:R-:W-:Y:S01]  /*13440*/  ISETP.LT.OR P3, PT, R3, 0x3a, P3 ;  /* 0x0000003a0300780c */ /* 0x000fe20001f61670 */
[--C-:B------:R-:W-:Y:S01]  /*13450*/  FFMA.FTZ R38, R65, UR38, -R32.reuse ;  /* 0x0000002641267c23 */ /* 0x100fe20008010820 */
[----:B------:R-:W-:Y:S01]  /*13460*/  FMNMX.FTZ R28, R20, R7, !PT ;  /* 0x00000007141c7209 */ /* 0x000fe20007810000 */
[--C-:B------:R-:W-:Y:S01]  /*13470*/  FFMA.FTZ R43, R45, UR38, -R32.reuse ;  /* 0x000000262d2b7c23 */ /* 0x100fe20008010820 */
[----:B------:R-:W-:Y:S01]  /*13480*/  FSEL R3, R54, -INF , !P5 ;  /* 0xff80000036037808 */ /* 0x000fe20006800000 */
[----:B------:R0:W2:Y:S01]  /*13490*/  MUFU.EX2 R34, R31 ;  /* 0x0000001f00227308 */ /* 0x0000a20000000800 */
[----:B------:R-:W-:Y:S01]  /*134a0*/  FMNMX.FTZ R7, R21, R28, !PT ;  /* 0x0000001c15077209 */ /* 0x000fe20007810000 */
[--C-:B------:R-:W-:Y:S01]  /*134b0*/  FFMA.FTZ R39, R67, UR38, -R32.reuse ;  /* 0x0000002643277c23 */ /* 0x100fe20008010820 */
[----:B------:R-:W-:Y:S01]  /*134c0*/  FSEL R29, R55, -INF , !P3 ;  /* 0xff800000371d7808 */ /* 0x000fe20005800000 */
[--C-:B------:R-:W-:Y:S01]  /*134d0*/  FFMA.FTZ R40, R69, UR38, -R32.reuse ;  /* 0x0000002645287c23 */ /* 0x100fe20008010820 */
[----:B------:R-:W-:Y:S01]  /*134e0*/  FMNMX.FTZ R28, R24, R7, !PT ;  /* 0x00000007181c7209 */ /* 0x000fe20007810000 */
[--C-:B------:R-:W-:Y:S01]  /*134f0*/  FFMA.FTZ R41, R41, UR38, -R32.reuse ;  /* 0x0000002629297c23 */ /* 0x100fe20008010820 */
[----:B------:R-:W-:-:S01]  /*13500*/  FFMA.FTZ R42, R71, UR38, -R32 ;  /* 0x00000026472a7c23 */ /* 0x000fc20008010820 */
[----:B------:R-:W3:Y:S01]  /*13510*/  MUFU.EX2 R35, R35 ;  /* 0x0000002300237308 */ /* 0x000ee20000000800 */
[----:B------:R-:W-:Y:S01]  /*13520*/  FMNMX.FTZ R7, R25, R28, !PT ;  /* 0x0000001c19077209 */ /* 0x000fe20007810000 */
[--C-:B------:R-:W-:Y:S01]  /*13530*/  FFMA.FTZ R44, R73, UR38, -R32.reuse ;  /* 0x00000026492c7c23 */ /* 0x100fe20008010820 */
[----:B------:R-:W-:-:S02]  /*13540*/  FFMA.FTZ R45, R49, UR38, -R32 ;  /* 0x00000026312d7c23 */ /* 0x000fc40008010820 */
[----:B------:R-:W-:-:S03]  /*13550*/  FMNMX.FTZ R28, R26, R7, !PT ;  /* 0x000000071a1c7209 */ /* 0x000fc60007810000 */
[----:B------:R-:W-:Y:S01]  /*13560*/  MUFU.EX2 R36, R36 ;  /* 0x0000002400247308 */ /* 0x000fe20000000800 */
[----:B------:R-:W-:Y:S02]  /*13570*/  FMNMX.FTZ R30, R27, R28, !PT ;  /* 0x0000001c1b1e7209 */ /* 0x000fe40007810000 */
[----:B------:R-:W-:Y:S02]  /*13580*/  FSEL R28, R51, -INF , !P4 ;  /* 0xff800000331c7808 */ /* 0x000fe40006000000 */
[----:B------:R-:W-:-:S03]  /*13590*/  FMNMX.FTZ R7, R9, R30, !PT ;  /* 0x0000001e09077209 */ /* 0x000fc60007810000 */
[----:B------:R-:W-:Y:S01]  /*135a0*/  MUFU.EX2 R37, R37 ;  /* 0x0000002500257308 */ /* 0x000fe20000000800 */
[----:B------:R-:W-:-:S04]  /*135b0*/  FMNMX.FTZ R30, R28, R7, !PT ;  /* 0x000000071c1e7209 */ /* 0x000fc80007810000 */
[----:B------:R-:W-:-:S03]  /*135c0*/  FMNMX.FTZ R30, R3, R30, !PT ;  /* 0x0000001e031e7209 */ /* 0x000fc60007810000 */
[----:B------:R-:W-:Y:S01]  /*135d0*/  MUFU.EX2 R38, R38 ;  /* 0x0000002600267308 */ /* 0x000fe20000000800 */
[----:B------:R-:W-:-:S05]  /*135e0*/  FMNMX.FTZ R30, R29, R30, !PT ;  /* 0x0000001e1d1e7209 */ /* 0x000fca0007810000 */
[----:B------:R-:W0:Y:S02]  /*135f0*/  SHFL.BFLY PT, R7, R30, 0x2, 0x1f ;  /* 0x0c401f001e077f89 */ /* 0x000e2400000e0000 */
[----:B------:R-:W-:Y:S08]  /*13600*/  MUFU.EX2 R39, R39 ;  /* 0x0000002700277308 */ /* 0x000ff00000000800 */
[----:B------:R-:W-:Y:S08]  /*13610*/  MUFU.EX2 R40, R40 ;  /* 0x0000002800287308 */ /* 0x000ff00000000800 */
[----:B------:R-:W-:Y:S01]  /*13620*/  MUFU.EX2 R41, R41 ;  /* 0x0000002900297308 */ /* 0x000fe20000000800 */
[----:B0-----:R-:W-:-:S07]  /*13630*/  FMNMX.FTZ R31, R30, R7, !PT ;  /* 0x000000071e1f7209 */ /* 0x001fce0007810000 */
[----:B------:R-:W-:Y:S01]  /*13640*/  MUFU.EX2 R42, R42 ;  /* 0x0000002a002a7308 */ /* 0x000fe20000000800 */
[----:B------:R-:W0:Y:S07]  /*13650*/  SHFL.BFLY PT, R30, R31, 0x1, 0x1f ;  /* 0x0c201f001f1e7f89 */ /* 0x000e2e00000e0000 */
[----:B------:R-:W-:Y:S08]  /*13660*/  MUFU.EX2 R43, R43 ;  /* 0x0000002b002b7308 */ /* 0x000ff00000000800 */
[----:B------:R-:W-:Y:S08]  /*13670*/  MUFU.EX2 R44, R44 ;  /* 0x0000002c002c7308 */ /* 0x000ff00000000800 */
[----:B------:R-:W-:Y:S01]  /*13680*/  MUFU.EX2 R45, R45 ;  /* 0x0000002d002d7308 */ /* 0x000fe20000000800 */
[----:B0-----:R-:W-:Y:S01]  /*13690*/  FMNMX.FTZ R7, R31, R30, !PT ;  /* 0x0000001e1f077209 */ /* 0x001fe20007810000 */
[--C-:B------:R-:W-:Y:S01]  /*136a0*/  FFMA.FTZ R30, R75, UR38, -R32.reuse ;  /* 0x000000264b1e7c23 */ /* 0x100fe20008010820 */
[----:B------:R-:W-:-:S02]  /*136b0*/  FFMA.FTZ R32, R53, UR38, -R32 ;  /* 0x0000002635207c23 */ /* 0x000fc40008010820 */
[C---:B------:R-:W-:Y:S01]  /*136c0*/  FSETP.NEU.FTZ.AND P2, PT, R7.reuse, -INF , PT ;  /* 0xff8000000700780b */ /* 0x040fe20003f5d000 */
[----:B------:R-:W-:-:S02]  /*136d0*/  FFMA.FTZ R31, R7, R46, -8 ;  /* 0xc1000000071f7423 */ /* 0x000fc4000001002e */
[----:B------:R-:W-:Y:S03]  /*136e0*/  MUFU.EX2 R30, R30 ;  /* 0x0000001e001e7308 */ /* 0x000fe60000000800 */
[----:B------:R-:W-:-:S05]  /*136f0*/  FSEL R46, R31, RZ, P2 ;  /* 0x000000ff1f2e7208 */ /* 0x000fca0001000000 */
        /* <DEDUP_REMOVED lines=14> */
[--C-:B------:R-:W-:Y:S01]  /*137e0*/  FFMA.FTZ R9, R9, UR38, -R46.reuse ;  /* 0x0000002609097c23 */ /* 0x100fe2000801082e */
[----:B------:R-:W-:-:S01]  /*137f0*/  FFMA.FTZ R28, R28, UR38, -R46 ;  /* 0x000000261c1c7c23 */ /* 0x000fc2000801082e */
[--C-:B------:R-:W-:Y:S01]  /*13800*/  FFMA.FTZ R29, R29, UR38, -R46.reuse ;  /* 0x000000261d1d7c23 */ /* 0x100fe2000801082e */
[----:B------:R-:W-:-:S03]  /*13810*/  FFMA.FTZ R3, R3, UR38, -R46 ;  /* 0x0000002603037c23 */ /* 0x000fc6000801082e */
[----:B------:R-:W4:Y:S01]  /*13820*/  MUFU.EX2 R12, R12 ;  /* 0x0000000c000c7308 */ /* 0x000f220000000800 */
[----:B-1----:R-:W-:-:S04]  /*13830*/  FADD.FTZ R11, R152, R33 ;  /* 0x00000021980b7221 */ /* 0x002fc80000010000 */
[----:B--2---:R-:W-:Y:S01]  /*13840*/  FADD.FTZ R0, R34, R11 ;  /* 0x0000000b22007221 */ /* 0x004fe20000010000 */
[----:B---3--:R-:W-:Y:S02]  /*13850*/  F2FP.SATFINITE.E4M3.F32.PACK_AB_MERGE_C R34, R35, R34, RZ ;  /* 0x000000222322723e */ /* 0x008fe400048070ff */
[----:B------:R-:W1:Y:S01]  /*13860*/  MUFU.EX2 R13, R13 ;  /* 0x0000000d000d7308 */ /* 0x000e620000000800 */
[----:B0-----:R-:W-:-:S01]  /*13870*/  FADD.FTZ R47, R153, R48 ;  /* 0x00000030992f7221 */ /* 0x001fc20000010000 */
[----:B------:R-:W-:Y:S01]  /*13880*/  FADD.FTZ R11, R35, R0 ;  /* 0x00000000230b7221 */ /* 0x000fe20000010000 */
[----:B------:R-:W-:-:S03]  /*13890*/  F2FP.SATFINITE.E4M3.F32.PACK_AB_MERGE_C R152, R33, R152, R34 ;  /* 0x000000982198723e */ /* 0x000fc60004807022 */
[----:B------:R-:W-:Y:S02]  /*138a0*/  FADD.FTZ R0, R36, R11 ;  /* 0x0000000b24007221 */ /* 0x000fe40000010000 */
[----:B------:R-:W0:Y:S02]  /*138b0*/  MUFU.EX2 R14, R14 ;  /* 0x0000000e000e7308 */ /* 0x000e240000000800 */
[----:B------:R-:W-:-:S04]  /*138c0*/  FADD.FTZ R11, R37, R0 ;  /* 0x00000000250b7221 */ /* 0x000fc80000010000 */
[----:B------:R-:W-:Y:S01]  /*138d0*/  FADD.FTZ R0, R38, R11 ;  /* 0x0000000b26007221 */ /* 0x000fe20000010000 */
[C---:B------:R-:W-:Y:S01]  /*138e0*/  F2FP.SATFINITE.E4M3.F32.PACK_AB_MERGE_C R38, R39.reuse, R38, RZ ;  /* 0x000000262726723e */ /* 0x040fe200048070ff */
[----:B------:R-:W2:Y:S02]  /*138f0*/  MUFU.EX2 R15, R15 ;  /* 0x0000000f000f7308 */ /* 0x000ea40000000800 */
[----:B------:R-:W-:-:S01]  /*13900*/  FADD.FTZ R11, R39, R0 ;  /* 0x00000000270b7221 */ /* 0x000fc20000010000 */
[----:B------:R-:W-:-:S05]  /*13910*/  F2FP.SATFINITE.E4M3.F32.PACK_AB_MERGE_C R154, R37, R36, R38 ;  /* 0x00000024259a723e */ /* 0x000fca0004807026 */
[----:B------:R4:W-:Y:S08]  /*13920*/  MUFU.EX2 R31, R32 ;  /* 0x00000020001f7308 */ /* 0x0009f00000000800 */
[----:B------:R-:W3:Y:S01]  /*13930*/  MUFU.EX2 R20, R20 ;  /* 0x0000001400147308 */ /* 0x000ee20000000800 */
[----:B----4-:R-:W-:-:S04]  /*13940*/  FADD.FTZ R32, R12, R47 ;  /* 0x0000002f0c207221 */ /* 0x010fc80000010000 */
[C---:B-1----:R-:W-:Y:S01]  /*13950*/  FADD.FTZ R47, R13.reuse, R32 ;  /* 0x000000200d2f7221 */ /* 0x042fe20000010000 */
[----:B------:R-:W-:Y:S02]  /*13960*/  F2FP.SATFINITE.E4M3.F32.PACK_AB_MERGE_C R13, R13, R12, RZ ;  /* 0x0000000c0d0d723e */ /* 0x000fe400048070ff */
[----:B------:R-:W1:Y:S01]  /*13970*/  MUFU.EX2 R21, R21 ;  /* 0x0000001500157308 */ /* 0x000e620000000800 */
[----:B0-----:R-:W-:-:S01]  /*13980*/  FADD.FTZ R32, R14, R47 ;  /* 0x0000002f0e207221 */ /* 0x001fc20000010000 */
[----:B------:R-:W-:-:S03]  /*13990*/  F2FP.SATFINITE.E4M3.F32.PACK_AB_MERGE_C R153, R48, R153, R13 ;  /* 0x000000993099723e */ /* 0x000fc6000480700d */
[----:B--2---:R-:W-:-:S03]  /*139a0*/  FADD.FTZ R47, R15, R32 ;  /* 0x000000200f2f7221 */ /* 0x004fc60000010000 */
[----:B------:R-:W0:Y:S01]  /*139b0*/  MUFU.EX2 R24, R24 ;  /* 0x0000001800187308 */ /* 0x000e220000000800 */
[----:B---3--:R-:W-:-:S07]  /*139c0*/  FADD.FTZ R32, R20, R47 ;  /* 0x0000002f14207221 */ /* 0x008fce0000010000 */
[----:B------:R-:W2:Y:S01]  /*139d0*/  MUFU.EX2 R25, R25 ;  /* 0x0000001900197308 */ /* 0x000ea20000000800 */
[----:B-1----:R-:W-:-:S01]  /*139e0*/  FADD.FTZ R47, R21, R32 ;  /* 0x00000020152f7221 */ /* 0x002fc20000010000 */
[----:B------:R-:W-:Y:S01]  /*139f0*/  FADD.FTZ R32, R40, R11 ;  /* 0x0000000b28207221 */ /* 0x000fe20000010000 */
[----:B------:R-:W-:-:S03]  /*13a00*/  F2FP.SATFINITE.E4M3.F32.PACK_AB_MERGE_C R21, R21, R20, RZ ;  /* 0x000000141515723e */ /* 0x000fc600048070ff */
[----:B------:R-:W-:Y:S01]  /*13a10*/  FADD.FTZ R11, R41, R32 ;  /* 0x00000020290b7221 */ /* 0x000fe20000010000 */
[----:B------:R-:W-:Y:S01]  /*13a20*/  F2FP.SATFINITE.E4M3.F32.PACK_AB_MERGE_C R155, R15, R14, R21 ;  /* 0x0000000e0f9b723e */ /* 0x000fe20004807015 */
[----:B------:R-:W1:Y:S01]  /*13a30*/  MUFU.EX2 R26, R26 ;  /* 0x0000001a001a7308 */ /* 0x000e620000000800 */
[----:B0-----:R-:W-:-:S01]  /*13a40*/  FADD.FTZ R50, R24, R47 ;  /* 0x0000002f18327221 */ /* 0x001fc20000010000 */
[----:B------:R-:W-:Y:S01]  /*13a50*/  FADD.FTZ R32, R42, R11 ;  /* 0x0000000b2a207221 */ /* 0x000fe20000010000 */
[----:B------:R-:W-:-:S03]  /*13a60*/  F2FP.SATFINITE.E4M3.F32.PACK_AB_MERGE_C R42, R43, R42, RZ ;  /* 0x0000002a2b2a723e */ /* 0x000fc600048070ff */
[----:B------:R-:W-:Y:S01]  /*13a70*/  FADD.FTZ R11, R43, R32 ;  /* 0x000000202b0b7221 */ /* 0x000fe20000010000 */
[----:B------:R-:W-:Y:S01]  /*13a80*/  F2FP.SATFINITE.E4M3.F32.PACK_AB_MERGE_C R156, R41, R40, R42 ;  /* 0x00000028299c723e */ /* 0x000fe2000480702a */
[----:B------:R-:W0:Y:S01]  /*13a90*/  MUFU.EX2 R27, R27 ;  /* 0x0000001b001b7308 */ /* 0x000e220000000800 */
[----:B--2---:R-:W-:-:S01]  /*13aa0*/  FADD.FTZ R47, R25, R50 ;  /* 0x00000032192f7221 */ /* 0x004fc20000010000 */
[----:B------:R-:W-:-:S04]  /*13ab0*/  FADD.FTZ R32, R44, R11 ;  /* 0x0000000b2c207221 */ /* 0x000fc80000010000 */
[----:B------:R-:W-:Y:S02]  /*13ac0*/  FADD.FTZ R11, R45, R32 ;  /* 0x000000202d0b7221 */ /* 0x000fe40000010000 */
[----:B------:R-:W2:Y:S01]  /*13ad0*/  MUFU.EX2 R9, R9 ;  /* 0x0000000900097308 */ /* 0x000ea20000000800 */
[----:B-1----:R-:W-:-:S01]  /*13ae0*/  FADD.FTZ R46, R26, R47 ;  /* 0x0000002f1a2e7221 */ /* 0x002fc20000010000 */
[----:B------:R-:W-:Y:S01]  /*13af0*/  FADD.FTZ R12, R30, R11 ;  /* 0x0000000b1e0c7221 */ /* 0x000fe20000010000 */
[----:B------:R-:W-:-:S04]  /*13b00*/  F2FP.SATFINITE.E4M3.F32.PACK_AB_MERGE_C R30, R31, R30, RZ ;  /* 0x0000001e1f1e723e */ /* 0x000fc800048070ff */
[----:B------:R-:W-:Y:S01]  /*13b10*/  F2FP.SATFINITE.E4M3.F32.PACK_AB_MERGE_C R158, R45, R44, R30 ;  /* 0x0000002c2d9e723e */ /* 0x000fe2000480701e */
[----:B------:R-:W1:Y:S01]  /*13b20*/  MUFU.EX2 R28, R28 ;  /* 0x0000001c001c7308 */ /* 0x000e620000000800 */
[----:B0-----:R-:W-:-:S01]  /*13b30*/  FADD.FTZ R46, R27, R46 ;  /* 0x0000002e1b2e7221 */ /* 0x001fc20000010000 */
[----:B------:R-:W-:-:S04]  /*13b40*/  F2FP.SATFINITE.E4M3.F32.PACK_AB_MERGE_C R26, R27, R26, RZ ;  /* 0x0000001a1b1a723e */ /* 0x000fc800048070ff */
[----:B------:R-:W-:Y:S02]  /*13b50*/  F2FP.SATFINITE.E4M3.F32.PACK_AB_MERGE_C R157, R25, R24, R26 ;  /* 0x00000018199d723e */ /* 0x000fe4000480701a */
[----:B------:R2:W0:Y:S08]  /*13b60*/  MUFU.EX2 R0, R3 ;  /* 0x0000000300007308 */ /* 0x0004300000000800 */
[----:B------:R-:W3:Y:S01]  /*13b70*/  MUFU.EX2 R29, R29 ;  /* 0x0000001d001d7308 */ /* 0x000ee20000000800 */
[----:B--2---:R-:W-:-:S04]  /*13b80*/  FADD.FTZ R3, R9, R46 ;  /* 0x0000002e09037221 */ /* 0x004fc80000010000 */
[----:B-1----:R-:W-:-:S04]  /*13b90*/  FADD.FTZ R3, R28, R3 ;  /* 0x000000031c037221 */ /* 0x002fc80000010000 */
[----:B0-----:R-:W-:Y:S01]  /*13ba0*/  FADD.FTZ R20, R0, R3 ;  /* 0x0000000300147221 */ /* 0x001fe20000010000 */
[----:B------:R-:W-:-:S01]  /*13bb0*/  FADD.FTZ R3, R31, R12 ;  /* 0x0000000c1f037221 */ /* 0x000fc20000010000 */
[C---:B---3--:R-:W-:Y:S02]  /*13bc0*/  F2FP.SATFINITE.E4M3.F32.PACK_AB_MERGE_C R159, R29.reuse, R0, RZ ;  /* 0x000000001d9f723e */ /* 0x048fe400048070ff */
[----:B------:R-:W-:-:S02]  /*13bd0*/  FADD.FTZ R0, R29, R20 ;  /* 0x000000141d007221 */ /* 0x000fc40000010000 */
[----:B------:R-:W-:Y:S01]  /*13be0*/  F2FP.SATFINITE.E4M3.F32.PACK_AB_MERGE_C R159, R28, R9, R159 ;  /* 0x000000091c9f723e */ /* 0x000fe2000480709f */
[----:B------:R-:W-:Y:S06]  /*13bf0*/  @!P0 BRA `(.L_x_1867) ;  /* 0x0000000000048947 */ /* 0x000fec0003800000 */
[----:B------:R-:W-:Y:S01]  /*13c00*/  BPT.TRAP 0x1 ;  /* 0x000000040000795c */ /* 0x000fe20000300000 */
.L_x_1867:
[----:B------:R0:W1:Y:S01]  /*13c10*/  SYNCS.PHASECHK.TRANS64.TRYWAIT P2, [R5+URZ+0x28450], R8 ;  /* 0x02845008050075a7 */ /* 0x000062000804017f */
[----:B------:R-:W-:Y:S05]  /*13c20*/  @!P0 BRA `(.L_x_1868) ;  /* 0x0000000000048947 */ /* 0x000fea0003800000 */
[----:B------:R-:W-:Y:S01]  /*13c30*/  BPT.TRAP 0x1 ;  /* 0x000000040000795c */ /* 0x000fe20000300000 */
.L_x_1868:
[----:B------:R-:W-:Y:S04]  /*13c40*/  BSSY B0, `(.L_x_1869) ;  /* 0x0000004000007945 */ /* 0x000fe80003800000 */
[----:B-1----:R-:W-:Y:S05]  /*13c50*/  @P2 BRA `(.L_x_1870) ;  /* 0x0000000000082947 */ /* 0x002fea0003800000 */
[----:B------:R-:W1:Y:S02]  /*13c60*/  SYNCS.PHASECHK.TRANS64.TRYWAIT P2, [R5+URZ+0x28450], R8 ;  /* 0x02845008050075a7 */ /* 0x000e64000804017f */
[----:B-1----:R-:W-:Y:S05]  /*13c70*/  @!P2 BRA `(.L_x_1871) ;  /* 0x000001500090a947 */ /* 0x002fea0003800000 */
.L_x_1870:
[----:B------:R-:W-:Y:S05]  /*13c80*/  BSYNC B0 ;  /* 0x0000000000007941 */ /* 0x000fea0003800000 */
.L_x_1869:
[----:B------:R-:W-:Y:S05]  /*13c90*/  WARPSYNC.ALL ;  /* 0x0000000000007948 */ /* 0x000fea0003800000 */
[----:B------:R-:W-:Y:S01]  /*13ca0*/  R2UR UR4, R184 ;  /* 0x00000000b80472ca */ /* 0x000fe200000e0000 */
[----:B------:R2:W-:Y:S01]  /*13cb0*/  BAR.SYNC.DEFER_BLOCKING R10, 0x100 ;  /* 0x0004000a0000751d */ /* 0x0005e20000010000 */
[----:B------:R-:W-:-:S05]  /*13cc0*/  IMAD.MOV.U32 R9, RZ, RZ, -0x7fffffe0 ;  /* 0x80000020ff097424 */ /* 0x000fca00078e00ff */
[----:B------:R-:W-:Y:S02]  /*13cd0*/  R2UR UR11, R9 ;  /* 0x00000000090b72ca */ /* 0x000fe400000e0000 */
[----:B------:R-:W-:-:S04]  /*13ce0*/  MOV R9, 0x80000020 ;  /* 0x8000002000097802 */ /* 0x000fc80000000f00 */
        /* <DEDUP_REMOVED lines=18> */
.L_x_1872:
[----:B------:R-:W0:Y:S01]  /*13e10*/  @P1 LDC R9, c[0x0][0x44c] ;  /* 0x00011300ff091b82 */ /* 0x000e220000000800 */
[----:B------:R-:W-:Y:S01]  /*13e20*/  UISETP.GE.AND UP0, UPT, UR7, 0x1, UPT ;  /* 0x000000010700788c */ /* 0x000fe2000bf06270 */
[----:B------:R-:W-:Y:S02]  /*13e30*/  VIADD R5, R5, 0x28460 ;  /* 0x0002846005057836 */ /* 0x000fe40000000000 */
[----:B------:R-:W-:-:S03]  /*13e40*/  IMAD.U32 R8, RZ, RZ, UR39 ;  /* 0x00000027ff087e24 */ /* 0x000fc6000f8e00ff */
[----:B------:R-:W-:Y:S01]  /*13e50*/  PLOP3.LUT P2, PT, PT, PT, UP0, 0x40, 0x0 ;  /* 0x000000000000781c */ /* 0x000fe20003f4e808 */
[----:B------:R-:W1:Y:S01]  /*13e60*/  @P1 LDC R10, c[0x0][0x450] ;  /* 0x00011400ff0a1b82 */ /* 0x000e620000000800 */
[----:B------:R-:W-:Y:S01]  /*13e70*/  PRMT R5, R8, 0x654, R5 ;  /* 0x0000065408057816 */ /* 0x000fe20000000005 */
[----:B------:R-:W-:-:S03]  /*13e80*/  IMAD.MOV.U32 R8, RZ, RZ, R202 ;  /* 0x000000ffff087224 */ /* 0x000fc600078e00ca */
[----:B------:R2:W-:Y:S01]  /*13e90*/  SYNCS.ARRIVE.TRANS64.RED.A1T0 RZ, [R5+URZ], RZ ;  /* 0x000000ff05ff79a7 */ /* 0x0005e2000810043f */
[----:B0-----:R-:W-:-:S04]  /*13ea0*/  @P1 IMAD.HI.U32 R9, R202, R9, RZ ;  /* 0x00000009ca091227 */ /* 0x001fc800078e00ff */
[----:B--2---:R-:W-:Y:S01]  /*13eb0*/  VIADD R5, R160, 0xfffffffe ;  /* 0xfffffffea0057836 */ /* 0x004fe20000000000 */
[----:B-1----:R-:W-:-:S05]  /*13ec0*/  @P1 SHF.R.U32.HI R8, RZ, R10, R9 ;  /* 0x0000000aff081219 */ /* 0x002fca0000011609 */
[----:B------:R-:W-:-:S04]  /*13ed0*/  IMAD.IADD R161, R161, 0x1, R8 ;  /* 0x00000001a1a17824 */ /* 0x000fc800078e0208 */
[----:B------:R-:W-:Y:S01]  /*13ee0*/  VIADD R8, R161, UR6 ;  /* 0x00000006a1087c36 */ /* 0x000fe20008000000 */
[----:B------:R-:W-:Y:S06]  /*13ef0*/  @P2 BRA `(.L_x_1873) ;  /* 0x0000000000542947 */ /* 0x000fec0003800000 */
[C---:B------:R-:W-:Y:S01]  /*13f00*/  ISETP.GT.AND P2, PT, R161.reuse, RZ, PT ;  /* 0x000000ffa100720c */ /* 0x040fe20003f44270 */
[----:B------:R-:W-:Y:S01]  /*13f10*/  BSSY B0, `(.L_x_1874) ;  /* 0x0000010000007945 */ /* 0x000fe20003800000 */
[----:B------:R-:W-:-:S11]  /*13f20*/  IADD3 R9, R161, -0x1, RZ ;  /* 0xffffffffa1097810 */ /* 0x000fd60007ffe0ff */
[----:B------:R-:W-:Y:S05]  /*13f30*/  @P2 BRA `(.L_x_1875) ;  /* 0x0000000000202947 */ /* 0x000fea0003800000 */
[----:B------:R-:W-:Y:S01]  /*13f40*/  UISETP.NE.AND UP0, UPT, UR7, 0x1, UPT ;  /* 0x000000010700788c */ /* 0x000fe2000bf05270 */
[----:B------:R-:W-:-:S05]  /*13f50*/  IMAD.MOV R9, RZ, RZ, -R161 ;  /* 0x000000ffff097224 */ /* 0x000fca00078e0aa1 */
[----:B------:R-:W-:-:S05]  /*13f60*/  PLOP3.LUT P2, PT, PT, PT, UP0, 0x80, 0x0 ;  /* 0x000000000000781c */ /* 0x000fca0003f4f008 */
[----:B------:R-:W-:-:S08]  /*13f70*/  @UP0 ULDC.64 UR4, c[0x0][0x9e8] ;  /* 0x00027a0000040ab9 */ /* 0x000fd00000000a00 */
[----:B------:R-:W-:-:S05]  /*13f80*/  @P2 IMAD.HI.U32 R10, R9, UR4, RZ ;  /* 0x00000004090a2c27 */ /* 0x000fca000f8e00ff */
[----:B------:R-:W-:-:S04]  /*13f90*/  @P2 SHF.R.U32.HI R9, RZ, UR5, R10 ;  /* 0x00000005ff092c19 */ /* 0x000fc8000801160a */
[----:B------:R-:W-:Y:S01]  /*13fa0*/  LOP3.LUT R9, RZ, R9, RZ, 0x33, !PT ;  /* 0x00000009ff097212 */ /* 0x000fe200078e33ff */
[----:B------:R-:W-:Y:S06]  /*13fb0*/  BRA `(.L_x_1876) ;  /* 0x0000000000147947 */ /* 0x000fec0003800000 */
.L_x_1875:
[----:B------:R-:W-:-:S06]  /*13fc0*/  UISETP.NE.AND UP0, UPT, UR7, 0x1, UPT ;  /* 0x000000010700788c */ /* 0x000fcc000bf05270 */
[----:B------:R-:W-:-:S05]  /*13fd0*/  PLOP3.LUT P2, PT, PT, PT, UP0, 0x80, 0x0 ;  /* 0x000000000000781c */ /* 0x000fca0003f4f008 */
[----:B------:R-:W-:-:S08]  /*13fe0*/  @UP0 ULDC.64 UR4, c[0x0][0x9e8] ;  /* 0x00027a0000040ab9 */ /* 0x000fd00000000a00 */
[----:B------:R-:W-:-:S05]  /*13ff0*/  @P2 IMAD.HI.U32 R10, R9, UR4, RZ ;  /* 0x00000004090a2c27 */ /* 0x000fca000f8e00ff */
[----:B------:R-:W-:-:S07]  /*14000*/  @P2 SHF.R.U32.HI R9, RZ, UR5, R10 ;  /* 0x00000005ff092c19 */ /* 0x000fce000801160a */
.L_x_1876:
[----:B------:R-:W-:Y:S05]  /*14010*/  BSYNC B0 ;  /* 0x0000000000007941 */ /* 0x000fea0003800000 */
.L_x_1874:
[----:B------:R-:W-:-:S04]  /*14020*/  IMAD.U32 R10, RZ, RZ, UR7 ;  /* 0x00000007ff0a7e24 */ /* 0x000fc8000f8e00ff */
[----:B------:R-:W-:-:S05]  /*14030*/  IMAD R9, R9, R10, UR7 ;  /* 0x0000000709097e24 */ /* 0x000fca000f8e020a */
[----:B------:R-:W-:-:S07]  /*14040*/  VIMNMX R8, R8, R9, PT ;  /* 0x0000000908087248 */ /* 0x000fce0003fe0100 */
.L_x_1873:
[----:B------:R-:W-:Y:S01]  /*14050*/  SHF.R.S32.HI R9, RZ, 0x1f, R8 ;  /* 0x0000001fff097819 */ /* 0x000fe20000011408 */
[----:B------:R-:W-:Y:S01]  /*14060*/  ULDC UR46, c[0x0][0x9e4] ;  /* 0x00027900002e7ab9 */ /* 0x000fe20000000800 */
[----:B------:R-:W-:Y:S01]  /*14070*/  ULDC UR54, c[0x0][0x9e4] ;  /* 0x0002790000367ab9 */ /* 0x000fe20000000800 */
[----:B------:R-:W-:Y:S01]  /*14080*/  ULDC UR58, c[0x0][0x988] ;  /* 0x00026200003a7ab9 */ /* 0x000fe20000000800 */
[----:B------:R-:W-:Y:S01]  /*14090*/  LEA.HI R9, R9, R8, RZ, 0x6 ;  /* 0x0000000809097211 */ /* 0x000fe200078f30ff */
[----:B------:R-:W-:Y:S01]  /*140a0*/  ULDC UR47, c[0x0][0x988] ;  /* 0x00026200002f7ab9 */ /* 0x000fe20000000800 */
[----:B------:R-:W-:Y:S01]  /*140b0*/  ULDC UR55, c[0x0][0x988] ;  /* 0x0002620000377ab9 */ /* 0x000fe20000000800 */
[----:B------:R-:W-:Y:S01]  /*140c0*/  ULDC UR50, c[0x0][0x9e0] ;  /* 0x0002780000327ab9 */ /* 0x000fe20000000800 */
[----:B------:R-:W-:Y:S01]  /*140d0*/  SHF.R.S32.HI R9, RZ, 0x6, R9 ;  /* 0x00000006ff097819 */ /* 0x000fe20000011409 */
[----:B------:R-:W-:-:S03]  /*140e0*/  ULDC UR59, c[0x0][0x9e0] ;  /* 0x00027800003b7ab9 */ /* 0x000fc60000000800 */
[----:B------:R-:W-:-:S04]  /*140f0*/  VIMNMX R8, R208, R9, !PT ;  /* 0x00000009d0087248 */ /* 0x000fc80007fe0100 */
[----:B------:R-:W-:-:S13]  /*14100*/  ISETP.GE.AND P2, PT, R5, R8, PT ;  /* 0x000000080500720c */ /* 0x000fda0003f46270 */
[----:B------:R-:W-:Y:S05]  /*14110*/  @!P2 BRA `(.L_x_1877) ;  /* 0x000000280064a947 */ /* 0x000fea0003800000 */
.L_x_1897:
[----:B------:R-:W-:Y:S01]  /*14120*/  VIADD R185, R185, 0x1 ;  /* 0x00000001b9b97836 */ /* 0x000fe20000000000 */
[----:B------:R-:W-:Y:S05]  /*14130*/  YIELD ;  /* 0x0000000000007946 */ /* 0x000fea0003800000 */
[----:B------:R-:W-:-:S04]  /*14140*/  ISETP.NE.AND P2, PT, R185, 0x2, PT ;  /* 0x00000002b900780c */ /* 0x000fc80003f45270 */
[----:B------:R-:W-:Y:S02]  /*14150*/  SEL R9, RZ, 0x1, P2 ;  /* 0x00000001ff097807 */ /* 0x000fe40001000000 */
[----:B------:R-:W-:Y:S02]  /*14160*/  SEL R185, R185, RZ, P2 ;  /* 0x000000ffb9b97207 */ /* 0x000fe40001000000 */
[----:B------:R-:W-:Y:S01]  /*14170*/  LOP3.LUT R188, R188, R9, RZ, 0x3c, !PT ;  /* 0x00000009bcbc7212 */ /* 0x000fe200078e3cff */
[----:B0-2---:R-:W-:Y:S06]  /*14180*/  @!P0 BRA `(.L_x_1878) ;  /* 0x0000000000048947 */ /* 0x005fec0003800000 */
[----:B------:R-:W-:Y:S01]  /*14190*/  BPT.TRAP 0x1 ;  /* 0x000000040000795c */ /* 0x000fe20000300000 */
.L_x_1878:
[----:B------:R-:W-:Y:S01]  /*141a0*/  IMAD R10, R185, 0x8, R184 ;  /* 0x00000008b90a7824 */ /* 0x000fe200078e02b8 */
[----:B------:R-:W-:-:S04]  /*141b0*/  SHF.L.U32 R9, R188, 0x1f, RZ ;  /* 0x0000001fbc097819 */ /* 0x000fc800000006ff */
[----:B------:R0:W1:Y:S01]  /*141c0*/  SYNCS.PHASECHK.TRANS64.TRYWAIT P2, [R10+URZ+0x28430], R9 ;  /* 0x028430090a0075a7 */ /* 0x000062000804017f */
[----:B------:R-:W-:Y:S05]  /*141d0*/  @!P0 BRA `(.L_x_1879) ;  /* 0x0000000000048947 */ /* 0x000fea0003800000 */
[----:B------:R-:W-:Y:S01]  /*141e0*/  BPT.TRAP 0x1 ;  /* 0x000000040000795c */ /* 0x000fe20000300000 */
.L_x_1879:
[----:B------:R-:W-:Y:S02]  /*141f0*/  LEA R12, R185, UR60, 0xa ;  /* 0x0000003cb90c7c11 */ /* 0x000fe4000f8e50ff */
[----:B------:R-:W-:-:S03]  /*14200*/  MOV R13, 0x40000040 ;  /* 0x40000040000d7802 */ /* 0x000fc60000000f00 */
[C---:B------:R-:W-:Y:S02]  /*14210*/  VIADD R14, R12.reuse, 0x2 ;  /* 0x000000020c0e7836 */ /* 0x040fe40000000000 */
[----:B------:R-:W-:Y:S01]  /*14220*/  VIADD R4, R12, 0x4 ;  /* 0x000000040c047836 */ /* 0x000fe20000000000 */
[----:B-1----:R-:W-:Y:S06]  /*14230*/  @P2 BRA `(.L_x_1880) ;  /* 0x0000000000082947 */ /* 0x002fec0003800000 */
[----:B------:R-:W1:Y:S02]  /*14240*/  SYNCS.PHASECHK.TRANS64.TRYWAIT P2, [R10+URZ+0x28430], R9 ;  /* 0x028430090a0075a7 */ /* 0x000e64000804017f */
[----:B-1----:R-:W-:Y:S05]  /*14250*/  @!P2 BRA `(.L_x_1881) ;  /* 0x0000014c002ca947 */ /* 0x002fea0003800000 */
.L_x_1880:
[----:B------:R-:W-:Y:S05]  /*14260*/  WARPSYNC.ALL ;  /* 0x0000000000007948 */ /* 0x000fea0003800000 */
[----:B------:R-:W-:Y:S01]  /*14270*/  R2UR UR14, R12 ;  /* 0x000000000c0e72ca */ /* 0x000fe200000e0000 */
[----:B------:R-:W-:Y:S01]  /*14280*/  IMAD.MOV.U32 R153, RZ, RZ, 0x40000040 ;  /* 0x40000040ff997424 */ /* 0x000fe200078e00ff */
[----:B------:R-:W-:Y:S01]  /*14290*/  R2UR UR15, R13 ;  /* 0x000000000d0f72ca */ /* 0x000fe200000e0000 */
[----:B------:R-:W-:Y:S01]  /*142a0*/  IMAD.MOV.U32 R15, RZ, RZ, 0x40000040 ;  /* 0x40000040ff0f7424 */ /* 0x000fe200078e00ff */
[----:B------:R-:W-:Y:S01]  /*142b0*/  R2UR UR12, R200 ;  /* 0x00000000c80c72ca */ /* 0x000fe200000e0000 */
[C---:B------:R-:W-:Y:S01]  /*142c0*/  VIADD R20, R12.reuse, 0x6 ;  /* 0x000000060c147836 */ /* 0x040fe20000000000 */
[----:B------:R-:W-:Y:S01]  /*142d0*/  R2UR UR13, R201 ;  /* 0x00000000c90d72ca */ /* 0x000fe200000e0000 */
[----:B------:R-:W-:Y:S01]  /*142e0*/  IMAD.MOV.U32 R21, RZ, RZ, 0x40000040 ;  /* 0x40000040ff157424 */ /* 0x000fe200078e00ff */
[----:B------:R-:W-:Y:S01]  /*142f0*/  IADD3 R152, R12, 0x204, RZ ;  /* 0x000002040c987810 */ /* 0x000fe20007ffe0ff */
[----:B------:R-:W-:Y:S01]  /*14300*/  UMOV UR16, UR56 ;  /* 0x0000003800107c82 */ /* 0x000fe20008000000 */
[----:B------:R-:W-:Y:S01]  /*14310*/  R2UR UR31, R153 ;  /* 0x00000000991f72ca */ /* 0x000fe200000e0000 */
[----:B------:R-:W-:Y:S01]  /*14320*/  UMOV UR17, UR57 ;  /* 0x0000003900117c82 */ /* 0x000fe20008000000 */
[----:B------:R-:W-:Y:S01]  /*14330*/  R2UR UR30, R152 ;  /* 0x00000000981e72ca */ /* 0x000fe200000e0000 */
[----:B------:R-:W-:Y:S01]  /*14340*/  UMOV UR20, UR52 ;  /* 0x0000003400147c82 */ /* 0x000fe20008000000 */
[----:B------:R-:W-:Y:S01]  /*14350*/  WARPGROUP.ARRIVE ;  /* 0x00000000000079c5 */ /* 0x000fe20000000000 */
[----:B------:R-:W-:Y:S01]  /*14360*/  R2UR UR10, R14 ;  /* 0x000000000e0a72ca */ /* 0x000fe200000e0000 */
[----:B------:R-:W-:Y:S01]  /*14370*/  IMAD.MOV.U32 R14, RZ, RZ, R4 ;  /* 0x000000ffff0e7224 */ /* 0x000fe200078e0004 */
[----:B------:R-:W-:Y:S01]  /*14380*/  R2UR UR11, R15 ;  /* 0x000000000f0b72ca */ /* 0x000fe200000e0000 */
[----:B------:R-:W-:Y:S01]  /*14390*/  UMOV UR21, UR53 ;  /* 0x0000003500157c82 */ /* 0x000fe20008000000 */
[----:B------:R-:W-:Y:S01]  /*143a0*/  R2UR UR8, R198 ;  /* 0x00000000c60872ca */ /* 0x000fe200000e0000 */
[----:B------:R-:W-:Y:S01]  /*143b0*/  QGMMA.64x64x32.F32.E4M3.E4M3 R152, gdesc[UR12], RZ, !UPT, gsb0 ;  /* 0x00e000000c9879f3 */ /* 0x000fe2000c0008ff */
        /* <DEDUP_REMOVED lines=8> */
[----:B------:R-:W-:Y:S01]  /*14440*/  R2UR UR5, R197 ;  /* 0x00000000c50572ca */ /* 0x000fe200000e0000 */
[----:B------:R-:W-:Y:S01]  /*14450*/  UMOV UR29, UR45 ;  /* 0x0000002d001d7c82 */ /* 0x000fe20008000000 */
[----:B------:R-:W-:Y:S01]  /*14460*/  R2UR UR18, R20 ;  /* 0x00000000141272ca */ /* 0x000fe200000e0000 */
[C---:B------:R-:W-:Y:S01]  /*14470*/  VIADD R20, R12.reuse, 0x202 ;  /* 0x000002020c147836 */ /* 0x040fe20000000000 */
[----:B------:R-:W-:Y:S01]  /*14480*/  R2UR UR19, R21 ;  /* 0x00000000151372ca */ /* 0x000fe200000e0000 */
[----:B------:R-:W-:Y:S01]  /*14490*/  VIADD R12, R12, 0x206 ;  /* 0x000002060c0c7836 */ /* 0x000fe20000000000 */
[----:B------:R-:W-:Y:S01]  /*144a0*/  R2UR UR22, R14 ;  /* 0x000000000e1672ca */ /* 0x000fe200000e0000 */
[----:B------:R-:W-:Y:S01]  /*144b0*/  IMAD.MOV.U32 R13, RZ, RZ, 0x40000040 ;  /* 0x40000040ff0d7424 */ /* 0x000fe200078e00ff */
[----:B------:R-:W-:Y:S01]  /*144c0*/  R2UR UR23, R15 ;  /* 0x000000000f1772ca */ /* 0x000fe200000e0000 */
[----:B------:R-:W-:Y:S01]  /*144d0*/  UMOV UR32, UR40 ;  /* 0x0000002800207c82 */ /* 0x000fe20008000000 */
[----:B------:R-:W-:Y:S01]  /*144e0*/  R2UR UR26, R20 ;  /* 0x00000000141a72ca */ /* 0x000fe200000e0000 */
[----:B------:R-:W-:Y:S01]  /*144f0*/  UMOV UR33, UR41 ;  /* 0x0000002900217c82 */ /* 0x000fe20008000000 */
[----:B------:R-:W-:Y:S01]  /*14500*/  R2UR UR27, R21 ;  /* 0x00000000151b72ca */ /* 0x000fe200000e0000 */
[----:B------:R-:W2:Y:S01]  /*14510*/  S2R R11, SR_TID.X ;  /* 0x00000000000b7919 */ /* 0x000ea20000002100 */
[----:B------:R-:W-:-:S02]  /*14520*/  R2UR UR34, R12 ;  /* 0x000000000c2272ca */ /* 0x000fc400000e0000 */
[----:B------:R-:W-:Y:S02]  /*14530*/  R2UR UR35, R13 ;  /* 0x000000000d2372ca */ /* 0x000fe400000e0000 */
        /* <DEDUP_REMOVED lines=27> */
.L_x_1882:
[----:B------:R-:W3:Y:S01]  /*146f0*/  @P1 LDC R12, c[0x0][0x44c] ;  /* 0x00011300ff0c1b82 */ /* 0x000ee20000000800 */
[----:B------:R-:W-:Y:S02]  /*14700*/  IMAD.IADD R15, R203, 0x1, R202 ;  /* 0x00000001cb0f7824 */ /* 0x000fe400078e02ca */
[C---:B------:R-:W-:Y:S01]  /*14710*/  FMUL.FTZ R14, R2.reuse, R155 ;  /* 0x0000009b020e7220 */ /* 0x040fe20000410000 */
[----:B------:R-:W-:Y:S02]  /*14720*/  IMAD.U32 R13, RZ, RZ, UR39 ;  /* 0x00000027ff0d7e24 */ /* 0x000fe4000f8e00ff */
[C---:B------:R-:W-:Y:S01]  /*14730*/  FMUL.FTZ R155, R2.reuse, R162 ;  /* 0x000000a2029b7220 */ /* 0x040fe20000410000 */
[C---:B------:R-:W-:Y:S01]  /*14740*/  FMUL.FTZ R162, R2.reuse, R164 ;  /* 0x000000a402a27220 */ /* 0x040fe20000410000 */
[C---:B------:R-:W-:Y:S01]  /*14750*/  FMUL.FTZ R164, R2.reuse, R165 ;  /* 0x000000a502a47220 */ /* 0x040fe20000410000 */
[C---:B------:R-:W-:Y:S01]  /*14760*/  FMUL.FTZ R20, R2.reuse, R152 ;  /* 0x0000009802147220 */ /* 0x040fe20000410000 */
[----:B------:R-:W4:Y:S01]  /*14770*/  @P1 LDC R11, c[0x0][0x450] ;  /* 0x00011400ff0b1b82 */ /* 0x000f220000000800 */
[C---:B------:R-:W-:Y:S01]  /*14780*/  FMUL.FTZ R21, R2.reuse, R158 ;  /* 0x0000009e02157220 */ /* 0x040fe20000410000 */
[C---:B------:R-:W-:Y:S01]  /*14790*/  FMUL.FTZ R165, R2.reuse, R171 ;  /* 0x000000ab02a57220 */ /* 0x040fe20000410000 */
[C---:B------:R-:W-:Y:S01]  /*147a0*/  FMUL.FTZ R152, R2.reuse, R153 ;  /* 0x0000009902987220 */ /* 0x040fe20000410000 */
[C---:B------:R-:W-:Y:S01]  /*147b0*/  FMUL.FTZ R158, R2.reuse, R160 ;  /* 0x000000a0029e7220 */ /* 0x040fe20000410000 */
[C---:B------:R-:W-:Y:S01]  /*147c0*/  FMUL.FTZ R171, R2.reuse, R178 ;  /* 0x000000b202ab7220 */ /* 0x040fe20000410000 */
[C---:B------:R-:W-:Y:S01]  /*147d0*/  FMUL.FTZ R153, R2.reuse, R159 ;  /* 0x0000009f02997220 */ /* 0x040fe20000410000 */
[C---:B------:R-:W-:Y:S01]  /*147e0*/  FMUL.FTZ R160, R2.reuse, R161 ;  /* 0x000000a102a07220 */ /* 0x040fe20000410000 */
[----:B------:R-:W-:Y:S01]  /*147f0*/  SHF.L.U32 R178, R5, 0x6, RZ ;  /* 0x0000000605b27819 */ /* 0x000fe200000006ff */
[C---:B------:R-:W-:Y:S01]  /*14800*/  FMUL.FTZ R159, R2.reuse, R166 ;  /* 0x000000a6029f7220 */ /* 0x040fe20000410000 */
[C---:B------:R-:W-:Y:S01]  /*14810*/  FMUL.FTZ R161, R2.reuse, R167 ;  /* 0x000000a702a17220 */ /* 0x040fe20000410000 */
[----:B------:R-:W-:Y:S01]  /*14820*/  UISETP.NE.AND UP0, UPT, UR42, URZ, UPT ;  /* 0x0000003f2a00728c */ /* 0x000fe2000bf05270 */
[C---:B------:R-:W-:Y:S01]  /*14830*/  FMUL.FTZ R166, R2.reuse, R168 ;  /* 0x000000a802a67220 */ /* 0x040fe20000410000 */
[C---:B------:R-:W-:Y:S01]  /*14840*/  FMUL.FTZ R167, R2.reuse, R174 ;  /* 0x000000ae02a77220 */ /* 0x040fe20000410000 */
[C---:B------:R-:W-:Y:S01]  /*14850*/  FMUL.FTZ R168, R2.reuse, R169 ;  /* 0x000000a902a87220 */ /* 0x040fe20000410000 */
[----:B------:R-:W-:Y:S01]  /*14860*/  FMUL.FTZ R174, R2, R176 ;  /* 0x000000b002ae7220 */ /* 0x000fe20000410000 */
[----:B---3--:R-:W-:-:S04]  /*14870*/  @P1 IMAD.HI.U32 R12, R15, R12, RZ ;  /* 0x0000000c0f0c1227 */ /* 0x008fc800078e00ff */
[C---:B------:R-:W-:Y:S01]  /*14880*/  FMUL.FTZ R169, R2.reuse, R175 ;  /* 0x000000af02a97220 */ /* 0x040fe20000410000 */
[C---:B------:R-:W-:Y:S01]  /*14890*/  FMUL.FTZ R176, R2.reuse, R177 ;  /* 0x000000b102b07220 */ /* 0x040fe20000410000 */
[C---:B------:R-:W-:Y:S01]  /*148a0*/  FMUL.FTZ R175, R2.reuse, R182 ;  /* 0x000000b602af7220 */ /* 0x040fe20000410000 */
[----:B------:R-:W-:Y:S01]  /*148b0*/  FMUL.FTZ R177, R2, R183 ;  /* 0x000000b702b17220 */ /* 0x000fe20000410000 */
[----:B------:R-:W-:Y:S01]  /*148c0*/  PLOP3.LUT P2, PT, PT, PT, UP0, 0x40, 0x0 ;  /* 0x000000000000781c */ /* 0x000fe20003f4e808 */
[----:B------:R-:W3:Y:S01]  /*148d0*/  MUFU.TANH R20, R20 ;  /* 0x0000001400147308 */ /* 0x000ee20000002400 */
[----:B----4-:R-:W-:Y:S01]  /*148e0*/  @P1 SHF.R.U32.HI R15, RZ, R11, R12 ;  /* 0x0000000bff0f1219 */ /* 0x010fe2000001160c */
[----:B------:R-:W-:Y:S02]  /*148f0*/  VIADD R12, R10, 0x28440 ;  /* 0x000284400a0c7836 */ /* 0x000fe40000000000 */
[C---:B------:R-:W-:Y:S01]  /*14900*/  FMUL.FTZ R11, R2.reuse, R154 ;  /* 0x0000009a020b7220 */ /* 0x040fe20000410000 */
[C---:B------:R-:W-:Y:S01]  /*14910*/  FMUL.FTZ R154, R2.reuse, R156 ;  /* 0x0000009c029a7220 */ /* 0x040fe20000410000 */
[C---:B------:R-:W-:Y:S01]  /*14920*/  FMUL.FTZ R156, R2.reuse, R157 ;  /* 0x0000009d029c7220 */ /* 0x040fe20000410000 */
[C---:B------:R-:W-:Y:S01]  /*14930*/  FMUL.FTZ R157, R2.reuse, R163 ;  /* 0x000000a3029d7220 */ /* 0x040fe20000410000 */
[----:B------:R-:W-:Y:S01]  /*14940*/  PRMT R12, R13, 0x654, R12 ;  /* 0x000006540d0c7816 */ /* 0x000fe2000000000c */
[----:B------:R-:W4:Y:S01]  /*14950*/  SHFL.IDX PT, R225, R15, RZ, 0x1c1f ;  /* 0x001c1fff0fe17589 */ /* 0x000f2200000e0000 */
[C---:B------:R-:W-:Y:S01]  /*14960*/  FMUL.FTZ R163, R2.reuse, R170 ;  /* 0x000000aa02a37220 */ /* 0x040fe20000410000 */
[C---:B------:R-:W-:Y:S01]  /*14970*/  FMUL.FTZ R170, R2.reuse, R172 ;  /* 0x000000ac02aa7220 */ /* 0x040fe20000410000 */
[C---:B------:R-:W-:Y:S01]  /*14980*/  FMUL.FTZ R172, R2.reuse, R173 ;  /* 0x000000ad02ac7220 */ /* 0x040fe20000410000 */
[C---:B------:R-:W-:Y:S01]  /*14990*/  FMUL.FTZ R173, R2.reuse, R179 ;  /* 0x000000b302ad7220 */ /* 0x040fe20000410000 */
[----:B------:R5:W-:Y:S01]  /*149a0*/  SYNCS.ARRIVE.TRANS64.RED.A1T0 RZ, [R12+URZ], RZ ;  /* 0x000000ff0cff79a7 */ /* 0x000be2000810043f */
[C---:B------:R-:W-:Y:S01]  /*149b0*/  FMUL.FTZ R179, R2.reuse, R180 ;  /* 0x000000b402b37220 */ /* 0x040fe20000410000 */
[----:B------:R-:W-:Y:S01]  /*149c0*/  FMUL.FTZ R180, R2, R181 ;  /* 0x000000b502b47220 */ /* 0x000fe20000410000 */
[----:B------:R-:W0:Y:S01]  /*149d0*/  MUFU.TANH R152, R152 ;  /* 0x0000009800987308 */ /* 0x000e220000002400 */
[----:B-----5:R-:W-:-:S07]  /*149e0*/  IADD3 R12, -R178, 0x1, RZ ;  /* 0x00000001b20c7810 */ /* 0x020fce0007ffe1ff */
[----:B------:R-:W0:Y:S01]  /*149f0*/  MUFU.TANH R11, R11 ;  /* 0x0000000b000b7308 */ /* 0x000e220000002400 */
[----:B------:R-:W-:-:S05]  /*14a00*/  IMAD R12, R193, -0x2, R12 ;  /* 0xfffffffec10c7824 */ /* 0x000fca00078e020c */
[----:B------:R-:W-:Y:S02]  /*14a10*/  IADD3 R12, -R190, R12, R192 ;  /* 0x0000000cbe0c7210 */ /* 0x000fe40007ffe1c0 */
[----:B------:R-:W0:Y:S03]  /*14a20*/  MUFU.TANH R14, R14 ;  /* 0x0000000e000e7308 */ /* 0x000e260000002400 */
[C---:B------:R-:W-:Y:S02]  /*14a30*/  VIADD R181, R12.reuse, UR50 ;  /* 0x000000320cb57c36 */ /* 0x040fe40008000000 */
[----:B------:R-:W-:-:S03]  /*14a40*/  VIADD R182, R12, UR51 ;  /* 0x000000330cb67c36 */ /* 0x000fc60008000000 */
[----:B------:R-:W0:Y:S01]  /*14a50*/  MUFU.TANH R154, R154 ;  /* 0x0000009a009a7308 */ /* 0x000e220000002400 */
[C---:B----4-:R-:W-:Y:S02]  /*14a60*/  IMAD.IADD R183, R225.reuse, 0x1, R181 ;  /* 0x00000001e1b77824 */ /* 0x050fe400078e02b5 */
[----:B------:R-:W-:-:S05]  /*14a70*/  IMAD.IADD R221, R225, 0x1, R182 ;  /* 0x00000001e1dd7824 */ /* 0x000fca00078e02b6 */
        /* <DEDUP_REMOVED lines=27> */
[----:B---34-:R-:W-:Y:S05]  /*14c30*/  @P2 BRA `(.L_x_1883) ;  /* 0x0000000000582947 */ /* 0x018fea0003800000 */
[----:B------:R-:W-:Y:S01]  /*14c40*/  IADD3 R225, -R190, R192, R225 ;  /* 0x000000c0bee17210 */ /* 0x000fe20007ffe1e1 */
[----:B------:R-:W-:Y:S03]  /*14c50*/  BSSY B0, `(.L_x_1884) ;  /* 0x0000010000007945 */ /* 0x000fe60003800000 */
[----:B------:R-:W-:-:S13]  /*14c60*/  ISETP.GT.AND P2, PT, R225, -0x1, PT ;  /* 0xffffffffe100780c */ /* 0x000fda0003f44270 */
[----:B------:R-:W-:Y:S05]  /*14c70*/  @P2 BRA `(.L_x_1885) ;  /* 0x0000000000202947 */ /* 0x000fea0003800000 */
[----:B------:R-:W-:Y:S01]  /*14c80*/  IMAD.U32 R226, RZ, RZ, UR46 ;  /* 0x0000002effe27e24 */ /* 0x000fe2000f8e00ff */
[----:B------:R-:W-:-:S04]  /*14c90*/  LOP3.LUT R225, RZ, R225, RZ, 0x33, !PT ;  /* 0x000000e1ffe17212 */ /* 0x000fc800078e33ff */
[----:B------:R-:W-:-:S13]  /*14ca0*/  ISETP.NE.AND P2, PT, R226, 0x1, PT ;  /* 0x00000001e200780c */ /* 0x000fda0003f45270 */
[----:B------:R-:W3:Y:S02]  /*14cb0*/  @P2 LDC.64 R12, c[0x0][0x9e8] ;  /* 0x00027a00ff0c2b82 */ /* 0x000ee40000000a00 */
[----:B---3--:R-:W-:-:S05]  /*14cc0*/  @P2 IMAD.HI.U32 R12, R225, R12, RZ ;  /* 0x0000000ce10c2227 */ /* 0x008fca00078e00ff */
[----:B------:R-:W-:-:S04]  /*14cd0*/  @P2 SHF.R.U32.HI R225, RZ, R13, R12 ;  /* 0x0000000dffe12219 */ /* 0x000fc8000001160c */
[----:B------:R-:W-:Y:S01]  /*14ce0*/  LOP3.LUT R225, RZ, R225, RZ, 0x33, !PT ;  /* 0x000000e1ffe17212 */ /* 0x000fe200078e33ff */
[----:B------:R-:W-:Y:S06]  /*14cf0*/  BRA `(.L_x_1886) ;  /* 0x0000000000147947 */ /* 0x000fec0003800000 */
.L_x_1885:
[----:B------:R-:W-:-:S05]  /*14d00*/  IMAD.U32 R226, RZ, RZ, UR46 ;  /* 0x0000002effe27e24 */ /* 0x000fca000f8e00ff */
[----:B------:R-:W-:-:S13]  /*14d10*/  ISETP.NE.AND P2, PT, R226, 0x1, PT ;  /* 0x00000001e200780c */ /* 0x000fda0003f45270 */
[----:B------:R-:W3:Y:S02]  /*14d20*/  @P2 LDC.64 R12, c[0x0][0x9e8] ;  /* 0x00027a00ff0c2b82 */ /* 0x000ee40000000a00 */
[----:B---3--:R-:W-:-:S05]  /*14d30*/  @P2 IMAD.HI.U32 R12, R225, R12, RZ ;  /* 0x0000000ce10c2227 */ /* 0x008fca00078e00ff */
[----:B------:R-:W-:-:S07]  /*14d40*/  @P2 SHF.R.U32.HI R225, RZ, R13, R12 ;  /* 0x0000000dffe12219 */ /* 0x000fce000001160c */
.L_x_1886:
[----:B------:R-:W-:Y:S05]  /*14d50*/  BSYNC B0 ;  /* 0x0000000000007941 */ /* 0x000fea0003800000 */
.L_x_1884:
[----:B------:R-:W-:-:S04]  /*14d60*/  IMAD R225, R225, R226, -R178 ;  /* 0x000000e2e1e17224 */ /* 0x000fc800078e0ab2 */
[----:B------:R-:W-:-:S05]  /*14d70*/  IMAD R225, R193, -0x2, R225 ;  /* 0xfffffffec1e17824 */ /* 0x000fca00078e02e1 */
[----:B------:R-:W-:Y:S02]  /*14d80*/  VIMNMX R221, R221, R225, !PT ;  /* 0x000000e1dddd7248 */ /* 0x000fe40007fe0100 */
[----:B------:R-:W-:-:S07]  /*14d90*/  VIADDMNMX R183, R225, R226, R183, PT ;  /* 0x000000e2e1b77246 */ /* 0x000fce00038001b7 */
.L_x_1883:
[----:B------:R-:W-:Y:S01]  /*14da0*/  ISETP.GT.AND P2, PT, R5, -0x1, PT ;  /* 0xffffffff0500780c */ /* 0x000fe20003f44270 */
[----:B------:R-:W3:Y:S01]  /*14db0*/  SHFL.IDX PT, R15, R15, 0x1, 0x1c1f ;  /* 0x003c1f000f0f7f89 */ /* 0x000ee200000e0000 */
[----:B------:R-:W-:Y:S02]  /*14dc0*/  UISETP.NE.AND UP0, UPT, UR42, URZ, UPT ;  /* 0x0000003f2a00728c */ /* 0x000fe4000bf05270 */
[C---:B------:R-:W-:Y:S02]  /*14dd0*/  ISETP.GT.AND P3, PT, R221.reuse, RZ, P2 ;  /* 0x000000ffdd00720c */ /* 0x040fe40001764270 */
[----:B------:R-:W-:Y:S02]  /*14de0*/  ISETP.GT.AND P5, PT, R221, 0x8, P2 ;  /* 0x00000008dd00780c */ /* 0x000fe400017a4270 */
[----:B------:R-:W-:Y:S02]  /*14df0*/  ISETP.LT.OR P4, PT, R183, 0x1, P3 ;  /* 0x00000001b700780c */ /* 0x000fe40001f81670 */
[----:B------:R-:W-:-:S02]  /*14e00*/  ISETP.GT.AND P3, PT, R221, 0x1, P2 ;  /* 0x00000001dd00780c */ /* 0x000fc40001764270 */
[----:B------:R-:W-:Y:S02]  /*14e10*/  FSEL R20, R20, -INF , !P4 ;  /* 0xff80000014147808 */ /* 0x000fe40006000000 */
[----:B------:R-:W-:Y:S02]  /*14e20*/  ISETP.LT.OR P3, PT, R183, 0x2, P3 ;  /* 0x00000002b700780c */ /* 0x000fe40001f61670 */
[C---:B------:R-:W-:Y:S02]  /*14e30*/  ISETP.GT.AND P4, PT, R221.reuse, 0x9, P2 ;  /* 0x00000009dd00780c */ /* 0x040fe40001784270 */
[----:B0-----:R-:W-:Y:S02]  /*14e40*/  FSEL R152, R152, -INF , !P3 ;  /* 0xff80000098987808 */ /* 0x001fe40005800000 */
[----:B------:R-:W-:Y:S02]  /*14e50*/  ISETP.GT.AND P3, PT, R221, 0x10, P2 ;  /* 0x00000010dd00780c */ /* 0x000fe40001764270 */
[----:B------:R-:W-:-:S02]  /*14e60*/  ISETP.LT.OR P5, PT, R183, 0x9, P5 ;  /* 0x00000009b700780c */ /* 0x000fc40002fa1670 */
[C---:B------:R-:W-:Y:S01]  /*14e70*/  ISETP.LT.OR P3, PT, R183.reuse, 0x11, P3 ;  /* 0x00000011b700780c */ /* 0x040fe20001f61670 */
[----:B---3--:R-:W-:Y:S01]  /*14e80*/  IMAD.IADD R182, R182, 0x1, R15 ;  /* 0x00000001b6b67824 */ /* 0x008fe200078e020f */
[----:B------:R-:W-:Y:S02]  /*14e90*/  ISETP.LT.OR P4, PT, R183, 0xa, P4 ;  /* 0x0000000ab700780c */ /* 0x000fe40002781670 */
[----:B------:R-:W-:Y:S02]  /*14ea0*/  FSEL R158, R158, -INF , !P3 ;  /* 0xff8000009e9e7808 */ /* 0x000fe40005800000 */
[----:B------:R-:W-:Y:S02]  /*14eb0*/  ISETP.GT.AND P3, PT, R221, 0x19, P2 ;  /* 0x00000019dd00780c */ /* 0x000fe40001764270 */
[----:B------:R-:W-:Y:S02]  /*14ec0*/  FSEL R154, R154, -INF , !P5 ;  /* 0xff8000009a9a7808 */ /* 0x000fe40006800000 */
[----:B------:R-:W-:-:S02]  /*14ed0*/  ISETP.LT.OR P3, PT, R183, 0x1a, P3 ;  /* 0x0000001ab700780c */ /* 0x000fc40001f61670 */
[----:B------:R-:W-:Y:S02]  /*14ee0*/  FSEL R156, R156, -INF , !P4 ;  /* 0xff8000009c9c7808 */ /* 0x000fe40006000000 */
[C---:B------:R-:W-:Y:S02]  /*14ef0*/  ISETP.GT.AND P5, PT, R221.reuse, 0x11, P2 ;  /* 0x00000011dd00780c */ /* 0x040fe400017a4270 */
[C---:B------:R-:W-:Y:S02]  /*14f00*/  ISETP.GT.AND P4, PT, R221.reuse, 0x18, P2 ;  /* 0x00000018dd00780c */ /* 0x040fe40001784270 */
[----:B------:R-:W-:Y:S02]  /*14f10*/  FSEL R164, R164, -INF , !P3 ;  /* 0xff800000a4a47808 */ /* 0x000fe40005800000 */
[----:B------:R-:W-:Y:S02]  /*14f20*/  ISETP.GT.AND P3, PT, R221, 0x28, P2 ;  /* 0x00000028dd00780c */ /* 0x000fe40001764270 */
[----:B------:R-:W-:-:S02]  /*14f30*/  ISETP.LT.OR P5, PT, R183, 0x12, P5 ;  /* 0x00000012b700780c */ /* 0x000fc40002fa1670 */
[C---:B------:R-:W-:Y:S02]  /*14f40*/  ISETP.LT.OR P4, PT, R183.reuse, 0x19, P4 ;  /* 0x00000019b700780c */ /* 0x040fe40002781670 */
[----:B------:R-:W-:Y:S02]  /*14f50*/  ISETP.LT.OR P3, PT, R183, 0x29, P3 ;  /* 0x00000029b700780c */ /* 0x000fe40001f61670 */
[----:B------:R-:W-:Y:S02]  /*14f60*/  FSEL R160, R160, -INF , !P5 ;  /* 0xff800000a0a07808 */ /* 0x000fe40006800000 */
[----:B------:R-:W-:Y:S02]  /*14f70*/  FSEL R162, R162, -INF , !P4 ;  /* 0xff800000a2a27808 */ /* 0x000fe40006000000 */
[C---:B------:R-:W-:Y:S02]  /*14f80*/  ISETP.GT.AND P5, PT, R221.reuse, 0x20, P2 ;  /* 0x00000020dd00780c */ /* 0x040fe400017a4270 */
[----:B------:R-:W-:-:S02]  /*14f90*/  ISETP.GT.AND P4, PT, R221, 0x21, P2 ;  /* 0x00000021dd00780c */ /* 0x000fc40001784270 */
[----:B------:R-:W-:Y:S02]  /*14fa0*/  FSEL R170, R170, -INF , !P3 ;  /* 0xff800000aaaa7808 */ /* 0x000fe40005800000 */
[----:B------:R-:W-:Y:S02]  /*14fb0*/  ISETP.GT.AND P3, PT, R221, 0x31, P2 ;  /* 0x00000031dd00780c */ /* 0x000fe40001764270 */
[C---:B------:R-:W-:Y:S02]  /*14fc0*/  ISETP.LT.OR P5, PT, R183.reuse, 0x21, P5 ;  /* 0x00000021b700780c */ /* 0x040fe40002fa1670 */
[C---:B------:R-:W-:Y:S02]  /*14fd0*/  ISETP.LT.OR P4, PT, R183.reuse, 0x22, P4 ;  /* 0x00000022b700780c */ /* 0x040fe40002781670 */
[----:B------:R-:W-:Y:S02]  /*14fe0*/  ISETP.LT.OR P3, PT, R183, 0x32, P3 ;  /* 0x00000032b700780c */ /* 0x000fe40001f61670 */
[----:B------:R-:W-:-:S02]  /*14ff0*/  FSEL R166, R166, -INF , !P5 ;  /* 0xff800000a6a67808 */ /* 0x000fc40006800000 */
[----:B------:R-:W-:Y:S02]  /*15000*/  FSEL R168, R168, -INF , !P4 ;  /* 0xff800000a8a87808 */ /* 0x000fe40006000000 */
[C---:B------:R-:W-:Y:S02]  /*15010*/  ISETP.GT.AND P5, PT, R221.reuse, 0x29, P2 ;  /* 0x00000029dd00780c */ /* 0x040fe400017a4270 */
[----:B------:R-:W-:Y:S02]  /*15020*/  ISETP.GT.AND P4, PT, R221, 0x30, P2 ;  /* 0x00000030dd00780c */ /* 0x000fe40001784270 */
[----:B------:R-:W-:Y:S02]  /*15030*/  FSEL R176, R176, -INF , !P3 ;  /* 0xff800000b0b07808 */ /* 0x000fe40005800000 */
[----:B------:R-:W-:Y:S02]  /*15040*/  PLOP3.LUT P3, PT, PT, PT, UP0, 0x40, 0x0 ;  /* 0x000000000000781c */ /* 0x000fe40003f6e808 */
[----:B------:R-:W-:-:S02]  /*15050*/  ISETP.LT.OR P5, PT, R183, 0x2a, P5 ;  /* 0x0000002ab700780c */ /* 0x000fc40002fa1670 */
[----:B------:R-:W-:Y:S02]  /*15060*/  ISETP.LT.OR P4, PT, R183, 0x31, P4 ;  /* 0x00000031b700780c */ /* 0x000fe40002781670 */
[----:B------:R-:W-:Y:S02]  /*15070*/  FSEL R172, R172, -INF , !P5 ;  /* 0xff800000acac7808 */ /* 0x000fe40006800000 */
[----:B------:R-:W-:Y:S02]  /*15080*/  FSEL R174, R174, -INF , !P4 ;  /* 0xff800000aeae7808 */ /* 0x000fe40006000000 */
[C---:B------:R-:W-:Y:S02]  /*15090*/  ISETP.GT.AND P5, PT, R221.reuse, 0x38, P2 ;  /* 0x00000038dd00780c */ /* 0x040fe400017a4270 */
[----:B------:R-:W-:Y:S02]  /*150a0*/  ISETP.GT.AND P4, PT, R221, 0x39, P2 ;  /* 0x00000039dd00780c */ /* 0x000fe40001784270 */
[----:B------:R-:W-:-:S02]  /*150b0*/  ISETP.LT.OR P5, PT, R183, 0x39, P5 ;  /* 0x00000039b700780c */ /* 0x000fc40002fa1670 */
[----:B------:R-:W-:Y:S02]  /*150c0*/  ISETP.LT.OR P4, PT, R183, 0x3a, P4 ;  /* 0x0000003ab700780c */ /* 0x000fe40002781670 */
[----:B------:R-:W-:Y:S02]  /*150d0*/  IADD3 R181, R181, R15, RZ ;  /* 0x0000000fb5b57210 */ /* 0x000fe40007ffe0ff */
[----:B------:R-:W-:Y:S02]  /*150e0*/  FSEL R179, R179, -INF , !P5 ;  /* 0xff800000b3b37808 */ /* 0x000fe40006800000 */
[----:B------:R-:W-:Y:S01]  /*150f0*/  FSEL R180, R180, -INF , !P4 ;  /* 0xff800000b4b47808 */ /* 0x000fe20006000000 */
[----:B------:R-:W-:Y:S06]  /*15100*/  @P3 BRA `(.L_x_1887) ;  /* 0x0000000000583947 */ /* 0x000fec0003800000 */
[----:B------:R-:W-:Y:S01]  /*15110*/  IADD3 R15, -R190, R192, R15 ;  /* 0x000000c0be0f7210 */ /* 0x000fe20007ffe10f */
[----:B------:R-:W-:Y:S03]  /*15120*/  BSSY B0, `(.L_x_1888) ;  /* 0x0000010000007945 */ /* 0x000fe60003800000 */
        /* <DEDUP_REMOVED lines=10> */
.L_x_1889:
[----:B------:R-:W-:-:S05]  /*151d0*/  IMAD.U32 R183, RZ, RZ, UR46 ;  /* 0x0000002effb77e24 */ /* 0x000fca000f8e00ff */
[----:B------:R-:W-:-:S13]  /*151e0*/  ISETP.NE.AND P3, PT, R183, 0x1, PT ;  /* 0x00000001b700780c */ /* 0x000fda0003f65270 */
[----:B------:R-:W0:Y:S02]  /*151f0*/  @P3 LDC.64 R12, c[0x0][0x9e8] ;  /* 0x00027a00ff0c3b82 */ /* 0x000e240000000a00 */
[----:B0-----:R-:W-:-:S05]  /*15200*/  @P3 IMAD.HI.U32 R12, R15, R12, RZ ;  /* 0x0000000c0f0c3227 */ /* 0x001fca00078e00ff */
[----:B------:R-:W-:-:S07]  /*15210*/  @P3 SHF.R.U32.HI R15, RZ, R13, R12 ;  /* 0x0000000dff0f3219 */ /* 0x000fce000001160c */
.L_x_1890:
[----:B------:R-:W-:Y:S05]  /*15220*/  BSYNC B0 ;  /* 0x0000000000007941 */ /* 0x000fea0003800000 */
.L_x_1888:
[----:B------:R-:W-:-:S04]  /*15230*/  IMAD R15, R15, R183, -R178 ;  /* 0x000000b70f0f7224 */ /* 0x000fc800078e0ab2 */
[----:B------:R-:W-:-:S05]  /*15240*/  IMAD R15, R193, -0x2, R15 ;  /* 0xfffffffec10f7824 */ /* 0x000fca00078e020f */
[----:B------:R-:W-:Y:S02]  /*15250*/  VIMNMX R182, R182, R15, !PT ;  /* 0x0000000fb6b67248 */ /* 0x000fe40007fe0100 */
[----:B------:R-:W-:-:S07]  /*15260*/  VIADDMNMX R181, R15, R183, R181, PT ;  /* 0x000000b70fb57246 */ /* 0x000fce00038001b5 */
.L_x_1887:
[----:B------:R-:W-:Y:S01]  /*15270*/  FMNMX.FTZ R12, R20, R6, !PT ;  /* 0x00000006140c7209 */ /* 0x000fe20007810000 */
[----:B------:R-:W-:Y:S01]  /*15280*/  UMOV UR38, UR47 ;  /* 0x0000002f00267c82 */ /* 0x000fe20008000000 */
[----:B------:R-:W-:Y:S02]  /*15290*/  ISETP.GT.AND P4, PT, R182, 0x8, P2 ;  /* 0x00000008b600780c */ /* 0x000fe40001784270 */
[----:B------:R-:W-:Y:S02]  /*152a0*/  FMNMX.FTZ R12, R152, R12, !PT ;  /* 0x0000000c980c7209 */ /* 0x000fe40007810000 */
[----:B------:R-:W-:Y:S02]  /*152b0*/  ISETP.LT.OR P4, PT, R181, 0x9, P4 ;  /* 0x00000009b500780c */ /* 0x000fe40002781670 */
[----:B------:R-:W-:Y:S02]  /*152c0*/  FMNMX.FTZ R12, R154, R12, !PT ;  /* 0x0000000c9a0c7209 */ /* 0x000fe40007810000 */
[----:B------:R-:W-:-:S02]  /*152d0*/  FSEL R21, R21, -INF , !P4 ;  /* 0xff80000015157808 */ /* 0x000fc40006000000 */
[----:B------:R-:W-:Y:S02]  /*152e0*/  FMNMX.FTZ R12, R156, R12, !PT ;  /* 0x0000000c9c0c7209 */ /* 0x000fe40007810000 */
[----:B------:R-:W-:Y:S02]  /*152f0*/  ISETP.GT.AND P4, PT, R182, RZ, P2 ;  /* 0x000000ffb600720c */ /* 0x000fe40001784270 */
[----:B------:R-:W-:Y:S02]  /*15300*/  FMNMX.FTZ R12, R158, R12, !PT ;  /* 0x0000000c9e0c7209 */ /* 0x000fe40007810000 */
[----:B------:R-:W-:Y:S02]  /*15310*/  ISETP.GT.AND P5, PT, R182, 0x1, P2 ;  /* 0x00000001b600780c */ /* 0x000fe400017a4270 */
[----:B------:R-:W-:Y:S02]  /*15320*/  FMNMX.FTZ R12, R160, R12, !PT ;  /* 0x0000000ca00c7209 */ /* 0x000fe40007810000 */
[----:B------:R-:W-:-:S02]  /*15330*/  ISETP.LT.OR P4, PT, R181, 0x1, P4 ;  /* 0x00000001b500780c */ /* 0x000fc40002781670 */
[----:B------:R-:W-:Y:S02]  /*15340*/  FMNMX.FTZ R12, R162, R12, !PT ;  /* 0x0000000ca20c7209 */ /* 0x000fe40007810000 */
[----:B------:R-:W-:Y:S02]  /*15350*/  ISETP.LT.OR P5, PT, R181, 0x2, P5 ;  /* 0x00000002b500780c */ /* 0x000fe40002fa1670 */
[----:B------:R-:W-:Y:S02]  /*15360*/  FMNMX.FTZ R12, R164, R12, !PT ;  /* 0x0000000ca40c7209 */ /* 0x000fe40007810000 */
[----:B------:R-:W-:Y:S02]  /*15370*/  FSEL R11, R11, -INF , !P4 ;  /* 0xff8000000b0b7808 */ /* 0x000fe40006000000 */
[----:B------:R-:W-:Y:S02]  /*15380*/  FMNMX.FTZ R12, R166, R12, !PT ;  /* 0x0000000ca60c7209 */ /* 0x000fe40007810000 */
[----:B------:R-:W-:-:S02]  /*15390*/  FSEL R14, R14, -INF , !P5 ;  /* 0xff8000000e0e7808 */ /* 0x000fc40006800000 */
[----:B------:R-:W-:Y:S02]  /*153a0*/  FMNMX.FTZ R12, R168, R12, !PT ;  /* 0x0000000ca80c7209 */ /* 0x000fe40007810000 */
[----:B------:R-:W-:Y:S02]  /*153b0*/  FMNMX.FTZ R15, R11, R7, !PT ;  /* 0x000000070b0f7209 */ /* 0x000fe40007810000 */
[----:B------:R-:W-:Y:S02]  /*153c0*/  FMNMX.FTZ R12, R170, R12, !PT ;  /* 0x0000000caa0c7209 */ /* 0x000fe40007810000 */
[----:B------:R-:W-:Y:S02]  /*153d0*/  ISETP.GT.AND P5, PT, R182, 0x10, P2 ;  /* 0x00000010b600780c */ /* 0x000fe400017a4270 */
[----:B------:R-:W-:Y:S02]  /*153e0*/  FMNMX.FTZ R12, R172, R12, !PT ;  /* 0x0000000cac0c7209 */ /* 0x000fe40007810000 */
[----:B------:R-:W-:-:S02]  /*153f0*/  FMNMX.FTZ R15, R14, R15, !PT ;  /* 0x0000000f0e0f7209 */ /* 0x000fc40007810000 */
[----:B------:R-:W-:Y:S02]  /*15400*/  FMNMX.FTZ R12, R174, R12, !PT ;  /* 0x0000000cae0c7209 */ /* 0x000fe40007810000 */
[----:B------:R-:W-:Y:S02]  /*15410*/  ISETP.LT.OR P5, PT, R181, 0x11, P5 ;  /* 0x00000011b500780c */ /* 0x000fe40002fa1670 */
[----:B------:R-:W-:Y:S02]  /*15420*/  FMNMX.FTZ R12, R176, R12, !PT ;  /* 0x0000000cb00c7209 */ /* 0x000fe40007810000 */
[----:B------:R-:W-:Y:S02]  /*15430*/  FMNMX.FTZ R15, R21, R15, !PT ;  /* 0x0000000f150f7209 */ /* 0x000fe40007810000 */
[----:B------:R-:W-:Y:S02]  /*15440*/  FMNMX.FTZ R12, R179, R12, !PT ;  /* 0x0000000cb30c7209 */ /* 0x000fe40007810000 */
[----:B------:R-:W-:-:S02]  /*15450*/  FSEL R155, R155, -INF , !P5 ;  /* 0xff8000009b9b7808 */ /* 0x000fc40006800000 */
[----:B------:R-:W-:Y:S02]  /*15460*/  FMNMX.FTZ R12, R180, R12, !PT ;  /* 0x0000000cb40c7209 */ /* 0x000fe40007810000 */
[C---:B------:R-:W-:Y:S02]  /*15470*/  ISETP.GT.AND P5, PT, R182.reuse, 0x18, P2 ;  /* 0x00000018b600780c */ /* 0x040fe400017a4270 */
[----:B------:R-:W-:Y:S01]  /*15480*/  ISETP.GT.AND P4, PT, R182, 0x19, P2 ;  /* 0x00000019b600780c */ /* 0x000fe20001784270 */
[----:B------:R-:W0:Y:S01]  /*15490*/  SHFL.BFLY PT, R13, R12, 0x2, 0x1f ;  /* 0x0c401f000c0d7f89 */ /* 0x000e2200000e0000 */
[C---:B------:R-:W-:Y:S02]  /*154a0*/  ISETP.LT.OR P5, PT, R181.reuse, 0x19, P5 ;  /* 0x00000019b500780c */ /* 0x040fe40002fa1670 */
[----:B------:R-:W-:Y:S02]  /*154b0*/  ISETP.LT.OR P4, PT, R181, 0x1a, P4 ;  /* 0x0000001ab500780c */ /* 0x000fe40002781670 */
[----:B------:R-:W-:-:S02]  /*154c0*/  FSEL R159, R159, -INF , !P5 ;  /* 0xff8000009f9f7808 */ /* 0x000fc40006800000 */
[C---:B------:R-:W-:Y:S02]  /*154d0*/  ISETP.GT.AND P5, PT, R182.reuse, 0x21, P2 ;  /* 0x00000021b600780c */ /* 0x040fe400017a4270 */
[----:B------:R-:W-:Y:S02]  /*154e0*/  FSEL R161, R161, -INF , !P4 ;  /* 0xff800000a1a17808 */ /* 0x000fe40006000000 */
[----:B------:R-:W-:Y:S02]  /*154f0*/  ISETP.GT.AND P4, PT, R182, 0x28, P2 ;  /* 0x00000028b600780c */ /* 0x000fe40001784270 */
[C---:B------:R-:W-:Y:S02]  /*15500*/  ISETP.LT.OR P5, PT, R181.reuse, 0x22, P5 ;  /* 0x00000022b500780c */ /* 0x040fe40002fa1670 */
[----:B------:R-:W-:Y:S02]  /*15510*/  ISETP.LT.OR P4, PT, R181, 0x29, P4 ;  /* 0x00000029b500780c */ /* 0x000fe40002781670 */
[----:B------:R-:W-:-:S02]  /*15520*/  FSEL R165, R165, -INF , !P5 ;  /* 0xff800000a5a57808 */ /* 0x000fc40006800000 */
[C---:B------:R-:W-:Y:S02]  /*15530*/  ISETP.GT.AND P5, PT, R182.reuse, 0x30, P2 ;  /* 0x00000030b600780c */ /* 0x040fe400017a4270 */
[----:B------:R-:W-:Y:S02]  /*15540*/  FSEL R167, R167, -INF , !P4 ;  /* 0xff800000a7a77808 */ /* 0x000fe40006000000 */
[----:B------:R-:W-:Y:S02]  /*15550*/  ISETP.GT.AND P4, PT, R182, 0x31, P2 ;  /* 0x00000031b600780c */ /* 0x000fe40001784270 */
[----:B0-----:R-:W-:Y:S02]  /*15560*/  FMNMX.FTZ R12, R12, R13, !PT ;  /* 0x0000000d0c0c7209 */ /* 0x001fe40007810000 */
[C---:B------:R-:W-:Y:S02]  /*15570*/  ISETP.LT.OR P5, PT, R181.reuse, 0x31, P5 ;  /* 0x00000031b500780c */ /* 0x040fe40002fa1670 */
[----:B------:R-:W-:Y:S01]  /*15580*/  ISETP.LT.OR P4, PT, R181, 0x32, P4 ;  /* 0x00000032b500780c */ /* 0x000fe20002781670 */
[----:B------:R-:W0:Y:S01]  /*15590*/  SHFL.BFLY PT, R13, R12, 0x1, 0x1f ;  /* 0x0c201f000c0d7f89 */ /* 0x000e2200000e0000 */
[----:B------:R-:W-:-:S02]  /*155a0*/  FSEL R171, R171, -INF , !P5 ;  /* 0xff800000abab7808 */ /* 0x000fc40006800000 */
[----:B------:R-:W-:Y:S02]  /*155b0*/  FSEL R173, R173, -INF , !P4 ;  /* 0xff800000adad7808 */ /* 0x000fe40006000000 */
[----:B0-----:R-:W-:-:S04]  /*155c0*/  FMNMX.FTZ R12, R12, R13, !PT ;  /* 0x0000000d0c0c7209 */ /* 0x001fc80007810000 */
[----:B------:R-:W-:-:S04]  /*155d0*/  FSETP.NEU.FTZ.AND P3, PT, R12, -INF , PT ;  /* 0xff8000000c00780b */ /* 0x000fc80003f7d000 */
[----:B------:R-:W-:-:S05]  /*155e0*/  FSEL R13, R12, RZ, P3 ;  /* 0x000000ff0c0d7208 */ /* 0x000fca0001800000 */
[----:B------:R-:W-:Y:S01]  /*155f0*/  FADD.FTZ R13, -R13, R6 ;  /* 0x000000060d0d7221 */ /* 0x000fe20000010100 */
[----:B------:R-:W-:-:S03]  /*15600*/  IMAD.U32 R6, RZ, RZ, UR38 ;  /* 0x00000026ff067e24 */ /* 0x000fc6000f8e00ff */
[----:B------:R-:W-:Y:S01]  /*15610*/  FMUL.FTZ R13, R13, UR38 ;  /* 0x000000260d0d7c20 */ /* 0x000fe20008410000 */
[----:B------:R-:W-:-:S05]  /*15620*/  FFMA.FTZ R6, R12, R6, -8 ;  /* 0xc10000000c067423 */ /* 0x000fca0000010006 */
[----:B------:R-:W-:Y:S01]  /*15630*/  FSEL R6, R6, RZ, P3 ;  /* 0x000000ff06067208 */ /* 0x000fe20001800000 */
[----:B------:R-:W-:Y:S01]  /*15640*/  MUFU.EX2 R13, R13 ;  /* 0x0000000d000d7308 */ /* 0x000fe20000000800 */
[----:B------:R-:W-:-:S03]  /*15650*/  ISETP.GT.AND P3, PT, R182, 0x9, P2 ;  /* 0x00000009b600780c */ /* 0x000fc60001764270 */
[--C-:B------:R-:W-:Y:S01]  /*15660*/  FFMA.FTZ R20, R20, UR38, -R6.reuse ;  /* 0x0000002614147c23 */ /* 0x100fe20008010806 */
[----:B------:R-:W-:Y:S01]  /*15670*/  ISETP.LT.OR P3, PT, R181, 0xa, P3 ;  /* 0x0000000ab500780c */ /* 0x000fe20001f61670 */
[--C-:B------:R-:W-:Y:S01]  /*15680*/  FFMA.FTZ R152, R152, UR38, -R6.reuse ;  /* 0x0000002698987c23 */ /* 0x100fe20008010806 */
[----:B------:R-:W-:-:S01]  /*15690*/  FFMA.FTZ R154, R154, UR38, -R6 ;  /* 0x000000269a9a7c23 */ /* 0x000fc20008010806 */
[--C-:B------:R-:W-:Y:S01]  /*156a0*/  FFMA.FTZ R156, R156, UR38, -R6.reuse ;  /* 0x000000269c9c7c23 */ /* 0x100fe20008010806 */
[----:B------:R-:W-:Y:S01]  /*156b0*/  FSEL R153, R153, -INF , !P3 ;  /* 0xff80000099997808 */ /* 0x000fe20005800000 */
[----:B------:R-:W0:Y:S01]  /*156c0*/  MUFU.EX2 R20, R20 ;  /* 0x0000001400147308 */ /* 0x000e220000000800 */
[----:B------:R-:W-:Y:S01]  /*156d0*/  ISETP.GT.AND P3, PT, R182, 0x11, P2 ;  /* 0x00000011b600780c */ /* 0x000fe20001764270 */
[--C-:B------:R-:W-:Y:S01]  /*156e0*/  FFMA.FTZ R158, R158, UR38, -R6.reuse ;  /* 0x000000269e9e7c23 */ /* 0x100fe20008010806 */
[----:B------:R-:W-:Y:S01]  /*156f0*/  FMNMX.FTZ R15, R153, R15, !PT ;  /* 0x0000000f990f7209 */ /* 0x000fe20007810000 */
[--C-:B------:R-:W-:Y:S01]  /*15700*/  FFMA.FTZ R160, R160, UR38, -R6.reuse ;  /* 0x00000026a0a07c23 */ /* 0x100fe20008010806 */
[----:B------:R-:W-:Y:S01]  /*15710*/  ISETP.LT.OR P3, PT, R181, 0x12, P3 ;  /* 0x00000012b500780c */ /* 0x000fe20001f61670 */
[--C-:B------:R-:W-:Y:S01]  /*15720*/  FFMA.FTZ R162, R162, UR38, -R6.reuse ;  /* 0x00000026a2a27c23 */ /* 0x100fe20008010806 */
[----:B------:R-:W-:Y:S01]  /*15730*/  FMNMX.FTZ R15, R155, R15, !PT ;  /* 0x0000000f9b0f7209 */ /* 0x000fe20007810000 */
[----:B------:R-:W3:Y:S01]  /*15740*/  MUFU.EX2 R152, R152 ;  /* 0x0000009800987308 */ /* 0x000ee20000000800 */
[----:B------:R-:W-:Y:S01]  /*15750*/  FSEL R157, R157, -INF , !P3 ;  /* 0xff8000009d9d7808 */ /* 0x000fe20005800000 */
[--C-:B------:R-:W-:Y:S01]  /*15760*/  FFMA.FTZ R164, R164, UR38, -R6.reuse ;  /* 0x00000026a4a47c23 */ /* 0x100fe20008010806 */
[----:B------:R-:W-:Y:S01]  /*15770*/  ISETP.GT.AND P3, PT, R182, 0x20, P2 ;  /* 0x00000020b600780c */ /* 0x000fe20001764270 */
[--C-:B------:R-:W-:Y:S01]  /*15780*/  FFMA.FTZ R166, R166, UR38, -R6.reuse ;  /* 0x00000026a6a67c23 */ /* 0x100fe20008010806 */
[----:B------:R-:W-:Y:S01]  /*15790*/  FMNMX.FTZ R15, R157, R15, !PT ;  /* 0x0000000f9d0f7209 */ /* 0x000fe20007810000 */
[----:B------:R-:W-:Y:S01]  /*157a0*/  FFMA.FTZ R168, R168, UR38, -R6 ;  /* 0x00000026a8a87c23 */ /* 0x000fe20008010806 */
[----:B------:R-:W-:Y:S01]  /*157b0*/  ISETP.LT.OR P3, PT, R181, 0x21, P3 ;  /* 0x00000021b500780c */ /* 0x000fe20001f61670 */
[----:B------:R-:W4:Y:S01]  /*157c0*/  MUFU.EX2 R154, R154 ;  /* 0x0000009a009a7308 */ /* 0x000f220000000800 */
[----:B------:R-:W-:Y:S01]  /*157d0*/  FMNMX.FTZ R15, R159, R15, !PT ;  /* 0x0000000f9f0f7209 */ /* 0x000fe20007810000 */
[----:B0-----:R-:W-:Y:S01]  /*157e0*/  FFMA.FTZ R3, R13, R3, R20 ;  /* 0x000000030d037223 */ /* 0x001fe20000010014 */
[----:B------:R-:W-:Y:S01]  /*157f0*/  FSEL R163, R163, -INF , !P3 ;  /* 0xff800000a3a37808 */ /* 0x000fe20005800000 */
[--C-:B------:R-:W-:Y:S01]  /*15800*/  FFMA.FTZ R170, R170, UR38, -R6.reuse ;  /* 0x00000026aaaa7c23 */ /* 0x100fe20008010806 */
[----:B------:R-:W-:Y:S01]  /*15810*/  FMNMX.FTZ R15, R161, R15, !PT ;  /* 0x0000000fa10f7209 */ /* 0x000fe20007810000 */
[--C-:B------:R-:W-:Y:S01]  /*15820*/  FFMA.FTZ R172, R172, UR38, -R6.reuse ;  /* 0x00000026acac7c23 */ /* 0x100fe20008010806 */
[----:B------:R-:W-:Y:S01]  /*15830*/  ISETP.GT.AND P3, PT, R182, 0x29, P2 ;  /* 0x00000029b600780c */ /* 0x000fe20001764270 */
[----:B------:R-:W0:Y:S01]  /*15840*/  MUFU.EX2 R156, R156 ;  /* 0x0000009c009c7308 */ /* 0x000e220000000800 */
[----:B------:R-:W-:Y:S01]  /*15850*/  FMNMX.FTZ R15, R163, R15, !PT ;  /* 0x0000000fa30f7209 */ /* 0x000fe20007810000 */
[----:B---3--:R-:W-:Y:S01]  /*15860*/  FADD.FTZ R3, R152, R3 ;  /* 0x0000000398037221 */ /* 0x008fe20000010000 */
[----:B------:R-:W-:Y:S01]  /*15870*/  ISETP.LT.OR P3, PT, R181, 0x2a, P3 ;  /* 0x0000002ab500780c */ /* 0x000fe20001f61670 */
[--C-:B------:R-:W-:Y:S01]  /*15880*/  FFMA.FTZ R174, R174, UR38, -R6.reuse ;  /* 0x00000026aeae7c23 */ /* 0x100fe20008010806 */
[----:B------:R-:W-:Y:S01]  /*15890*/  FMNMX.FTZ R15, R165, R15, !PT ;  /* 0x0000000fa50f7209 */ /* 0x000fe20007810000 */
[--C-:B------:R-:W-:Y:S01]  /*158a0*/  FFMA.FTZ R176, R176, UR38, -R6.reuse ;  /* 0x00000026b0b07c23 */ /* 0x100fe20008010806 */
[----:B------:R-:W-:Y:S01]  /*158b0*/  FSEL R169, R169, -INF , !P3 ;  /* 0xff800000a9a97808 */ /* 0x000fe20005800000 */
[----:B------:R-:W3:Y:S01]  /*158c0*/  MUFU.EX2 R158, R158 ;  /* 0x0000009e009e7308 */ /* 0x000ee20000000800 */
[----:B------:R-:W-:Y:S01]  /*158d0*/  FMNMX.FTZ R15, R167, R15, !PT ;  /* 0x0000000fa70f7209 */ /* 0x000fe20007810000 */
[----:B----4-:R-:W-:Y:S01]  /*158e0*/  FADD.FTZ R3, R154, R3 ;  /* 0x000000039a037221 */ /* 0x010fe20000010000 */
[----:B------:R-:W-:Y:S01]  /*158f0*/  ISETP.GT.AND P3, PT, R182, 0x38, P2 ;  /* 0x00000038b600780c */ /* 0x000fe20001764270 */
[--C-:B------:R-:W-:Y:S01]  /*15900*/  FFMA.FTZ R179, R179, UR38, -R6.reuse ;  /* 0x00000026b3b37c23 */ /* 0x100fe20008010806 */
[----:B------:R-:W-:Y:S01]  /*15910*/  FMNMX.FTZ R15, R169, R15, !PT ;  /* 0x0000000fa90f7209 */ /* 0x000fe20007810000 */
[----:B------:R-:W-:Y:S01]  /*15920*/  FFMA.FTZ R6, R180, UR38, -R6 ;  /* 0x00000026b4067c23 */ /* 0x000fe20008010806 */
[----:B------:R-:W-:Y:S01]  /*15930*/  ISETP.GT.AND P2, PT, R182, 0x39, P2 ;  /* 0x00000039b600780c */ /* 0x000fe20001744270 */
[----:B------:R-:W4:Y:S01]  /*15940*/  MUFU.EX2 R160, R160 ;  /* 0x000000a000a07308 */ /* 0x000f220000000800 */
[----:B------:R-:W-:Y:S01]  /*15950*/  ISETP.LT.OR P3, PT, R181, 0x39, P3 ;  /* 0x00000039b500780c */ /* 0x000fe20001f61670 */
[----:B0-----:R-:W-:Y:S01]  /*15960*/  FADD.FTZ R3, R156, R3 ;  /* 0x000000039c037221 */ /* 0x001fe20000010000 */
[----:B------:R-:W-:Y:S01]  /*15970*/  FMNMX.FTZ R15, R171, R15, !PT ;  /* 0x0000000fab0f7209 */ /* 0x000fe20007810000 */
[-C--:B------:R-:W-:Y:S01]  /*15980*/  FMUL.FTZ R24, R24, R13.reuse ;  /* 0x0000000d18187220 */ /* 0x080fe20000410000 */
[----:B------:R-:W-:Y:S01]  /*15990*/  ISETP.LT.OR P2, PT, R181, 0x3a, P2 ;  /* 0x0000003ab500780c */ /* 0x000fe20001741670 */
[----:B------:R-:W-:Y:S01]  /*159a0*/  FMUL.FTZ R25, R25, R13 ;  /* 0x0000000d19197220 */ /* 0x000fe20000410000 */
[----:B------:R-:W-:Y:S01]  /*159b0*/  FSEL R175, R175, -INF , !P3 ;  /* 0xff800000afaf7808 */ /* 0x000fe20005800000 */
[----:B------:R-:W0:Y:S01]  /*159c0*/  MUFU.EX2 R162, R162 ;  /* 0x000000a200a27308 */ /* 0x000e220000000800 */
[----:B------:R-:W-:Y:S01]  /*159d0*/  FMNMX.FTZ R15, R173, R15, !PT ;  /* 0x0000000fad0f7209 */ /* 0x000fe20007810000 */
[----:B---3--:R-:W-:Y:S01]  /*159e0*/  FADD.FTZ R3, R158, R3 ;  /* 0x000000039e037221 */ /* 0x008fe20000010000 */
[----:B------:R-:W-:Y:S01]  /*159f0*/  FSEL R177, R177, -INF , !P2 ;  /* 0xff800000b1b17808 */ /* 0x000fe20005000000 */
[----:B------:R-:W-:Y:S01]  /*15a00*/  FMUL.FTZ R28, R28, R13 ;  /* 0x0000000d1c1c7220 */ /* 0x000fe20000410000 */
[----:B------:R-:W-:Y:S01]  /*15a10*/  FMNMX.FTZ R15, R175, R15, !PT ;  /* 0x0000000faf0f7209 */ /* 0x000fe20007810000 */
[----:B------:R-:W-:Y:S01]  /*15a20*/  FMUL.FTZ R29, R29, R13 ;  /* 0x0000000d1d1d7220 */ /* 0x000fe20000410000 */
[----:B------:R-:W-:Y:S01]  /*15a30*/  F2FP.SATFINITE.E4M3.F32.PACK_AB_MERGE_C R154, R156, R154, RZ ;  /* 0x0000009a9c9a723e */ /* 0x000fe200048070ff */
[----:B------:R-:W3:Y:S01]  /*15a40*/  MUFU.EX2 R164, R164 ;  /* 0x000000a400a47308 */ /* 0x000ee20000000800 */
[----:B------:R-:W-:Y:S01]  /*15a50*/  FMNMX.FTZ R15, R177, R15, !PT ;  /* 0x0000000fb10f7209 */ /* 0x000fe20007810000 */
[----:B----4-:R-:W-:Y:S01]  /*15a60*/  FADD.FTZ R3, R160, R3 ;  /* 0x00000003a0037221 */ /* 0x010fe20000010000 */
[----:B------:R-:W-:Y:S01]  /*15a70*/  F2FP.SATFINITE.E4M3.F32.PACK_AB_MERGE_C R152, R152, R20, R154 ;  /* 0x000000149898723e */ /* 0x000fe2000480709a */
[-C--:B------:R-:W-:Y:S01]  /*15a80*/  FMUL.FTZ R32, R32, R13.reuse ;  /* 0x0000000d20207220 */ /* 0x080fe20000410000 */
[-C--:B------:R-:W-:Y:S01]  /*15a90*/  FMUL.FTZ R33, R33, R13.reuse ;  /* 0x0000000d21217220 */ /* 0x080fe20000410000 */
[----:B------:R-:W4:Y:S01]  /*15aa0*/  SHFL.BFLY PT, R20, R15, 0x2, 0x1f ;  /* 0x0c401f000f147f89 */ /* 0x000f2200000e0000 */
[----:B------:R-:W-:Y:S01]  /*15ab0*/  FMUL.FTZ R36, R36, R13 ;  /* 0x0000000d24247220 */ /* 0x000fe20000410000 */
[----:B------:R-:W5:Y:S01]  /*15ac0*/  MUFU.EX2 R166, R166 ;  /* 0x000000a600a67308 */ /* 0x000f620000000800 */
        /* <DEDUP_REMOVED lines=13> */
[----:B------:R-:W-:Y:S01]  /*15ba0*/  F2FP.SATFINITE.E4M3.F32.PACK_AB_MERGE_C R154, R160, R158, R154 ;  /* 0x0000009ea09a723e */ /* 0x000fe2000480709a */
[----:B------:R-:W-:Y:S01]  /*15bb0*/  FMUL.FTZ R56, R56, R13 ;  /* 0x0000000d38387220 */ /* 0x000fe20000410000 */
[----:B------:R-:W3:Y:S01]  /*15bc0*/  MUFU.EX2 R170, R170 ;  /* 0x000000aa00aa7308 */ /* 0x000ee20000000800 */
[----:B-----5:R-:W-:-:S01]  /*15bd0*/  FADD.FTZ R3, R166, R3 ;  /* 0x00000003a6037221 */ /* 0x020fc20000010000 */
[-C--:B------:R-:W-:Y:S01]  /*15be0*/  FMUL.FTZ R57, R57, R13.reuse ;  /* 0x0000000d39397220 */ /* 0x080fe20000410000 */
[-C--:B------:R-:W-:Y:S01]  /*15bf0*/  FMUL.FTZ R60, R60, R13.reuse ;  /* 0x0000000d3c3c7220 */ /* 0x080fe20000410000 */
[-C--:B------:R-:W-:Y:S01]  /*15c00*/  FMUL.FTZ R61, R61, R13.reuse ;  /* 0x0000000d3d3d7220 */ /* 0x080fe20000410000 */
[-C--:B------:R-:W-:Y:S01]  /*15c10*/  FMUL.FTZ R64, R64, R13.reuse ;  /* 0x0000000d40407220 */ /* 0x080fe20000410000 */
[----:B----4-:R-:W-:Y:S01]  /*15c20*/  FMNMX.FTZ R20, R15, R20, !PT ;  /* 0x000000140f147209 */ /* 0x010fe20007810000 */
[----:B------:R-:W-:Y:S01]  /*15c30*/  FMUL.FTZ R65, R65, R13 ;  /* 0x0000000d41417220 */ /* 0x000fe20000410000 */
[----:B------:R-:W4:Y:S01]  /*15c40*/  MUFU.EX2 R172, R172 ;  /* 0x000000ac00ac7308 */ /* 0x000f220000000800 */
        /* <DEDUP_REMOVED lines=16> */
[----:B----4-:R-:W-:-:S01]  /*15d50*/  FADD.FTZ R3, R172, R3 ;  /* 0x00000003ac037221 */ /* 0x010fc20000010000 */
[----:B------:R-:W-:Y:S01]  /*15d60*/  F2FP.SATFINITE.E4M3.F32.PACK_AB_MERGE_C R156, R172, R170, RZ ;  /* 0x000000aaac9c723e */ /* 0x000fe200048070ff */
[-C--:B------:R-:W-:Y:S01]  /*15d70*/  FMUL.FTZ R92, R92, R13.reuse ;  /* 0x0000000d5c5c7220 */ /* 0x080fe20000410000 */
[-C--:B------:R-:W-:Y:S01]  /*15d80*/  FMUL.FTZ R93, R93, R13.reuse ;  /* 0x0000000d5d5d7220 */ /* 0x080fe20000410000 */
[-C--:B------:R-:W-:Y:S01]  /*15d90*/  FMUL.FTZ R96, R96, R13.reuse ;  /* 0x0000000d60607220 */ /* 0x080fe20000410000 */
[----:B------:R-:W-:Y:S01]  /*15da0*/  F2FP.SATFINITE.E4M3.F32.PACK_AB_MERGE_C R156, R168, R166, R156 ;  /* 0x000000a6a89c723e */ /* 0x000fe2000480709c */
[----:B------:R-:W-:Y:S01]  /*15db0*/  FMUL.FTZ R97, R97, R13 ;  /* 0x0000000d61617220 */ /* 0x000fe20000410000 */
[----:B------:R4:W-:Y:S01]  /*15dc0*/  MUFU.EX2 R15, R6 ;  /* 0x00000006000f7308 */ /* 0x0009e20000000800 */
        /* <DEDUP_REMOVED lines=8> */
[----:B----4-:R-:W4:Y:S01]  /*15e50*/  SHFL.BFLY PT, R6, R20, 0x1, 0x1f ;  /* 0x0c201f0014067f89 */ /* 0x010f2200000e0000 */
[----:B---3--:R-:W-:-:S01]  /*15e60*/  FADD.FTZ R3, R176, R3 ;  /* 0x00000003b0037221 */ /* 0x008fc20000010000 */
        /* <DEDUP_REMOVED lines=14> */
[----:B0-----:R-:W-:Y:S01]  /*15f50*/  FADD.FTZ R3, R179, R3 ;  /* 0x00000003b3037221 */ /* 0x001fe20000010000 */
[-C--:B------:R-:W-:Y:S01]  /*15f60*/  FMUL.FTZ R140, R140, R13.reuse ;  /* 0x0000000d8c8c7220 */ /* 0x080fe20000410000 */
[-C--:B------:R-:W-:Y:S01]  /*15f70*/  FMUL.FTZ R141, R141, R13.reuse ;  /* 0x0000000d8d8d7220 */ /* 0x080fe20000410000 */
[----:B------:R-:W-:Y:S01]  /*15f80*/  FMUL.FTZ R144, R144, R13 ;  /* 0x0000000d90907220 */ /* 0x000fe20000410000 */
[C---:B------:R-:W-:Y:S01]  /*15f90*/  FADD.FTZ R3, R15.reuse, R3 ;  /* 0x000000030f037221 */ /* 0x040fe20000010000 */
[----:B------:R-:W-:Y:S01]  /*15fa0*/  F2FP.SATFINITE.E4M3.F32.PACK_AB_MERGE_C R15, R15, R179, RZ ;  /* 0x000000b30f0f723e */ /* 0x000fe200048070ff */
[-C--:B------:R-:W-:Y:S01]  /*15fb0*/  FMUL.FTZ R145, R145, R13.reuse ;  /* 0x0000000d91917220 */ /* 0x080fe20000410000 */
[-C--:B------:R-:W-:Y:S01]  /*15fc0*/  FMUL.FTZ R148, R148, R13.reuse ;  /* 0x0000000d94947220 */ /* 0x080fe20000410000 */
[----:B----4-:R-:W-:Y:S01]  /*15fd0*/  FMNMX.FTZ R20, R20, R6, !PT ;  /* 0x0000000614147209 */ /* 0x010fe20007810000 */
[----:B------:R-:W-:Y:S01]  /*15fe0*/  FMUL.FTZ R149, R149, R13 ;  /* 0x0000000d95957220 */ /* 0x000fe20000410000 */
[----:B------:R-:W-:Y:S01]  /*15ff0*/  F2FP.SATFINITE.E4M3.F32.PACK_AB_MERGE_C R158, R176, R174, R15 ;  /* 0x000000aeb09e723e */ /* 0x000fe2000480700f */
[----:B------:R-:W-:Y:S01]  /*16000*/  IMAD.U32 R15, RZ, RZ, UR38 ;  /* 0x00000026ff0f7e24 */ /* 0x000fe2000f8e00ff */
[----:B------:R-:W-:-:S03]  /*16010*/  FSETP.NEU.FTZ.AND P2, PT, R20, -INF , PT ;  /* 0xff8000001400780b */ /* 0x000fc60003f5d000 */
[C---:B------:R-:W-:Y:S01]  /*16020*/  FFMA.FTZ R6, R20.reuse, R15, -8 ;  /* 0xc100000014067423 */ /* 0x040fe2000001000f */
[----:B------:R-:W-:-:S04]  /*16030*/  FSEL R162, R20, RZ, P2 ;  /* 0x000000ff14a27208 */ /* 0x000fc80001000000 */
[----:B------:R-:W-:Y:S01]  /*16040*/  FSEL R6, R6, RZ, P2 ;  /* 0x000000ff06067208 */ /* 0x000fe20001000000 */
[----:B------:R-:W-:-:S04]  /*16050*/  FADD.FTZ R162, -R162, R7 ;  /* 0x00000007a2a27221 */ /* 0x000fc80000010100 */
[--C-:B------:R-:W-:Y:S01]  /*16060*/  FFMA.FTZ R11, R11, UR38, -R6.reuse ;  /* 0x000000260b0b7c23 */ /* 0x100fe20008010806 */
[----:B------:R-:W-:Y:S01]  /*16070*/  FMUL.FTZ R162, R162, UR38 ;  /* 0x00000026a2a27c20 */ /* 0x000fe20008410000 */
        /* <DEDUP_REMOVED lines=14> */
[----:B------:R-:W-:-:S06]  /*16160*/  FFMA.FTZ R175, R175, UR38, -R6 ;  /* 0x00000026afaf7c23 */ /* 0x000fcc0008010806 */
[----:B------:R-:W3:Y:S08]  /*16170*/  MUFU.EX2 R14, R14 ;  /* 0x0000000e000e7308 */ /* 0x000ef00000000800 */
[----:B------:R-:W4:Y:S01]  /*16180*/  MUFU.EX2 R15, R15 ;  /* 0x0000000f000f7308 */ /* 0x000f220000000800 */
        /* <DEDUP_REMOVED lines=9> */
[----:B------:R-:W-:Y:S01]  /*16220*/  FFMA.FTZ R21, R169, UR38, -R6 ;  /* 0x00000026a9157c23 */ /* 0x000fe20008010806 */
[-C--:B------:R-:W-:Y:S01]  /*16230*/  FMUL.FTZ R38, R38, R162.reuse ;  /* 0x000000a226267220 */ /* 0x080fe20000410000 */
[-C--:B------:R-:W-:Y:S01]  /*16240*/  FMUL.FTZ R39, R39, R162.reuse ;  /* 0x000000a227277220 */ /* 0x080fe20000410000 */
[-C--:B------:R-:W-:Y:S01]  /*16250*/  FMUL.FTZ R42, R42, R162.reuse ;  /* 0x000000a22a2a7220 */ /* 0x080fe20000410000 */
[-C--:B------:R-:W-:Y:S01]  /*16260*/  FMUL.FTZ R43, R43, R162.reuse ;  /* 0x000000a22b2b7220 */ /* 0x080fe20000410000 */
[----:B------:R-:W-:Y:S01]  /*16270*/  FMUL.FTZ R46, R46, R162 ;  /* 0x000000a22e2e7220 */ /* 0x000fe20000410000 */
[----:B------:R-:W3:Y:S01]  /*16280*/  MUFU.EX2 R155, R155 ;  /* 0x0000009b009b7308 */ /* 0x000ee20000000800 */
[----:B----4-:R-:W-:-:S01]  /*16290*/  FADD.FTZ R153, R15, R170 ;  /* 0x000000aa0f997221 */ /* 0x010fc20000010000 */
[-C--:B------:R-:W-:Y:S01]  /*162a0*/  FMUL.FTZ R47, R47, R162.reuse ;  /* 0x000000a22f2f7220 */ /* 0x080fe20000410000 */
[-C--:B------:R-:W-:Y:S01]  /*162b0*/  FMUL.FTZ R50, R50, R162.reuse ;  /* 0x000000a232327220 */ /* 0x080fe20000410000 */
[-C--:B------:R-:W-:Y:S01]  /*162c0*/  FMUL.FTZ R51, R51, R162.reuse ;  /* 0x000000a233337220 */ /* 0x080fe20000410000 */
[-C--:B------:R-:W-:Y:S01]  /*162d0*/  FMUL.FTZ R54, R54, R162.reuse ;  /* 0x000000a236367220 */ /* 0x080fe20000410000 */
[-C--:B------:R-:W-:Y:S01]  /*162e0*/  FMUL.FTZ R55, R55, R162.reuse ;  /* 0x000000a237377220 */ /* 0x080fe20000410000 */
        /* <DEDUP_REMOVED lines=73> */
[----:B------:R-:W4:Y:S01]  /*16780*/  MUFU.EX2 R6, R175 ;  /* 0x000000af00067308 */ /* 0x000f220000000800 */
[----:B0-----:R-:W-:-:S07]  /*16790*/  FADD.FTZ R15, R159, R172 ;  /* 0x000000ac9f0f7221 */ /* 0x001fce0000010000 */
[----:B------:R-:W0:Y:S01]  /*167a0*/  MUFU.EX2 R177, R177 ;  /* 0x000000b100b17308 */ /* 0x000e220000000800 */
[----:B---3--:R-:W-:-:S04]  /*167b0*/  FADD.FTZ R15, R170, R15 ;  /* 0x0000000faa0f7221 */ /* 0x008fc80000010000 */
[----:B----4-:R-:W-:Y:S01]  /*167c0*/  FADD.FTZ R0, R6, R15 ;  /* 0x0000000f06007221 */ /* 0x010fe20000010000 */
[----:B0-----:R-:W-:-:S03]  /*167d0*/  F2FP.SATFINITE.E4M3.F32.PACK_AB_MERGE_C R6, R177, R6, RZ ;  /* 0x00000006b106723e */ /* 0x001fc600048070ff */
[----:B------:R-:W-:Y:S01]  /*167e0*/  FADD.FTZ R0, R177, R0 ;  /* 0x00000000b1007221 */ /* 0x000fe20000010000 */
[----:B------:R-:W-:Y:S01]  /*167f0*/  F2FP.SATFINITE.E4M3.F32.PACK_AB_MERGE_C R159, R170, R159, R6 ;  /* 0x0000009faa9f723e */ /* 0x000fe20004807006 */
[----:B------:R-:W-:Y:S06]  /*16800*/  @!P0 BRA `(.L_x_1891) ;  /* 0x0000000000048947 */ /* 0x000fec0003800000 */
[----:B------:R-:W-:Y:S01]  /*16810*/  BPT.TRAP 0x1 ;  /* 0x000000040000795c */ /* 0x000fe20000300000 */
.L_x_1891:
[----:B------:R0:W3:Y:S01]  /*16820*/  SYNCS.PHASECHK.TRANS64.TRYWAIT P2, [R10+URZ+0x28450], R9 ;  /* 0x028450090a0075a7 */ /* 0x0000e2000804017f */
[----:B------:R-:W-:Y:S05]  /*16830*/  @!P0 BRA `(.L_x_1892) ;  /* 0x0000000000048947 */ /* 0x000fea0003800000 */
[----:B------:R-:W-:Y:S01]  /*16840*/  BPT.TRAP 0x1 ;  /* 0x000000040000795c */ /* 0x000fe20000300000 */
.L_x_1892:
[----:B------:R-:W-:Y:S01]  /*16850*/  BSSY B0, `(.L_x_1893) ;  /* 0x0000006000007945 */ /* 0x000fe20003800000 */
[----:B------:R-:W-:Y:S01]  /*16860*/  LEA R6, R185, UR43, 0xa ;  /* 0x0000002bb9067c11 */ /* 0x000fe2000f8e50ff */
[----:B------:R-:W-:Y:S02]  /*16870*/  IMAD.MOV.U32 R7, RZ, RZ, -0x7fffffe0 ;  /* 0x80000020ff077424 */ /* 0x000fe400078e00ff */
[----:B---3--:R-:W-:Y:S05]  /*16880*/  @P2 BRA `(.L_x_1894) ;  /* 0x0000000000082947 */ /* 0x008fea0003800000 */
[----:B------:R-:W3:Y:S02]  /*16890*/  SYNCS.PHASECHK.TRANS64.TRYWAIT P2, [R10+URZ+0x28450], R9 ;  /* 0x028450090a0075a7 */ /* 0x000ee4000804017f */
[----:B---3--:R-:W-:Y:S05]  /*168a0*/  @!P2 BRA `(.L_x_1895) ;  /* 0x0000012400aca947 */ /* 0x008fea0003800000 */
.L_x_1894:
[----:B------:R-:W-:Y:S05]  /*168b0*/  BSYNC B0 ;  /* 0x0000000000007941 */ /* 0x000fea0003800000 */
.L_x_1893:
[----:B------:R-:W4:Y:S01]  /*168c0*/  S2R R11, SR_TID.X ;  /* 0x00000000000b7919 */ /* 0x000f220000002100 */
[----:B------:R-:W-:Y:S05]  /*168d0*/  WARPSYNC.ALL ;  /* 0x0000000000007948 */ /* 0x000fea0003800000 */
[C---:B------:R-:W-:Y:S01]  /*168e0*/  R2UR UR6, R6.reuse ;  /* 0x00000000060672ca */ /* 0x040fe200000e0000 */
[----:B------:R-:W-:Y:S01]  /*168f0*/  VIADD R6, R6, 0x2 ;  /* 0x0000000206067836 */ /* 0x000fe20000000000 */
[----:B------:R-:W-:Y:S01]  /*16900*/  R2UR UR7, R7 ;  /* 0x00000000070772ca */ /* 0x000fe200000e0000 */
[----:B------:R-:W-:Y:S01]  /*16910*/  IMAD.MOV.U32 R7, RZ, RZ, -0x7fffffe0 ;  /* 0x80000020ff077424 */ /* 0x000fe200078e00ff */
[----:B----4-:R-:W-:-:S04]  /*16920*/  SHF.R.U32.HI R11, RZ, 0x7, R11 ;  /* 0x00000007ff0b7819 */ /* 0x010fc8000001160b */
[----:B01-3--:R-:W-:-:S05]  /*16930*/  IADD3 R9, R11, 0x8, RZ ;  /* 0x000000080b097810 */ /* 0x00bfca0007ffe0ff */
[----:B------:R0:W-:Y:S06]  /*16940*/  BAR.SYNC.DEFER_BLOCKING R9, 0x100 ;  /* 0x000400090000751d */ /* 0x0001ec0000010000 */
[----:B------:R-:W-:-:S06]  /*16950*/  WARPGROUP.ARRIVE ;  /* 0x00000000000079c5 */ /* 0x000fcc0000000000 */
        /* <DEDUP_REMOVED lines=10> */
.L_x_1896:
[C---:B------:R-:W-:Y:S01]  /*16a00*/  ISETP.GT.AND P2, PT, R5.reuse, R8, PT ;  /* 0x000000080500720c */ /* 0x040fe20003f44270 */
[----:B------:R-:W-:Y:S01]  /*16a10*/  VIADD R10, R10, 0x28460 ;  /* 0x000284600a0a7836 */ /* 0x000fe20000000000 */
[----:B------:R-:W-:Y:S01]  /*16a20*/  MOV R6, R12 ;  /* 0x0000000c00067202 */ /* 0x000fe20000000f00 */
[----:B------:R-:W-:Y:S02]  /*16a30*/  IMAD.U32 R7, RZ, RZ, UR39 ;  /* 0x00000027ff077e24 */ /* 0x000fe4000f8e00ff */
[----:B------:R-:W-:-:S03]  /*16a40*/  VIADD R5, R5, 0xffffffff ;  /* 0xffffffff05057836 */ /* 0x000fc60000000000 */
[----:B------:R-:W-:Y:S01]  /*16a50*/  PRMT R10, R7, 0x654, R10 ;  /* 0x00000654070a7816 */ /* 0x000fe2000000000a */
[----:B------:R-:W-:-:S03]  /*16a60*/  IMAD.MOV.U32 R7, RZ, RZ, R20 ;  /* 0x000000ffff077224 */ /* 0x000fc600078e0014 */
[----:B------:R0:W-:Y:S01]  /*16a70*/  SYNCS.ARRIVE.TRANS64.RED.A1T0 RZ, [R10+URZ], RZ ;  /* 0x000000ff0aff79a7 */ /* 0x0001e2000810043f */
[----:B------:R-:W-:Y:S05]  /*16a80*/  @P2 BRA `(.L_x_1897) ;  /* 0xffffffd400a42947 */ /* 0x000fea000383ffff */
[----:B------:R-:W-:Y:S02]  /*16a90*/  IMAD.MOV.U32 R7, RZ, RZ, R20 ;  /* 0x000000ffff077224 */ /* 0x000fe400078e0014 */
[----:B------:R-:W-:-:S07]  /*16aa0*/  IMAD.MOV.U32 R6, RZ, RZ, R12 ;  /* 0x000000ffff067224 */ /* 0x000fce00078e000c */
.L_x_1877:
[----:B------:R-:W1:Y:S01]  /*16ab0*/  LDC R8, c[0x0][0x448] ;  /* 0x00011200ff087b82 */ /* 0x000e620000000800 */
[----:B------:R-:W-:Y:S01]  /*16ac0*/  IADD3 R11, R192, 0x1, -R190 ;  /* 0x00000001c00b7810 */ /* 0x000fe20007ffe8be */
[----:B------:R-:W-:-:S06]  /*16ad0*/  ULDC UR4, c[0x0][0x9dc] ;  /* 0x0002770000047ab9 */ /* 0x000fcc0000000800 */
[----:B------:R-:W3:Y:S01]  /*16ae0*/  LDC R12, c[0x0][0x9e4] ;  /* 0x00027900ff0c7b82 */ /* 0x000ee20000000800 */
[----:B-1----:R-:W-:Y:S01]  /*16af0*/  ISETP.NE.AND P4, PT, R8, 0x1, PT ;  /* 0x000000010800780c */ /* 0x002fe20003f85270 */
[----:B------:R-:W-:Y:S01]  /*16b00*/  VIADD R8, R202, 0x7f ;  /* 0x0000007fca087836 */ /* 0x000fe20000000000 */
[----:B---3--:R-:W-:-:S11]  /*16b10*/  ISETP.GE.AND P5, PT, R12, 0x1, PT ;  /* 0x000000010c00780c */ /* 0x008fd60003fa6270 */
[----:B------:R-:W1:Y:S08]  /*16b20*/  @P4 LDC R9, c[0x0][0x44c] ;  /* 0x00011300ff094b82 */ /* 0x000e700000000800 */
[----:B0-----:R-:W0:Y:S01]  /*16b30*/  @P4 LDC R10, c[0x0][0x450] ;  /* 0x00011400ff0a4b82 */ /* 0x001e220000000800 */
[----:B-1----:R-:W-:-:S05]  /*16b40*/  @P4 IMAD.HI.U32 R9, R8, R9, RZ ;  /* 0x0000000908094227 */ /* 0x002fca00078e00ff */
[----:B0-----:R-:W-:-:S05]  /*16b50*/  @P4 SHF.R.U32.HI R8, RZ, R10, R9 ;  /* 0x0000000aff084219 */ /* 0x001fca0000011609 */
[----:B------:R-:W-:-:S04]  /*16b60*/  IMAD.IADD R8, R11, 0x1, R8 ;  /* 0x000000010b087824 */ /* 0x000fc800078e0208 */
[----:B------:R-:W-:Y:S01]  /*16b70*/  VIADD R10, R8, -UR4 ;  /* 0x80000004080a7c36 */ /* 0x000fe20008000000 */
[----:B------:R-:W-:Y:S06]  /*16b80*/  @!P5 BRA `(.L_x_1898) ;  /* 0x000000000048d947 */ /* 0x000fec0003800000 */
[----:B------:R-:W-:Y:S01]  /*16b90*/  IMAD.MOV.U32 R11, RZ, RZ, R8 ;  /* 0x000000ffff0b7224 */ /* 0x000fe200078e0008 */
[----:B------:R-:W-:Y:S04]  /*16ba0*/  BSSY B0, `(.L_x_1899) ;  /* 0x000000e000007945 */ /* 0x000fe80003800000 */
[----:B------:R-:W-:-:S13]  /*16bb0*/  ISETP.GT.AND P1, PT, R11, -0x1, PT ;  /* 0xffffffff0b00780c */ /* 0x000fda0003f24270 */
        /* <DEDUP_REMOVED lines=8> */
.L_x_1900:
[----:B------:R-:W-:-:S13]  /*16c40*/  ISETP.NE.AND P1, PT, R12, 0x1, PT ;  /* 0x000000010c00780c */ /* 0x000fda0003f25270 */
[----:B------:R-:W0:Y:S02]  /*16c50*/  @P1 LDC.64 R8, c[0x0][0x9e8] ;  /* 0x00027a00ff081b82 */ /* 0x000e240000000a00 */
[----:B0-----:R-:W-:-:S05]  /*16c60*/  @P1 IMAD.HI.U32 R8, R11, R8, RZ ;  /* 0x000000080b081227 */ /* 0x001fca00078e00ff */
[----:B------:R-:W-:-:S07]  /*16c70*/  @P1 SHF.R.U32.HI R11, RZ, R9, R8 ;  /* 0x00000009ff0b1219 */ /* 0x000fce0000011608 */
.L_x_1901:
[----:B------:R-:W-:Y:S05]  /*16c80*/  BSYNC B0 ;  /* 0x0000000000007941 */ /* 0x000fea0003800000 */
.L_x_1899:
[----:B------:R-:W-:-:S05]  /*16c90*/  IMAD R11, R11, R12, RZ ;  /* 0x0000000c0b0b7224 */ /* 0x000fca00078e02ff */
[----:B------:R-:W-:-:S07]  /*16ca0*/  VIMNMX R10, R10, R11, !PT ;  /* 0x0000000b0a0a7248 */ /* 0x000fce0007fe0100 */
.L_x_1898:
[----:B------:R-:W-:-:S04]  /*16cb0*/  IADD3 R10, R10, 0x3f, RZ ;  /* 0x0000003f0a0a7810 */ /* 0x000fc80007ffe0ff */
[----:B------:R-:W-:-:S04]  /*16cc0*/  SHF.R.S32.HI R9, RZ, 0x1f, R10 ;  /* 0x0000001fff097819 */ /* 0x000fc8000001140a */
[----:B------:R-:W-:-:S04]  /*16cd0*/  LEA.HI R9, R9, R10, RZ, 0x6 ;  /* 0x0000000a09097211 */ /* 0x000fc800078f30ff */
[----:B------:R-:W-:-:S04]  /*16ce0*/  SHF.R.S32.HI R9, RZ, 0x6, R9 ;  /* 0x00000006ff097819 */ /* 0x000fc80000011409 */
[----:B------:R-:W-:-:S04]  /*16cf0*/  VIMNMX R8, R208, R9, !PT ;  /* 0x00000009d0087248 */ /* 0x000fc80007fe0100 */
[----:B------:R-:W-:-:S13]  /*16d00*/  ISETP.GE.AND P1, PT, R5, R8, PT ;  /* 0x000000080500720c */ /* 0x000fda0003f26270 */
[----:B------:R-:W-:Y:S05]  /*16d10*/  @!P1 BRA `(.L_x_1902) ;  /* 0x0000001c00cc9947 */ /* 0x000fea0003800000 */
[----:B------:R-:W-:Y:S02]  /*16d20*/  IMAD.MOV.U32 R11, RZ, RZ, R7 ;  /* 0x000000ffff0b7224 */ /* 0x000fe400078e0007 */
[----:B------:R-:W-:Y:S02]  /*16d30*/  IMAD.MOV.U32 R13, RZ, RZ, R6 ;  /* 0x000000ffff0d7224 */ /* 0x000fe400078e0006 */
[----:B------:R-:W-:-:S07]  /*16d40*/  IMAD.MOV.U32 R9, RZ, RZ, R5 ;  /* 0x000000ffff097224 */ /* 0x000fce00078e0005 */
.L_x_1914:
[----:B------:R-:W-:Y:S01]  /*16d50*/  VIADD R185, R185, 0x1 ;  /* 0x00000001b9b97836 */ /* 0x000fe20000000000 */
[----:B------:R-:W-:Y:S05]  /*16d60*/  YIELD ;  /* 0x0000000000007946 */ /* 0x000fea0003800000 */
[----:B------:R-:W-:Y:S01]  /*16d70*/  ISETP.NE.AND P1, PT, R185, 0x2, PT ;  /* 0x00000002b900780c */ /* 0x000fe20003f25270 */
[----:B------:R-:W-:Y:S02]  /*16d80*/  IMAD.MOV.U32 R7, RZ, RZ, R9 ;  /* 0x000000ffff077224 */ /* 0x000fe400078e0009 */
[----:B------:R-:W-:Y:S01]  /*16d90*/  VIADD R9, R9, 0xffffffff ;  /* 0xffffffff09097836 */ /* 0x000fe20000000000 */
[----:B------:R-:W-:-:S02]  /*16da0*/  SEL R5, RZ, 0x1, P1 ;  /* 0x00000001ff057807 */ /* 0x000fc40000800000 */
[----:B------:R-:W-:Y:S02]  /*16db0*/  SEL R10, R185, RZ, P1 ;  /* 0x000000ffb90a7207 */ /* 0x000fe40000800000 */
[----:B------:R-:W-:Y:S02]  /*16dc0*/  ISETP.GT.AND P1, PT, R7, R8, PT ;  /* 0x000000080700720c */ /* 0x000fe40003f24270 */
[----:B------:R-:W-:Y:S02]  /*16dd0*/  LOP3.LUT R188, R188, R5, RZ, 0x3c, !PT ;  /* 0x00000005bcbc7212 */ /* 0x000fe400078e3cff */
[----:B------:R-:W-:Y:S01]  /*16de0*/  MOV R185, R10 ;  /* 0x0000000a00b97202 */ /* 0x000fe20000000f00 */
[----:B0-----:R-:W-:Y:S08]  /*16df0*/  @!P0 BRA `(.L_x_1903) ;  /* 0x0000000000048947 */ /* 0x001ff00003800000 */
[----:B------:R-:W-:Y:S01]  /*16e00*/  BPT.TRAP 0x1 ;  /* 0x000000040000795c */ /* 0x000fe20000300000 */
.L_x_1903:
[----:B------:R-:W-:Y:S01]  /*16e10*/  IMAD R12, R185, 0x8, R184 ;  /* 0x00000008b90c7824 */ /* 0x000fe200078e02b8 */
[----:B------:R-:W-:-:S04]  /*16e20*/  SHF.L.U32 R5, R188, 0x1f, RZ ;  /* 0x0000001fbc057819 */ /* 0x000fc800000006ff */
[----:B------:R0:W1:Y:S01]  /*16e30*/  SYNCS.PHASECHK.TRANS64.TRYWAIT P2, [R12+URZ+0x28430], R5 ;  /* 0x028430050c0075a7 */ /* 0x000062000804017f */
[----:B------:R-:W-:Y:S05]  /*16e40*/  @!P0 BRA `(.L_x_1904) ;  /* 0x0000000000048947 */ /* 0x000fea0003800000 */
[----:B------:R-:W-:Y:S01]  /*16e50*/  BPT.TRAP 0x1 ;  /* 0x000000040000795c */ /* 0x000fe20000300000 */
.L_x_1904:
[----:B------:R-:W-:Y:S01]  /*16e60*/  LEA R6, R185, UR60, 0xa ;  /* 0x0000003cb9067c11 */ /* 0x000fe2000f8e50ff */
[----:B------:R-:W-:-:S04]  /*16e70*/  IMAD.MOV.U32 R7, RZ, RZ, 0x40000040 ;  /* 0x40000040ff077424 */ /* 0x000fc800078e00ff */
[C---:B------:R-:W-:Y:S02]  /*16e80*/  VIADD R14, R6.reuse, 0x2 ;  /* 0x00000002060e7836 */ /* 0x040fe40000000000 */
[----:B--2---:R-:W-:Y:S01]  /*16e90*/  VIADD R4, R6, 0x4 ;  /* 0x0000000406047836 */ /* 0x004fe20000000000 */
[----:B-1----:R-:W-:Y:S06]  /*16ea0*/  @P2 BRA `(.L_x_1905) ;  /* 0x0000000000082947 */ /* 0x002fec0003800000 */
[----:B------:R-:W1:Y:S02]  /*16eb0*/  SYNCS.PHASECHK.TRANS64.TRYWAIT P2, [R12+URZ+0x28430], R5 ;  /* 0x028430050c0075a7 */ /* 0x000e64000804017f */
[----:B-1----:R-:W-:Y:S05]  /*16ec0*/  @!P2 BRA `(.L_x_1906) ;  /* 0x000001200038a947 */ /* 0x002fea0003800000 */
.L_x_1905:
[----:B------:R-:W-:Y:S05]  /*16ed0*/  WARPSYNC.ALL ;  /* 0x0000000000007948 */ /* 0x000fea0003800000 */
[C---:B------:R-:W-:Y:S01]  /*16ee0*/  R2UR UR14, R6.reuse ;  /* 0x00000000060e72ca */ /* 0x040fe200000e0000 */
[----:B------:R-:W-:Y:S01]  /*16ef0*/  VIADD R152, R6, 0x204 ;  /* 0x0000020406987836 */ /* 0x000fe20000000000 */
[----:B------:R-:W-:Y:S01]  /*16f00*/  R2UR UR15, R7 ;  /* 0x00000000070f72ca */ /* 0x000fe200000e0000 */
[----:B------:R-:W-:Y:S01]  /*16f10*/  IMAD.MOV.U32 R153, RZ, RZ, 0x40000040 ;  /* 0x40000040ff997424 */ /* 0x000fe200078e00ff */
[----:B------:R-:W-:Y:S01]  /*16f20*/  R2UR UR12, R200 ;  /* 0x00000000c80c72ca */ /* 0x000fe200000e0000 */
[----:B------:R-:W-:Y:S01]  /*16f30*/  IMAD.MOV.U32 R15, RZ, RZ, 0x40000040 ;  /* 0x40000040ff0f7424 */ /* 0x000fe200078e00ff */
[----:B------:R-:W-:Y:S01]  /*16f40*/  R2UR UR13, R201 ;  /* 0x00000000c90d72ca */ /* 0x000fe200000e0000 */
[----:B------:R-:W-:Y:S01]  /*16f50*/  VIADD R20, R6, 0x6 ;  /* 0x0000000606147836 */ /* 0x000fe20000000000 */
[----:B------:R-:W-:Y:S01]  /*16f60*/  R2UR UR30, R152 ;  /* 0x00000000981e72ca */ /* 0x000fe200000e0000 */
[----:B------:R-:W-:Y:S01]  /*16f70*/  IMAD.MOV.U32 R21, RZ, RZ, 0x40000040 ;  /* 0x40000040ff157424 */ /* 0x000fe200078e00ff */
[----:B------:R-:W-:Y:S01]  /*16f80*/  R2UR UR31, R153 ;  /* 0x00000000991f72ca */ /* 0x000fe200000e0000 */
[----:B------:R-:W-:Y:S01]  /*16f90*/  UMOV UR16, UR56 ;  /* 0x0000003800107c82 */ /* 0x000fe20008000000 */
[----:B------:R-:W-:Y:S01]  /*16fa0*/  WARPGROUP.ARRIVE ;  /* 0x00000000000079c5 */ /* 0x000fe20000000000 */
[----:B------:R-:W-:Y:S01]  /*16fb0*/  R2UR UR10, R14 ;  /* 0x000000000e0a72ca */ /* 0x000fe200000e0000 */
[----:B------:R-:W-:Y:S01]  /*16fc0*/  UMOV UR17, UR57 ;  /* 0x0000003900117c82 */ /* 0x000fe20008000000 */
[----:B------:R-:W-:Y:S01]  /*16fd0*/  R2UR UR11, R15 ;  /* 0x000000000f0b72ca */ /* 0x000fe200000e0000 */
[----:B------:R-:W-:Y:S01]  /*16fe0*/  UMOV UR20, UR52 ;  /* 0x0000003400147c82 */ /* 0x000fe20008000000 */
[----:B------:R-:W-:Y:S01]  /*16ff0*/  R2UR UR8, R198 ;  /* 0x00000000c60872ca */ /* 0x000fe200000e0000 */
[----:B------:R-:W-:Y:S01]  /*17000*/  UMOV UR21, UR53 ;  /* 0x0000003500157c82 */ /* 0x000fe20008000000 */
[----:B------:R-:W-:Y:S01]  /*17010*/  QGMMA.64x64x32.F32.E4M3.E4M3 R152, gdesc[UR12], RZ, !UPT, gsb0 ;  /* 0x00e000000c9879f3 */ /* 0x000fe2000c0008ff */
[----:B------:R-:W-:Y:S01]  /*17020*/  R2UR UR9, R199 ;  /* 0x00000000c70972ca */ /* 0x000fe200000e0000 */
[----:B------:R-:W-:Y:S01]  /*17030*/  UMOV UR24, UR48 ;  /* 0x0000003000187c82 */ /* 0x000fe20008000000 */
[----:B------:R-:W-:Y:S01]  /*17040*/  MOV R14, R4 ;  /* 0x00000004000e7202 */ /* 0x000fe20000000f00 */
        /* <DEDUP_REMOVED lines=14> */
[----:B------:R-:W-:Y:S01]  /*17130*/  UMOV UR33, UR41 ;  /* 0x0000002900217c82 */ /* 0x000fe20008000000 */
[----:B------:R-:W-:Y:S01]  /*17140*/  R2UR UR23, R15 ;  /* 0x000000000f1772ca */ /* 0x000fe200000e0000 */
[----:B------:R-:W2:Y:S01]  /*17150*/  S2R R221, SR_TID.X ;  /* 0x0000000000dd7919 */ /* 0x000ea20000002100 */
[----:B------:R-:W-:-:S02]  /*17160*/  R2UR UR26, R20 ;  /* 0x00000000141a72ca */ /* 0x000fc400000e0000 */
[----:B------:R-:W-:Y:S02]  /*17170*/  R2UR UR27, R21 ;  /* 0x00000000151b72ca */ /* 0x000fe400000e0000 */
[----:B------:R-:W-:Y:S02]  /*17180*/  MOV R7, 0x40000040 ;  /* 0x4000004000077802 */ /* 0x000fe40000000f00 */
[----:B------:R-:W-:Y:S02]  /*17190*/  R2UR UR34, R6 ;  /* 0x00000000062272ca */ /* 0x000fe400000e0000 */
        /* <DEDUP_REMOVED lines=28> */
.L_x_1907:
        /* <DEDUP_REMOVED lines=17> */
[----:B------:R-:W-:Y:S01]  /*17470*/  FMUL.FTZ R172, R2, R181 ;  /* 0x000000b502ac7220 */ /* 0x000fe20000410000 */
[----:B------:R-:W-:-:S04]  /*17480*/  UMOV UR38, UR55 ;  /* 0x0000003700267c82 */ /* 0x000fc80008000000 */
        /* <DEDUP_REMOVED lines=27> */
[----:B----4-:R-:W-:-:S04]  /*17640*/  FMNMX.FTZ R6, R168, R6, !PT ;  /* 0x00000006a8067209 */ /* 0x010fc80007810000 */
[----:B-----5:R-:W-:-:S04]  /*17650*/  FMNMX.FTZ R6, R169, R6, !PT ;  /* 0x00000006a9067209 */ /* 0x020fc80007810000 */
[----:B---3--:R-:W-:-:S05]  /*17660*/  FMNMX.FTZ R6, R172, R6, !PT ;  /* 0x00000006ac067209 */ /* 0x008fca0007810000 */
[----:B------:R-:W3:Y:S02]  /*17670*/  SHFL.BFLY PT, R173, R6, 0x2, 0x1f ;  /* 0x0c401f0006ad7f89 */ /* 0x000ee400000e0000 */
[----:B---3--:R-:W-:-:S05]  /*17680*/  FMNMX.FTZ R6, R6, R173, !PT ;  /* 0x000000ad06067209 */ /* 0x008fca0007810000 */
[----:B------:R-:W3:Y:S02]  /*17690*/  SHFL.BFLY PT, R173, R6, 0x1, 0x1f ;  /* 0x0c201f0006ad7f89 */ /* 0x000ee400000e0000 */
[----:B---3--:R-:W-:Y:S01]  /*176a0*/  FMNMX.FTZ R6, R6, R173, !PT ;  /* 0x000000ad06067209 */ /* 0x008fe20007810000 */
[----:B------:R-:W-:-:S04]  /*176b0*/  IMAD.U32 R173, RZ, RZ, UR38 ;  /* 0x00000026ffad7e24 */ /* 0x000fc8000f8e00ff */
[C---:B------:R-:W-:Y:S01]  /*176c0*/  FADD.FTZ R176, -R6.reuse, R13 ;  /* 0x0000000d06b07221 */ /* 0x040fe20000010100 */
[----:B------:R-:W-:-:S03]  /*176d0*/  FFMA.FTZ R13, R6, R173, -8 ;  /* 0xc1000000060d7423 */ /* 0x000fc600000100ad */
[----:B------:R-:W-:Y:S01]  /*176e0*/  FMUL.FTZ R173, R176, UR38 ;  /* 0x00000026b0ad7c20 */ /* 0x000fe20008410000 */
        /* <DEDUP_REMOVED lines=17> */
[----:B------:R-:W-:Y:S01]  /*17800*/  FFMA.FTZ R13, R172, UR38, -R13 ;  /* 0x00000026ac0d7c23 */ /* 0x000fe2000801080d */
[----:B------:R-:W-:-:S03]  /*17810*/  FMUL.FTZ R172, R2, R179 ;  /* 0x000000b302ac7220 */ /* 0x000fc60000410000 */
[----:B------:R-:W-:Y:S01]  /*17820*/  MUFU.EX2 R15, R15 ;  /* 0x0000000f000f7308 */ /* 0x000fe20000000800 */
[-C--:B---3--:R-:W-:Y:S01]  /*17830*/  FMUL.FTZ R24, R24, R173.reuse ;  /* 0x000000ad18187220 */ /* 0x088fe20000410000 */
[-C--:B------:R-:W-:Y:S01]  /*17840*/  FMUL.FTZ R25, R25, R173.reuse ;  /* 0x000000ad19197220 */ /* 0x080fe20000410000 */
[-C--:B------:R-:W-:Y:S01]  /*17850*/  FMUL.FTZ R28, R28, R173.reuse ;  /* 0x000000ad1c1c7220 */ /* 0x080fe20000410000 */
[-C--:B------:R-:W-:Y:S01]  /*17860*/  FMUL.FTZ R29, R29, R173.reuse ;  /* 0x000000ad1d1d7220 */ /* 0x080fe20000410000 */
[-C--:B------:R-:W-:Y:S01]  /*17870*/  FMUL.FTZ R32, R32, R173.reuse ;  /* 0x000000ad20207220 */ /* 0x080fe20000410000 */
[-C--:B------:R-:W-:Y:S01]  /*17880*/  FMUL.FTZ R33, R33, R173.reuse ;  /* 0x000000ad21217220 */ /* 0x080fe20000410000 */
[----:B------:R-:W-:Y:S01]  /*17890*/  FMUL.FTZ R36, R36, R173 ;  /* 0x000000ad24247220 */ /* 0x000fe20000410000 */
[----:B------:R-:W3:Y:S01]  /*178a0*/  MUFU.EX2 R20, R20 ;  /* 0x0000001400147308 */ /* 0x000ee20000000800 */
[----:B----4-:R-:W-:-:S01]  /*178b0*/  FFMA.FTZ R3, R173, R3, R7 ;  /* 0x00000003ad037223 */ /* 0x010fc20000010007 */
        /* <DEDUP_REMOVED lines=13> */
[----:B------:R-:W-:Y:S01]  /*17990*/  FMUL.FTZ R61, R61, R173 ;  /* 0x000000ad3d3d7220 */ /* 0x000fe20000410000 */
[----:B------:R-:W-:Y:S01]  /*179a0*/  MUFU.TANH R172, R172 ;  /* 0x000000ac00ac7308 */ /* 0x000fe20000002400 */
[----:B---3--:R-:W-:Y:S01]  /*179b0*/  F2FP.SATFINITE.E4M3.F32.PACK_AB_MERGE_C R152, R20, R15, RZ ;  /* 0x0000000f1498723e */ /* 0x008fe200048070ff */
        /* <DEDUP_REMOVED lines=8> */
[----:B------:R-:W-:Y:S01]  /*17a40*/  F2FP.SATFINITE.E4M3.F32.PACK_AB_MERGE_C R152, R14, R7, R152 ;  /* 0x000000070e98723e */ /* 0x000fe20004807098 */
[C---:B------:R-:W-:Y:S01]  /*17a50*/  FMUL.FTZ R14, R2.reuse, R154 ;  /* 0x0000009a020e7220 */ /* 0x040fe20000410000 */
[----:B------:R-:W-:Y:S01]  /*17a60*/  FMUL.FTZ R154, R2, R159 ;  /* 0x0000009f029a7220 */ /* 0x000fe20000410000 */
[----:B------:R-:W-:-:S01]  /*17a70*/  FADD.FTZ R3, R15, R3 ;  /* 0x000000030f037221 */ /* 0x000fc20000010000 */
[C---:B------:R-:W-:Y:S01]  /*17a80*/  FMUL.FTZ R15, R2.reuse, R155 ;  /* 0x0000009b020f7220 */ /* 0x040fe20000410000 */
[C---:B------:R-:W-:Y:S01]  /*17a90*/  FMUL.FTZ R155, R2.reuse, R162 ;  /* 0x000000a2029b7220 */ /* 0x040fe20000410000 */
[----:B------:R-:W-:Y:S01]  /*17aa0*/  FMUL.FTZ R159, R2, R166 ;  /* 0x000000a6029f7220 */ /* 0x000fe20000410000 */
[----:B------:R-:W4:Y:S01]  /*17ab0*/  MUFU.TANH R14, R14 ;  /* 0x0000000e000e7308 */ /* 0x000f220000002400 */
[----:B------:R-:W-:-:S01]  /*17ac0*/  FADD.FTZ R3, R20, R3 ;  /* 0x0000000314037221 */ /* 0x000fc20000010000 */
[C---:B------:R-:W-:Y:S01]  /*17ad0*/  FMUL.FTZ R20, R2.reuse, R158 ;  /* 0x0000009e02147220 */ /* 0x040fe20000410000 */
[C---:B------:R-:W-:Y:S01]  /*17ae0*/  FMUL.FTZ R158, R2.reuse, R163 ;  /* 0x000000a3029e7220 */ /* 0x040fe20000410000 */
[C---:B------:R-:W-:Y:S01]  /*17af0*/  FMUL.FTZ R162, R2.reuse, R167 ;  /* 0x000000a702a27220 */ /* 0x040fe20000410000 */
[C---:B------:R-:W-:Y:S01]  /*17b00*/  FMUL.FTZ R163, R2.reuse, R170 ;  /* 0x000000aa02a37220 */ /* 0x040fe20000410000 */
[C---:B------:R-:W-:Y:S01]  /*17b10*/  FMUL.FTZ R166, R2.reuse, R171 ;  /* 0x000000ab02a67220 */ /* 0x040fe20000410000 */
[C---:B------:R-:W-:Y:S01]  /*17b20*/  FMUL.FTZ R167, R2.reuse, R174 ;  /* 0x000000ae02a77220 */ /* 0x040fe20000410000 */
[----:B------:R-:W5:Y:S01]  /*17b30*/  MUFU.TANH R15, R15 ;  /* 0x0000000f000f7308 */ /* 0x000f620000002400 */
[C---:B------:R-:W-:Y:S01]  /*17b40*/  FMUL.FTZ R170, R2.reuse, R175 ;  /* 0x000000af02aa7220 */ /* 0x040fe20000410000 */
[C---:B------:R-:W-:Y:S01]  /*17b50*/  FMUL.FTZ R171, R2.reuse, R178 ;  /* 0x000000b202ab7220 */ /* 0x040fe20000410000 */
[C---:B------:R-:W-:Y:S01]  /*17b60*/  FMUL.FTZ R174, R2.reuse, R182 ;  /* 0x000000b602ae7220 */ /* 0x040fe20000410000 */
[----:B------:R-:W-:Y:S01]  /*17b70*/  FMUL.FTZ R175, R2, R183 ;  /* 0x000000b702af7220 */ /* 0x000fe20000410000 */
[----:B---3--:R-:W-:-:S01]  /*17b80*/  FADD.FTZ R3, R21, R3 ;  /* 0x0000000315037221 */ /* 0x008fc20000010000 */
[-C--:B------:R-:W-:Y:S01]  /*17b90*/  FMUL.FTZ R76, R76, R173.reuse ;  /* 0x000000ad4c4c7220 */ /* 0x080fe20000410000 */
[----:B------:R-:W-:Y:S01]  /*17ba0*/  FMUL.FTZ R77, R77, R173 ;  /* 0x000000ad4d4d7220 */ /* 0x000fe20000410000 */
[----:B------:R-:W3:Y:S01]  /*17bb0*/  MUFU.TANH R20, R20 ;  /* 0x0000001400147308 */ /* 0x000ee20000002400 */
[----:B----4-:R-:W-:Y:S01]  /*17bc0*/  FMNMX.FTZ R7, R14, R11, !PT ;  /* 0x0000000b0e077209 */ /* 0x010fe20007810000 */
[-C--:B------:R-:W-:Y:S01]  /*17bd0*/  FMUL.FTZ R80, R80, R173.reuse ;  /* 0x000000ad50507220 */ /* 0x080fe20000410000 */
[-C--:B------:R-:W-:Y:S01]  /*17be0*/  FMUL.FTZ R81, R81, R173.reuse ;  /* 0x000000ad51517220 */ /* 0x080fe20000410000 */
[-C--:B------:R-:W-:Y:S01]  /*17bf0*/  FMUL.FTZ R84, R84, R173.reuse ;  /* 0x000000ad54547220 */ /* 0x080fe20000410000 */
[-C--:B------:R-:W-:Y:S01]  /*17c00*/  FMUL.FTZ R85, R85, R173.reuse ;  /* 0x000000ad55557220 */ /* 0x080fe20000410000 */
[-C--:B------:R-:W-:Y:S01]  /*17c10*/  FMUL.FTZ R88, R88, R173.reuse ;  /* 0x000000ad58587220 */ /* 0x080fe20000410000 */
[----:B------:R-:W-:Y:S01]  /*17c20*/  FMUL.FTZ R89, R89, R173 ;  /* 0x000000ad59597220 */ /* 0x000fe20000410000 */
        /* <DEDUP_REMOVED lines=54> */
[----:B------:R-:W-:-:S03]  /*17f90*/  FMNMX.FTZ R7, R172, R7, !PT ;  /* 0x00000007ac077209 */ /* 0x000fc60007810000 */
[----:B------:R4:W-:Y:S01]  /*17fa0*/  MUFU.EX2 R178, R153 ;  /* 0x0000009900b27308 */ /* 0x0009e20000000800 */
[----:B-----5:R-:W-:-:S07]  /*17fb0*/  FMNMX.FTZ R7, R174, R7, !PT ;  /* 0x00000007ae077209 */ /* 0x020fce0007810000 */
[----:B------:R-:W5:Y:S01]  /*17fc0*/  MUFU.EX2 R176, R176 ;  /* 0x000000b000b07308 */ /* 0x000f620000000800 */
[----:B---3--:R-:W-:Y:S01]  /*17fd0*/  FMNMX.FTZ R177, R175, R7, !PT ;  /* 0x00000007afb17209 */ /* 0x008fe20007810000 */
[----:B----4-:R-:W-:-:S04]  /*17fe0*/  IMAD.U32 R153, RZ, RZ, UR38 ;  /* 0x00000026ff997e24 */ /* 0x010fc8000f8e00ff */
[----:B------:R-:W3:Y:S02]  /*17ff0*/  SHFL.BFLY PT, R7, R177, 0x2, 0x1f ;  /* 0x0c401f00b1077f89 */ /* 0x000ee400000e0000 */
[----:B------:R-:W4:Y:S08]  /*18000*/  MUFU.EX2 R156, R156 ;  /* 0x0000009c009c7308 */ /* 0x000f300000000800 */
[----:B------:R-:W0:Y:S01]  /*18010*/  MUFU.EX2 R157, R157 ;  /* 0x0000009d009d7308 */ /* 0x000e220000000800 */
[----:B-----5:R-:W-:-:S04]  /*18020*/  FADD.FTZ R3, R176, R3 ;  /* 0x00000003b0037221 */ /* 0x020fc80000010000 */
[----:B------:R-:W-:-:S03]  /*18030*/  FADD.FTZ R3, R178, R3 ;  /* 0x00000003b2037221 */ /* 0x000fc60000010000 */
[----:B------:R-:W-:Y:S01]  /*18040*/  MUFU.EX2 R160, R160 ;  /* 0x000000a000a07308 */ /* 0x000fe20000000800 */
[----:B----4-:R-:W-:-:S01]  /*18050*/  FADD.FTZ R3, R156, R3 ;  /* 0x000000039c037221 */ /* 0x010fc20000010000 */
[----:B------:R-:W-:Y:S02]  /*18060*/  F2FP.SATFINITE.E4M3.F32.PACK_AB_MERGE_C R156, R156, R178, RZ ;  /* 0x000000b29c9c723e */ /* 0x000fe400048070ff */
[----:B---3--:R-:W-:-:S04]  /*18070*/  FMNMX.FTZ R177, R177, R7, !PT ;  /* 0x00000007b1b17209 */ /* 0x008fc80007810000 */
[----:B------:R-:W-:Y:S01]  /*18080*/  MUFU.EX2 R161, R161 ;  /* 0x000000a100a17308 */ /* 0x000fe20000000800 */
[----:B0-----:R-:W-:-:S01]  /*18090*/  FADD.FTZ R3, R157, R3 ;  /* 0x000000039d037221 */ /* 0x001fc20000010000 */
[----:B------:R-:W0:Y:S06]  /*180a0*/  SHFL.BFLY PT, R7, R177, 0x1, 0x1f ;  /* 0x0c201f00b1077f89 */ /* 0x000e2c00000e0000 */
[----:B------:R-:W-:Y:S08]  /*180b0*/  MUFU.EX2 R164, R164 ;  /* 0x000000a400a47308 */ /* 0x000ff00000000800 */
[----:B------:R-:W-:Y:S08]  /*180c0*/  MUFU.EX2 R165, R165 ;  /* 0x000000a500a57308 */ /* 0x000ff00000000800 */
[----:B------:R-:W-:Y:S01]  /*180d0*/  MUFU.EX2 R168, R168 ;  /* 0x000000a800a87308 */ /* 0x000fe20000000800 */
[----:B0-----:R-:W-:-:S05]  /*180e0*/  FMNMX.FTZ R7, R177, R7, !PT ;  /* 0x00000007b1077209 */ /* 0x001fca0007810000 */
        /* <DEDUP_REMOVED lines=21> */
[----:B------:R-:W-:-:S04]  /*18240*/  FFMA.FTZ R11, R175, UR38, -R11 ;  /* 0x00000026af0b7c23 */ /* 0x000fc8000801080b */
[----:B------:R-:W4:Y:S01]  /*18250*/  MUFU.EX2 R15, R15 ;  /* 0x0000000f000f7308 */ /* 0x000f220000000800 */
[-C--:B0-----:R-:W-:Y:S01]  /*18260*/  FMUL.FTZ R26, R26, R159.reuse ;  /* 0x0000009f1a1a7220 */ /* 0x081fe20000410000 */
[-C--:B------:R-:W-:Y:S01]  /*18270*/  FMUL.FTZ R27, R27, R159.reuse ;  /* 0x0000009f1b1b7220 */ /* 0x080fe20000410000 */
[-C--:B------:R-:W-:Y:S01]  /*18280*/  FMUL.FTZ R30, R30, R159.reuse ;  /* 0x0000009f1e1e7220 */ /* 0x080fe20000410000 */
[-C--:B------:R-:W-:Y:S01]  /*18290*/  FMUL.FTZ R31, R31, R159.reuse ;  /* 0x0000009f1f1f7220 */ /* 0x080fe20000410000 */
[-C--:B------:R-:W-:Y:S01]  /*182a0*/  FMUL.FTZ R34, R34, R159.reuse ;  /* 0x0000009f22227220 */ /* 0x080fe20000410000 */
[-C--:B------:R-:W-:Y:S01]  /*182b0*/  FMUL.FTZ R35, R35, R159.reuse ;  /* 0x0000009f23237220 */ /* 0x080fe20000410000 */
[----:B------:R-:W-:Y:S01]  /*182c0*/  FMUL.FTZ R38, R38, R159 ;  /* 0x0000009f26267220 */ /* 0x000fe20000410000 */
[----:B------:R-:W0:Y:S01]  /*182d0*/  MUFU.EX2 R20, R20 ;  /* 0x0000001400147308 */ /* 0x000e220000000800 */
[----:B---3--:R-:W-:-:S01]  /*182e0*/  FFMA.FTZ R0, R159, R0, R14 ;  /* 0x000000009f007223 */ /* 0x008fc2000001000e */
        /* <DEDUP_REMOVED lines=25> */
[----:B------:R-:W-:Y:S01]  /*18480*/  FMUL.FTZ R75, R75, R159 ;  /* 0x0000009f4b4b7220 */ /* 0x000fe20000410000 */
[----:B------:R-:W-:Y:S01]  /*18490*/  F2FP.SATFINITE.E4M3.F32.PACK_AB_MERGE_C R154, R176, R21, R156 ;  /* 0x00000015b09a723e */ /* 0x000fe2000480709c */
[----:B------:R-:W-:Y:S01]  /*184a0*/  FMUL.FTZ R78, R78, R159 ;  /* 0x0000009f4e4e7220 */ /* 0x000fe20000410000 */
[----:B------:R-:W-:Y:S01]  /*184b0*/  F2FP.SATFINITE.E4M3.F32.PACK_AB_MERGE_C R153, R15, R14, R153 ;  /* 0x0000000e0f99723e */ /* 0x000fe20004807099 */
[----:B------:R-:W-:Y:S01]  /*184c0*/  VIADD R14, R12, 0x28440 ;  /* 0x000284400c0e7836 */ /* 0x000fe20000000000 */
[----:B------:R-:W3:Y:S01]  /*184d0*/  MUFU.EX2 R177, R177 ;  /* 0x000000b100b17308 */ /* 0x000ee20000000800 */
[----:B----4-:R-:W-:-:S01]  /*184e0*/  FADD.FTZ R0, R155, R0 ;  /* 0x000000009b007221 */ /* 0x010fc20000010000 */
[----:B------:R-:W-:Y:S01]  /*184f0*/  IMAD.U32 R15, RZ, RZ, UR39 ;  /* 0x00000027ff0f7e24 */ /* 0x000fe2000f8e00ff */
[----:B------:R-:W-:Y:S01]  /*18500*/  F2FP.SATFINITE.E4M3.F32.PACK_AB_MERGE_C R156, R164, R161, RZ ;  /* 0x000000a1a49c723e */ /* 0x000fe200048070ff */
[-C--:B------:R-:W-:Y:S01]  /*18510*/  FMUL.FTZ R79, R79, R159.reuse ;  /* 0x0000009f4f4f7220 */ /* 0x080fe20000410000 */
[-C--:B------:R-:W-:Y:S01]  /*18520*/  FMUL.FTZ R82, R82, R159.reuse ;  /* 0x0000009f52527220 */ /* 0x080fe20000410000 */
[----:B------:R-:W-:Y:S01]  /*18530*/  FMUL.FTZ R83, R83, R159 ;  /* 0x0000009f53537220 */ /* 0x000fe20000410000 */
[----:B------:R-:W-:Y:S01]  /*18540*/  PRMT R14, R15, 0x654, R14 ;  /* 0x000006540f0e7816 */ /* 0x000fe2000000000e */
[----:B------:R-:W4:Y:S01]  /*18550*/  MUFU.EX2 R162, R162 ;  /* 0x000000a200a27308 */ /* 0x000f220000000800 */
[----:B0-----:R-:W-:-:S01]  /*18560*/  FADD.FTZ R0, R158, R0 ;  /* 0x000000009e007221 */ /* 0x001fc20000010000 */
[-C--:B------:R-:W-:Y:S01]  /*18570*/  FMUL.FTZ R86, R86, R159.reuse ;  /* 0x0000009f56567220 */ /* 0x080fe20000410000 */
[----:B------:R0:W-:Y:S01]  /*18580*/  SYNCS.ARRIVE.TRANS64.RED.A1T0 RZ, [R14+URZ], RZ ;  /* 0x000000ff0eff79a7 */ /* 0x0001e2000810043f */
[-C--:B------:R-:W-:Y:S01]  /*18590*/  FMUL.FTZ R87, R87, R159.reuse ;  /* 0x0000009f57577220 */ /* 0x080fe20000410000 */
[-C--:B------:R-:W-:Y:S01]  /*185a0*/  FMUL.FTZ R90, R90, R159.reuse ;  /* 0x0000009f5a5a7220 */ /* 0x080fe20000410000 */
[-C--:B------:R-:W-:Y:S01]  /*185b0*/  FMUL.FTZ R91, R91, R159.reuse ;  /* 0x0000009f5b5b7220 */ /* 0x080fe20000410000 */
[----:B------:R-:W-:Y:S01]  /*185c0*/  FMUL.FTZ R94, R94, R159 ;  /* 0x0000009f5e5e7220 */ /* 0x000fe20000410000 */
[----:B------:R-:W5:Y:S01]  /*185d0*/  MUFU.EX2 R163, R163 ;  /* 0x000000a300a37308 */ /* 0x000f620000000800 */
[----:B---3--:R-:W-:-:S01]  /*185e0*/  FADD.FTZ R0, R177, R0 ;  /* 0x00000000b1007221 */ /* 0x008fc20000010000 */
[----:B------:R-:W-:Y:S01]  /*185f0*/  FMUL.FTZ R95, R95, R159 ;  /* 0x0000009f5f5f7220 */ /* 0x000fe20000410000 */
[----:B0-----:R-:W-:-:S01]  /*18600*/  FADD.FTZ R14, R160, R3 ;  /* 0x00000003a00e7221 */ /* 0x001fc20000010000 */
[-C--:B------:R-:W-:Y:S01]  /*18610*/  FMUL.FTZ R98, R98, R159.reuse ;  /* 0x0000009f62627220 */ /* 0x080fe20000410000 */
[-C--:B------:R-:W-:Y:S01]  /*18620*/  FMUL.FTZ R99, R99, R159.reuse ;  /* 0x0000009f63637220 */ /* 0x080fe20000410000 */
[----:B------:R-:W-:Y:S01]  /*18630*/  FMUL.FTZ R102, R102, R159 ;  /* 0x0000009f66667220 */ /* 0x000fe20000410000 */
[----:B------:R-:W-:-:S01]  /*18640*/  FADD.FTZ R15, R161, R14 ;  /* 0x0000000ea10f7221 */ /* 0x000fc20000010000 */
[----:B------:R-:W0:Y:S01]  /*18650*/  MUFU.EX2 R166, R166 ;  /* 0x000000a600a67308 */ /* 0x000e220000000800 */
[----:B----4-:R-:W-:-:S01]  /*18660*/  FADD.FTZ R0, R162, R0 ;  /* 0x00000000a2007221 */ /* 0x010fc20000010000 */
[----:B------:R-:W-:Y:S01]  /*18670*/  F2FP.SATFINITE.E4M3.F32.PACK_AB_MERGE_C R177, R162, R177, RZ ;  /* 0x000000b1a2b1723e */ /* 0x000fe200048070ff */
[-C--:B------:R-:W-:Y:S01]  /*18680*/  FMUL.FTZ R103, R103, R159.reuse ;  /* 0x0000009f67677220 */ /* 0x080fe20000410000 */
[-C--:B------:R-:W-:Y:S01]  /*18690*/  FMUL.FTZ R106, R106, R159.reuse ;  /* 0x0000009f6a6a7220 */ /* 0x080fe20000410000 */
[----:B------:R-:W-:Y:S01]  /*186a0*/  FMUL.FTZ R107, R107, R159 ;  /* 0x0000009f6b6b7220 */ /* 0x000fe20000410000 */
[----:B------:R-:W-:Y:S01]  /*186b0*/  F2FP.SATFINITE.E4M3.F32.PACK_AB_MERGE_C R155, R158, R155, R177 ;  /* 0x0000009b9e9b723e */ /* 0x000fe200048070b1 */
[----:B------:R-:W-:Y:S01]  /*186c0*/  FMUL.FTZ R110, R110, R159 ;  /* 0x0000009f6e6e7220 */ /* 0x000fe20000410000 */
[----:B------:R-:W3:Y:S01]  /*186d0*/  MUFU.EX2 R167, R167 ;  /* 0x000000a700a77308 */ /* 0x000ee20000000800 */
[----:B-----5:R-:W-:-:S01]  /*186e0*/  FADD.FTZ R3, R163, R0 ;  /* 0x00000000a3037221 */ /* 0x020fc20000010000 */
[----:B------:R-:W-:Y:S01]  /*186f0*/  FADD.FTZ R0, R164, R15 ;  /* 0x0000000fa4007221 */ /* 0x000fe20000010000 */
[-C--:B------:R-:W-:Y:S01]  /*18700*/  FMUL.FTZ R111, R111, R159.reuse ;  /* 0x0000009f6f6f7220 */ /* 0x080fe20000410000 */
[-C--:B------:R-:W-:Y:S01]  /*18710*/  FMUL.FTZ R114, R114, R159.reuse ;  /* 0x0000009f72727220 */ /* 0x080fe20000410000 */
[-C--:B------:R-:W-:Y:S01]  /*18720*/  FMUL.FTZ R115, R115, R159.reuse ;  /* 0x0000009f73737220 */ /* 0x080fe20000410000 */
[----:B------:R-:W-:Y:S01]  /*18730*/  FADD.FTZ R15, R165, R0 ;  /* 0x00000000a50f7221 */ /* 0x000fe20000010000 */
        /* <DEDUP_REMOVED lines=18> */
[----:B----4-:R-:W-:-:S01]  /*18860*/  FADD.FTZ R0, R170, R3 ;  /* 0x00000003aa007221 */ /* 0x010fc20000010000 */
[----:B------:R-:W-:Y:S01]  /*18870*/  F2FP.SATFINITE.E4M3.F32.PACK_AB_MERGE_C R167, R170, R167, RZ ;  /* 0x000000a7aaa7723e */ /* 0x000fe200048070ff */
        /* <DEDUP_REMOVED lines=8> */
[----:B------:R-:W-:Y:S01]  /*18900*/  FMUL.FTZ R151, R151, R159 ;  /* 0x0000009f97977220 */ /* 0x000fe20000410000 */
[----:B------:R-:W-:-:S02]  /*18910*/  F2FP.SATFINITE.E4M3.F32.PACK_AB_MERGE_C R156, R160, R157, R156 ;  /* 0x0000009da09c723e */ /* 0x000fc4000480709c */
[----:B------:R-:W-:Y:S02]  /*18920*/  F2FP.SATFINITE.E4M3.F32.PACK_AB_MERGE_C R157, R166, R163, R167 ;  /* 0x000000a3a69d723e */ /* 0x000fe400048070a7 */
        /* <DEDUP_REMOVED lines=12> */
.L_x_1908:
[----:B------:R0:W3:Y:S01]  /*189f0*/  SYNCS.PHASECHK.TRANS64.TRYWAIT P2, [R12+URZ+0x28450], R5 ;  /* 0x028450050c0075a7 */ /* 0x0000e2000804017f */
[----:B------:R-:W-:Y:S05]  /*18a00*/  @!P0 BRA `(.L_x_1909) ;  /* 0x0000000000048947 */ /* 0x000fea0003800000 */
[----:B------:R-:W-:Y:S01]  /*18a10*/  BPT.TRAP 0x1 ;  /* 0x000000040000795c */ /* 0x000fe20000300000 */
.L_x_1909:
[----:B------:R-:W-:Y:S01]  /*18a20*/  BSSY B0, `(.L_x_1910) ;  /* 0x0000006000007945 */ /* 0x000fe20003800000 */
[----:B------:R-:W-:Y:S01]  /*18a30*/  LEA R10, R10, UR43, 0xa ;  /* 0x0000002b0a0a7c11 */ /* 0x000fe2000f8e50ff */
[----:B------:R-:W-:Y:S02]  /*18a40*/  IMAD.MOV.U32 R11, RZ, RZ, -0x7fffffe0 ;  /* 0x80000020ff0b7424 */ /* 0x000fe400078e00ff */
[----:B---3--:R-:W-:Y:S05]  /*18a50*/  @P2 BRA `(.L_x_1911) ;  /* 0x0000000000082947 */ /* 0x008fea0003800000 */
[----:B------:R-:W3:Y:S02]  /*18a60*/  SYNCS.PHASECHK.TRANS64.TRYWAIT P2, [R12+URZ+0x28450], R5 ;  /* 0x028450050c0075a7 */ /* 0x000ee4000804017f */
[----:B---3--:R-:W-:Y:S05]  /*18a70*/  @!P2 BRA `(.L_x_1912) ;  /* 0x000001040060a947 */ /* 0x008fea0003800000 */
.L_x_1911:
[----:B------:R-:W-:Y:S05]  /*18a80*/  BSYNC B0 ;  /* 0x0000000000007941 */ /* 0x000fea0003800000 */
.L_x_1910:
[----:B------:R-:W4:Y:S01]  /*18a90*/  S2R R13, SR_TID.X ;  /* 0x00000000000d7919 */ /* 0x000f220000002100 */
[----:B------:R-:W-:Y:S05]  /*18aa0*/  WARPSYNC.ALL ;  /* 0x0000000000007948 */ /* 0x000fea0003800000 */
[C---:B------:R-:W-:Y:S02]  /*18ab0*/  R2UR UR6, R10.reuse ;  /* 0x000000000a0672ca */ /* 0x040fe400000e0000 */
[----:B------:R-:W-:Y:S01]  /*18ac0*/  R2UR UR7, R11 ;  /* 0x000000000b0772ca */ /* 0x000fe200000e0000 */
[----:B------:R-:W-:Y:S01]  /*18ad0*/  IMAD.MOV.U32 R11, RZ, RZ, -0x7fffffe0 ;  /* 0x80000020ff0b7424 */ /* 0x000fe200078e00ff */
[----:B------:R-:W-:-:S02]  /*18ae0*/  IADD3 R10, R10, 0x2, RZ ;  /* 0x000000020a0a7810 */ /* 0x000fc40007ffe0ff */
[----:B----4-:R-:W-:-:S05]  /*18af0*/  SHF.R.U32.HI R13, RZ, 0x7, R13 ;  /* 0x00000007ff0d7819 */ /* 0x010fca000001160d */
[----:B01-3--:R-:W-:-:S05]  /*18b00*/  VIADD R5, R13, 0x8 ;  /* 0x000000080d057836 */ /* 0x00bfca0000000000 */
        /* <DEDUP_REMOVED lines=12> */
.L_x_1913:
[----:B------:R-:W-:Y:S02]  /*18bd0*/  VIADD R12, R12, 0x28460 ;  /* 0x000284600c0c7836 */ /* 0x000fe40000000000 */
[----:B------:R-:W-:Y:S02]  /*18be0*/  IMAD.U32 R5, RZ, RZ, UR39 ;  /* 0x00000027ff057e24 */ /* 0x000fe4000f8e00ff */
[----:B------:R-:W-:Y:S02]  /*18bf0*/  IMAD.MOV.U32 R11, RZ, RZ, R7 ;  /* 0x000000ffff0b7224 */ /* 0x000fe400078e0007 */
[----:B------:R-:W-:Y:S01]  /*18c00*/  IMAD.MOV.U32 R13, RZ, RZ, R6 ;  /* 0x000000ffff0d7224 */ /* 0x000fe200078e0006 */
[----:B------:R-:W-:-:S04]  /*18c10*/  PRMT R12, R5, 0x654, R12 ;  /* 0x00000654050c7816 */ /* 0x000fc8000000000c */
[----:B------:R0:W-:Y:S01]  /*18c20*/  SYNCS.ARRIVE.TRANS64.RED.A1T0 RZ, [R12+URZ], RZ ;  /* 0x000000ff0cff79a7 */ /* 0x0001e2000810043f */
[----:B------:R-:W-:Y:S05]  /*18c30*/  @P1 BRA `(.L_x_1914) ;  /* 0xffffffe000441947 */ /* 0x000fea000383ffff */
[----:B------:R-:W-:-:S07]  /*18c40*/  IMAD.MOV.U32 R5, RZ, RZ, R9 ;  /* 0x000000ffff057224 */ /* 0x000fce00078e0009 */
.L_x_1902:
[----:B------:R-:W-:-:S13]  /*18c50*/  ISETP.GE.AND P1, PT, R5, R208, PT ;  /* 0x000000d00500720c */ /* 0x000fda0003f26270 */
[----:B------:R-:W-:Y:S05]  /*18c60*/  @!P1 BRA `(.L_x_1915) ;  /* 0x0000002800589947 */ /* 0x000fea0003800000 */
[----:B------:R-:W-:Y:S01]  /*18c70*/  MOV R9, R7 ;  /* 0x0000000700097202 */ /* 0x000fe20000000f00 */
[----:B------:R-:W-:-:S07]  /*18c80*/  IMAD.MOV.U32 R221, RZ, RZ, R6 ;  /* 0x000000ffffdd7224 */ /* 0x000fce00078e0006 */
.L_x_1935:
[----:B------:R-:W-:Y:S01]  /*18c90*/  VIADD R185, R185, 0x1 ;  /* 0x00000001b9b97836 */ /* 0x000fe20000000000 */
[----:B------:R-:W-:Y:S05]  /*18ca0*/  YIELD ;  /* 0x0000000000007946 */ /* 0x000fea0003800000 */
[----:B------:R-:W-:-:S04]  /*18cb0*/  ISETP.NE.AND P1, PT, R185, 0x2, PT ;  /* 0x00000002b900780c */ /* 0x000fc80003f25270 */
[----:B------:R-:W-:Y:S02]  /*18cc0*/  SEL R8, R185, RZ, P1 ;  /* 0x000000ffb9087207 */ /* 0x000fe40000800000 */
[----:B------:R-:W-:-:S03]  /*18cd0*/  SEL R7, RZ, 0x1, P1 ;  /* 0x00000001ff077807 */ /* 0x000fc60000800000 */
[----:B------:R-:W-:Y:S01]  /*18ce0*/  IMAD.MOV.U32 R185, RZ, RZ, R8 ;  /* 0x000000ffffb97224 */ /* 0x000fe200078e0008 */
[----:B------:R-:W-:Y:S01]  /*18cf0*/  LOP3.LUT R188, R188, R7, RZ, 0x3c, !PT ;  /* 0x00000007bcbc7212 */ /* 0x000fe200078e3cff */
[----:B-1----:R-:W-:Y:S06]  /*18d00*/  @!P0 BRA `(.L_x_1916) ;  /* 0x0000000000048947 */ /* 0x002fec0003800000 */
[----:B------:R-:W-:Y:S01]  /*18d10*/  BPT.TRAP 0x1 ;  /* 0x000000040000795c */ /* 0x000fe20000300000 */
.L_x_1916:
[----:B------:R-:W-:Y:S01]  /*18d20*/  IMAD R11, R185, 0x8, R184 ;  /* 0x00000008b90b7824 */ /* 0x000fe200078e02b8 */
[----:B------:R-:W-:-:S04]  /*18d30*/  SHF.L.U32 R10, R188, 0x1f, RZ ;  /* 0x0000001fbc0a7819 */ /* 0x000fc800000006ff */
[----:B------:R1:W3:Y:S01]  /*18d40*/  SYNCS.PHASECHK.TRANS64.TRYWAIT P1, [R11+URZ+0x28430], R10 ;  /* 0x0284300a0b0075a7 */ /* 0x0002e2000802017f */
[----:B------:R-:W-:Y:S05]  /*18d50*/  @!P0 BRA `(.L_x_1917) ;  /* 0x0000000000048947 */ /* 0x000fea0003800000 */
[----:B------:R-:W-:Y:S01]  /*18d60*/  BPT.TRAP 0x1 ;  /* 0x000000040000795c */ /* 0x000fe20000300000 */
.L_x_1917:
[----:B------:R-:W-:Y:S02]  /*18d70*/  LEA R6, R185, UR60, 0xa ;  /* 0x0000003cb9067c11 */ /* 0x000fe4000f8e50ff */
[----:B------:R-:W-:-:S03]  /*18d80*/  MOV R7, 0x40000040 ;  /* 0x4000004000077802 */ /* 0x000fc60000000f00 */
[C---:B0-----:R-:W-:Y:S02]  /*18d90*/  VIADD R12, R6.reuse, 0x2 ;  /* 0x00000002060c7836 */ /* 0x041fe40000000000 */
[----:B--2---:R-:W-:Y:S01]  /*18da0*/  VIADD R4, R6, 0x4 ;  /* 0x0000000406047836 */ /* 0x004fe20000000000 */
[----:B---3--:R-:W-:Y:S06]  /*18db0*/  @P1 BRA `(.L_x_1918) ;  /* 0x0000000000081947 */ /* 0x008fec0003800000 */
[----:B------:R-:W0:Y:S02]  /*18dc0*/  SYNCS.PHASECHK.TRANS64.TRYWAIT P1, [R11+URZ+0x28430], R10 ;  /* 0x0284300a0b0075a7 */ /* 0x000e24000802017f */
[----:B0-----:R-:W-:Y:S05]  /*18dd0*/  @!P1 BRA `(.L_x_1919) ;  /* 0x00000100009c9947 */ /* 0x001fea0003800000 */
.L_x_1918:
[----:B------:R-:W-:Y:S05]  /*18de0*/  WARPSYNC.ALL ;  /* 0x0000000000007948 */ /* 0x000fea0003800000 */
[----:B------:R-:W-:Y:S01]  /*18df0*/  R2UR UR14, R6 ;  /* 0x00000000060e72ca */ /* 0x000fe200000e0000 */
[----:B------:R-:W-:Y:S01]  /*18e00*/  WARPGROUP.ARRIVE ;  /* 0x00000000000079c5 */ /* 0x000fe20000000000 */
[----:B------:R-:W-:Y:S01]  /*18e10*/  R2UR UR15, R7 ;  /* 0x00000000070f72ca */ /* 0x000fe200000e0000 */
[----:B------:R-:W-:Y:S01]  /*18e20*/  IMAD.MOV.U32 R13, RZ, RZ, 0x40000040 ;  /* 0x40000040ff0d7424 */ /* 0x000fe200078e00ff */
[----:B------:R-:W-:Y:S01]  /*18e30*/  R2UR UR12, R200 ;  /* 0x00000000c80c72ca */ /* 0x000fe200000e0000 */
[----:B------:R-:W-:Y:S01]  /*18e40*/  VIADD R14, R6, 0x6 ;  /* 0x00000006060e7836 */ /* 0x000fe20000000000 */
[----:B------:R-:W-:Y:S01]  /*18e50*/  R2UR UR13, R201 ;  /* 0x00000000c90d72ca */ /* 0x000fe200000e0000 */
[----:B------:R-:W-:Y:S01]  /*18e60*/  IMAD.MOV.U32 R15, RZ, RZ, 0x40000040 ;  /* 0x40000040ff0f7424 */ /* 0x000fe200078e00ff */
[----:B------:R-:W-:Y:S01]  /*18e70*/  R2UR UR10, R12 ;  /* 0x000000000c0a72ca */ /* 0x000fe200000e0000 */
[----:B------:R-:W-:Y:S01]  /*18e80*/  IMAD.MOV.U32 R12, RZ, RZ, R4 ;  /* 0x000000ffff0c7224 */ /* 0x000fe200078e0004 */
[----:B------:R-:W-:Y:S01]  /*18e90*/  R2UR UR11, R13 ;  /* 0x000000000d0b72ca */ /* 0x000fe200000e0000 */
[----:B------:R-:W-:Y:S01]  /*18ea0*/  UMOV UR16, UR56 ;  /* 0x0000003800107c82 */ /* 0x000fe20008000000 */
[----:B------:R-:W-:Y:S01]  /*18eb0*/  R2UR UR8, R198 ;  /* 0x00000000c60872ca */ /* 0x000fe200000e0000 */
[----:B------:R-:W-:Y:S01]  /*18ec0*/  UMOV UR17, UR57 ;  /* 0x0000003900117c82 */ /* 0x000fe20008000000 */
[----:B------:R-:W-:Y:S01]  /*18ed0*/  R2UR UR9, R199 ;  /* 0x00000000c70972ca */ /* 0x000fe200000e0000 */
[----:B------:R-:W-:Y:S01]  /*18ee0*/  UMOV UR20, UR52 ;  /* 0x0000003400147c82 */ /* 0x000fe20008000000 */
[----:B------:R-:W-:Y:S01]  /*18ef0*/  R2UR UR6, R12 ;  /* 0x000000000c0672ca */ /* 0x000fe200000e0000 */
[----:B------:R-:W-:Y:S01]  /*18f00*/  VIADD R12, R6, 0x200 ;  /* 0x00000200060c7836 */ /* 0x000fe20000000000 */
[----:B------:R-:W-:Y:S01]  /*18f10*/  R2UR UR7, R13 ;  /* 0x000000000d0772ca */ /* 0x000fe200000e0000 */
[----:B------:R-:W-:Y:S01]  /*18f20*/  QGMMA.64x64x32.F32.E4M3.E4M3 R152, gdesc[UR12], RZ, !UPT, gsb0 ;  /* 0x00e000000c9879f3 */ /* 0x000fe2000c0008ff */
[----:B------:R-:W-:Y:S01]  /*18f30*/  R2UR UR4, R196 ;  /* 0x00000000c40472ca */ /* 0x000fe200000e0000 */
        /* <DEDUP_REMOVED lines=14> */
[----:B------:R-:W-:Y:S01]  /*19020*/  IMAD.MOV.U32 R7, RZ, RZ, 0x40000040 ;  /* 0x40000040ff077424 */ /* 0x000fe200078e00ff */
[C---:B------:R-:W-:Y:S01]  /*19030*/  IADD3 R20, R6.reuse, 0x204, RZ ;  /* 0x0000020406147810 */ /* 0x040fe20007ffe0ff */
[----:B------:R-:W-:Y:S01]  /*19040*/  VIADD R6, R6, 0x206 ;  /* 0x0000020606067836 */ /* 0x000fe20000000000 */
[----:B------:R-:W-:Y:S01]  /*19050*/  R2UR UR31, R21 ;  /* 0x00000000151f72ca */ /* 0x000fe200000e0000 */
[----:B------:R-:W-:Y:S01]  /*19060*/  UMOV UR32, UR40 ;  /* 0x0000002800207c82 */ /* 0x000fe20008000000 */
[----:B------:R-:W-:Y:S01]  /*19070*/  R2UR UR30, R20 ;  /* 0x00000000141e72ca */ /* 0x000fe200000e0000 */
[----:B------:R-:W-:Y:S01]  /*19080*/  UMOV UR33, UR41 ;  /* 0x0000002900217c82 */ /* 0x000fe20008000000 */
[----:B------:R-:W-:Y:S01]  /*19090*/  R2UR UR34, R6 ;  /* 0x00000000062272ca */ /* 0x000fe200000e0000 */
[----:B------:R-:W2:Y:S01]  /*190a0*/  S2R R225, SR_TID.X ;  /* 0x0000000000e17919 */ /* 0x000ea20000002100 */
[----:B------:R-:W-:-:S02]  /*190b0*/  R2UR UR35, R7 ;  /* 0x00000000072372ca */ /* 0x000fc400000e0000 */
        /* <DEDUP_REMOVED lines=27> */
.L_x_1920:
[----:B------:R-:W3:Y:S01]  /*19270*/  @P4 LDC R7, c[0x0][0x44c] ;  /* 0x00011300ff074b82 */ /* 0x000ee20000000800 */
[----:B------:R-:W-:Y:S02]  /*19280*/  IMAD.IADD R14, R203, 0x1, R202 ;  /* 0x00000001cb0e7824 */ /* 0x000fe400078e02ca */
[C---:B------:R-:W-:Y:S01]  /*19290*/  FMUL.FTZ R15, R2.reuse, R152 ;  /* 0x00000098020f7220 */ /* 0x040fe20000410000 */
[C---:B------:R-:W-:Y:S01]  /*192a0*/  FMUL.FTZ R152, R2.reuse, R153 ;  /* 0x0000009902987220 */ /* 0x040fe20000410000 */
        /* <DEDUP_REMOVED lines=24> */
[C---:B------:R-:W-:Y:S01]  /*19430*/  FMUL.FTZ R170, R2.reuse, R172 ;  /* 0x000000ac02aa7220 */ /* 0x040fe20000410000 */
[C---:B------:R-:W-:Y:S01]  /*19440*/  FMUL.FTZ R166, R2.reuse, R174 ;  /* 0x000000ae02a67220 */ /* 0x040fe20000410000 */
[C---:B------:R-:W-:Y:S01]  /*19450*/  FMUL.FTZ R167, R2.reuse, R175 ;  /* 0x000000af02a77220 */ /* 0x040fe20000410000 */
[C---:B------:R-:W-:Y:S01]  /*19460*/  FMUL.FTZ R169, R2.reuse, R178 ;  /* 0x000000b202a97220 */ /* 0x040fe20000410000 */
[----:B----4-:R-:W-:Y:S01]  /*19470*/  @P4 SHF.R.U32.HI R14, RZ, R6, R7 ;  /* 0x00000006ff0e4219 */ /* 0x010fe20000011607 */
[----:B------:R-:W-:Y:S02]  /*19480*/  VIADD R6, R11, 0x28440 ;  /* 0x000284400b067836 */ /* 0x000fe40000000000 */
[----:B------:R-:W-:Y:S01]  /*19490*/  FMUL.FTZ R172, R2, R179 ;  /* 0x000000b302ac7220 */ /* 0x000fe20000410000 */
[----:B------:R-:W-:-:S02]  /*194a0*/  IMAD.U32 R7, RZ, RZ, UR39 ;  /* 0x00000027ff077e24 */ /* 0x000fc4000f8e00ff */
[C---:B------:R-:W-:Y:S01]  /*194b0*/  FMUL.FTZ R178, R2.reuse, R180 ;  /* 0x000000b402b27220 */ /* 0x040fe20000410000 */
[----:B------:R-:W3:Y:S01]  /*194c0*/  SHFL.IDX PT, R225, R14, RZ, 0x1c1f ;  /* 0x001c1fff0ee17589 */ /* 0x000ee200000e0000 */
[C---:B------:R-:W-:Y:S01]  /*194d0*/  FMUL.FTZ R179, R2.reuse, R181 ;  /* 0x000000b502b37220 */ /* 0x040fe20000410000 */
[C---:B------:R-:W-:Y:S01]  /*194e0*/  FMUL.FTZ R174, R2.reuse, R182 ;  /* 0x000000b602ae7220 */ /* 0x040fe20000410000 */
[----:B------:R-:W-:Y:S01]  /*194f0*/  PRMT R6, R7, 0x654, R6 ;  /* 0x0000065407067816 */ /* 0x000fe20000000006 */
[----:B------:R-:W-:Y:S01]  /*19500*/  FMUL.FTZ R175, R2, R183 ;  /* 0x000000b702af7220 */ /* 0x000fe20000410000 */
[----:B------:R-:W4:Y:S02]  /*19510*/  MUFU.TANH R15, R15 ;  /* 0x0000000f000f7308 */ /* 0x000f240000002400 */
[----:B------:R5:W-:Y:S06]  /*19520*/  SYNCS.ARRIVE.TRANS64.RED.A1T0 RZ, [R6+URZ], RZ ;  /* 0x000000ff06ff79a7 */ /* 0x000bec000810043f */
[----:B------:R-:W0:Y:S01]  /*19530*/  MUFU.TANH R152, R152 ;  /* 0x0000009800987308 */ /* 0x000e220000002400 */
[----:B-----5:R-:W-:-:S05]  /*19540*/  IADD3 R6, -R177, 0x1, RZ ;  /* 0x00000001b1067810 */ /* 0x020fca0007ffe1ff */
[----:B------:R-:W-:Y:S02]  /*19550*/  IMAD R6, R193, -0x2, R6 ;  /* 0xfffffffec1067824 */ /* 0x000fe400078e0206 */
[----:B------:R-:W0:Y:S03]  /*19560*/  MUFU.TANH R12, R12 ;  /* 0x0000000c000c7308 */ /* 0x000e260000002400 */
[----:B------:R-:W-:-:S05]  /*19570*/  IADD3 R6, -R190, R6, R192 ;  /* 0x00000006be067210 */ /* 0x000fca0007ffe1c0 */
[----:B------:R-:W0:Y:S01]  /*19580*/  MUFU.TANH R13, R13 ;  /* 0x0000000d000d7308 */ /* 0x000e220000002400 */
[C---:B------:R-:W-:Y:S02]  /*19590*/  VIADD R180, R6.reuse, UR59 ;  /* 0x0000003b06b47c36 */ /* 0x040fe40008000000 */
[----:B------:R-:W-:Y:S02]  /*195a0*/  VIADD R181, R6, UR51 ;  /* 0x0000003306b57c36 */ /* 0x000fe40008000000 */
[--C-:B---3--:R-:W-:Y:S02]  /*195b0*/  IMAD.IADD R182, R180, 0x1, R225.reuse ;  /* 0x00000001b4b67824 */ /* 0x108fe400078e02e1 */
[----:B------:R-:W-:Y:S01]  /*195c0*/  IMAD.IADD R183, R181, 0x1, R225 ;  /* 0x00000001b5b77824 */ /* 0x000fe200078e02e1 */
[----:B------:R-:W3:Y:S08]  /*195d0*/  MUFU.TANH R154, R154 ;  /* 0x0000009a009a7308 */ /* 0x000ef00000002400 */
        /* <DEDUP_REMOVED lines=27> */
[----:B---34-:R-:W-:Y:S05]  /*19790*/  @!P5 BRA `(.L_x_1921) ;  /* 0x000000000058d947 */ /* 0x018fea0003800000 */
        /* <DEDUP_REMOVED lines=12> */
.L_x_1923:
[----:B------:R-:W-:-:S05]  /*19860*/  IMAD.U32 R226, RZ, RZ, UR54 ;  /* 0x00000036ffe27e24 */ /* 0x000fca000f8e00ff */
[----:B------:R-:W-:-:S13]  /*19870*/  ISETP.NE.AND P1, PT, R226, 0x1, PT ;  /* 0x00000001e200780c */ /* 0x000fda0003f25270 */
[----:B------:R-:W3:Y:S02]  /*19880*/  @P1 LDC.64 R6, c[0x0][0x9e8] ;  /* 0x00027a00ff061b82 */ /* 0x000ee40000000a00 */
[----:B---3--:R-:W-:-:S05]  /*19890*/  @P1 IMAD.HI.U32 R6, R225, R6, RZ ;  /* 0x00000006e1061227 */ /* 0x008fca00078e00ff */
[----:B------:R-:W-:-:S07]  /*198a0*/  @P1 SHF.R.U32.HI R225, RZ, R7, R6 ;  /* 0x00000007ffe11219 */ /* 0x000fce0000011606 */
.L_x_1924:
[----:B------:R-:W-:Y:S05]  /*198b0*/  BSYNC B0 ;  /* 0x0000000000007941 */ /* 0x000fea0003800000 */
.L_x_1922:
[----:B------:R-:W-:-:S04]  /*198c0*/  IMAD R225, R225, R226, -R177 ;  /* 0x000000e2e1e17224 */ /* 0x000fc800078e0ab1 */
[----:B------:R-:W-:-:S05]  /*198d0*/  IMAD R225, R193, -0x2, R225 ;  /* 0xfffffffec1e17824 */ /* 0x000fca00078e02e1 */
[----:B------:R-:W-:Y:S02]  /*198e0*/  VIMNMX R183, R183, R225, !PT ;  /* 0x000000e1b7b77248 */ /* 0x000fe40007fe0100 */
[----:B------:R-:W-:-:S07]  /*198f0*/  VIADDMNMX R182, R225, R226, R182, PT ;  /* 0x000000e2e1b67246 */ /* 0x000fce00038001b6 */
.L_x_1921:
[----:B------:R-:W-:Y:S01]  /*19900*/  ISETP.GT.AND P1, PT, R5, -0x1, PT ;  /* 0xffffffff0500780c */ /* 0x000fe20003f24270 */
[----:B------:R-:W3:Y:S03]  /*19910*/  SHFL.IDX PT, R14, R14, 0x1, 0x1c1f ;  /* 0x003c1f000e0e7f89 */ /* 0x000ee600000e0000 */
[C---:B------:R-:W-:Y:S02]  /*19920*/  ISETP.GT.AND P3, PT, R183.reuse, RZ, P1 ;  /* 0x000000ffb700720c */ /* 0x040fe40000f64270 */
[----:B------:R-:W-:Y:S02]  /*19930*/  ISETP.GT.AND P2, PT, R183, 0x1, P1 ;  /* 0x00000001b700780c */ /* 0x000fe40000f44270 */
[C---:B------:R-:W-:Y:S02]  /*19940*/  ISETP.LT.OR P3, PT, R182.reuse, 0x1, P3 ;  /* 0x00000001b600780c */ /* 0x040fe40001f61670 */
[----:B------:R-:W-:-:S02]  /*19950*/  ISETP.LT.OR P2, PT, R182, 0x2, P2 ;  /* 0x00000002b600780c */ /* 0x000fc40001741670 */
[----:B------:R-:W-:Y:S02]  /*19960*/  FSEL R15, R15, -INF , !P3 ;  /* 0xff8000000f0f7808 */ /* 0x000fe40005800000 */
[----:B0-----:R-:W-:Y:S02]  /*19970*/  FSEL R152, R152, -INF , !P2 ;  /* 0xff80000098987808 */ /* 0x001fe40005000000 */
[C---:B------:R-:W-:Y:S02]  /*19980*/  ISETP.GT.AND P3, PT, R183.reuse, 0x8, P1 ;  /* 0x00000008b700780c */ /* 0x040fe40000f64270 */
[----:B------:R-:W-:Y:S02]  /*19990*/  ISETP.GT.AND P2, PT, R183, 0x9, P1 ;  /* 0x00000009b700780c */ /* 0x000fe40000f44270 */
[C---:B------:R-:W-:Y:S02]  /*199a0*/  ISETP.LT.OR P3, PT, R182.reuse, 0x9, P3 ;  /* 0x00000009b600780c */ /* 0x040fe40001f61670 */
[----:B------:R-:W-:-:S02]  /*199b0*/  ISETP.LT.OR P2, PT, R182, 0xa, P2 ;  /* 0x0000000ab600780c */ /* 0x000fc40001741670 */
[----:B------:R-:W-:Y:S01]  /*199c0*/  FSEL R154, R154, -INF , !P3 ;  /* 0xff8000009a9a7808 */ /* 0x000fe20005800000 */
[----:B---3--:R-:W-:Y:S01]  /*199d0*/  IMAD.IADD R181, R181, 0x1, R14 ;  /* 0x00000001b5b57824 */ /* 0x008fe200078e020e */
[----:B------:R-:W-:Y:S02]  /*199e0*/  FSEL R155, R155, -INF , !P2 ;  /* 0xff8000009b9b7808 */ /* 0x000fe40005000000 */
[C---:B------:R-:W-:Y:S02]  /*199f0*/  ISETP.GT.AND P3, PT, R183.reuse, 0x10, P1 ;  /* 0x00000010b700780c */ /* 0x040fe40000f64270 */
[----:B------:R-:W-:Y:S02]  /*19a00*/  ISETP.GT.AND P2, PT, R183, 0x11, P1 ;  /* 0x00000011b700780c */ /* 0x000fe40000f44270 */
[C---:B------:R-:W-:Y:S02]  /*19a10*/  ISETP.LT.OR P3, PT, R182.reuse, 0x11, P3 ;  /* 0x00000011b600780c */ /* 0x040fe40001f61670 */
[----:B------:R-:W-:-:S02]  /*19a20*/  ISETP.LT.OR P2, PT, R182, 0x12, P2 ;  /* 0x00000012b600780c */ /* 0x000fc40001741670 */
[----:B------:R-:W-:Y:S02]  /*19a30*/  FSEL R157, R157, -INF , !P3 ;  /* 0xff8000009d9d7808 */ /* 0x000fe40005800000 */
        /* <DEDUP_REMOVED lines=29> */
[----:B------:R-:W-:Y:S02]  /*19c10*/  IADD3 R180, R180, R14, RZ ;  /* 0x0000000eb4b47210 */ /* 0x000fe40007ffe0ff */
[----:B------:R-:W-:Y:S02]  /*19c20*/  FSEL R178, R178, -INF , !P3 ;  /* 0xff800000b2b27808 */ /* 0x000fe40005800000 */
[----:B------:R-:W-:Y:S01]  /*19c30*/  FSEL R179, R179, -INF , !P2 ;  /* 0xff800000b3b37808 */ /* 0x000fe20005000000 */
[----:B------:R-:W-:Y:S06]  /*19c40*/  @!P5 BRA `(.L_x_1925) ;  /* 0x000000000058d947 */ /* 0x000fec0003800000 */
        /* <DEDUP_REMOVED lines=12> */
.L_x_1927:
[----:B------:R-:W-:-:S05]  /*19d10*/  IMAD.U32 R182, RZ, RZ, UR54 ;  /* 0x00000036ffb67e24 */ /* 0x000fca000f8e00ff */
[----:B------:R-:W-:-:S13]  /*19d20*/  ISETP.NE.AND P2, PT, R182, 0x1, PT ;  /* 0x00000001b600780c */ /* 0x000fda0003f45270 */
[----:B------:R-:W0:Y:S02]  /*19d30*/  @P2 LDC.64 R6, c[0x0][0x9e8] ;  /* 0x00027a00ff062b82 */ /* 0x000e240000000a00 */
[----:B0-----:R-:W-:-:S05]  /*19d40*/  @P2 IMAD.HI.U32 R6, R14, R6, RZ ;  /* 0x000000060e062227 */ /* 0x001fca00078e00ff */
[----:B------:R-:W-:-:S07]  /*19d50*/  @P2 SHF.R.U32.HI R14, RZ, R7, R6 ;  /* 0x00000007ff0e2219 */ /* 0x000fce0000011606 */
.L_x_1928:
[----:B------:R-:W-:Y:S05]  /*19d60*/  BSYNC B0 ;  /* 0x0000000000007941 */ /* 0x000fea0003800000 */
.L_x_1926:
[----:B------:R-:W-:-:S04]  /*19d70*/  IMAD R14, R14, R182, -R177 ;  /* 0x000000b60e0e7224 */ /* 0x000fc800078e0ab1 */
[----:B------:R-:W-:-:S05]  /*19d80*/  IMAD R14, R193, -0x2, R14 ;  /* 0xfffffffec10e7824 */ /* 0x000fca00078e020e */
[----:B------:R-:W-:Y:S02]  /*19d90*/  VIMNMX R181, R181, R14, !PT ;  /* 0x0000000eb5b57248 */ /* 0x000fe40007fe0100 */
[----:B------:R-:W-:-:S07]  /*19da0*/  VIADDMNMX R180, R14, R182, R180, PT ;  /* 0x000000b60eb47246 */ /* 0x000fce00038001b4 */
.L_x_1925:
[----:B------:R-:W-:Y:S01]  /*19db0*/  FMNMX.FTZ R6, R15, R221, !PT ;  /* 0x000000dd0f067209 */ /* 0x000fe20007810000 */
[----:B------:R-:W-:-:S03]  /*19dc0*/  UMOV UR38, UR58 ;  /* 0x0000003a00267c82 */ /* 0x000fc60008000000 */
[----:B------:R-:W-:-:S04]  /*19dd0*/  FMNMX.FTZ R6, R152, R6, !PT ;  /* 0x0000000698067209 */ /* 0x000fc80007810000 */
        /* <DEDUP_REMOVED lines=13> */
[----:B------:R-:W-:-:S05]  /*19eb0*/  FMNMX.FTZ R6, R179, R6, !PT ;  /* 0x00000006b3067209 */ /* 0x000fca0007810000 */
[----:B------:R-:W0:Y:S02]  /*19ec0*/  SHFL.BFLY PT, R7, R6, 0x2, 0x1f ;  /* 0x0c401f0006077f89 */ /* 0x000e2400000e0000 */
[----:B0-----:R-:W-:-:S05]  /*19ed0*/  FMNMX.FTZ R6, R6, R7, !PT ;  /* 0x0000000706067209 */ /* 0x001fca0007810000 */
[----:B------:R-:W0:Y:S02]  /*19ee0*/  SHFL.BFLY PT, R7, R6, 0x1, 0x1f ;  /* 0x0c201f0006077f89 */ /* 0x000e2400000e0000 */
[----:B0-----:R-:W-:Y:S01]  /*19ef0*/  FMNMX.FTZ R6, R6, R7, !PT ;  /* 0x0000000706067209 */ /* 0x001fe20007810000 */
[----:B------:R-:W-:-:S03]  /*19f00*/  IMAD.U32 R7, RZ, RZ, UR38 ;  /* 0x00000026ff077e24 */ /* 0x000fc6000f8e00ff */
[C---:B------:R-:W-:Y:S01]  /*19f10*/  FSETP.NEU.FTZ.AND P2, PT, R6.reuse, -INF , PT ;  /* 0xff8000000600780b */ /* 0x040fe20003f5d000 */
[----:B------:R-:W-:-:S03]  /*19f20*/  FFMA.FTZ R7, R6, R7, -8 ;  /* 0xc100000006077423 */ /* 0x000fc60000010007 */
[----:B------:R-:W-:Y:S02]  /*19f30*/  FSEL R14, R6, RZ, P2 ;  /* 0x000000ff060e7208 */ /* 0x000fe40001000000 */
[----:B------:R-:W-:Y:S02]  /*19f40*/  FSEL R7, R7, RZ, P2 ;  /* 0x000000ff07077208 */ /* 0x000fe40001000000 */
[----:B------:R-:W-:Y:S01]  /*19f50*/  ISETP.GT.AND P2, PT, R181, 0x1, P1 ;  /* 0x00000001b500780c */ /* 0x000fe20000f44270 */
[----:B------:R-:W-:-:S02]  /*19f60*/  FADD.FTZ R14, -R14, R221 ;  /* 0x000000dd0e0e7221 */ /* 0x000fc40000010100 */
[--C-:B------:R-:W-:Y:S01]  /*19f70*/  FFMA.FTZ R15, R15, UR38, -R7.reuse ;  /* 0x000000260f0f7c23 */ /* 0x100fe20008010807 */
[----:B------:R-:W-:-:S01]  /*19f80*/  FFMA.FTZ R152, R152, UR38, -R7 ;  /* 0x0000002698987c23 */ /* 0x000fc20008010807 */
[----:B------:R-:W-:Y:S01]  /*19f90*/  FMUL.FTZ R14, R14, UR38 ;  /* 0x000000260e0e7c20 */ /* 0x000fe20008410000 */
[----:B------:R-:W-:-:S01]  /*19fa0*/  FFMA.FTZ R154, R154, UR38, -R7 ;  /* 0x000000269a9a7c23 */ /* 0x000fc20008010807 */
[--C-:B------:R-:W-:Y:S01]  /*19fb0*/  FFMA.FTZ R155, R155, UR38, -R7.reuse ;  /* 0x000000269b9b7c23 */ /* 0x100fe20008010807 */
[----:B------:R-:W-:Y:S01]  /*19fc0*/  ISETP.LT.OR P3, PT, R180, 0x2, P2 ;  /* 0x00000002b400780c */ /* 0x000fe20001761670 */
[----:B------:R-:W-:Y:S01]  /*19fd0*/  MUFU.EX2 R15, R15 ;  /* 0x0000000f000f7308 */ /* 0x000fe20000000800 */
[----:B------:R-:W-:Y:S01]  /*19fe0*/  ISETP.GT.AND P2, PT, R181, 0x8, P1 ;  /* 0x00000008b500780c */ /* 0x000fe20000f44270 */
[--C-:B------:R-:W-:Y:S01]  /*19ff0*/  FFMA.FTZ R157, R157, UR38, -R7.reuse ;  /* 0x000000269d9d7c23 */ /* 0x100fe20008010807 */
[----:B------:R-:W-:Y:S01]  /*1a000*/  FSEL R13, R13, -INF , !P3 ;  /* 0xff8000000d0d7808 */ /* 0x000fe20005800000 */
[--C-:B------:R-:W-:Y:S01]  /*1a010*/  FFMA.FTZ R160, R160, UR38, -R7.reuse ;  /* 0x00000026a0a07c23 */ /* 0x100fe20008010807 */
[----:B------:R-:W-:Y:S01]  /*1a020*/  ISETP.GT.AND P3, PT, R181, 0x9, P1 ;  /* 0x00000009b500780c */ /* 0x000fe20000f64270 */
[--C-:B------:R-:W-:Y:S01]  /*1a030*/  FFMA.FTZ R162, R162, UR38, -R7.reuse ;  /* 0x00000026a2a27c23 */ /* 0x100fe20008010807 */
[C---:B------:R-:W-:Y:S01]  /*1a040*/  ISETP.LT.OR P2, PT, R180.reuse, 0x9, P2 ;  /* 0x00000009b400780c */ /* 0x040fe20001741670 */
[----:B------:R-:W0:Y:S01]  /*1a050*/  MUFU.EX2 R14, R14 ;  /* 0x0000000e000e7308 */ /* 0x000e220000000800 */
[----:B------:R-:W-:Y:S01]  /*1a060*/  ISETP.LT.OR P3, PT, R180, 0xa, P3 ;  /* 0x0000000ab400780c */ /* 0x000fe20001f61670 */
[--C-:B------:R-:W-:Y:S01]  /*1a070*/  FFMA.FTZ R163, R163, UR38, -R7.reuse ;  /* 0x00000026a3a37c23 */ /* 0x100fe20008010807 */
[----:B------:R-:W-:Y:S01]  /*1a080*/  FSEL R20, R20, -INF , !P2 ;  /* 0xff80000014147808 */ /* 0x000fe20005000000 */
[--C-:B------:R-:W-:Y:S01]  /*1a090*/  FFMA.FTZ R165, R165, UR38, -R7.reuse ;  /* 0x00000026a5a57c23 */ /* 0x100fe20008010807 */
[----:B------:R-:W-:Y:S01]  /*1a0a0*/  FSEL R21, R21, -INF , !P3 ;  /* 0xff80000015157808 */ /* 0x000fe20005800000 */
[--C-:B------:R-:W-:Y:S01]  /*1a0b0*/  FFMA.FTZ R168, R168, UR38, -R7.reuse ;  /* 0x00000026a8a87c23 */ /* 0x100fe20008010807 */
[C---:B------:R-:W-:Y:S01]  /*1a0c0*/  ISETP.GT.AND P3, PT, R181.reuse, 0x11, P1 ;  /* 0x00000011b500780c */ /* 0x040fe20000f64270 */
[----:B------:R-:W3:Y:S01]  /*1a0d0*/  MUFU.EX2 R152, R152 ;  /* 0x0000009800987308 */ /* 0x000ee20000000800 */
[----:B------:R-:W-:Y:S01]  /*1a0e0*/  ISETP.GT.AND P2, PT, R181, 0x10, P1 ;  /* 0x00000010b500780c */ /* 0x000fe20000f44270 */
[--C-:B------:R-:W-:Y:S01]  /*1a0f0*/  FFMA.FTZ R170, R170, UR38, -R7.reuse ;  /* 0x00000026aaaa7c23 */ /* 0x100fe20008010807 */
[C---:B------:R-:W-:Y:S01]  /*1a100*/  ISETP.LT.OR P3, PT, R180.reuse, 0x12, P3 ;  /* 0x00000012b400780c */ /* 0x040fe20001f61670 */
[--C-:B------:R-:W-:Y:S01]  /*1a110*/  FFMA.FTZ R171, R171, UR38, -R7.reuse ;  /* 0x00000026abab7c23 */ /* 0x100fe20008010807 */
[----:B------:R-:W-:Y:S01]  /*1a120*/  ISETP.LT.OR P2, PT, R180, 0x11, P2 ;  /* 0x00000011b400780c */ /* 0x000fe20001741670 */
[--C-:B------:R-:W-:Y:S01]  /*1a130*/  FFMA.FTZ R173, R173, UR38, -R7.reuse ;  /* 0x00000026adad7c23 */ /* 0x100fe20008010807 */
[----:B------:R-:W-:-:S01]  /*1a140*/  FFMA.FTZ R176, R176, UR38, -R7 ;  /* 0x00000026b0b07c23 */ /* 0x000fc20008010807 */
[----:B------:R-:W4:Y:S01]  /*1a150*/  MUFU.EX2 R154, R154 ;  /* 0x0000009a009a7308 */ /* 0x000f220000000800 */
[----:B0-----:R-:W-:-:S01]  /*1a160*/  FFMA.FTZ R3, R14, R3, R15 ;  /* 0x000000030e037223 */ /* 0x001fc2000001000f */
[----:B------:R-:W-:Y:S01]  /*1a170*/  FSEL R153, R153, -INF , !P2 ;  /* 0xff80000099997808 */ /* 0x000fe20005000000 */
[----:B------:R-:W-:-:S01]  /*1a180*/  FFMA.FTZ R178, R178, UR38, -R7 ;  /* 0x00000026b2b27c23 */ /* 0x000fc20008010807 */
[----:B------:R-:W-:Y:S01]  /*1a190*/  ISETP.GT.AND P2, PT, R181, 0x18, P1 ;  /* 0x00000018b500780c */ /* 0x000fe20000f44270 */
[----:B------:R-:W-:-:S01]  /*1a1a0*/  FFMA.FTZ R7, R179, UR38, -R7 ;  /* 0x00000026b3077c23 */ /* 0x000fc20008010807 */
[-C--:B------:R-:W-:Y:S01]  /*1a1b0*/  FMUL.FTZ R24, R24, R14.reuse ;  /* 0x0000000e18187220 */ /* 0x080fe20000410000 */
[----:B------:R-:W-:Y:S01]  /*1a1c0*/  FMUL.FTZ R25, R25, R14 ;  /* 0x0000000e19197220 */ /* 0x000fe20000410000 */
[----:B------:R-:W0:Y:S01]  /*1a1d0*/  MUFU.EX2 R155, R155 ;  /* 0x0000009b009b7308 */ /* 0x000e220000000800 */
[----:B---3--:R-:W-:-:S01]  /*1a1e0*/  FADD.FTZ R3, R152, R3 ;  /* 0x0000000398037221 */ /* 0x008fc20000010000 */
[----:B------:R-:W-:Y:S01]  /*1a1f0*/  ISETP.LT.OR P2, PT, R180, 0x19, P2 ;  /* 0x00000019b400780c */ /* 0x000fe20001741670 */
        /* <DEDUP_REMOVED lines=14> */
[C---:B0-----:R-:W-:Y:S01]  /*1a2e0*/  F2FP.SATFINITE.E4M3.F32.PACK_AB_MERGE_C R154, R155.reuse, R154, RZ ;  /* 0x0000009a9b9a723e */ /* 0x041fe200048070ff */
[----:B------:R-:W-:Y:S01]  /*1a2f0*/  FADD.FTZ R3, R155, R3 ;  /* 0x000000039b037221 */ /* 0x000fe20000010000 */
[----:B------:R-:W-:Y:S01]  /*1a300*/  FSEL R155, R158, -INF , !P2 ;  /* 0xff8000009e9b7808 */ /* 0x000fe20005000000 */
[-C--:B------:R-:W-:Y:S01]  /*1a310*/  FMUL.FTZ R49, R49, R14.reuse ;  /* 0x0000000e31317220 */ /* 0x080fe20000410000 */
[----:B------:R-:W-:Y:S01]  /*1a320*/  F2FP.SATFINITE.E4M3.F32.PACK_AB_MERGE_C R152, R152, R15, R154 ;  /* 0x0000000f9898723e */ /* 0x000fe2000480709a */
[-C--:B------:R-:W-:Y:S01]  /*1a330*/  FMUL.FTZ R52, R52, R14.reuse ;  /* 0x0000000e34347220 */ /* 0x080fe20000410000 */
[----:B------:R-:W-:Y:S01]  /*1a340*/  FSEL R15, R156, -INF , !P3 ;  /* 0xff8000009c0f7808 */ /* 0x000fe20005800000 */
[----:B------:R-:W0:Y:S01]  /*1a350*/  MUFU.EX2 R162, R162 ;  /* 0x000000a200a27308 */ /* 0x000e220000000800 */
[----:B------:R-:W-:Y:S01]  /*1a360*/  ISETP.GT.AND P3, PT, R181, RZ, P1 ;  /* 0x000000ffb500720c */ /* 0x000fe20000f64270 */
[----:B---3--:R-:W-:Y:S01]  /*1a370*/  FADD.FTZ R3, R157, R3 ;  /* 0x000000039d037221 */ /* 0x008fe20000010000 */
[----:B------:R-:W-:Y:S01]  /*1a380*/  ISETP.GT.AND P2, PT, R181, 0x19, P1 ;  /* 0x00000019b500780c */ /* 0x000fe20000f44270 */
[-C--:B------:R-:W-:Y:S01]  /*1a390*/  FMUL.FTZ R53, R53, R14.reuse ;  /* 0x0000000e35357220 */ /* 0x080fe20000410000 */
[----:B------:R-:W-:Y:S01]  /*1a3a0*/  ISETP.LT.OR P3, PT, R180, 0x1, P3 ;  /* 0x00000001b400780c */ /* 0x000fe20001f61670 */
[-C--:B------:R-:W-:Y:S01]  /*1a3b0*/  FMUL.FTZ R56, R56, R14.reuse ;  /* 0x0000000e38387220 */ /* 0x080fe20000410000 */
[----:B------:R-:W-:Y:S01]  /*1a3c0*/  ISETP.LT.OR P2, PT, R180, 0x1a, P2 ;  /* 0x0000001ab400780c */ /* 0x000fe20001741670 */
[----:B------:R-:W3:Y:S01]  /*1a3d0*/  MUFU.EX2 R163, R163 ;  /* 0x000000a300a37308 */ /* 0x000ee20000000800 */
[----:B------:R-:W-:Y:S01]  /*1a3e0*/  FSEL R12, R12, -INF , !P3 ;  /* 0xff8000000c0c7808 */ /* 0x000fe20005800000 */
[----:B----4-:R-:W-:Y:S01]  /*1a3f0*/  FADD.FTZ R3, R160, R3 ;  /* 0x00000003a0037221 */ /* 0x010fe20000010000 */
[----:B------:R-:W-:Y:S01]  /*1a400*/  ISETP.GT.AND P3, PT, R181, 0x20, P1 ;  /* 0x00000020b500780c */ /* 0x000fe20000f64270 */
[-C--:B------:R-:W-:Y:S01]  /*1a410*/  FMUL.FTZ R57, R57, R14.reuse ;  /* 0x0000000e39397220 */ /* 0x080fe20000410000 */
[----:B------:R-:W-:Y:S01]  /*1a420*/  FMNMX.FTZ R154, R12, R9, !PT ;  /* 0x000000090c9a7209 */ /* 0x000fe20007810000 */
[----:B------:R-:W-:Y:S01]  /*1a430*/  FMUL.FTZ R60, R60, R14 ;  /* 0x0000000e3c3c7220 */ /* 0x000fe20000410000 */
[----:B------:R-:W-:Y:S01]  /*1a440*/  ISETP.LT.OR P3, PT, R180, 0x21, P3 ;  /* 0x00000021b400780c */ /* 0x000fe20001f61670 */
[----:B------:R-:W4:Y:S01]  /*1a450*/  MUFU.EX2 R165, R165 ;  /* 0x000000a500a57308 */ /* 0x000f220000000800 */
[----:B------:R-:W-:Y:S01]  /*1a460*/  FMNMX.FTZ R154, R13, R154, !PT ;  /* 0x0000009a0d9a7209 */ /* 0x000fe20007810000 */
[----:B0-----:R-:W-:Y:S01]  /*1a470*/  FADD.FTZ R3, R162, R3 ;  /* 0x00000003a2037221 */ /* 0x001fe20000010000 */
[----:B------:R-:W-:Y:S01]  /*1a480*/  FSEL R159, R159, -INF , !P2 ;  /* 0xff8000009f9f7808 */ /* 0x000fe20005000000 */
[----:B------:R-:W-:Y:S01]  /*1a490*/  FMUL.FTZ R61, R61, R14 ;  /* 0x0000000e3d3d7220 */ /* 0x000fe20000410000 */
[----:B------:R-:W-:Y:S01]  /*1a4a0*/  FMNMX.FTZ R154, R20, R154, !PT ;  /* 0x0000009a149a7209 */ /* 0x000fe20007810000 */
[----:B------:R-:W-:Y:S01]  /*1a4b0*/  FMUL.FTZ R64, R64, R14 ;  /* 0x0000000e40407220 */ /* 0x000fe20000410000 */
[----:B------:R-:W-:Y:S01]  /*1a4c0*/  ISETP.GT.AND P2, PT, R181, 0x21, P1 ;  /* 0x00000021b500780c */ /* 0x000fe20000f44270 */
[----:B------:R-:W0:Y:S01]  /*1a4d0*/  MUFU.EX2 R168, R168 ;  /* 0x000000a800a87308 */ /* 0x000e220000000800 */
[----:B------:R-:W-:Y:S01]  /*1a4e0*/  FMNMX.FTZ R154, R21, R154, !PT ;  /* 0x0000009a159a7209 */ /* 0x000fe20007810000 */
[----:B---3--:R-:W-:Y:S01]  /*1a4f0*/  FADD.FTZ R3, R163, R3 ;  /* 0x00000003a3037221 */ /* 0x008fe20000010000 */
[----:B------:R-:W-:Y:S01]  /*1a500*/  FSEL R161, R161, -INF , !P3 ;  /* 0xff800000a1a17808 */ /* 0x000fe20005800000 */
[----:B------:R-:W-:Y:S01]  /*1a510*/  FMUL.FTZ R65, R65, R14 ;  /* 0x0000000e41417220 */ /* 0x000fe20000410000 */
[----:B------:R-:W-:Y:S01]  /*1a520*/  FMNMX.FTZ R154, R153, R154, !PT ;  /* 0x0000009a999a7209 */ /* 0x000fe20007810000 */
[----:B------:R-:W-:Y:S01]  /*1a530*/  FMUL.FTZ R68, R68, R14 ;  /* 0x0000000e44447220 */ /* 0x000fe20000410000 */
[----:B------:R-:W-:Y:S01]  /*1a540*/  ISETP.GT.AND P3, PT, R181, 0x28, P1 ;  /* 0x00000028b500780c */ /* 0x000fe20000f64270 */
[----:B------:R-:W3:Y:S01]  /*1a550*/  MUFU.EX2 R170, R170 ;  /* 0x000000aa00aa7308 */ /* 0x000ee20000000800 */
[----:B------:R-:W-:Y:S01]  /*1a560*/  FMNMX.FTZ R154, R15, R154, !PT ;  /* 0x0000009a0f9a7209 */ /* 0x000fe20007810000 */
[----:B----4-:R-:W-:Y:S01]  /*1a570*/  FADD.FTZ R3, R165, R3 ;  /* 0x00000003a5037221 */ /* 0x010fe20000010000 */
[----:B------:R-:W-:Y:S01]  /*1a580*/  ISETP.LT.OR P2, PT, R180, 0x22, P2 ;  /* 0x00000022b400780c */ /* 0x000fe20001741670 */
[----:B------:R-:W-:Y:S01]  /*1a590*/  FMUL.FTZ R69, R69, R14 ;  /* 0x0000000e45457220 */ /* 0x000fe20000410000 */
[----:B------:R-:W-:Y:S01]  /*1a5a0*/  FMNMX.FTZ R154, R155, R154, !PT ;  /* 0x0000009a9b9a7209 */ /* 0x000fe20007810000 */
[----:B------:R-:W-:Y:S01]  /*1a5b0*/  FMUL.FTZ R72, R72, R14 ;  /* 0x0000000e48487220 */ /* 0x000fe20000410000 */
[----:B------:R-:W-:Y:S01]  /*1a5c0*/  ISETP.LT.OR P3, PT, R180, 0x29, P3 ;  /* 0x00000029b400780c */ /* 0x000fe20001f61670 */
[----:B------:R-:W4:Y:S01]  /*1a5d0*/  MUFU.EX2 R171, R171 ;  /* 0x000000ab00ab7308 */ /* 0x000f220000000800 */
[----:B------:R-:W-:Y:S01]  /*1a5e0*/  FMNMX.FTZ R154, R159, R154, !PT ;  /* 0x0000009a9f9a7209 */ /* 0x000fe20007810000 */
[----:B0-----:R-:W-:Y:S01]  /*1a5f0*/  FADD.FTZ R3, R168, R3 ;  /* 0x00000003a8037221 */ /* 0x001fe20000010000 */
[----:B------:R-:W-:Y:S01]  /*1a600*/  FSEL R164, R164, -INF , !P2 ;  /* 0xff800000a4a47808 */ /* 0x000fe20005000000 */
[-C--:B------:R-:W-:Y:S01]  /*1a610*/  FMUL.FTZ R73, R73, R14.reuse ;  /* 0x0000000e49497220 */ /* 0x080fe20000410000 */
[----:B------:R-:W-:Y:S01]  /*1a620*/  ISETP.GT.AND P2, PT, R181, 0x29, P1 ;  /* 0x00000029b500780c */ /* 0x000fe20000f44270 */
[----:B------:R-:W-:Y:S01]  /*1a630*/  FMUL.FTZ R76, R76, R14 ;  /* 0x0000000e4c4c7220 */ /* 0x000fe20000410000 */
[----:B------:R-:W-:Y:S01]  /*1a640*/  FMNMX.FTZ R154, R161, R154, !PT ;  /* 0x0000009aa19a7209 */ /* 0x000fe20007810000 */
[----:B------:R-:W0:Y:S01]  /*1a650*/  MUFU.EX2 R173, R173 ;  /* 0x000000ad00ad7308 */ /* 0x000e220000000800 */
[----:B------:R-:W-:Y:S01]  /*1a660*/  FSEL R166, R166, -INF , !P3 ;  /* 0xff800000a6a67808 */ /* 0x000fe20005800000 */
[----:B---3--:R-:W-:Y:S01]  /*1a670*/  FADD.FTZ R3, R170, R3 ;  /* 0x00000003aa037221 */ /* 0x008fe20000010000 */
[----:B------:R-:W-:Y:S01]  /*1a680*/  ISETP.GT.AND P3, PT, R181, 0x30, P1 ;  /* 0x00000030b500780c */ /* 0x000fe20000f64270 */
[-C--:B------:R-:W-:Y:S01]  /*1a690*/  FMUL.FTZ R77, R77, R14.reuse ;  /* 0x0000000e4d4d7220 */ /* 0x080fe20000410000 */
[----:B------:R-:W-:Y:S01]  /*1a6a0*/  ISETP.LT.OR P2, PT, R180, 0x2a, P2 ;  /* 0x0000002ab400780c */ /* 0x000fe20001741670 */
[----:B------:R-:W-:Y:S01]  /*1a6b0*/  FMUL.FTZ R80, R80, R14 ;  /* 0x0000000e50507220 */ /* 0x000fe20000410000 */
[----:B------:R-:W-:Y:S01]  /*1a6c0*/  FMNMX.FTZ R154, R164, R154, !PT ;  /* 0x0000009aa49a7209 */ /* 0x000fe20007810000 */
[----:B------:R-:W3:Y:S01]  /*1a6d0*/  MUFU.EX2 R176, R176 ;  /* 0x000000b000b07308 */ /* 0x000ee20000000800 */
[----:B------:R-:W-:Y:S01]  /*1a6e0*/  ISETP.LT.OR P3, PT, R180, 0x31, P3 ;  /* 0x00000031b400780c */ /* 0x000fe20001f61670 */
[----:B----4-:R-:W-:Y:S01]  /*1a6f0*/  FADD.FTZ R3, R171, R3 ;  /* 0x00000003ab037221 */ /* 0x010fe20000010000 */
[----:B------:R-:W-:Y:S01]  /*1a700*/  FSEL R167, R167, -INF , !P2 ;  /* 0xff800000a7a77808 */ /* 0x000fe20005000000 */
[-C--:B------:R-:W-:Y:S01]  /*1a710*/  FMUL.FTZ R81, R81, R14.reuse ;  /* 0x0000000e51517220 */ /* 0x080fe20000410000 */
[----:B------:R-:W-:Y:S01]  /*1a720*/  ISETP.GT.AND P2, PT, R181, 0x31, P1 ;  /* 0x00000031b500780c */ /* 0x000fe20000f44270 */
[----:B------:R-:W-:Y:S01]  /*1a730*/  FMUL.FTZ R84, R84, R14 ;  /* 0x0000000e54547220 */ /* 0x000fe20000410000 */
[----:B------:R-:W-:Y:S01]  /*1a740*/  FMNMX.FTZ R154, R166, R154, !PT ;  /* 0x0000009aa69a7209 */ /* 0x000fe20007810000 */
[----:B------:R-:W4:Y:S01]  /*1a750*/  MUFU.EX2 R178, R178 ;  /* 0x000000b200b27308 */ /* 0x000f220000000800 */
[----:B------:R-:W-:Y:S01]  /*1a760*/  FSEL R169, R169, -INF , !P3 ;  /* 0xff800000a9a97808 */ /* 0x000fe20005800000 */
[----:B0-----:R-:W-:Y:S01]  /*1a770*/  FADD.FTZ R3, R173, R3 ;  /* 0x00000003ad037221 */ /* 0x001fe20000010000 */
[----:B------:R-:W-:Y:S01]  /*1a780*/  ISETP.GT.AND P3, PT, R181, 0x38, P1 ;  /* 0x00000038b500780c */ /* 0x000fe20000f64270 */
[-C--:B------:R-:W-:Y:S01]  /*1a790*/  FMUL.FTZ R85, R85, R14.reuse ;  /* 0x0000000e55557220 */ /* 0x080fe20000410000 */
[----:B------:R-:W-:Y:S01]  /*1a7a0*/  ISETP.LT.OR P2, PT, R180, 0x32, P2 ;  /* 0x00000032b400780c */ /* 0x000fe20001741670 */
[----:B------:R-:W-:Y:S01]  /*1a7b0*/  FMUL.FTZ R88, R88, R14 ;  /* 0x0000000e58587220 */ /* 0x000fe20000410000 */
[----:B------:R-:W-:Y:S01]  /*1a7c0*/  FMNMX.FTZ R154, R167, R154, !PT ;  /* 0x0000009aa79a7209 */ /* 0x000fe20007810000 */
[-C--:B------:R-:W-:Y:S01]  /*1a7d0*/  FMUL.FTZ R89, R89, R14.reuse ;  /* 0x0000000e59597220 */ /* 0x080fe20000410000 */
[----:B------:R-:W-:Y:S01]  /*1a7e0*/  ISETP.GT.AND P1, PT, R181, 0x39, P1 ;  /* 0x00000039b500780c */ /* 0x000fe20000f24270 */
[----:B---3--:R-:W-:Y:S01]  /*1a7f0*/  FADD.FTZ R3, R176, R3 ;  /* 0x00000003b0037221 */ /* 0x008fe20000010000 */
[----:B------:R-:W-:Y:S01]  /*1a800*/  ISETP.LT.OR P3, PT, R180, 0x39, P3 ;  /* 0x00000039b400780c */ /* 0x000fe20001f61670 */
[-C--:B------:R-:W-:Y:S01]  /*1a810*/  FMUL.FTZ R92, R92, R14.reuse ;  /* 0x0000000e5c5c7220 */ /* 0x080fe20000410000 */
[----:B------:R-:W-:Y:S01]  /*1a820*/  FSEL R172, R172, -INF , !P2 ;  /* 0xff800000acac7808 */ /* 0x000fe20005000000 */
[----:B------:R-:W-:Y:S01]  /*1a830*/  FMUL.FTZ R93, R93, R14 ;  /* 0x0000000e5d5d7220 */ /* 0x000fe20000410000 */
[----:B------:R-:W-:Y:S01]  /*1a840*/  FMNMX.FTZ R154, R169, R154, !PT ;  /* 0x0000009aa99a7209 */ /* 0x000fe20007810000 */
[-C--:B------:R-:W-:Y:S01]  /*1a850*/  FMUL.FTZ R96, R96, R14.reuse ;  /* 0x0000000e60607220 */ /* 0x080fe20000410000 */
[----:B------:R-:W-:Y:S01]  /*1a860*/  ISETP.LT.OR P1, PT, R180, 0x3a, P1 ;  /* 0x0000003ab400780c */ /* 0x000fe20000f21670 */
[----:B----4-:R-:W-:Y:S01]  /*1a870*/  FADD.FTZ R3, R178, R3 ;  /* 0x00000003b2037221 */ /* 0x010fe20000010000 */
[----:B------:R-:W-:Y:S01]  /*1a880*/  FSEL R174, R174, -INF , !P3 ;  /* 0xff800000aeae7808 */ /* 0x000fe20005800000 */
[----:B------:R-:W-:Y:S01]  /*1a890*/  FMUL.FTZ R97, R97, R14 ;  /* 0x0000000e61617220 */ /* 0x000fe20000410000 */
[----:B------:R-:W-:Y:S01]  /*1a8a0*/  FMNMX.FTZ R154, R172, R154, !PT ;  /* 0x0000009aac9a7209 */ /* 0x000fe20007810000 */
[-C--:B------:R-:W-:Y:S01]  /*1a8b0*/  FMUL.FTZ R100, R100, R14.reuse ;  /* 0x0000000e64647220 */ /* 0x080fe20000410000 */
[----:B------:R-:W-:Y:S01]  /*1a8c0*/  FSEL R175, R175, -INF , !P1 ;  /* 0xff800000afaf7808 */ /* 0x000fe20004800000 */
[----:B------:R-:W-:Y:S01]  /*1a8d0*/  FMUL.FTZ R101, R101, R14 ;  /* 0x0000000e65657220 */ /* 0x000fe20000410000 */
[----:B------:R-:W-:Y:S01]  /*1a8e0*/  FMNMX.FTZ R154, R174, R154, !PT ;  /* 0x0000009aae9a7209 */ /* 0x000fe20007810000 */
[----:B------:R-:W-:Y:S01]  /*1a8f0*/  FMUL.FTZ R104, R104, R14 ;  /* 0x0000000e68687220 */ /* 0x000fe20000410000 */
[----:B------:R-:W-:Y:S01]  /*1a900*/  F2FP.SATFINITE.E4M3.F32.PACK_AB_MERGE_C R162, R163, R162, RZ ;  /* 0x000000a2a3a2723e */ /* 0x000fe200048070ff */
[----:B------:R-:W-:Y:S01]  /*1a910*/  FMUL.FTZ R105, R105, R14 ;  /* 0x0000000e69697220 */ /* 0x000fe20000410000 */
[----:B------:R-:W-:Y:S01]  /*1a920*/  FMNMX.FTZ R154, R175, R154, !PT ;  /* 0x0000009aaf9a7209 */ /* 0x000fe20007810000 */
[-C--:B------:R-:W-:Y:S01]  /*1a930*/  FMUL.FTZ R108, R108, R14.reuse ;  /* 0x0000000e6c6c7220 */ /* 0x080fe20000410000 */
[-C--:B------:R-:W-:Y:S01]  /*1a940*/  FMUL.FTZ R109, R109, R14.reuse ;  /* 0x0000000e6d6d7220 */ /* 0x080fe20000410000 */
[-C--:B------:R-:W-:Y:S01]  /*1a950*/  FMUL.FTZ R112, R112, R14.reuse ;  /* 0x0000000e70707220 */ /* 0x080fe20000410000 */
[-C--:B------:R-:W-:Y:S01]  /*1a960*/  FMUL.FTZ R113, R113, R14.reuse ;  /* 0x0000000e71717220 */ /* 0x080fe20000410000 */
[----:B------:R-:W0:Y:S01]  /*1a970*/  SHFL.BFLY PT, R156, R154, 0x2, 0x1f ;  /* 0x0c401f009a9c7f89 */ /* 0x000e2200000e0000 */
        /* <DEDUP_REMOVED lines=18> */
[----:B0-----:R-:W-:-:S02]  /*1aaa0*/  FMNMX.FTZ R177, R154, R156, !PT ;  /* 0x0000009c9ab17209 */ /* 0x001fc40007810000 */
[----:B------:R0:W3:Y:S01]  /*1aab0*/  MUFU.EX2 R154, R7 ;  /* 0x00000007009a7308 */ /* 0x0000e20000000800 */
[----:B------:R-:W-:-:S04]  /*1aac0*/  F2FP.SATFINITE.E4M3.F32.PACK_AB_MERGE_C R156, R171, R170, RZ ;  /* 0x000000aaab9c723e */ /* 0x000fc800048070ff */
[----:B------:R-:W-:Y:S01]  /*1aad0*/  F2FP.SATFINITE.E4M3.F32.PACK_AB_MERGE_C R156, R168, R165, R156 ;  /* 0x000000a5a89c723e */ /* 0x000fe2000480709c */
[----:B0-----:R-:W0:Y:S01]  /*1aae0*/  SHFL.BFLY PT, R7, R177, 0x1, 0x1f ;  /* 0x0c201f00b1077f89 */ /* 0x001e2200000e0000 */
[----:B---3--:R-:W-:-:S01]  /*1aaf0*/  FADD.FTZ R3, R154, R3 ;  /* 0x000000039a037221 */ /* 0x008fc20000010000 */
[----:B------:R-:W-:Y:S02]  /*1ab00*/  F2FP.SATFINITE.E4M3.F32.PACK_AB_MERGE_C R158, R154, R178, RZ ;  /* 0x000000b29a9e723e */ /* 0x000fe400048070ff */
[----:B------:R-:W-:Y:S01]  /*1ab10*/  F2FP.SATFINITE.E4M3.F32.PACK_AB_MERGE_C R154, R160, R157, R162 ;  /* 0x0000009da09a723e */ /* 0x000fe200048070a2 */
[----:B------:R-:W-:Y:S01]  /*1ab20*/  IMAD.U32 R160, RZ, RZ, UR38 ;  /* 0x00000026ffa07e24 */ /* 0x000fe2000f8e00ff */
[----:B------:R-:W-:Y:S02]  /*1ab30*/  F2FP.SATFINITE.E4M3.F32.PACK_AB_MERGE_C R158, R176, R173, R158 ;  /* 0x000000adb09e723e */ /* 0x000fe4000480709e */
[----:B0-----:R-:W-:-:S04]  /*1ab40*/  FMNMX.FTZ R7, R177, R7, !PT ;  /* 0x00000007b1077209 */ /* 0x001fc80007810000 */
[C---:B------:R-:W-:Y:S01]  /*1ab50*/  FSETP.NEU.FTZ.AND P1, PT, R7.reuse, -INF , PT ;  /* 0xff8000000700780b */ /* 0x040fe20003f3d000 */
[----:B------:R-:W-:-:S03]  /*1ab60*/  FFMA.FTZ R160, R7, R160, -8 ;  /* 0xc100000007a07423 */ /* 0x000fc600000100a0 */
[----:B------:R-:W-:Y:S02]  /*1ab70*/  FSEL R168, R7, RZ, P1 ;  /* 0x000000ff07a87208 */ /* 0x000fe40000800000 */
[----:B------:R-:W-:-:S03]  /*1ab80*/  FSEL R160, R160, RZ, P1 ;  /* 0x000000ffa0a07208 */ /* 0x000fc60000800000 */
[----:B------:R-:W-:Y:S02]  /*1ab90*/  FADD.FTZ R168, -R168, R9 ;  /* 0x00000009a8a87221 */ /* 0x000fe40000010100 */
[----:B------:R-:W-:-:S01]  /*1aba0*/  FFMA.FTZ R157, R12, UR38, -R160 ;  /* 0x000000260c9d7c23 */ /* 0x000fc200080108a0 */
[--C-:B------:R-:W-:Y:S01]  /*1abb0*/  FFMA.FTZ R12, R13, UR38, -R160.reuse ;  /* 0x000000260d0c7c23 */ /* 0x100fe200080108a0 */
[----:B------:R-:W-:Y:S01]  /*1abc0*/  FMUL.FTZ R168, R168, UR38 ;  /* 0x00000026a8a87c20 */ /* 0x000fe20008410000 */
        /* <DEDUP_REMOVED lines=12> */
[----:B------:R-:W-:-:S07]  /*1ac90*/  FFMA.FTZ R172, R172, UR38, -R160 ;  /* 0x00000026acac7c23 */ /* 0x000fce00080108a0 */
        /* <DEDUP_REMOVED lines=59> */
[--C-:B------:R-:W-:Y:S01]  /*1b050*/  FFMA.FTZ R155, R174, UR38, -R160.reuse ;  /* 0x00000026ae9b7c23 */ /* 0x100fe200080108a0 */
[----:B------:R-:W-:-:S01]  /*1b060*/  FFMA.FTZ R160, R175, UR38, -R160 ;  /* 0x00000026afa07c23 */ /* 0x000fc200080108a0 */
[----:B------:R-:W-:Y:S01]  /*1b070*/  F2FP.SATFINITE.E4M3.F32.PACK_AB_MERGE_C R9, R170, R9, RZ ;  /* 0x00000009aa09723e */ /* 0x000fe200048070ff */
        /* <DEDUP_REMOVED lines=31> */
[----:B------:R-:W-:-:S04]  /*1b270*/  FMUL.FTZ R151, R151, R168 ;  /* 0x000000a897977220 */ /* 0x000fc80000410000 */
[----:B------:R-:W4:Y:S01]  /*1b280*/  MUFU.EX2 R155, R155 ;  /* 0x0000009b009b7308 */ /* 0x000f220000000800 */
[----:B0-----:R-:W-:-:S07]  /*1b290*/  FADD.FTZ R161, R159, R174 ;  /* 0x000000ae9fa17221 */ /* 0x001fce0000010000 */
[----:B------:R-:W0:Y:S01]  /*1b2a0*/  MUFU.EX2 R160, R160 ;  /* 0x000000a000a07308 */ /* 0x000e220000000800 */
[----:B---3--:R-:W-:-:S01]  /*1b2b0*/  FADD.FTZ R162, R166, R161 ;  /* 0x000000a1a6a27221 */ /* 0x008fc20000010000 */
[----:B------:R-:W-:-:S03]  /*1b2c0*/  F2FP.SATFINITE.E4M3.F32.PACK_AB_MERGE_C R161, R153, R0, RZ ;  /* 0x0000000099a1723e */ /* 0x000fc600048070ff */
[----:B----4-:R-:W-:Y:S01]  /*1b2d0*/  FADD.FTZ R153, R155, R162 ;  /* 0x000000a29b997221 */ /* 0x010fe20000010000 */
[----:B0-----:R-:W-:-:S03]  /*1b2e0*/  F2FP.SATFINITE.E4M3.F32.PACK_AB_MERGE_C R162, R160, R155, RZ ;  /* 0x0000009ba0a2723e */ /* 0x001fc600048070ff */
[----:B------:R-:W-:Y:S01]  /*1b2f0*/  FADD.FTZ R0, R160, R153 ;  /* 0x00000099a0007221 */ /* 0x000fe20000010000 */
[----:B------:R-:W-:Y:S02]  /*1b300*/  F2FP.SATFINITE.E4M3.F32.PACK_AB_MERGE_C R153, R12, R157, R13 ;  /* 0x0000009d0c99723e */ /* 0x000fe4000480700d */
[----:B------:R-:W-:Y:S02]  /*1b310*/  F2FP.SATFINITE.E4M3.F32.PACK_AB_MERGE_C R155, R15, R20, R9 ;  /* 0x000000140f9b723e */ /* 0x000fe40004807009 */
[----:B------:R-:W-:Y:S02]  /*1b320*/  F2FP.SATFINITE.E4M3.F32.PACK_AB_MERGE_C R157, R164, R21, R161 ;  /* 0x00000015a49d723e */ /* 0x000fe400048070a1 */
[----:B------:R-:W-:Y:S01]  /*1b330*/  F2FP.SATFINITE.E4M3.F32.PACK_AB_MERGE_C R159, R166, R159, R162 ;  /* 0x0000009fa69f723e */ /* 0x000fe200048070a2 */
[----:B------:R-:W-:Y:S06]  /*1b340*/  @!P0 BRA `(.L_x_1929) ;  /* 0x0000000000048947 */ /* 0x000fec0003800000 */
[----:B------:R-:W-:Y:S01]  /*1b350*/  BPT.TRAP 0x1 ;  /* 0x000000040000795c */ /* 0x000fe20000300000 */
.L_x_1929:
[----:B------:R0:W3:Y:S01]  /*1b360*/  SYNCS.PHASECHK.TRANS64.TRYWAIT P1, [R11+URZ+0x28450], R10 ;  /* 0x0284500a0b0075a7 */ /* 0x0000e2000802017f */
[----:B------:R-:W-:Y:S05]  /*1b370*/  @!P0 BRA `(.L_x_1930) ;  /* 0x0000000000048947 */ /* 0x000fea0003800000 */
[----:B------:R-:W-:Y:S01]  /*1b380*/  BPT.TRAP 0x1 ;  /* 0x000000040000795c */ /* 0x000fe20000300000 */
.L_x_1930:
[----:B------:R-:W-:Y:S01]  /*1b390*/  BSSY B0, `(.L_x_1931) ;  /* 0x0000006000007945 */ /* 0x000fe20003800000 */
[----:B------:R-:W-:Y:S01]  /*1b3a0*/  LEA R8, R8, UR43, 0xa ;  /* 0x0000002b08087c11 */ /* 0x000fe2000f8e50ff */
[----:B------:R-:W-:Y:S02]  /*1b3b0*/  IMAD.MOV.U32 R9, RZ, RZ, -0x7fffffe0 ;  /* 0x80000020ff097424 */ /* 0x000fe400078e00ff */
[----:B---3--:R-:W-:Y:S05]  /*1b3c0*/  @P1 BRA `(.L_x_1932) ;  /* 0x0000000000081947 */ /* 0x008fea0003800000 */
[----:B------:R-:W3:Y:S02]  /*1b3d0*/  SYNCS.PHASECHK.TRANS64.TRYWAIT P1, [R11+URZ+0x28450], R10 ;  /* 0x0284500a0b0075a7 */ /* 0x000ee4000802017f */
[----:B---3--:R-:W-:Y:S05]  /*1b3e0*/  @!P1 BRA `(.L_x_1933) ;  /* 0x000000dc002c9947 */ /* 0x008fea0003800000 */
.L_x_1932:
[----:B------:R-:W-:Y:S05]  /*1b3f0*/  BSYNC B0 ;  /* 0x0000000000007941 */ /* 0x000fea0003800000 */
.L_x_1931:
        /* <DEDUP_REMOVED lines=20> */
.L_x_1934:
[----:B------:R-:W-:Y:S01]  /*1b540*/  ISETP.GT.AND P1, PT, R5, R208, PT ;  /* 0x000000d00500720c */ /* 0x000fe20003f24270 */
[----:B------:R-:W-:Y:S01]  /*1b550*/  VIADD R11, R11, 0x28460 ;  /* 0x000284600b0b7836 */ /* 0x000fe20000000000 */
[----:B------:R-:W-:Y:S01]  /*1b560*/  MOV R221, R6 ;  /* 0x0000000600dd7202 */ /* 0x000fe20000000f00 */
[----:B------:R-:W-:Y:S02]  /*1b570*/  IMAD.U32 R8, RZ, RZ, UR39 ;  /* 0x00000027ff087e24 */ /* 0x000fe4000f8e00ff */
[----:B------:R-:W-:Y:S02]  /*1b580*/  VIADD R5, R5, 0xffffffff ;  /* 0xffffffff05057836 */ /* 0x000fe40000000000 */
[----:B------:R-:W-:Y:S01]  /*1b590*/  IMAD.MOV.U32 R9, RZ, RZ, R7 ;  /* 0x000000ffff097224 */ /* 0x000fe200078e0007 */
[----:B------:R-:W-:-:S04]  /*1b5a0*/  PRMT R11, R8, 0x654, R11 ;  /* 0x00000654080b7816 */ /* 0x000fc8000000000b */
[----:B------:R1:W-:Y:S01]  /*1b5b0*/  SYNCS.ARRIVE.TRANS64.RED.A1T0 RZ, [R11+URZ], RZ ;  /* 0x000000ff0bff79a7 */ /* 0x0003e2000810043f */
[----:B------:R-:W-:Y:S05]  /*1b5c0*/  @P1 BRA `(.L_x_1935) ;  /* 0xffffffd400b01947 */ /* 0x000fea000383ffff */
.L_x_1915:
[----:B------:R-:W-:Y:S05]  /*1b5d0*/  WARPSYNC.ALL ;  /* 0x0000000000007948 */ /* 0x000fea0003800000 */
[----:B------:R-:W-:Y:S01]  /*1b5e0*/  ULDC.64 UR4, c[0x0][0x9a0] ;  /* 0x0002680000047ab9 */ /* 0x000fe20000000a00 */
[----:B------:R2:W-:Y:S08]  /*1b5f0*/  BAR.ARV R4, 0x100 ;  /* 0x000400040000751d */ /* 0x0005f00000002000 */
[----:B------:R-:W-:Y:S06]  /*1b600*/  BAR.ARV 0x8, 0x180 ;  /* 0x0206000000007b1d */ /* 0x000fec0000002000 */
[----:B------:R-:W-:-:S04]  /*1b610*/  ISETP.NE.U32.AND P0, PT, RZ, UR4, PT ;  /* 0x00000004ff007c0c */ /* 0x000fc8000bf05070 */
[----:B------:R-:W-:-:S13]  /*1b620*/  ISETP.NE.AND.EX P0, PT, RZ, UR5, PT, P0 ;  /* 0x00000005ff007c0c */ /* 0x000fda000bf05300 */
[----:B-1----:R-:W1:Y:S01]  /*1b630*/  @P0 LDC.64 R10, c[0x0][0x9c8] ;  /* 0x00027200ff0a0b82 */ /* 0x002e620000000a00 */
[----:B------:R-:W-:Y:S02]  /*1b640*/  @P0 SHF.R.S32.HI R5, RZ, 0x1f, R23 ;  /* 0x0000001fff050819 */ /* 0x000fe40000011417 */
[----:B------:R-:W-:-:S05]  /*1b650*/  @P0 SHF.R.S32.HI R13, RZ, 0x1f, R22 ;  /* 0x0000001fff0d0819 */ /* 0x000fca0000011416 */
[----:B------:R-:W3:Y:S01]  /*1b660*/  @P0 LDC.64 R8, c[0x0][0x9d0] ;  /* 0x00027400ff080b82 */ /* 0x000ee20000000a00 */
[----:B-1----:R-:W-:-:S04]  /*1b670*/  @P0 IMAD R2, R5, R10, RZ ;  /* 0x0000000a05020224 */ /* 0x002fc800078e02ff */
[C---:B------:R-:W-:Y:S02]  /*1b680*/  @P0 IMAD R5, R23.reuse, R11, R2 ;  /* 0x0000000b17050224 */ /* 0x040fe400078e0202 */
[----:B------:R-:W-:-:S04]  /*1b690*/  @P0 IMAD.WIDE.U32 R10, R23, R10, RZ ;  /* 0x0000000a170a0225 */ /* 0x000fc800078e00ff */
[-C--:B---3--:R-:W-:Y:S02]  /*1b6a0*/  @P0 IMAD R2, R13, R8.reuse, RZ ;  /* 0x000000080d020224 */ /* 0x088fe400078e02ff */
[----:B------:R-:W-:Y:S02]  /*1b6b0*/  @P0 IMAD.IADD R11, R11, 0x1, R5 ;  /* 0x000000010b0b0824 */ /* 0x000fe400078e0205 */
[C---:B------:R-:W-:Y:S02]  /*1b6c0*/  @P0 IMAD R5, R22.reuse, R9, R2 ;  /* 0x0000000916050224 */ /* 0x040fe400078e0202 */
[----:B------:R-:W-:-:S04]  /*1b6d0*/  @P0 IMAD.WIDE.U32 R8, R22, R8, R10 ;  /* 0x0000000816080225 */ /* 0x000fc800078e000a */
[----:B------:R-:W-:Y:S01]  /*1b6e0*/  @P0 IMAD.IADD R9, R9, 0x1, R5 ;  /* 0x0000000109090824 */ /* 0x000fe200078e0205 */
[----:B------:R-:W-:Y:S01]  /*1b6f0*/  @P0 LEA R10, P1, R8, UR4, 0x2 ;  /* 0x00000004080a0c11 */ /* 0x000fe2000f8210ff */
[----:B------:R-:W-:-:S03]  /*1b700*/  IMAD.MOV.U32 R5, RZ, RZ, 0x3f800000 ;  /* 0x3f800000ff057424 */ /* 0x000fc600078e00ff */
[----:B------:R-:W-:-:S05]  /*1b710*/  @P0 LEA.HI.X R11, R8, UR5, R9, 0x2, P1 ;  /* 0x00000005080b0c11 */ /* 0x000fca00088f1409 */
[----:B------:R1:W3:Y:S01]  /*1b720*/  @P0 LDG.E R5, desc[UR36][R10.64] ;  /* 0x000000240a050981 */ /* 0x0002e2000c1e1900 */
[----:B--2---:R-:W-:Y:S02]  /*1b730*/  IMAD.MOV.U32 R4, RZ, RZ, RZ ;  /* 0x000000ffff047224 */ /* 0x004fe400078e00ff */
[----:B------:R-:W-:Y:S01]  /*1b740*/  VIADD R185, R185, 0x1 ;  /* 0x00000001b9b97836 */ /* 0x000fe20000000000 */
[----:B------:R-:W2:Y:S01]  /*1b750*/  SHFL.BFLY PT, R2, R3, 0x2, 0x1f ;  /* 0x0c401f0003027f89 */ /* 0x000ea200000e0000 */
[----:B------:R-:W-:Y:S02]  /*1b760*/  IMAD.U32 R15, RZ, RZ, UR38 ;  /* 0x00000026ff0f7e24 */ /* 0x000fe4000f8e00ff */
[----:B------:R-:W-:Y:S01]  /*1b770*/  VIADD R217, R217, 0x1 ;  /* 0x00000001d9d97836 */ /* 0x000fe20000000000 */
[----:B------:R-:W4:Y:S01]  /*1b780*/  SHFL.BFLY PT, R9, R0, 0x2, 0x1f ;  /* 0x0c401f0000097f89 */ /* 0x000f2200000e0000 */
[----:B------:R-:W-:Y:S01]  /*1b790*/  ISETP.NE.AND P3, PT, R185, 0x2, PT ;  /* 0x00000002b900780c */ /* 0x000fe20003f65270 */
[----:B-1----:R-:W-:-:S03]  /*1b7a0*/  IMAD.MOV.U32 R10, RZ, RZ, RZ ;  /* 0x000000ffff0a7224 */ /* 0x002fc600078e00ff */
[----:B------:R-:W-:Y:S01]  /*1b7b0*/  SEL R185, R185, RZ, P3 ;  /* 0x000000ffb9b97207 */ /* 0x000fe20001800000 */
[----:B--2---:R-:W-:Y:S01]  /*1b7c0*/  FADD.FTZ R2, R2, R3 ;  /* 0x0000000302027221 */ /* 0x004fe20000010000 */
[----:B----4-:R-:W-:Y:S01]  /*1b7d0*/  FADD.FTZ R8, R9, R0 ;  /* 0x0000000009087221 */ /* 0x010fe20000010000 */
[----:B------:R-:W-:-:S03]  /*1b7e0*/  IMAD.MOV.U32 R0, RZ, RZ, -0x800000 ;  /* 0xff800000ff007424 */ /* 0x000fc600078e00ff */
[----:B------:R-:W1:Y:S04]  /*1b7f0*/  SHFL.BFLY PT, R9, R2, 0x1, 0x1f ;  /* 0x0c201f0002097f89 */ /* 0x000e6800000e0000 */
[----:B------:R-:W0:Y:S01]  /*1b800*/  SHFL.BFLY PT, R13, R8, 0x1, 0x1f ;  /* 0x0c201f00080d7f89 */ /* 0x000e2200000e0000 */
[----:B-1----:R-:W-:Y:S01]  /*1b810*/  FADD.FTZ R9, R2, R9 ;  /* 0x0000000902097221 */ /* 0x002fe20000010000 */
[----:B------:R-:W-:-:S03]  /*1b820*/  IMAD.MOV.U32 R2, RZ, RZ, -0x800000 ;  /* 0xff800000ff027424 */ /* 0x000fc600078e00ff */
[C---:B------:R-:W-:Y:S01]  /*1b830*/  FMUL.FTZ R14, R9.reuse, 0.00390625 ;  /* 0x3b800000090e7820 */ /* 0x040fe20000410000 */
[----:B------:R-:W-:Y:S01]  /*1b840*/  FSETP.NE.FTZ.AND P0, PT, R9, RZ, PT ;  /* 0x000000ff0900720b */ /* 0x000fe20003f15000 */
[----:B0-----:R-:W-:Y:S01]  /*1b850*/  FADD.FTZ R12, R8, R13 ;  /* 0x0000000d080c7221 */ /* 0x001fe20000010000 */
[----:B------:R-:W-:Y:S02]  /*1b860*/  MOV R8, UR38 ;  /* 0x0000002600087c02 */ /* 0x000fe40008000f00 */
[----:B------:R-:W-:Y:S01]  /*1b870*/  FSETP.NE.FTZ.AND P1, PT, R14, RZ, PT ;  /* 0x000000ff0e00720b */ /* 0x000fe20003f35000 */
[----:B------:R-:W-:Y:S01]  /*1b880*/  FMUL.FTZ R11, R12, 0.00390625 ;  /* 0x3b8000000c0b7820 */ /* 0x000fe20000410000 */
[----:B------:R-:W-:-:S04]  /*1b890*/  SEL R13, RZ, 0x1, P3 ;  /* 0x00000001ff0d7807 */ /* 0x000fc80001800000 */
[----:B------:R-:W-:Y:S02]  /*1b8a0*/  FSETP.NE.FTZ.AND P2, PT, R11, RZ, PT ;  /* 0x000000ff0b00720b */ /* 0x000fe40003f55000 */
[----:B------:R-:W-:Y:S01]  /*1b8b0*/  LOP3.LUT R188, R188, R13, RZ, 0x3c, !PT ;  /* 0x0000000dbcbc7212 */ /* 0x000fe200078e3cff */
[----:B------:R0:W-:Y:S01]  /*1b8c0*/  @P0 MUFU.RCP R4, R9 ;  /* 0x0000000900040308 */ /* 0x0001e20000001000 */
[----:B------:R-:W-:-:S07]  /*1b8d0*/  FSETP.NE.FTZ.AND P0, PT, R12, RZ, PT ;  /* 0x000000ff0c00720b */ /* 0x000fce0003f15000 */
[----:B------:R-:W1:Y:S01]  /*1b8e0*/  @P1 MUFU.LG2 R3, R14 ;  /* 0x0000000e00031308 */ /* 0x000e620000000c00 */
[----:B0-----:R-:W-:Y:S01]  /*1b8f0*/  @P1 FMUL.FTZ R9, R8, 0.69314718246459960938 ;  /* 0x3f31721808091820 */ /* 0x001fe20000410000 */
[----:B------:R-:W-:-:S06]  /*1b900*/  @P2 FMUL.FTZ R15, R15, 0.69314718246459960938 ;  /* 0x3f3172180f0f2820 */ /* 0x000fcc0000410000 */
[----:B------:R-:W-:Y:S01]  /*1b910*/  @P0 MUFU.RCP R10, R12 ;  /* 0x0000000c000a0308 */ /* 0x000fe20000001000 */
[----:B------:R-:W-:-:S07]  /*1b920*/  PLOP3.LUT P0, PT, PT, PT, PT, 0x8, 0x0 ;  /* 0x000000000000781c */ /* 0x000fce0003f0e170 */
[----:B------:R-:W0:Y:S01]  /*1b930*/  @P2 MUFU.LG2 R11, R11 ;  /* 0x0000000b000b2308 */ /* 0x000e220000000c00 */
[----:B-1----:R-:W-:-:S04]  /*1b940*/  @P1 FMUL.FTZ R8, R3, 0.69314718246459960938 ;  /* 0x3f31721803081820 */ /* 0x002fc80000410000 */
[----:B------:R-:W-:Y:S01]  /*1b950*/  @P1 FFMA.FTZ R0, R9, R6, R8 ;  /* 0x0000000609001223 */ /* 0x000fe20000010008 */
[----:B0-----:R-:W-:-:S04]  /*1b960*/  @P2 FMUL.FTZ R12, R11, 0.69314718246459960938 ;  /* 0x3f3172180b0c2820 */ /* 0x001fc80000410000 */
[----:B------:R-:W-:Y:S01]  /*1b970*/  @P2 FFMA.FTZ R2, R15, R7, R12 ;  /* 0x000000070f022223 */ /* 0x000fe2000001000c */
[-C--:B---3--:R-:W-:Y:S01]  /*1b980*/  FMUL.FTZ R3, R4, R5.reuse ;  /* 0x0000000504037220 */ /* 0x088fe20000410000 */
        /* <DEDUP_REMOVED lines=129> */
.L_x_1800:
[----:B------:R-:W-:Y:S05]  /*1c1a0*/  WARPSYNC.ALL ;  /* 0x0000000000007948 */ /* 0x000fea0003800000 */
[----:B------:R-:W0:Y:S08]  /*1c1b0*/  S2UR UR39, SR_CgaCtaId ;  /* 0x00000000002779c3 */ /* 0x000e300000008800 */
[----:B------:R-:W-:Y:S06]  /*1c1c0*/  BAR.SYNC.DEFER_BLOCKING 0x5, 0x180 ;  /* 0x0146000000007b1d */ /* 0x000fec0000010000 */
[----:B------:R-:W-:Y:S01]  /*1c1d0*/  UMOV UR4, 0x400 ;  /* 0x0000040000047882 */ /* 0x000fe20000000000 */
[----:B------:R-:W-:Y:S01]  /*1c1e0*/  BSSY B0, `(.L_x_1936) ;  /* 0x0000394000007945 */ /* 0x000fe20003800000 */
[----:B0-----:R-:W-:-:S06]  /*1c1f0*/  ULEA UR4, UR39, UR4, 0x18 ;  /* 0x0000000427047291 */ /* 0x001fcc000f8ec03f */
[----:B------:R-:W-:-:S05]  /*1c200*/  IMAD.U32 R184, RZ, RZ, UR4 ;  /* 0x00000004ffb87e24 */ /* 0x000fca000f8e00ff */
[----:B------:R0:W1:Y:S01]  /*1c210*/  LDS.128 R20, [R184+0x284d0] ;  /* 0x0284d000b8147984 */ /* 0x0000620000000c00 */
[----:B------:R-:W-:Y:S06]  /*1c220*/  BAR.ARV 0x4, 0x180 ;  /* 0x0106000000007b1d */ /* 0x000fec0000002000 */
[----:B------:R-:W-:Y:S05]  /*1c230*/  @P0 BRA `(.L_x_1937) ;  /* 0x0000002800e00947 */ /* 0x000fea0003800000 */
[----:B------:R-:W2:Y:S01]  /*1c240*/  LDL R140, [R1+0x18] ;  /* 0x00001800018c7983 */ /* 0x000ea20000100800 */
[----:B------:R-:W-:Y:S01]  /*1c250*/  F2FP.BF16.F32.PACK_AB R4, R4, R25 ;  /* 0x000000190404723e */ /* 0x000fe200000010ff */
[----:B------:R-:W-:Y:S01]  /*1c260*/  ULDC.64 UR4, c[0x4][0x38] ;  /* 0x01000e0000047ab9 */ /* 0x000fe20000000a00 */
[----:B------:R-:W-:Y:S01]  /*1c270*/  F2FP.BF16.F32.PACK_AB R25, R13, R56 ;  /* 0x000000380d19723e */ /* 0x000fe200000010ff */
[----:B------:R-:W3:Y:S01]  /*1c280*/  S2R R134, SR_TID.X ;  /* 0x0000000000867919 */ /* 0x000ee20000002100 */
[----:B------:R-:W4:Y:S01]  /*1c290*/  S2R R13, SR_SWINHI ;  /* 0x00000000000d7919 */ /* 0x000f220000002f00 */
[----:B-----5:R-:W-:Y:S02]  /*1c2a0*/  F2FP.BF16.F32.PACK_AB R39, R31, R116 ;  /* 0x000000741f27723e */ /* 0x020fe400000010ff */
        /* <DEDUP_REMOVED lines=13> */
[----:B---3--:R-:W-:Y:S01]  /*1c380*/  IMAD.SHL.U32 R3, R134, 0x4, RZ ;  /* 0x0000000486037824 */ /* 0x008fe200078e00ff */
[----:B------:R-:W-:-:S02]  /*1c390*/  MOV R76, R184 ;  /* 0x000000b8004c7202 */ /* 0x000fc40000000f00 */
[----:B----4-:R-:W-:Y:S02]  /*1c3a0*/  MOV R77, R13 ;  /* 0x0000000d004d7202 */ /* 0x010fe40000000f00 */
        /* <DEDUP_REMOVED lines=13> */
[----:B------:R-:W-:Y:S02]  /*1c480*/  LOP3.LUT R3, R3, 0xc, RZ, 0xc0, !PT ;  /* 0x0000000c03037812 */ /* 0x000fe400078ec0ff */
[----:B------:R-:W-:Y:S02]  /*1c490*/  F2FP.BF16.F32.PACK_AB R54, R54, R51 ;  /* 0x000000333636723e */ /* 0x000fe400000010ff */
[----:B------:R-:W-:Y:S02]  /*1c4a0*/  F2FP.BF16.F32.PACK_AB R55, R55, R58 ;  /* 0x0000003a3737723e */ /* 0x000fe400000010ff */
[----:B------:R-:W-:-:S02]  /*1c4b0*/  F2FP.BF16.F32.PACK_AB R129, R92, R129 ;  /* 0x000000815c81723e */ /* 0x000fc400000010ff */
[----:B------:R-:W-:Y:S02]  /*1c4c0*/  IADD3 R26, P0, R3, UR4, RZ ;  /* 0x00000004031a7c10 */ /* 0x000fe4000ff1e0ff */
[----:B------:R-:W-:Y:S02]  /*1c4d0*/  F2FP.BF16.F32.PACK_AB R47, R47, R50 ;  /* 0x000000322f2f723e */ /* 0x000fe400000010ff */
[----:B------:R-:W-:Y:S02]  /*1c4e0*/  IADD3.X R27, RZ, UR5, RZ, P0, !PT ;  /* 0x00000005ff1b7c10 */ /* 0x000fe400087fe4ff */
[----:B-1----:R-:W-:Y:S02]  /*1c4f0*/  F2FP.BF16.F32.PACK_AB R20, R6, R33 ;  /* 0x000000210614723e */ /* 0x002fe400000010ff */
[----:B------:R-:W-:Y:S01]  /*1c500*/  LOP3.LUT P0, R6, R134, 0x3, RZ, 0xc0, !PT ;  /* 0x0000000386067812 */ /* 0x000fe2000780c0ff */
[----:B------:R1:W5:Y:S01]  /*1c510*/  LDG.E.CONSTANT R3, desc[UR36][R26.64] ;  /* 0x000000241a037981 */ /* 0x000362000c1e9900 */
[----:B------:R-:W-:Y:S01]  /*1c520*/  F2FP.BF16.F32.PACK_AB R8, R8, R41 ;  /* 0x000000290808723e */ /* 0x000fe200000010ff */
[----:B------:R-:W-:Y:S01]  /*1c530*/  UMOV UR4, 0xffffffff ;  /* 0xffffffff00047882 */ /* 0x000fe20000000000 */
[----:B------:R-:W-:-:S02]  /*1c540*/  F2FP.BF16.F32.PACK_AB R72, R29, R72 ;  /* 0x000000481d48723e */ /* 0x000fc400000010ff */
[----:B------:R-:W-:Y:S02]  /*1c550*/  ISETP.EQ.OR P0, PT, R6, 0x3, !P0 ;  /* 0x000000030600780c */ /* 0x000fe40004702670 */
[----:B------:R-:W-:Y:S02]  /*1c560*/  F2FP.BF16.F32.PACK_AB R35, R38, R35 ;  /* 0x000000232623723e */ /* 0x000fe400000010ff */
[----:B------:R-:W-:Y:S02]  /*1c570*/  F2FP.BF16.F32.PACK_AB R7, R7, R32 ;  /* 0x000000200707723e */ /* 0x000fe400000010ff */
[----:B------:R-:W-:Y:S02]  /*1c580*/  F2FP.BF16.F32.PACK_AB R9, R9, R40 ;  /* 0x000000280909723e */ /* 0x000fe400000010ff */
[----:B------:R-:W-:Y:S02]  /*1c590*/  F2FP.BF16.F32.PACK_AB R38, R28, R65 ;  /* 0x000000411c26723e */ /* 0x000fe400000010ff */
[----:B------:R-:W-:-:S02]  /*1c5a0*/  F2FP.BF16.F32.PACK_AB R73, R36, R73 ;  /* 0x000000492449723e */ /* 0x000fc400000010ff */
[----:B------:R-:W-:Y:S02]  /*1c5b0*/  SEL R13, R5, R4, P0 ;  /* 0x00000004050d7207 */ /* 0x000fe40000000000 */
[----:B------:R-:W-:Y:S02]  /*1c5c0*/  SEL R4, R4, R5, P0 ;  /* 0x0000000504047207 */ /* 0x000fe40000000000 */
        /* <DEDUP_REMOVED lines=39> */
[----:B------:R-:W-:Y:S01]  /*1c840*/  LOP3.LUT R68, R68, R69, RZ, 0x3c, !PT ;  /* 0x0000004544447212 */ /* 0x000fe200078e3cff */
[--C-:B------:R-:W-:Y:S01]  /*1c850*/  IMAD.X R69, RZ, RZ, R53.reuse, P3 ;  /* 0x000000ffff457224 */ /* 0x100fe200018e0635 */
        /* <DEDUP_REMOVED lines=8> */
[----:B------:R-:W-:-:S02]  /*1c8e0*/  IADD3 R59, P3, R52, 0x8040, RZ ;  /* 0x00008040343b7810 */ /* 0x000fc40007f7e0ff */
[C---:B------:R-:W-:Y:S02]  /*1c8f0*/  IADD3 R57, P2, R52.reuse, 0x8020, RZ ;  /* 0x0000802034397810 */ /* 0x040fe40007f5e0ff */
[C---:B------:R-:W-:Y:S02]  /*1c900*/  IADD3 R93, P1, R52.reuse, 0x8000, RZ ;  /* 0x00008000345d7810 */ /* 0x040fe40007f3e0ff */
[C---:B------:R-:W-:Y:S02]  /*1c910*/  IADD3 R45, P4, R52.reuse, 0x4040, RZ ;  /* 0x00004040342d7810 */ /* 0x040fe40007f9e0ff */
[----:B------:R-:W-:Y:S02]  /*1c920*/  IADD3 R51, P5, R52, 0x4060, RZ ;  /* 0x0000406034337810 */ /* 0x000fe40007fbe0ff */
[----:B------:R-:W-:Y:S02]  /*1c930*/  LOP3.LUT R58, R59, 0x380, RZ, 0xc0, !PT ;  /* 0x000003803b3a7812 */ /* 0x000fe400078ec0ff */
[----:B------:R-:W-:-:S02]  /*1c940*/  LOP3.LUT R56, R57, 0x380, RZ, 0xc0, !PT ;  /* 0x0000038039387812 */ /* 0x000fc400078ec0ff */
[----:B------:R-:W-:Y:S02]  /*1c950*/  LOP3.LUT R92, R93, 0x380, RZ, 0xc0, !PT ;  /* 0x000003805d5c7812 */ /* 0x000fe400078ec0ff */
[----:B------:R-:W-:Y:S02]  /*1c960*/  LOP3.LUT R44, R45, 0x380, RZ, 0xc0, !PT ;  /* 0x000003802d2c7812 */ /* 0x000fe400078ec0ff */
[----:B------:R-:W-:Y:S02]  /*1c970*/  LOP3.LUT R50, R51, 0x380, RZ, 0xc0, !PT ;  /* 0x0000038033327812 */ /* 0x000fe400078ec0ff */
[----:B------:R-:W-:Y:S02]  /*1c980*/  SHF.R.U64 R58, R58, 0x3, RZ ;  /* 0x000000033a3a7819 */ /* 0x000fe400000012ff */
[----:B------:R-:W-:Y:S02]  /*1c990*/  SHF.R.U64 R56, R56, 0x3, RZ ;  /* 0x0000000338387819 */ /* 0x000fe400000012ff */
[----:B------:R-:W-:-:S02]  /*1c9a0*/  SHF.R.U64 R92, R92, 0x3, RZ ;  /* 0x000000035c5c7819 */ /* 0x000fc400000012ff */
[----:B------:R-:W-:Y:S02]  /*1c9b0*/  SHF.R.U64 R44, R44, 0x3, RZ ;  /* 0x000000032c2c7819 */ /* 0x000fe400000012ff */
[----:B------:R-:W-:Y:S02]  /*1c9c0*/  SHF.R.U64 R50, R50, 0x3, RZ ;  /* 0x0000000332327819 */ /* 0x000fe400000012ff */
[----:B------:R-:W-:Y:S01]  /*1c9d0*/  LOP3.LUT R58, R58, R59, RZ, 0x3c, !PT ;  /* 0x0000003b3a3a7212 */ /* 0x000fe200078e3cff */
[--C-:B------:R-:W-:Y:S01]  /*1c9e0*/  IMAD.X R59, RZ, RZ, R53.reuse, P3 ;  /* 0x000000ffff3b7224 */ /* 0x100fe200018e0635 */
[----:B------:R-:W-:Y:S02]  /*1c9f0*/  LOP3.LUT R56, R56, R57, RZ, 0x3c, !PT ;  /* 0x0000003938387212 */ /* 0x000fe400078e3cff */
[----:B------:R-:W-:Y:S01]  /*1ca00*/  LOP3.LUT R92, R92, R93, RZ, 0x3c, !PT ;  /* 0x0000005d5c5c7212 */ /* 0x000fe200078e3cff */
[--C-:B------:R-:W-:Y:S01]  /*1ca10*/  IMAD.X R93, RZ, RZ, R53.reuse, P1 ;  /* 0x000000ffff5d7224 */ /* 0x100fe200008e0635 */
[----:B------:R-:W-:Y:S01]  /*1ca20*/  LOP3.LUT R44, R44, R45, RZ, 0x3c, !PT ;  /* 0x0000002d2c2c7212 */ /* 0x000fe200078e3cff */
[--C-:B------:R-:W-:Y:S01]  /*1ca30*/  IMAD.X R45, RZ, RZ, R53.reuse, P4 ;  /* 0x000000ffff2d7224 */ /* 0x100fe200020e0635 */
[----:B------:R-:W-:Y:S01]  /*1ca40*/  LOP3.LUT R50, R50, R51, RZ, 0x3c, !PT ;  /* 0x0000003332327212 */ /* 0x000fe200078e3cff */
[----:B------:R-:W-:Y:S01]  /*1ca50*/  IMAD.X R51, RZ, RZ, R53, P5 ;  /* 0x000000ffff337224 */ /* 0x000fe200028e0635 */
[----:B------:R-:W-:-:S02]  /*1ca60*/  IADD3.X R57, RZ, R53, RZ, P2, !PT ;  /* 0x00000035ff397210 */ /* 0x000fc400017fe4ff */
[C---:B-1----:R-:W-:Y:S02]  /*1ca70*/  IADD3 R27, P3, R52.reuse, 0x4020, RZ ;  /* 0x00004020341b7810 */ /* 0x042fe40007f7e0ff */
        /* <DEDUP_REMOVED lines=11> */
[----:B------:R-:W-:Y:S02]  /*1cb30*/  SHF.R.U64 R28, R28, 0x3, RZ ;  /* 0x000000031c1c7819 */ /* 0x000fe400000012ff */
[----:B------:R-:W-:Y:S02]  /*1cb40*/  SHF.R.U64 R32, R32, 0x3, RZ ;  /* 0x0000000320207819 */ /* 0x000fe400000012ff */
        /* <DEDUP_REMOVED lines=11> */
[----:B------:R-:W-:-:S02]  /*1cc00*/  LOP3.LUT R36, R36, R37, RZ, 0x3c, !PT ;  /* 0x0000002524247212 */ /* 0x000fc400078e3cff */
[----:B------:R-:W-:Y:S02]  /*1cc10*/  LOP3.LUT R52, R5, R52, RZ, 0x3c, !PT ;  /* 0x0000003405347212 */ /* 0x000fe400078e3cff */
[----:B------:R-:W-:Y:S02]  /*1cc20*/  IADD3.X R37, RZ, R53, RZ, P5, !PT ;  /* 0x00000035ff257210 */ /* 0x000fe40002ffe4ff */
        /* <DEDUP_REMOVED lines=15> */
[----:B------:R-:W-:Y:S01]  /*1cd20*/  MOV R101, R40 ;  /* 0x0000002800657202 */ /* 0x000fe20000000f00 */
[----:B------:R-:W-:Y:S06]  /*1cd30*/  BRA.DIV UR4, `(.L_x_1938) ;  /* 0x000000c204ec7947 */ /* 0x000fec000b800000 */
[----:B------:R-:W-:Y:S01]  /*1cd40*/  SEL R26, R7, R20, P0 ;  /* 0x00000014071a7207 */ /* 0x000fe20000000000 */
[----:B-----5:R-:W-:Y:S01]  /*1cd50*/  SHFL.IDX PT, R10, R13, R3, 0x1c1f ;  /* 0x001c1f030d0a7589 */ /* 0x020fe200000e0000 */
[----:B------:R-:W-:Y:S02]  /*1cd60*/  SEL R7, R20, R7, P0 ;  /* 0x0000000714077207 */ /* 0x000fe40000000000 */
[----:B------:R-:W-:Y:S02]  /*1cd70*/  SEL R28, R9, R8, P0 ;  /* 0x00000008091c7207 */ /* 0x000fe40000000000 */
[----:B------:R-:W-:Y:S01]  /*1cd80*/  SEL R8, R8, R9, P0 ;  /* 0x0000000908087207 */ /* 0x000fe20000000000 */
[----:B------:R-:W-:Y:S01]  /*1cd90*/  SHFL.IDX PT, R26, R26, R3, 0x1c1f ;  /* 0x001c1f031a1a7589 */ /* 0x000fe200000e0000 */
[----:B------:R-:W-:Y:S02]  /*1cda0*/  LOP3.LUT R20, R3, 0x2, RZ, 0x3c, !PT ;  /* 0x0000000203147812 */ /* 0x000fe400078e3cff */
[----:B------:R-:W-:Y:S01]  /*1cdb0*/  SEL R32, R11, R12, P0 ;  /* 0x0000000c0b207207 */ /* 0x000fe20000000000 */
[----:B------:R-:W-:Y:S01]  /*1cdc0*/  SHFL.IDX PT, R28, R28, R3, 0x1c1f ;  /* 0x001c1f031c1c7589 */ /* 0x000fe200000e0000 */
[----:B------:R-:W-:-:S02]  /*1cdd0*/  SEL R9, R12, R11, P0 ;  /* 0x0000000b0c097207 */ /* 0x000fc40000000000 */
[----:B------:R-:W-:Y:S01]  /*1cde0*/  SEL R36, R25, R14, P0 ;  /* 0x0000000e19247207 */ /* 0x000fe20000000000 */
[----:B------:R-:W1:Y:S01]  /*1cdf0*/  SHFL.IDX PT, R37, R4, R20, 0x1c1f ;  /* 0x001c1f1404257589 */ /* 0x000e6200000e0000 */
[----:B------:R-:W-:Y:S02]  /*1ce00*/  SEL R40, R15, R38, P0 ;  /* 0x000000260f287207 */ /* 0x000fe40000000000 */
[----:B------:R-:W-:Y:S01]  /*1ce10*/  SEL R27, R38, R15, P0 ;  /* 0x0000000f261b7207 */ /* 0x000fe20000000000 */
[----:B------:R-:W2:Y:S01]  /*1ce20*/  SHFL.IDX PT, R7, R7, R20, 0x1c1f ;  /* 0x001c1f1407077589 */ /* 0x000ea200000e0000 */
        /* <DEDUP_REMOVED lines=17> */
[----:B------:R-:W3:Y:S01]  /*1cf40*/  SHFL.IDX PT, R29, R29, R20, 0x1c1f ;  /* 0x001c1f141d1d7589 */ /* 0x000ee200000e0000 */
        /* <DEDUP_REMOVED lines=29> */
[----:B------:R-:W4:Y:S01]  /*1d120*/  SHFL.IDX PT, R42, R44, R3, 0x1c1f ;  /* 0x001c1f032c2a7589 */ /* 0x000f2200000e0000 */
        /* <DEDUP_REMOVED lines=23> */
[----:B------:R2:W0:Y:S01]  /*1d2a0*/  SHFL.IDX PT, R99, R8, R20, 0x1c1f ;  /* 0x001c1f1408637589 */ /* 0x00042200000e0000 */
[----:B------:R-:W-:Y:S02]  /*1d2b0*/  SEL R111, R118, R111, P0 ;  /* 0x0000006f766f7207 */ /* 0x000fe40000000000 */
[----:B------:R-:W-:Y:S01]  /*1d2c0*/  SEL R133, R132, R133, P0 ;  /* 0x0000008584857207 */ /* 0x000fe20000000000 */
[----:B------:R-:W0:Y:S01]  /*1d2d0*/  SHFL.IDX PT, R46, R48, R3, 0x1c1f ;  /* 0x001c1f03302e7589 */ /* 0x000e2200000e0000 */
[----:B------:R-:W-:-:S02]  /*1d2e0*/  SEL R64, R34, R35, P0 ;  /* 0x0000002322407207 */ /* 0x000fc40000000000 */
[----:B------:R-:W-:Y:S01]  /*1d2f0*/  SEL R6, R135, R102, P0 ;  /* 0x0000006687067207 */ /* 0x000fe20000000000 */
[----:B------:R4:W-:Y:S01]  /*1d300*/  SHFL.IDX PT, R34, R40, R3, 0x1c1f ;  /* 0x001c1f0328227589 */ /* 0x0009e200000e0000 */
[----:B------:R-:W-:Y:S02]  /*1d310*/  SEL R5, R102, R135, P0 ;  /* 0x0000008766057207 */ /* 0x000fe40000000000 */
[----:B-1----:R-:W-:Y:S01]  /*1d320*/  SEL R4, R10, R37, P0 ;  /* 0x000000250a047207 */ /* 0x002fe20000000000 */
[----:B------:R1:W-:Y:S01]  /*1d330*/  SHFL.IDX PT, R65, R72, R3, 0x1c1f ;  /* 0x001c1f0348417589 */ /* 0x0003e200000e0000 */
[----:B--2---:R-:W-:Y:S02]  /*1d340*/  SEL R8, R26, R7, P0 ;  /* 0x000000071a087207 */ /* 0x004fe40000000000 */
[----:B---3--:R-:W-:Y:S01]  /*1d350*/  SEL R36, R38, R29, P0 ;  /* 0x0000001d26247207 */ /* 0x008fe20000000000 */
[----:B------:R-:W-:Y:S01]  /*1d360*/  SHFL.IDX PT, R35, R106, R3, 0x1c1f ;  /* 0x001c1f036a237589 */ /* 0x000fe200000e0000 */
[----:B------:R-:W-:-:S02]  /*1d370*/  SEL R38, R29, R38, P0 ;  /* 0x000000261d267207 */ /* 0x000fc40000000000 */
[----:B----4-:R-:W-:Y:S01]  /*1d380*/  SEL R40, R42, R31, P0 ;  /* 0x0000001f2a287207 */ /* 0x010fe20000000000 */
[----:B------:R-:W-:Y:S01]  /*1d390*/  SHFL.IDX PT, R51, R114, R3, 0x1c1f ;  /* 0x001c1f0372337589 */ /* 0x000fe200000e0000 */
[----:B------:R-:W-:Y:S02]  /*1d3a0*/  SEL R42, R31, R42, P0 ;  /* 0x0000002a1f2a7207 */ /* 0x000fe40000000000 */
[----:B------:R-:W-:Y:S01]  /*1d3b0*/  SEL R48, R50, R45, P0 ;  /* 0x0000002d32307207 */ /* 0x000fe20000000000 */
[----:B------:R-:W-:Y:S01]  /*1d3c0*/  SHFL.IDX PT, R55, R116, R3, 0x1c1f ;  /* 0x001c1f0374377589 */ /* 0x000fe200000e0000 */
[----:B0-----:R-:W-:Y:S02]  /*1d3d0*/  SEL R12, R28, R99, P0 ;  /* 0x000000631c0c7207 */ /* 0x001fe40000000000 */
        /* <DEDUP_REMOVED lines=9> */
[----:B-1----:R-:W-:Y:S01]  /*1d470*/  SEL R72, R74, R41, P0 ;  /* 0x000000294a487207 */ /* 0x002fe20000000000 */
[----:B------:R-:W-:Y:S01]  /*1d480*/  SHFL.IDX PT, R53, R53, R20, 0x1c1f ;  /* 0x001c1f1435357589 */ /* 0x000fe200000e0000 */
[----:B------:R-:W-:-:S02]  /*1d490*/  SEL R46, R33, R46, P0 ;  /* 0x0000002e212e7207 */ /* 0x000fc40000000000 */
[----:B------:R-:W-:Y:S01]  /*1d4a0*/  SEL R50, R45, R50, P0 ;  /* 0x000000322d327207 */ /* 0x000fe20000000000 */
[----:B------:R-:W0:Y:S01]  /*1d4b0*/  SHFL.IDX PT, R98, R83, R20, 0x1c1f ;  /* 0x001c1f1453627589 */ /* 0x000e2200000e0000 */
[----:B------:R-:W-:Y:S02]  /*1d4c0*/  SEL R54, R61, R54, P0 ;  /* 0x000000363d367207 */ /* 0x000fe40000000000 */
[----:B------:R-:W-:Y:S01]  /*1d4d0*/  SEL R70, R57, R70, P0 ;  /* 0x0000004639467207 */ /* 0x000fe20000000000 */
[----:B------:R-:W1:Y:S01]  /*1d4e0*/  SHFL.IDX PT, R102, R105, R20, 0x1c1f ;  /* 0x001c1f1469667589 */ /* 0x000e6200000e0000 */
[----:B------:R-:W-:-:S03]  /*1d4f0*/  SEL R74, R41, R74, P0 ;  /* 0x0000004a294a7207 */ /* 0x000fc60000000000 */
[----:B------:R-:W2:Y:S04]  /*1d500*/  SHFL.IDX PT, R104, R107, R20, 0x1c1f ;  /* 0x001c1f146b687589 */ /* 0x000ea800000e0000 */
[----:B------:R-:W-:Y:S04]  /*1d510*/  SHFL.IDX PT, R58, R58, R3, 0x1c1f ;  /* 0x001c1f033a3a7589 */ /* 0x000fe800000e0000 */
[----:B------:R-:W-:Y:S04]  /*1d520*/  SHFL.IDX PT, R62, R56, R3, 0x1c1f ;  /* 0x001c1f03383e7589 */ /* 0x000fe800000e0000 */
[----:B------:R-:W-:Y:S04]  /*1d530*/  SHFL.IDX PT, R66, R66, R3, 0x1c1f ;  /* 0x001c1f0342427589 */ /* 0x000fe800000e0000 */
[----:B------:R3:W-:Y:S01]  /*1d540*/  SHFL.IDX PT, R47, R24, R3, 0x1c1f ;  /* 0x001c1f03182f7589 */ /* 0x0007e200000e0000 */
[----:B0-----:R-:W-:-:S02]  /*1d550*/  SEL R13, R69, R98, P0 ;  /* 0x00000062450d7207 */ /* 0x001fc40000000000 */
[----:B------:R-:W-:Y:S01]  /*1d560*/  SEL R15, R98, R69, P0 ;  /* 0x00000045620f7207 */ /* 0x000fe20000000000 */
[----:B------:R-:W-:Y:S01]  /*1d570*/  SHFL.IDX PT, R71, R126, R3, 0x1c1f ;  /* 0x001c1f037e477589 */ /* 0x000fe200000e0000 */
[----:B-1----:R-:W-:-:S03]  /*1d580*/  SEL R25, R65, R102, P0 ;  /* 0x0000006641197207 */ /* 0x002fc60000000000 */
[----:B------:R-:W0:Y:S01]  /*1d590*/  SHFL.IDX PT, R81, R81, R20, 0x1c1f ;  /* 0x001c1f1451517589 */ /* 0x000e2200000e0000 */
[----:B--2---:R-:W-:Y:S02]  /*1d5a0*/  SEL R29, R49, R104, P0 ;  /* 0x00000068311d7207 */ /* 0x004fe40000000000 */
[----:B---3--:R-:W-:Y:S01]  /*1d5b0*/  SEL R24, R32, R9, P0 ;  /* 0x0000000920187207 */ /* 0x008fe20000000000 */
[----:B------:R-:W1:Y:S01]  /*1d5c0*/  SHFL.IDX PT, R85, R85, R20, 0x1c1f ;  /* 0x001c1f1455557589 */ /* 0x000e6200000e0000 */
[----:B------:R-:W-:-:S03]  /*1d5d0*/  SEL R31, R104, R49, P0 ;  /* 0x00000031681f7207 */ /* 0x000fc60000000000 */
[----:B------:R-:W-:Y:S04]  /*1d5e0*/  SHFL.IDX PT, R79, R79, R20, 0x1c1f ;  /* 0x001c1f144f4f7589 */ /* 0x000fe800000e0000 */
[----:B------:R-:W2:Y:S04]  /*1d5f0*/  SHFL.IDX PT, R106, R109, R20, 0x1c1f ;  /* 0x001c1f146d6a7589 */ /* 0x000ea800000e0000 */
[----:B------:R-:W-:Y:S04]  /*1d600*/  SHFL.IDX PT, R108, R113, R20, 0x1c1f ;  /* 0x001c1f14716c7589 */ /* 0x000fe800000e0000 */
[----:B------:R-:W3:Y:S04]  /*1d610*/  SHFL.IDX PT, R110, R115, R20, 0x1c1f ;  /* 0x001c1f14736e7589 */ /* 0x000ee800000e0000 */
[----:B------:R-:W4:Y:S01]  /*1d620*/  SHFL.IDX PT, R112, R117, R20, 0x1c1f ;  /* 0x001c1f1475707589 */ /* 0x000f2200000e0000 */
[----:B0-----:R-:W-:-:S02]  /*1d630*/  SEL R56, R58, R81, P0 ;  /* 0x000000513a387207 */ /* 0x001fc40000000000 */
[----:B------:R-:W-:Y:S01]  /*1d640*/  SEL R58, R81, R58, P0 ;  /* 0x0000003a513a7207 */ /* 0x000fe20000000000 */
[----:B------:R-:W0:Y:S01]  /*1d650*/  SHFL.IDX PT, R114, R121, R20, 0x1c1f ;  /* 0x001c1f1479727589 */ /* 0x000e2200000e0000 */
[----:B-1----:R-:W-:Y:S02]  /*1d660*/  SEL R60, R62, R85, P0 ;  /* 0x000000553e3c7207 */ /* 0x002fe40000000000 */
[----:B------:R-:W-:Y:S01]  /*1d670*/  SEL R62, R85, R62, P0 ;  /* 0x0000003e553e7207 */ /* 0x000fe20000000000 */
[----:B------:R-:W-:Y:S04]  /*1d680*/  SHFL.IDX PT, R116, R103, R20, 0x1c1f ;  /* 0x001c1f1467747589 */ /* 0x000fe800000e0000 */
[----:B------:R-:W1:Y:S01]  /*1d690*/  SHFL.IDX PT, R118, R111, R20, 0x1c1f ;  /* 0x001c1f146f767589 */ /* 0x000e6200000e0000 */
[----:B--2---:R-:W-:-:S02]  /*1d6a0*/  SEL R33, R35, R106, P0 ;  /* 0x0000006a23217207 */ /* 0x004fc40000000000 */
[----:B------:R-:W-:Y:S01]  /*1d6b0*/  SEL R35, R106, R35, P0 ;  /* 0x000000236a237207 */ /* 0x000fe20000000000 */
[----:B------:R-:W2:Y:S04]  /*1d6c0*/  SHFL.IDX PT, R120, R119, R20, 0x1c1f ;  /* 0x001c1f1477787589 */ /* 0x000ea800000e0000 */
[----:B------:R-:W2:Y:S01]  /*1d6d0*/  SHFL.IDX PT, R122, R127, R20, 0x1c1f ;  /* 0x001c1f147f7a7589 */ /* 0x000ea200000e0000 */
[----:B---3--:R-:W-:Y:S02]  /*1d6e0*/  SEL R41, R43, R110, P0 ;  /* 0x0000006e2b297207 */ /* 0x008fe40000000000 */
[----:B------:R-:W-:Y:S01]  /*1d6f0*/  SEL R43, R110, R43, P0 ;  /* 0x0000002b6e2b7207 */ /* 0x000fe20000000000 */
[----:B------:R-:W3:Y:S01]  /*1d700*/  SHFL.IDX PT, R124, R133, R20, 0x1c1f ;  /* 0x001c1f14857c7589 */ /* 0x000ee200000e0000 */
[----:B----4-:R-:W-:-:S02]  /*1d710*/  SEL R45, R47, R112, P0 ;  /* 0x000000702f2d7207 */ /* 0x010fc40000000000 */
[----:B------:R-:W-:Y:S01]  /*1d720*/  SEL R47, R112, R47, P0 ;  /* 0x0000002f702f7207 */ /* 0x000fe20000000000 */
[----:B------:R4:W-:Y:S01]  /*1d730*/  SHFL.IDX PT, R78, R64, R3, 0x1c1f ;  /* 0x001c1f03404e7589 */ /* 0x0009e200000e0000 */
[----:B0-----:R-:W-:Y:S02]  /*1d740*/  SEL R49, R51, R114, P0 ;  /* 0x0000007233317207 */ /* 0x001fe40000000000 */
[----:B------:R-:W-:Y:S01]  /*1d750*/  SEL R51, R114, R51, P0 ;  /* 0x0000003372337207 */ /* 0x000fe20000000000 */
[----:B------:R-:W0:Y:S04]  /*1d760*/  SHFL.IDX PT, R73, R73, R20, 0x1c1f ;  /* 0x001c1f1449497589 */ /* 0x000e2800000e0000 */
[----:B------:R3:W0:Y:S01]  /*1d770*/  SHFL.IDX PT, R75, R6, R3, 0x1c1f ;  /* 0x001c1f03064b7589 */ /* 0x00062200000e0000 */
[----:B-1----:R-:W-:-:S02]  /*1d780*/  SEL R57, R59, R118, P0 ;  /* 0x000000763b397207 */ /* 0x002fc40000000000 */
[----:B----4-:R-:W-:Y:S01]  /*1d790*/  SEL R64, R66, R79, P0 ;  /* 0x0000004f42407207 */ /* 0x010fe20000000000 */
[----:B------:R1:W4:Y:S01]  /*1d7a0*/  SHFL.IDX PT, R126, R5, R20, 0x1c1f ;  /* 0x001c1f14057e7589 */ /* 0x00032200000e0000 */
[----:B--2---:R-:W-:Y:S02]  /*1d7b0*/  SEL R61, R63, R120, P0 ;  /* 0x000000783f3d7207 */ /* 0x004fe40000000000 */
[----:B------:R-:W-:Y:S02]  /*1d7c0*/  SEL R66, R79, R66, P0 ;  /* 0x000000424f427207 */ /* 0x000fe40000000000 */
[----:B------:R-:W-:Y:S02]  /*1d7d0*/  SEL R59, R118, R59, P0 ;  /* 0x0000003b763b7207 */ /* 0x000fe40000000000 */
[----:B---3--:R-:W-:Y:S02]  /*1d7e0*/  SEL R6, R37, R10, P0 ;  /* 0x0000000a25067207 */ /* 0x008fe40000000000 */
[----:B------:R-:W-:Y:S01]  /*1d7f0*/  SEL R10, R7, R26, P0 ;  /* 0x0000001a070a7207 */ /* 0x000fe20000000000 */
[----:B-1----:R-:W-:Y:S01]  /*1d800*/  IMAD.MOV.U32 R20, RZ, RZ, RZ ;  /* 0x000000ffff147224 */ /* 0x002fe200078e00ff */
        /* <DEDUP_REMOVED lines=10> */
[----:B0-----:R-:W-:Y:S02]  /*1d8b0*/  SEL R9, R78, R73, P0 ;  /* 0x000000494e097207 */ /* 0x001fe40000000000 */
[----:B------:R-:W-:Y:S02]  /*1d8c0*/  SEL R11, R73, R78, P0 ;  /* 0x0000004e490b7207 */ /* 0x000fe40000000000 */
[----:B------:R-:W-:-:S02]  /*1d8d0*/  SEL R39, R108, R39, P0 ;  /* 0x000000276c277207 */ /* 0x000fc40000000000 */
[----:B------:R-:W-:Y:S02]  /*1d8e0*/  SEL R55, R116, R55, P0 ;  /* 0x0000003774377207 */ /* 0x000fe40000000000 */
[----:B------:R-:W-:Y:S02]  /*1d8f0*/  SEL R63, R120, R63, P0 ;  /* 0x0000003f783f7207 */ /* 0x000fe40000000000 */
[----:B------:R-:W-:Y:S02]  /*1d900*/  SEL R67, R122, R67, P0 ;  /* 0x000000437a437207 */ /* 0x000fe40000000000 */
[----:B----4-:R-:W-:-:S07]  /*1d910*/  SEL R71, R124, R71, P0 ;  /* 0x000000477c477207 */ /* 0x010fce0000000000 */
.L_x_2256:
[----:B------:R-:W-:Y:S05]  /*1d920*/  WARPSYNC.ALL ;  /* 0x0000000000007948 */ /* 0x000fea0003800000 */
[----:B------:R-:W-:Y:S01]  /*1d930*/  BAR.SYNC.DEFER_BLOCKING 0x1, 0x100 ;  /* 0x0044000000007b1d */ /* 0x000fe20000010000 */
[----:B------:R-:W-:Y:S02]  /*1d940*/  SEL R73, R75, R126, P0 ;  /* 0x0000007e4b497207 */ /* 0x000fe40000000000 */
[----:B------:R-:W-:-:S03]  /*1d950*/  SEL R75, R126, R75, P0 ;  /* 0x0000004b7e4b7207 */ /* 0x000fc60000000000 */
[----:B------:R-:W-:Y:S02]  /*1d960*/  ULDC.64 UR4, c[0x0][0xc00] ;  /* 0x0003000000047ab9 */ /* 0x000fe40000000a00 */
[----:B------:R-:W0:Y:S01]  /*1d970*/  LDC.64 R78, c[0x0][0xc00] ;  /* 0x00030000ff4e7b82 */ /* 0x000e220000000a00 */
[----:B------:R-:W-:-:S04]  /*1d980*/  ISETP.NE.U32.AND P2, PT, RZ, UR4, PT ;  /* 0x00000004ff007c0c */ /* 0x000fc8000bf45070 */
[----:B------:R-:W-:Y:S01]  /*1d990*/  ISETP.NE.AND.EX P2, PT, RZ, UR5, PT, P2 ;  /* 0x00000005ff007c0c */ /* 0x000fe2000bf45320 */
[----:B------:R-:W-:Y:S02]  /*1d9a0*/  ULDC.64 UR4, c[0x0][0xc08] ;  /* 0x0003020000047ab9 */ /* 0x000fe40000000a00 */
[----:B------:R-:W-:Y:S01]  /*1d9b0*/  ISETP.NE.U32.AND P0, PT, RZ, UR4, PT ;  /* 0x00000004ff007c0c */ /* 0x000fe2000bf05070 */
[----:B------:R-:W1:Y:S03]  /*1d9c0*/  LDC R80, c[0x0][0xbe8] ;  /* 0x0002fa00ff507b82 */ /* 0x000e660000000800 */
[----:B------:R-:W-:Y:S01]  /*1d9d0*/  ISETP.NE.AND.EX P0, PT, RZ, UR5, PT, P0 ;  /* 0x00000005ff007c0c */ /* 0x000fe2000bf05300 */
[----:B------:R2:W-:Y:S04]  /*1d9e0*/  STSM.16.M88.4 [R90], R4 ;  /* 0x000000045a007844 */ /* 0x0005e80000000200 */
[----:B------:R-:W-:Y:S01]  /*1d9f0*/  STSM.16.M88.4 [R101], R8 ;  /* 0x0000000865007844 */ /* 0x000fe20000000200 */
[----:B0-----:R-:W-:-:S03]  /*1da00*/  IMAD.WIDE R78, R216, 0x4, R78 ;  /* 0x00000004d84e7825 */ /* 0x001fc600078e024e */
[----:B------:R0:W-:Y:S04]  /*1da10*/  STSM.16.M88.4 [R100], R12 ;  /* 0x0000000c64007844 */ /* 0x0001e80000000200 */
[----:B------:R3:W-:Y:S04]  /*1da20*/  STSM.16.M88.4 [R97], R24 ;  /* 0x0000001861007844 */ /* 0x0007e80000000200 */
[----:B------:R3:W-:Y:S01]  /*1da30*/  STSM.16.M88.4 [R96], R28 ;  /* 0x0000001c60007844 */ /* 0x0007e20000000200 */
[----:B--2---:R-:W2:Y:S03]  /*1da40*/  @P0 LDC.64 R4, c[0x0][0xc08] ;  /* 0x00030200ff040b82 */ /* 0x004ea60000000a00 */
[----:B------:R3:W-:Y:S04]  /*1da50*/  STSM.16.M88.4 [R95], R32 ;  /* 0x000000205f007844 */ /* 0x0007e80000000200 */
        /* <DEDUP_REMOVED lines=9> */
[----:B------:R3:W-:Y:S01]  /*1daf0*/  STSM.16.M88.4 [R87], R72 ;  /* 0x0000004857007844 */ /* 0x0007e20000000200 */
[----:B------:R-:W-:Y:S01]  /*1db00*/  BAR.SYNC.DEFER_BLOCKING 0x1, 0x100 ;  /* 0x0044000000007b1d */ /* 0x000fe20000010000 */
[----:B--2---:R-:W-:-:S05]  /*1db10*/  @P0 IMAD.WIDE R4, R216, 0x4, R4 ;  /* 0x00000004d8040825 */ /* 0x004fca00078e0204 */
[----:B------:R-:W-:Y:S02]  /*1db20*/  ULDC UR4, c[0x0][0xa88] ;  /* 0x0002a20000047ab9 */ /* 0x000fe40000000800 */
[----:B------:R-:W-:Y:S01]  /*1db30*/  IMAD.U32 R3, RZ, RZ, UR4 ;  /* 0x00000004ff037e24 */ /* 0x000fe2000f8e00ff */
[----:B------:R3:W5:Y:S01]  /*1db40*/  @P2 LDG.E R20, desc[UR36][R78.64] ;  /* 0x000000244e142981 */ /* 0x000762000c1e1900 */
[----:B-1----:R-:W-:Y:S01]  /*1db50*/  ISETP.NE.AND P1, PT, R80, 0x1, PT ;  /* 0x000000015000780c */ /* 0x002fe20003f25270 */
[----:B0-----:R-:W-:-:S03]  /*1db60*/  IMAD.IADD R15, R203, 0x1, R202 ;  /* 0x00000001cb0f7824 */ /* 0x001fc600078e02ca */
[----:B------:R3:W5:Y:S09]  /*1db70*/  @P0 LDG.E R3, desc[UR36][R4.64] ;  /* 0x0000002404030981 */ /* 0x000772000c1e1900 */
[----:B------:R-:W0:Y:S08]  /*1db80*/  @P1 LDC R6, c[0x0][0xbec] ;  /* 0x0002fb00ff061b82 */ /* 0x000e300000000800 */
[----:B------:R-:W1:Y:S01]  /*1db90*/  @P1 LDC R9, c[0x0][0xbf0] ;  /* 0x0002fc00ff091b82 */ /* 0x000e620000000800 */
[----:B---3--:R-:W-:Y:S05]  /*1dba0*/  @P0 BRA `(.L_x_1939) ;  /* 0x0000000000100947 */ /* 0x008fea0003800000 */
[----:B------:R-:W-:Y:S05]  /*1dbb0*/  @!P2 BRA `(.L_x_1939) ;  /* 0x00000000000ca947 */ /* 0x000fea0003800000 */
[----:B------:R-:W2:Y:S04]  /*1dbc0*/  LDG.E R4, desc[UR36][R78.64] ;  /* 0x000000244e047981 */ /* 0x000ea8000c1e1900 */
[----:B-----5:R-:W2:Y:S02]  /*1dbd0*/  LDG.E R3, desc[UR36][R78.64+0x4] ;  /* 0x000004244e037981 */ /* 0x020ea4000c1e1900 */
[----:B--2---:R-:W-:-:S07]  /*1dbe0*/  IMAD.IADD R3, R3, 0x1, -R4 ;  /* 0x0000000103037824 */ /* 0x004fce00078e0a04 */
.L_x_1939:
[----:B------:R-:W2:Y:S01]  /*1dbf0*/  LDL R14, [R1+0x14] ;  /* 0x00001400010e7983 */ /* 0x000ea20000100800 */
[----:B------:R-:W-:Y:S01]  /*1dc00*/  SHF.R.S32.HI R82, RZ, 0x1f, R215 ;  /* 0x0000001fff527819 */ /* 0x000fe200000114d7 */
[----:B0-----:R-:W-:Y:S01]  /*1dc10*/  @P1 IMAD.HI.U32 R4, R15, R6, RZ ;  /* 0x000000060f041227 */ /* 0x001fe200078e00ff */
[----:B-----5:R-:W-:Y:S01]  /*1dc20*/  SHF.R.S32.HI R79, RZ, 0x1f, R20 ;  /* 0x0000001fff4f7819 */ /* 0x020fe20000011414 */
[----:B------:R-:W-:Y:S01]  /*1dc30*/  ULDC.64 UR4, c[0x0][0xb90] ;  /* 0x0002e40000047ab9 */ /* 0x000fe20000000a00 */
[----:B------:R-:W-:Y:S01]  /*1dc40*/  MOV R78, R20 ;  /* 0x00000014004e7202 */ /* 0x000fe20000000f00 */
[----:B------:R-:W-:Y:S01]  /*1dc50*/  IMAD.MOV.U32 R7, RZ, RZ, R15 ;  /* 0x000000ffff077224 */ /* 0x000fe200078e000f */
[----:B-1----:R-:W-:Y:S01]  /*1dc60*/  @P1 SHF.R.U32.HI R7, RZ, R9, R4 ;  /* 0x00000009ff071219 */ /* 0x002fe20000011604 */
[----:B------:R-:W-:Y:S01]  /*1dc70*/  IMAD R6, R82, UR4, RZ ;  /* 0x0000000452067c24 */ /* 0x000fe2000f8e02ff */
[----:B------:R-:W-:Y:S01]  /*1dc80*/  SEL R81, R216, RZ, !P2 ;  /* 0x000000ffd8517207 */ /* 0x000fe20005000000 */
[C---:B------:R-:W-:Y:S01]  /*1dc90*/  IMAD.WIDE.U32 R4, R215.reuse, UR4, R78 ;  /* 0x00000004d7047c25 */ /* 0x040fe2000f8e004e */
[----:B------:R-:W-:Y:S01]  /*1dca0*/  SHF.R.S32.HI R78, RZ, 0x1f, R216 ;  /* 0x0000001fff4e7819 */ /* 0x000fe200000114d8 */
[----:B------:R-:W0:Y:S02]  /*1dcb0*/  @P1 LDC R83, c[0x0][0xbec] ;  /* 0x0002fb00ff531b82 */ /* 0x000e240000000800 */
[----:B------:R-:W-:Y:S01]  /*1dcc0*/  IMAD R9, R215, UR5, R6 ;  /* 0x00000005d7097c24 */ /* 0x000fe2000f8e0206 */
[----:B------:R-:W-:Y:S01]  /*1dcd0*/  SEL R78, R78, RZ, !P2 ;  /* 0x000000ff4e4e7207 */ /* 0x000fe20005000000 */
[----:B------:R-:W-:Y:S01]  /*1dce0*/  IMAD.MOV R13, RZ, RZ, -R7 ;  /* 0x000000ffff0d7224 */ /* 0x000fe200078e0a07 */
[----:B------:R-:W-:Y:S01]  /*1dcf0*/  ULDC.64 UR4, c[0x0][0xb98] ;  /* 0x0002e60000047ab9 */ /* 0x000fe20000000a00 */
[----:B------:R-:W-:-:S02]  /*1dd00*/  IMAD.IADD R5, R5, 0x1, R9 ;  /* 0x0000000105057824 */ /* 0x000fc400078e0209 */
[----:B------:R-:W-:Y:S01]  /*1dd10*/  IMAD R11, R189, 0x40, R18 ;  /* 0x00000040bd0b7824 */ /* 0x000fe200078e0212 */
[----:B------:R-:W1:Y:S01]  /*1dd20*/  @P1 LDC R85, c[0x0][0xbf0] ;  /* 0x0002fc00ff551b82 */ /* 0x000e620000000800 */
[----:B------:R-:W-:Y:S02]  /*1dd30*/  IMAD R9, R80, R13, R15 ;  /* 0x0000000d50097224 */ /* 0x000fe400078e020f */
[----:B------:R-:W-:Y:S02]  /*1dd40*/  IMAD R6, R78, UR4, RZ ;  /* 0x000000044e067c24 */ /* 0x000fe4000f8e02ff */
[----:B------:R-:W-:-:S04]  /*1dd50*/  IMAD.WIDE.U32 R4, R81, UR4, R4 ;  /* 0x0000000451047c25 */ /* 0x000fc8000f8e0004 */
[----:B------:R-:W-:Y:S01]  /*1dd60*/  IMAD.WIDE R76, R11, 0x2, R76 ;  /* 0x000000020b4c7825 */ /* 0x000fe200078e024c */
[----:B------:R-:W-:Y:S02]  /*1dd70*/  SHF.R.S32.HI R11, RZ, 0x1f, R7 ;  /* 0x0000001fff0b7819 */ /* 0x000fe40000011407 */
[----:B------:R-:W-:Y:S01]  /*1dd80*/  IADD3 R4, P0, R7, R4, RZ ;  /* 0x0000000407047210 */ /* 0x000fe20007f1e0ff */
[----:B------:R-:W-:Y:S01]  /*1dd90*/  IMAD R8, R81, UR5, R6 ;  /* 0x0000000551087c24 */ /* 0x000fe2000f8e0206 */
[----:B------:R-:W-:Y:S01]  /*1dda0*/  SHF.R.S32.HI R6, RZ, 0x1f, R9 ;  /* 0x0000001fff067819 */ /* 0x000fe20000011409 */
[----:B------:R-:W-:Y:S01]  /*1ddb0*/  ULDC.64 UR4, c[0x0][0xb88] ;  /* 0x0002e20000047ab9 */ /* 0x000fe20000000a00 */
[----:B------:R-:W-:Y:S01]  /*1ddc0*/  IADD3 R13, P3, R76, 0x2000, RZ ;  /* 0x000020004c0d7810 */ /* 0x000fe20007f7e0ff */
[----:B------:R-:W-:Y:S01]  /*1ddd0*/  IMAD R3, R3, R80, RZ ;  /* 0x0000005003037224 */ /* 0x000fe200078e02ff */
[----:B------:R-:W-:Y:S01]  /*1dde0*/  IADD3.X R5, R11, R5, R8, P0, !PT ;  /* 0x000000050b057210 */ /* 0x000fe200007fe408 */
[----:B------:R-:W-:Y:S01]  /*1ddf0*/  IMAD R6, R6, UR4, RZ ;  /* 0x0000000406067c24 */ /* 0x000fe2000f8e02ff */
[----:B------:R-:W-:-:S02]  /*1de00*/  IADD3 R7, P2, R76, 0x1000, RZ ;  /* 0x000010004c077810 */ /* 0x000fc40007f5e0ff */
[----:B------:R-:W-:Y:S01]  /*1de10*/  LOP3.LUT R12, R13, 0x380, RZ, 0xc0, !PT ;  /* 0x000003800d0c7812 */ /* 0x000fe200078ec0ff */
[C---:B------:R-:W-:Y:S01]  /*1de20*/  IMAD R11, R9.reuse, UR5, R6 ;  /* 0x00000005090b7c24 */ /* 0x040fe2000f8e0206 */
[----:B------:R-:W-:Y:S01]  /*1de30*/  IADD3 R25, P5, R76, 0x3000, RZ ;  /* 0x000030004c197810 */ /* 0x000fe20007fbe0ff */
[----:B------:R-:W-:Y:S01]  /*1de40*/  IMAD.WIDE.U32 R4, R9, UR4, R4 ;  /* 0x0000000409047c25 */ /* 0x000fe2000f8e0004 */
[----:B------:R-:W-:Y:S01]  /*1de50*/  ULDC.64 UR4, c[0x0][0xb50] ;  /* 0x0002d40000047ab9 */ /* 0x000fe20000000a00 */
[----:B------:R-:W-:Y:S02]  /*1de60*/  SHF.R.U64 R12, R12, 0x3, RZ ;  /* 0x000000030c0c7819 */ /* 0x000fe400000012ff */
[----:B------:R-:W-:Y:S01]  /*1de70*/  IMAD.IADD R5, R5, 0x1, R11 ;  /* 0x0000000105057824 */ /* 0x000fe200078e020b */
[----:B------:R-:W-:Y:S01]  /*1de80*/  LEA R6, P0, R4, UR4, 0x2 ;  /* 0x0000000404067c11 */ /* 0x000fe2000f8010ff */
[----:B------:R-:W-:Y:S01]  /*1de90*/  IMAD.X R9, RZ, RZ, R77, P2 ;  /* 0x000000ffff097224 */ /* 0x000fe200010e064d */
[----:B------:R-:W-:-:S02]  /*1dea0*/  IADD3 R37, P2, R76, 0x6000, RZ ;  /* 0x000060004c257810 */ /* 0x000fc40007f5e0ff */
[----:B------:R-:W-:Y:S01]  /*1deb0*/  LEA.HI.X R10, R4, UR5, R5, 0x2, P0 ;  /* 0x00000005040a7c11 */ /* 0x000fe200080f1405 */
[----:B------:R-:W-:Y:S01]  /*1dec0*/  SHFL.IDX PT, R50, R6, RZ, 0x1c1f ;  /* 0x001c1fff06327589 */ /* 0x000fe200000e0000 */
[----:B------:R-:W-:Y:S01]  /*1ded0*/  IADD3 R29, P0, R76, 0x4000, RZ ;  /* 0x000040004c1d7810 */ /* 0x000fe20007f1e0ff */
[----:B------:R-:W-:Y:S01]  /*1dee0*/  ULDC.64 UR4, c[0x0][0xaa0] ;  /* 0x0002a80000047ab9 */ /* 0x000fe20000000a00 */
[----:B------:R-:W-:Y:S01]  /*1def0*/  LOP3.LUT R12, R12, R13, RZ, 0x3c, !PT ;  /* 0x0000000d0c0c7212 */ /* 0x000fe200078e3cff */
[----:B------:R-:W-:Y:S01]  /*1df00*/  IMAD.X R13, RZ, RZ, R77, P3 ;  /* 0x000000ffff0d7224 */ /* 0x000fe200018e064d */
[----:B------:R-:W-:Y:S01]  /*1df10*/  LOP3.LUT R28, R29, 0x380, RZ, 0xc0, !PT ;  /* 0x000003801d1c7812 */ /* 0x000fe200078ec0ff */
[----:B------:R-:W3:Y:S01]  /*1df20*/  SHFL.IDX PT, R51, R10, RZ, 0x1c1f ;  /* 0x001c1fff0a337589 */ /* 0x000ee200000e0000 */
[----:B------:R-:W-:Y:S02]  /*1df30*/  LOP3.LUT R36, R37, 0x380, RZ, 0xc0, !PT ;  /* 0x0000038025247812 */ /* 0x000fe400078ec0ff */
[----:B------:R-:W-:Y:S01]  /*1df40*/  SHF.R.U64 R28, R28, 0x3, RZ ;  /* 0x000000031c1c7819 */ /* 0x000fe200000012ff */
[----:B------:R-:W-:Y:S01]  /*1df50*/  SHFL.IDX PT, R54, R6, 0x1, 0x1c1f ;  /* 0x003c1f0006367f89 */ /* 0x000fe200000e0000 */
[----:B------:R-:W-:-:S02]  /*1df60*/  IADD3 R41, P3, R76, 0x7000, RZ ;  /* 0x000070004c297810 */ /* 0x000fc40007f7e0ff */
[----:B------:R-:W-:Y:S01]  /*1df70*/  IADD3 R33, P4, R76, 0x5000, RZ ;  /* 0x000050004c217810 */ /* 0x000fe20007f9e0ff */
[----:B------:R-:W4:Y:S01]  /*1df80*/  SHFL.IDX PT, R55, R10, 0x1, 0x1c1f ;  /* 0x003c1f000a377f89 */ /* 0x000f2200000e0000 */
[----:B------:R-:W-:Y:S01]  /*1df90*/  LOP3.LUT R28, R28, R29, RZ, 0x3c, !PT ;  /* 0x0000001d1c1c7212 */ /* 0x000fe200078e3cff */
[----:B------:R-:W-:Y:S01]  /*1dfa0*/  IMAD.X R29, RZ, RZ, R77, P0 ;  /* 0x000000ffff1d7224 */ /* 0x000fe200000e064d */
[----:B------:R-:W-:Y:S02]  /*1dfb0*/  SHF.R.U64 R36, R36, 0x3, RZ ;  /* 0x0000000324247819 */ /* 0x000fe400000012ff */
[----:B------:R-:W-:Y:S02]  /*1dfc0*/  IADD3 R49, P0, R76, 0x9000, RZ ;  /* 0x000090004c317810 */ /* 0x000fe40007f1e0ff */
[----:B------:R-:W-:Y:S02]  /*1dfd0*/  LOP3.LUT R40, R41, 0x380, RZ, 0xc0, !PT ;  /* 0x0000038029287812 */ /* 0x000fe400078ec0ff */
[----:B------:R-:W-:-:S02]  /*1dfe0*/  LOP3.LUT R24, R25, 0x380, RZ, 0xc0, !PT ;  /* 0x0000038019187812 */ /* 0x000fc400078ec0ff */
[----:B------:R-:W-:Y:S02]  /*1dff0*/  LOP3.LUT R32, R33, 0x380, RZ, 0xc0, !PT ;  /* 0x0000038021207812 */ /* 0x000fe400078ec0ff */
[----:B------:R-:W-:Y:S01]  /*1e000*/  LOP3.LUT R36, R36, R37, RZ, 0x3c, !PT ;  /* 0x0000002524247212 */ /* 0x000fe200078e3cff */
[----:B------:R-:W-:Y:S01]  /*1e010*/  IMAD.X R37, RZ, RZ, R77, P2 ;  /* 0x000000ffff257224 */ /* 0x000fe200010e064d */
[----:B------:R-:W-:Y:S02]  /*1e020*/  LOP3.LUT R48, R49, 0x380, RZ, 0xc0, !PT ;  /* 0x0000038031307812 */ /* 0x000fe400078ec0ff */
[----:B------:R-:W-:Y:S02]  /*1e030*/  SHF.R.U64 R40, R40, 0x3, RZ ;  /* 0x0000000328287819 */ /* 0x000fe400000012ff */
[----:B------:R-:W-:Y:S02]  /*1e040*/  IADD3 R57, P2, R76, 0xb000, RZ ;  /* 0x0000b0004c397810 */ /* 0x000fe40007f5e0ff */
[----:B------:R-:W-:-:S02]  /*1e050*/  SHF.R.U64 R24, R24, 0x3, RZ ;  /* 0x0000000318187819 */ /* 0x000fc400000012ff */
[----:B------:R-:W-:Y:S02]  /*1e060*/  SHF.R.U64 R32, R32, 0x3, RZ ;  /* 0x0000000320207819 */ /* 0x000fe400000012ff */
[----:B------:R-:W-:Y:S02]  /*1e070*/  SHF.R.U64 R48, R48, 0x3, RZ ;  /* 0x0000000330307819 */ /* 0x000fe400000012ff */
[----:B------:R-:W-:Y:S01]  /*1e080*/  LOP3.LUT R40, R40, R41, RZ, 0x3c, !PT ;  /* 0x0000002928287212 */ /* 0x000fe200078e3cff */
[--C-:B------:R-:W-:Y:S01]  /*1e090*/  IMAD.X R41, RZ, RZ, R77.reuse, P3 ;  /* 0x000000ffff297224 */ /* 0x100fe200018e064d */
[----:B------:R-:W-:Y:S02]  /*1e0a0*/  LOP3.LUT R56, R57, 0x380, RZ, 0xc0, !PT ;  /* 0x0000038039387812 */ /* 0x000fe400078ec0ff */
[----:B------:R-:W-:Y:S02]  /*1e0b0*/  LOP3.LUT R24, R24, R25, RZ, 0x3c, !PT ;  /* 0x0000001918187212 */ /* 0x000fe400078e3cff */
[----:B------:R-:W-:Y:S01]  /*1e0c0*/  LOP3.LUT R32, R32, R33, RZ, 0x3c, !PT ;  /* 0x0000002120207212 */ /* 0x000fe200078e3cff */
[----:B------:R-:W-:Y:S01]  /*1e0d0*/  IMAD.X R33, RZ, RZ, R77, P4 ;  /* 0x000000ffff217224 */ /* 0x000fe200020e064d */
[----:B------:R-:W-:-:S02]  /*1e0e0*/  IADD3.X R25, RZ, R77, RZ, P5, !PT ;  /* 0x0000004dff197210 */ /* 0x000fc40002ffe4ff */
[C---:B------:R-:W-:Y:S02]  /*1e0f0*/  IADD3 R61, P3, R76.reuse, 0xc000, RZ ;  /* 0x0000c0004c3d7810 */ /* 0x040fe40007f7e0ff */
[C---:B------:R-:W-:Y:S02]  /*1e100*/  IADD3 R45, P5, R76.reuse, 0x8000, RZ ;  /* 0x000080004c2d7810 */ /* 0x040fe40007fbe0ff */
[----:B------:R-:W-:Y:S02]  /*1e110*/  IADD3 R53, P4, R76, 0xa000, RZ ;  /* 0x0000a0004c357810 */ /* 0x000fe40007f9e0ff */
[----:B------:R-:W-:Y:S01]  /*1e120*/  LOP3.LUT R48, R48, R49, RZ, 0x3c, !PT ;  /* 0x0000003130307212 */ /* 0x000fe200078e3cff */
[----:B------:R-:W-:Y:S01]  /*1e130*/  IMAD.X R49, RZ, RZ, R77, P0 ;  /* 0x000000ffff317224 */ /* 0x000fe200000e064d */
[----:B------:R-:W-:Y:S02]  /*1e140*/  SHF.R.U64 R56, R56, 0x3, RZ ;  /* 0x0000000338387819 */ /* 0x000fe400000012ff */
[----:B------:R-:W-:-:S02]  /*1e150*/  LOP3.LUT R60, R61, 0x380, RZ, 0xc0, !PT ;  /* 0x000003803d3c7812 */ /* 0x000fc400078ec0ff */
[----:B------:R-:W-:Y:S02]  /*1e160*/  LOP3.LUT P0, RZ, R220, 0x3, RZ, 0xc0, !PT ;  /* 0x00000003dcff7812 */ /* 0x000fe4000780c0ff */
[----:B------:R-:W-:Y:S02]  /*1e170*/  LOP3.LUT R44, R45, 0x380, RZ, 0xc0, !PT ;  /* 0x000003802d2c7812 */ /* 0x000fe400078ec0ff */
[----:B------:R-:W-:Y:S02]  /*1e180*/  LOP3.LUT R52, R53, 0x380, RZ, 0xc0, !PT ;  /* 0x0000038035347812 */ /* 0x000fe400078ec0ff */
[----:B------:R-:W-:Y:S02]  /*1e190*/  LOP3.LUT R8, R7, 0x380, RZ, 0xc0, !PT ;  /* 0x0000038007087812 */ /* 0x000fe400078ec0ff */
[----:B------:R-:W-:Y:S01]  /*1e1a0*/  LOP3.LUT R56, R56, R57, RZ, 0x3c, !PT ;  /* 0x0000003938387212 */ /* 0x000fe200078e3cff */
[----:B------:R-:W-:Y:S01]  /*1e1b0*/  IMAD.X R57, RZ, RZ, R77, P2 ;  /* 0x000000ffff397224 */ /* 0x000fe200010e064d */
        /* <DEDUP_REMOVED lines=9> */
[----:B------:R-:W-:Y:S01]  /*1e250*/  IMAD.X R53, RZ, RZ, R77, P4 ;  /* 0x000000ffff357224 */ /* 0x000fe200020e064d */
[----:B------:R-:W-:-:S02]  /*1e260*/  LOP3.LUT R8, R8, R7, RZ, 0x3c, !PT ;  /* 0x0000000708087212 */ /* 0x000fc400078e3cff */
[C---:B------:R-:W-:Y:S02]  /*1e270*/  IADD3 R5, P3, R76.reuse, 0xf000, RZ ;  /* 0x0000f0004c057810 */ /* 0x040fe40007f7e0ff */
[C---:B------:R-:W-:Y:S02]  /*1e280*/  IADD3 R65, P5, R76.reuse, 0xd000, RZ ;  /* 0x0000d0004c417810 */ /* 0x040fe40007fbe0ff */
[C---:B------:R-:W-:Y:S02]  /*1e290*/  IADD3 R69, P4, R76.reuse, 0xe000, RZ ;  /* 0x0000e0004c457810 */ /* 0x040fe40007f9e0ff */
[----:B------:R-:W-:Y:S02]  /*1e2a0*/  LOP3.LUT R7, R76, 0x380, RZ, 0xc0, !PT ;  /* 0x000003804c077812 */ /* 0x000fe400078ec0ff */
[----:B------:R-:W-:Y:S02]  /*1e2b0*/  LOP3.LUT R64, R65, 0x380, RZ, 0xc0, !PT ;  /* 0x0000038041407812 */ /* 0x000fe400078ec0ff */
[----:B------:R-:W-:-:S02]  /*1e2c0*/  LOP3.LUT R68, R69, 0x380, RZ, 0xc0, !PT ;  /* 0x0000038045447812 */ /* 0x000fc400078ec0ff */
[----:B------:R-:W-:Y:S02]  /*1e2d0*/  SHF.R.U64 R7, R7, 0x3, RZ ;  /* 0x0000000307077819 */ /* 0x000fe400000012ff */
[----:B------:R-:W-:Y:S02]  /*1e2e0*/  SHF.R.U64 R64, R64, 0x3, RZ ;  /* 0x0000000340407819 */ /* 0x000fe400000012ff */
[----:B------:R-:W-:Y:S02]  /*1e2f0*/  SHF.R.U64 R68, R68, 0x3, RZ ;  /* 0x0000000344447819 */ /* 0x000fe400000012ff */
[----:B------:R-:W-:Y:S02]  /*1e300*/  LOP3.LUT R76, R7, R76, RZ, 0x3c, !PT ;  /* 0x0000004c074c7212 */ /* 0x000fe400078e3cff */
[----:B------:R-:W-:Y:S01]  /*1e310*/  LOP3.LUT R64, R64, R65, RZ, 0x3c, !PT ;  /* 0x0000004140407212 */ /* 0x000fe200078e3cff */
[--C-:B------:R-:W-:Y:S01]  /*1e320*/  IMAD.X R65, RZ, RZ, R77.reuse, P5 ;  /* 0x000000ffff417224 */ /* 0x100fe200028e064d */
[----:B------:R-:W-:Y:S01]  /*1e330*/  LOP3.LUT R68, R68, R69, RZ, 0x3c, !PT ;  /* 0x0000004544447212 */ /* 0x000fe200078e3cff */
[----:B------:R-:W-:Y:S01]  /*1e340*/  IMAD.X R69, RZ, RZ, R77, P4 ;  /* 0x000000ffff457224 */ /* 0x000fe200020e064d */
[----:B------:R-:W-:Y:S01]  /*1e350*/  IADD3.X R73, RZ, R77, RZ, P3, !PT ;  /* 0x0000004dff497210 */ /* 0x000fe20001ffe4ff */
[----:B------:R-:W-:Y:S01]  /*1e360*/  BSSY B1, `(.L_x_1940) ;  /* 0x0000061000017945 */ /* 0x000fe20003800000 */
[----:B--2---:R-:W-:-:S04]  /*1e370*/  IADD3 R4, R14, R202, RZ ;  /* 0x000000ca0e047210 */ /* 0x004fc80007ffe0ff */
[C---:B------:R-:W-:Y:S01]  /*1e380*/  ISETP.GE.OR P2, PT, R4.reuse, R3, P0 ;  /* 0x000000030400720c */ /* 0x040fe20000746670 */
[----:B------:R-:W-:-:S05]  /*1e390*/  VIADD R4, R4, 0x8 ;  /* 0x0000000804047836 */ /* 0x000fca0000000000 */
[----:B------:R-:W-:Y:S02]  /*1e3a0*/  ISETP.GE.OR P0, PT, R4, R3, P0 ;  /* 0x000000030400720c */ /* 0x000fe40000706670 */
[----:B------:R-:W-:-:S04]  /*1e3b0*/  LOP3.LUT R4, R5, 0x380, RZ, 0xc0, !PT ;  /* 0x0000038005047812 */ /* 0x000fc800078ec0ff */
[----:B------:R-:W-:Y:S01]  /*1e3c0*/  SHF.R.U64 R4, R4, 0x3, RZ ;  /* 0x0000000304047819 */ /* 0x000fe200000012ff */
[----:B---3--:R-:W-:Y:S03]  /*1e3d0*/  @!P2 ST.E desc[UR36][R50.64], R0 ;  /* 0x000000003200a985 */ /* 0x008fe6000c101924 */
[----:B------:R-:W-:-:S03]  /*1e3e0*/  LOP3.LUT R72, R4, R5, RZ, 0x3c, !PT ;  /* 0x0000000504487212 */ /* 0x000fc600078e3cff */
[----:B----4-:R2:W-:Y:S04]  /*1e3f0*/  @!P0 ST.E desc[UR36][R54.64], R2 ;  /* 0x0000000236008985 */ /* 0x0105e8000c101924 */
[----:B------:R3:W5:Y:S04]  /*1e400*/  LD.E.128 R4, desc[UR36][R76.64] ;  /* 0x000000244c047980 */ /* 0x000768000c101d00 */
[----:B------:R-:W5:Y:S04]  /*1e410*/  LD.E.128 R8, desc[UR36][R8.64] ;  /* 0x0000002408087980 */ /* 0x000f68000c101d00 */
[----:B------:R-:W5:Y:S01]  /*1e420*/  LD.E.128 R12, desc[UR36][R12.64] ;  /* 0x000000240c0c7980 */ /* 0x000f62000c101d00 */
[----:B---3--:R-:W-:-:S03]  /*1e430*/  IMAD R77, R79, UR4, RZ ;  /* 0x000000044f4d7c24 */ /* 0x008fc6000f8e02ff */
[----:B------:R-:W5:Y:S01]  /*1e440*/  LD.E.128 R24, desc[UR36][R24.64] ;  /* 0x0000002418187980 */ /* 0x000f62000c101d00 */
[C---:B------:R-:W-:Y:S02]  /*1e450*/  IMAD R79, R20.reuse, UR5, R77 ;  /* 0x00000005144f7c24 */ /* 0x040fe4000f8e024d */
[----:B------:R-:W-:Y:S01]  /*1e460*/  IMAD.WIDE.U32 R76, R20, UR4, RZ ;  /* 0x00000004144c7c25 */ /* 0x000fe2000f8e00ff */
[----:B------:R-:W-:Y:S01]  /*1e470*/  ULDC.64 UR4, c[0x0][0xae8] ;  /* 0x0002ba0000047ab9 */ /* 0x000fe20000000a00 */
[----:B------:R-:W5:Y:S02]  /*1e480*/  LD.E.128 R28, desc[UR36][R28.64] ;  /* 0x000000241c1c7980 */ /* 0x000f64000c101d00 */
[----:B------:R-:W-:Y:S02]  /*1e490*/  IMAD.IADD R77, R77, 0x1, R79 ;  /* 0x000000014d4d7824 */ /* 0x000fe400078e024f */
[----:B------:R-:W-:Y:S01]  /*1e4a0*/  IMAD R79, R214, 0x20, R189 ;  /* 0x00000020d64f7824 */ /* 0x000fe200078e02bd */
[----:B------:R-:W5:Y:S01]  /*1e4b0*/  LD.E.128 R32, desc[UR36][R32.64] ;  /* 0x0000002420207980 */ /* 0x000f62000c101d00 */
[----:B------:R-:W-:-:S02]  /*1e4c0*/  IMAD R82, R82, UR4, RZ ;  /* 0x0000000452527c24 */ /* 0x000fc4000f8e02ff */
[----:B--2---:R-:W-:Y:S01]  /*1e4d0*/  IMAD.IADD R2, R202, 0x1, R79 ;  /* 0x00000001ca027824 */ /* 0x004fe200078e024f */
[----:B------:R-:W5:Y:S01]  /*1e4e0*/  LD.E.128 R36, desc[UR36][R36.64] ;  /* 0x0000002424247980 */ /* 0x000f62000c101d00 */
[C---:B------:R-:W-:Y:S02]  /*1e4f0*/  IMAD R79, R215.reuse, UR5, R82 ;  /* 0x00000005d74f7c24 */ /* 0x040fe4000f8e0252 */
[----:B------:R-:W-:Y:S01]  /*1e500*/  IMAD.WIDE.U32 R76, R215, UR4, R76 ;  /* 0x00000004d74c7c25 */ /* 0x000fe2000f8e004c */
[----:B------:R-:W-:Y:S01]  /*1e510*/  ULDC.64 UR4, c[0x0][0xaf0] ;  /* 0x0002bc0000047ab9 */ /* 0x000fe20000000a00 */
[----:B------:R-:W5:Y:S02]  /*1e520*/  LD.E.128 R40, desc[UR36][R40.64] ;  /* 0x0000002428287980 */ /* 0x000f64000c101d00 */
[----:B0-----:R-:W-:Y:S02]  /*1e530*/  @P1 IMAD.HI.U32 R0, R2, R83, RZ ;  /* 0x0000005302001227 */ /* 0x001fe400078e00ff */
[----:B------:R-:W5:Y:S02]  /*1e540*/  LD.E.128 R44, desc[UR36][R44.64] ;  /* 0x000000242c2c7980 */ /* 0x000f64000c101d00 */
[----:B------:R-:W-:-:S02]  /*1e550*/  IMAD.IADD R77, R77, 0x1, R79 ;  /* 0x000000014d4d7824 */ /* 0x000fc400078e024f */
[----:B------:R-:W-:Y:S01]  /*1e560*/  IMAD.MOV.U32 R79, RZ, RZ, R2 ;  /* 0x000000ffff4f7224 */ /* 0x000fe200078e0002 */
[----:B-1----:R-:W-:Y:S01]  /*1e570*/  @P1 SHF.R.U32.HI R79, RZ, R85, R0 ;  /* 0x00000055ff4f1219 */ /* 0x002fe20000011600 */
[----:B------:R-:W-:Y:S01]  /*1e580*/  IMAD R78, R78, UR4, RZ ;  /* 0x000000044e4e7c24 */ /* 0x000fe2000f8e02ff */
[----:B------:R-:W5:Y:S01]  /*1e590*/  LD.E.128 R48, desc[UR36][R48.64] ;  /* 0x0000002430307980 */ /* 0x000f62000c101d00 */
[C---:B------:R-:W-:Y:S01]  /*1e5a0*/  IMAD.WIDE.U32 R76, R81.reuse, UR4, R76 ;  /* 0x00000004514c7c25 */ /* 0x040fe2000f8e004c */
[--C-:B------:R-:W-:Y:S02]  /*1e5b0*/  SHF.R.S32.HI R0, RZ, 0x1f, R79.reuse ;  /* 0x0000001fff007819 */ /* 0x100fe4000001144f */
[----:B------:R-:W5:Y:S01]  /*1e5c0*/  LD.E.128 R52, desc[UR36][R52.64] ;  /* 0x0000002434347980 */ /* 0x000f62000c101d00 */
[----:B------:R-:W-:Y:S01]  /*1e5d0*/  IMAD R83, R81, UR5, R78 ;  /* 0x0000000551537c24 */ /* 0x000fe2000f8e024e */
[----:B------:R-:W-:Y:S01]  /*1e5e0*/  ULDC.64 UR4, c[0x0][0xae0] ;  /* 0x0002b80000047ab9 */ /* 0x000fe20000000a00 */
[----:B------:R-:W-:Y:S01]  /*1e5f0*/  IMAD.MOV R81, RZ, RZ, -R79 ;  /* 0x000000ffff517224 */ /* 0x000fe200078e0a4f */
[----:B------:R-:W5:Y:S01]  /*1e600*/  LD.E.128 R56, desc[UR36][R56.64] ;  /* 0x0000002438387980 */ /* 0x000f62000c101d00 */
[----:B------:R-:W-:Y:S01]  /*1e610*/  IMAD R0, R0, UR4, RZ ;  /* 0x0000000400007c24 */ /* 0x000fe2000f8e02ff */
[----:B------:R-:W-:Y:S01]  /*1e620*/  IADD3 R77, R77, R83, RZ ;  /* 0x000000534d4d7210 */ /* 0x000fe20007ffe0ff */
[----:B------:R-:W-:Y:S01]  /*1e630*/  IMAD R81, R80, R81, R2 ;  /* 0x0000005150517224 */ /* 0x000fe200078e0202 */
[----:B------:R-:W5:Y:S01]  /*1e640*/  LD.E.128 R60, desc[UR36][R60.64] ;  /* 0x000000243c3c7980 */ /* 0x000f62000c101d00 */
[----:B------:R-:W-:-:S03]  /*1e650*/  IMAD R83, R79, UR5, R0 ;  /* 0x000000054f537c24 */ /* 0x000fc6000f8e0200 */
[----:B------:R-:W5:Y:S01]  /*1e660*/  LD.E.128 R64, desc[UR36][R64.64] ;  /* 0x0000002440407980 */ /* 0x000f62000c101d00 */
[----:B------:R-:W-:-:S03]  /*1e670*/  SHF.R.S32.HI R0, RZ, 0x1f, R81 ;  /* 0x0000001fff007819 */ /* 0x000fc60000011451 */
[----:B------:R-:W5:Y:S04]  /*1e680*/  LD.E.128 R68, desc[UR36][R68.64] ;  /* 0x0000002444447980 */ /* 0x000f68000c101d00 */
[----:B------:R-:W5:Y:S01]  /*1e690*/  LD.E.128 R72, desc[UR36][R72.64] ;  /* 0x0000002448487980 */ /* 0x000f62000c101d00 */
        /* <DEDUP_REMOVED lines=9> */
[----:B------:R-:W-:Y:S02]  /*1e730*/  IMAD.IADD R77, R77, 0x1, R83 ;  /* 0x000000014d4d7824 */ /* 0x000fe400078e0253 */
[----:B------:R-:W-:Y:S01]  /*1e740*/  IMAD R2, R0, UR4, RZ ;  /* 0x0000000400027c24 */ /* 0x000fe2000f8e02ff */
[CC--:B------:R-:W-:Y:S01]  /*1e750*/  ISETP.GE.AND P2, PT, R202.reuse, R3.reuse, PT ;  /* 0x00000003ca00720c */ /* 0x0c0fe20003f46270 */
[----:B------:R-:W-:Y:S02]  /*1e760*/  VIADD R0, R202, 0x20 ;  /* 0x00000020ca007836 */ /* 0x000fe40000000000 */
[C---:B------:R-:W-:Y:S02]  /*1e770*/  IMAD R79, R81.reuse, UR5, R2 ;  /* 0x00000005514f7c24 */ /* 0x040fe4000f8e0202 */
[----:B------:R-:W-:Y:S01]  /*1e780*/  IMAD.WIDE.U32 R76, R81, UR4, R76 ;  /* 0x00000004514c7c25 */ /* 0x000fe2000f8e004c */
[----:B------:R-:W-:Y:S01]  /*1e790*/  ISETP.GE.AND P1, PT, R0, R3, PT ;  /* 0x000000030000720c */ /* 0x000fe20003f26270 */
[----:B------:R-:W-:-:S02]  /*1e7a0*/  ULDC.64 UR4, c[0x0][0xa80] ;  /* 0x0002a00000047ab9 */ /* 0x000fc40000000a00 */
[----:B------:R-:W-:Y:S01]  /*1e7b0*/  VIADD R0, R184, 0x28420 ;  /* 0x00028420b8007836 */ /* 0x000fe20000000000 */
[----:B------:R-:W-:Y:S01]  /*1e7c0*/  LEA R20, P3, R76, UR4, 0x1 ;  /* 0x000000044c147c11 */ /* 0x000fe2000f8608ff */
[----:B------:R-:W-:Y:S02]  /*1e7d0*/  VIADD R2, R202, 0x40 ;  /* 0x00000040ca027836 */ /* 0x000fe40000000000 */
[----:B------:R-:W-:Y:S01]  /*1e7e0*/  IMAD.IADD R77, R77, 0x1, R79 ;  /* 0x000000014d4d7824 */ /* 0x000fe200078e024f */
[----:B------:R-:W-:Y:S01]  /*1e7f0*/  PRMT R0, RZ, 0x654, R0 ;  /* 0x00000654ff007816 */ /* 0x000fe20000000000 */
[----:B0-----:R0:W1:Y:S01]  /*1e800*/  SHFL.IDX PT, R82, R20, RZ, 0x181f ;  /* 0x00181fff14527589 */ /* 0x00106200000e0000 */
[----:B------:R-:W-:Y:S02]  /*1e810*/  ISETP.GE.AND P0, PT, R2, R3, PT ;  /* 0x000000030200720c */ /* 0x000fe40003f06270 */
[----:B------:R-:W-:Y:S01]  /*1e820*/  LEA.HI.X R2, R76, UR5, R77, 0x1, P3 ;  /* 0x000000054c027c11 */ /* 0x000fe200098f0c4d */
[----:B------:R2:W-:Y:S04]  /*1e830*/  SYNCS.ARRIVE.TRANS64.RED.A1T0 RZ, [R0+URZ], RZ ;  /* 0x000000ff00ff79a7 */ /* 0x0005e8000810043f */
[----:B--2---:R0:W2:Y:S01]  /*1e840*/  SHFL.IDX PT, R0, R2, RZ, 0x181f ;  /* 0x00181fff02007589 */ /* 0x0040a200000e0000 */
[----:B------:R-:W-:Y:S05]  /*1e850*/  @P2 BRA `(.L_x_1941) ;  /* 0x0000000000442947 */ /* 0x000fea0003800000 */
        /* <DEDUP_REMOVED lines=17> */
.L_x_1941:
[----:B------:R-:W-:Y:S05]  /*1e970*/  BSYNC B1 ;  /* 0x0000000000017941 */ /* 0x000fea0003800000 */
.L_x_1940:
[----:B--2---:R2:W4:Y:S01]  /*1e980*/  SHFL.IDX PT, R0, R2, 0x1, 0x181f ;  /* 0x00381f0002007f89 */ /* 0x00452200000e0000 */
        /* <DEDUP_REMOVED lines=8> */
[----:B---3--:R-:W-:-:S04]  /*1ea10*/  @!P4 LEA R4, P5, R18, R30, 0x1 ;  /* 0x0000001e1204c211 */ /* 0x008fc800078a08ff */
        /* <DEDUP_REMOVED lines=11> */
.L_x_1943:
[----:B------:R-:W-:Y:S05]  /*1ead0*/  BSYNC B1 ;  /* 0x0000000000017941 */ /* 0x000fea0003800000 */
.L_x_1942:
[----:B----4-:R4:W0:Y:S01]  /*1eae0*/  SHFL.IDX PT, R0, R2, 0x2, 0x181f ;  /* 0x00581f0002007f89 */ /* 0x01082200000e0000 */
        /* <DEDUP_REMOVED lines=9> */
[----:B------:R-:W-:Y:S02]  /*1eb80*/  @!P2 LEA R6, P4, R191, R10, 0x1 ;  /* 0x0000000abf06a211 */ /* 0x000fe400078808ff */
[----:B0-----:R-:W-:Y:S02]  /*1eb90*/  @!P3 LEA.HI.X R5, R18, R0, R19, 0x1, P5 ;  /* 0x000000001205b211 */ /* 0x001fe400028f0c13 */
        /* <DEDUP_REMOVED lines=9> */
.L_x_1945:
[----:B------:R-:W-:Y:S05]  /*1ec30*/  BSYNC B1 ;  /* 0x0000000000017941 */ /* 0x000fea0003800000 */
.L_x_1944:
[----:B0-----:R-:W-:Y:S01]  /*1ec40*/  IADD3 R0, R202, 0x60, RZ ;  /* 0x00000060ca007810 */ /* 0x001fe20007ffe0ff */
[----:B------:R0:W0:Y:S03]  /*1ec50*/  SHFL.IDX PT, R8, R2, 0x3, 0x181f ;  /* 0x00781f0002087f89 */ /* 0x00002600000e0000 */
[----:B------:R-:W-:Y:S01]  /*1ec60*/  ISETP.GE.AND P0, PT, R0, R3, PT ;  /* 0x000000030000720c */ /* 0x000fe20003f06270 */
[----:B--2-4-:R-:W2:-:S12]  /*1ec70*/  SHFL.IDX PT, R20, R20, 0x3, 0x181f ;  /* 0x00781f0014147f89 */ /* 0x014e9800000e0000 */
[----:B------:R-:W-:Y:S05]  /*1ec80*/  @P0 BRA `(.L_x_1946) ;  /* 0x0000000c00a40947 */ /* 0x000fea0003800000 */
[----:B------:R-:W-:Y:S02]  /*1ec90*/  ULDC UR4, c[0x0][0xac8] ;  /* 0x0002b20000047ab9 */ /* 0x000fe40000000800 */
[----:B------:R-:W-:Y:S02]  /*1eca0*/  ISETP.GE.AND P3, PT, R18, UR4, PT ;  /* 0x0000000412007c0c */ /* 0x000fe4000bf66270 */
[----:B------:R-:W-:Y:S02]  /*1ecb0*/  ISETP.GE.AND P4, PT, R191, UR4, PT ;  /* 0x00000004bf007c0c */ /* 0x000fe4000bf86270 */
[----:B------:R-:W-:-:S09]  /*1ecc0*/  ISETP.GE.AND P5, PT, R205, UR4, PT ;  /* 0x00000004cd007c0c */ /* 0x000fd2000bfa6270 */
[CC--:B0-2---:R-:W-:Y:S02]  /*1ecd0*/  @!P3 LEA R2, P0, R18.reuse, R20.reuse, 0x1 ;  /* 0x000000141202b211 */ /* 0x0c5fe400078008ff */
        /* <DEDUP_REMOVED lines=14> */
.L_x_1937:
[----:B------:R-:W-:Y:S01]  /*1edc0*/  ULDC.64 UR4, c[0x0][0xc00] ;  /* 0x0003000000047ab9 */ /* 0x000fe20000000a00 */
[----:B------:R-:W2:Y:S01]  /*1edd0*/  LDC.64 R2, c[0x0][0xc00] ;  /* 0x00030000ff027b82 */ /* 0x000ea20000000a00 */
[----:B------:R-:W-:Y:S01]  /*1ede0*/  ISETP.NE.U32.AND P0, PT, RZ, UR4, PT ;  /* 0x00000004ff007c0c */ /* 0x000fe2000bf05070 */
[----:B------:R-:W-:-:S03]  /*1edf0*/  IMAD.MOV.U32 R0, RZ, RZ, RZ ;  /* 0x000000ffff007224 */ /* 0x000fc600078e00ff */
[----:B------:R-:W-:Y:S01]  /*1ee00*/  ISETP.NE.AND.EX P0, PT, RZ, UR5, PT, P0 ;  /* 0x00000005ff007c0c */ /* 0x000fe2000bf05300 */
[----:B------:R-:W-:Y:S02]  /*1ee10*/  ULDC.64 UR4, c[0x0][0xc08] ;  /* 0x0003020000047ab9 */ /* 0x000fe40000000a00 */
[----:B------:R-:W-:Y:S01]  /*1ee20*/  ISETP.NE.U32.AND P1, PT, RZ, UR4, PT ;  /* 0x00000004ff007c0c */ /* 0x000fe2000bf25070 */
[----:B------:R-:W3:Y:S03]  /*1ee30*/  LDC R25, c[0x0][0xbe8] ;  /* 0x0002fa00ff197b82 */ /* 0x000ee60000000800 */
[----:B------:R-:W-:Y:S01]  /*1ee40*/  ISETP.NE.AND.EX P1, PT, RZ, UR5, PT, P1 ;  /* 0x00000005ff007c0c */ /* 0x000fe2000bf25310 */
[----:B--2---:R-:W-:-:S12]  /*1ee50*/  IMAD.WIDE R2, R216, 0x4, R2 ;  /* 0x00000004d8027825 */ /* 0x004fd800078e0202 */
[----:B------:R-:W2:Y:S01]  /*1ee60*/  @P1 LDC.64 R4, c[0x0][0xc08] ;  /* 0x00030200ff041b82 */ /* 0x000ea20000000a00 */
[----:B------:R-:W-:Y:S02]  /*1ee70*/  ULDC UR4, c[0x0][0xa88] ;  /* 0x0002a20000047ab9 */ /* 0x000fe40000000800 */
[----:B------:R-:W-:Y:S01]  /*1ee80*/  IMAD.U32 R6, RZ, RZ, UR4 ;  /* 0x00000004ff067e24 */ /* 0x000fe2000f8e00ff */
[----:B------:R4:W5:Y:S01]  /*1ee90*/  @P0 LDG.E R0, desc[UR36][R2.64] ;  /* 0x0000002402000981 */ /* 0x000962000c1e1900 */
[----:B------:R-:W0:Y:S01]  /*1eea0*/  S2R R7, SR_TID.X ;  /* 0x0000000000077919 */ /* 0x000e220000002100 */
[----:B--2---:R-:W-:-:S05]  /*1eeb0*/  @P1 IMAD.WIDE R4, R216, 0x4, R4 ;  /* 0x00000004d8041825 */ /* 0x004fca00078e0204 */
[----:B------:R4:W5:Y:S01]  /*1eec0*/  @P1 LDG.E R6, desc[UR36][R4.64] ;  /* 0x0000002404061981 */ /* 0x000962000c1e1900 */
[----:B---3--:R-:W-:Y:S01]  /*1eed0*/  ISETP.NE.AND P2, PT, R25, 0x1, PT ;  /* 0x000000011900780c */ /* 0x008fe20003f45270 */
[----:B0-----:R-:W-:-:S12]  /*1eee0*/  VIADD R7, R7, 0xffffff80 ;  /* 0xffffff8007077836 */ /* 0x001fd80000000000 */
[----:B-1----:R-:W0:Y:S01]  /*1eef0*/  @P2 LDC R20, c[0x0][0xbec] ;  /* 0x0002fb00ff142b82 */ /* 0x002e220000000800 */
[----:B------:R-:W-:Y:S02]  /*1ef00*/  ISETP.GE.AND P3, PT, R7, 0x80, PT ;  /* 0x000000800700780c */ /* 0x000fe40003f66270 */
[----:B------:R-:W-:-:S05]  /*1ef10*/  SHF.R.S32.HI R7, RZ, 0x1f, R216 ;  /* 0x0000001fff077819 */ /* 0x000fca00000114d8 */
[----:B------:R-:W1:Y:S01]  /*1ef20*/  @P2 LDC R27, c[0x0][0xbf0] ;  /* 0x0002fc00ff1b2b82 */ /* 0x000e620000000800 */
[----:B----4-:R-:W-:Y:S05]  /*1ef30*/  @P1 BRA `(.L_x_1947) ;  /* 0x0000000000101947 */ /* 0x010fea0003800000 */
[----:B------:R-:W-:Y:S05]  /*1ef40*/  @!P0 BRA `(.L_x_1947) ;  /* 0x00000000000c8947 */ /* 0x000fea0003800000 */
[----:B------:R-:W2:Y:S04]  /*1ef50*/  LDG.E R5, desc[UR36][R2.64] ;  /* 0x0000002402057981 */ /* 0x000ea8000c1e1900 */
[----:B-----5:R-:W2:Y:S02]  /*1ef60*/  LDG.E R6, desc[UR36][R2.64+0x4] ;  /* 0x0000042402067981 */ /* 0x020ea4000c1e1900 */
[----:B--2---:R-:W-:-:S07]  /*1ef70*/  IMAD.IADD R6, R6, 0x1, -R5 ;  /* 0x0000000106067824 */ /* 0x004fce00078e0a05 */
.L_x_1947:
[----:B------:R-:W-:Y:S01]  /*1ef80*/  BSSY B1, `(.L_x_1948) ;  /* 0x000002d000017945 */ /* 0x000fe20003800000 */
[----:B------:R-:W-:Y:S02]  /*1ef90*/  SHF.R.S32.HI R10, RZ, 0x1f, R215 ;  /* 0x0000001fff0a7819 */ /* 0x000fe400000114d7 */
[----:B------:R-:W-:Y:S02]  /*1efa0*/  SEL R13, R216, RZ, !P0 ;  /* 0x000000ffd80d7207 */ /* 0x000fe40004000000 */
[----:B------:R-:W-:Y:S02]  /*1efb0*/  SEL R12, R7, RZ, !P0 ;  /* 0x000000ff070c7207 */ /* 0x000fe40004000000 */
[----:B-----5:R-:W-:Y:S01]  /*1efc0*/  SHF.R.S32.HI R11, RZ, 0x1f, R0 ;  /* 0x0000001fff0b7819 */ /* 0x020fe20000011400 */
[----:B------:R-:W-:Y:S06]  /*1efd0*/  @P3 BRA `(.L_x_1949) ;  /* 0x00000000009c3947 */ /* 0x000fec0003800000 */
[----:B------:R-:W2:Y:S01]  /*1efe0*/  S2R R3, SR_TID.X ;  /* 0x0000000000037919 */ /* 0x000ea20000002100 */
[----:B------:R-:W3:Y:S02]  /*1eff0*/  LDC R14, c[0x0][0xbe8] ;  /* 0x0002fa00ff0e7b82 */ /* 0x000ee40000000800 */
[----:B---3--:R-:W-:Y:S01]  /*1f000*/  IMAD R2, R6, R14, RZ ;  /* 0x0000000e06027224 */ /* 0x008fe200078e02ff */
[----:B--2---:R-:W-:-:S04]  /*1f010*/  IADD3 R9, R202, -0x80, R3 ;  /* 0xffffff80ca097810 */ /* 0x004fc80007ffe003 */
[----:B------:R-:W-:-:S13]  /*1f020*/  ISETP.GE.AND P0, PT, R9, R2, PT ;  /* 0x000000020900720c */ /* 0x000fda0003f06270 */
[----:B------:R-:W-:Y:S05]  /*1f030*/  @P0 BRA `(.L_x_1949) ;  /* 0x0000000000840947 */ /* 0x000fea0003800000 */
[----:B------:R-:W-:Y:S01]  /*1f040*/  ISETP.NE.AND P0, PT, R14, 0x1, PT ;  /* 0x000000010e00780c */ /* 0x000fe20003f05270 */
[----:B------:R-:W-:Y:S01]  /*1f050*/  ULDC.64 UR4, c[0x0][0xb90] ;  /* 0x0002e40000047ab9 */ /* 0x000fe20000000a00 */
[----:B------:R-:W-:Y:S01]  /*1f060*/  MOV R3, R11 ;  /* 0x0000000b00037202 */ /* 0x000fe20000000f00 */
[----:B------:R-:W-:Y:S02]  /*1f070*/  IMAD R8, R10, UR4, RZ ;  /* 0x000000040a087c24 */ /* 0x000fe4000f8e02ff */
[----:B------:R-:W-:Y:S02]  /*1f080*/  IMAD.MOV.U32 R2, RZ, RZ, R0 ;  /* 0x000000ffff027224 */ /* 0x000fe400078e0000 */
[----:B------:R-:W-:Y:S02]  /*1f090*/  IMAD.MOV.U32 R5, RZ, RZ, R9 ;  /* 0x000000ffff057224 */ /* 0x000fe400078e0009 */
[----:B------:R-:W-:-:S04]  /*1f0a0*/  IMAD.WIDE.U32 R2, R215, UR4, R2 ;  /* 0x00000004d7027c25 */ /* 0x000fc8000f8e0002 */
[----:B------:R-:W2:Y:S01]  /*1f0b0*/  @P0 LDC R4, c[0x0][0xbec] ;  /* 0x0002fb00ff040b82 */ /* 0x000ea20000000800 */
[----:B------:R-:W-:Y:S01]  /*1f0c0*/  IMAD R7, R215, UR5, R8 ;  /* 0x00000005d7077c24 */ /* 0x000fe2000f8e0208 */
[----:B------:R-:W-:-:S03]  /*1f0d0*/  ULDC.64 UR4, c[0x0][0xb98] ;  /* 0x0002e60000047ab9 */ /* 0x000fc60000000a00 */
[----:B------:R-:W-:-:S03]  /*1f0e0*/  IMAD.IADD R3, R3, 0x1, R7 ;  /* 0x0000000103037824 */ /* 0x000fc600078e0207 */
[----:B------:R-:W3:Y:S01]  /*1f0f0*/  @P0 LDC R15, c[0x0][0xbf0] ;  /* 0x0002fc00ff0f0b82 */ /* 0x000ee20000000800 */
[----:B------:R-:W-:-:S04]  /*1f100*/  IMAD.WIDE.U32 R2, R13, UR4, R2 ;  /* 0x000000040d027c25 */ /* 0x000fc8000f8e0002 */
[----:B--2---:R-:W-:-:S05]  /*1f110*/  @P0 IMAD.HI.U32 R4, R9, R4, RZ ;  /* 0x0000000409040227 */ /* 0x004fca00078e00ff */
[----:B---3--:R-:W-:Y:S01]  /*1f120*/  @P0 SHF.R.U32.HI R5, RZ, R15, R4 ;  /* 0x0000000fff050219 */ /* 0x008fe20000011604 */
[----:B------:R-:W-:-:S03]  /*1f130*/  IMAD R4, R12, UR4, RZ ;  /* 0x000000040c047c24 */ /* 0x000fc6000f8e02ff */
[----:B------:R-:W-:Y:S01]  /*1f140*/  IADD3 R2, P0, R5, R2, RZ ;  /* 0x0000000205027210 */ /* 0x000fe20007f1e0ff */
[----:B------:R-:W-:Y:S02]  /*1f150*/  IMAD.MOV R7, RZ, RZ, -R5 ;  /* 0x000000ffff077224 */ /* 0x000fe400078e0a05 */
[----:B------:R-:W-:Y:S01]  /*1f160*/  IMAD R8, R13, UR5, R4 ;  /* 0x000000050d087c24 */ /* 0x000fe2000f8e0204 */
[----:B------:R-:W-:Y:S01]  /*1f170*/  ULDC.64 UR4, c[0x0][0xb88] ;  /* 0x0002e20000047ab9 */ /* 0x000fe20000000a00 */
[----:B------:R-:W-:Y:S01]  /*1f180*/  IMAD R7, R14, R7, R9 ;  /* 0x000000070e077224 */ /* 0x000fe200078e0209 */
[----:B------:R-:W-:-:S04]  /*1f190*/  SHF.R.S32.HI R9, RZ, 0x1f, R5 ;  /* 0x0000001fff097819 */ /* 0x000fc80000011405 */
        /* <DEDUP_REMOVED lines=8> */
[----:B------:R-:W-:Y:S01]  /*1f220*/  LEA.HI.X R5, R2, UR5, R3, 0x2, P0 ;  /* 0x0000000502057c11 */ /* 0x000fe200080f1403 */
[----:B------:R-:W-:-:S05]  /*1f230*/  IMAD.MOV.U32 R3, RZ, RZ, -0x800000 ;  /* 0xff800000ff037424 */ /* 0x000fca00078e00ff */
[----:B------:R2:W-:Y:S02]  /*1f240*/  STG.E desc[UR36][R4.64], R3 ;  /* 0x0000000304007986 */ /* 0x0005e4000c101924 */
.L_x_1949:
[----:B------:R-:W-:Y:S05]  /*1f250*/  BSYNC B1 ;  /* 0x0000000000017941 */ /* 0x000fea0003800000 */
.L_x_1948:
[----:B------:R-:W-:Y:S01]  /*1f260*/  ULDC.64 UR4, c[0x0][0xaa0] ;  /* 0x0002a80000047ab9 */ /* 0x000fe20000000a00 */
[----:B------:R-:W-:Y:S02]  /*1f270*/  IMAD R7, R214, 0x20, R189 ;  /* 0x00000020d6077824 */ /* 0x000fe400078e02bd */
[----:B--2---:R-:W-:-:S03]  /*1f280*/  IMAD R3, R11, UR4, RZ ;  /* 0x000000040b037c24 */ /* 0x004fc6000f8e02ff */
[----:B------:R-:W-:Y:S01]  /*1f290*/  IADD3 R9, R202, R7, RZ ;  /* 0x00000007ca097210 */ /* 0x000fe20007ffe0ff */
[C---:B------:R-:W-:Y:S01]  /*1f2a0*/  IMAD R5, R0.reuse, UR5, R3 ;  /* 0x0000000500057c24 */ /* 0x040fe2000f8e0203 */
[----:B------:R-:W-:Y:S01]  /*1f2b0*/  IADD3 R202, R189, R202, RZ ;  /* 0x000000cabdca7210 */ /* 0x000fe20007ffe0ff */
[----:B------:R-:W-:Y:S01]  /*1f2c0*/  IMAD.WIDE.U32 R2, R0, UR4, RZ ;  /* 0x0000000400027c25 */ /* 0x000fe2000f8e00ff */
[----:B------:R-:W-:-:S03]  /*1f2d0*/  ULDC.64 UR4, c[0x0][0xae8] ;  /* 0x0002ba0000047ab9 */ /* 0x000fc60000000a00 */
[----:B------:R-:W-:Y:S02]  /*1f2e0*/  IMAD.IADD R3, R3, 0x1, R5 ;  /* 0x0000000103037824 */ /* 0x000fe400078e0205 */
[----:B------:R-:W-:Y:S02]  /*1f2f0*/  IMAD R4, R10, UR4, RZ ;  /* 0x000000040a047c24 */ /* 0x000fe4000f8e02ff */
[----:B0-----:R-:W-:-:S04]  /*1f300*/  @P2 IMAD.HI.U32 R0, R9, R20, RZ ;  /* 0x0000001409002227 */ /* 0x001fc800078e00ff */
[C---:B------:R-:W-:Y:S02]  /*1f310*/  IMAD R7, R215.reuse, UR5, R4 ;  /* 0x00000005d7077c24 */ /* 0x040fe4000f8e0204 */
[----:B------:R-:W-:Y:S01]  /*1f320*/  IMAD.WIDE.U32 R2, R215, UR4, R2 ;  /* 0x00000004d7027c25 */ /* 0x000fe2000f8e0002 */
[----:B------:R-:W-:-:S03]  /*1f330*/  ULDC.64 UR4, c[0x0][0xaf0] ;  /* 0x0002bc0000047ab9 */ /* 0x000fc60000000a00 */
[----:B------:R-:W-:Y:S01]  /*1f340*/  IMAD.MOV.U32 R5, RZ, RZ, R9 ;  /* 0x000000ffff057224 */ /* 0x000fe200078e0009 */
[----:B-1----:R-:W-:Y:S01]  /*1f350*/  @P2 SHF.R.U32.HI R5, RZ, R27, R0 ;  /* 0x0000001bff052219 */ /* 0x002fe20000011600 */
[----:B------:R-:W-:Y:S02]  /*1f360*/  IMAD R4, R12, UR4, RZ ;  /* 0x000000040c047c24 */ /* 0x000fe4000f8e02ff */
[----:B------:R-:W-:Y:S01]  /*1f370*/  IMAD.IADD R3, R3, 0x1, R7 ;  /* 0x0000000103037824 */ /* 0x000fe200078e0207 */
[----:B------:R-:W-:Y:S01]  /*1f380*/  SHF.R.S32.HI R0, RZ, 0x1f, R5 ;  /* 0x0000001fff007819 */ /* 0x000fe20000011405 */
[C---:B------:R-:W-:Y:S02]  /*1f390*/  IMAD R7, R13.reuse, UR5, R4 ;  /* 0x000000050d077c24 */ /* 0x040fe4000f8e0204 */
[----:B------:R-:W-:Y:S01]  /*1f3a0*/  IMAD.WIDE.U32 R2, R13, UR4, R2 ;  /* 0x000000040d027c25 */ /* 0x000fe2000f8e0002 */
[----:B------:R-:W-:-:S03]  /*1f3b0*/  ULDC.64 UR4, c[0x0][0xae0] ;  /* 0x0002b80000047ab9 */ /* 0x000fc60000000a00 */
[----:B------:R-:W-:Y:S02]  /*1f3c0*/  IMAD.MOV R4, RZ, RZ, -R5 ;  /* 0x000000ffff047224 */ /* 0x000fe400078e0a05 */
[----:B------:R-:W-:Y:S02]  /*1f3d0*/  IMAD.IADD R3, R3, 0x1, R7 ;  /* 0x0000000103037824 */ /* 0x000fe400078e0207 */
[----:B------:R-:W-:Y:S02]  /*1f3e0*/  IMAD R0, R0, UR4, RZ ;  /* 0x0000000400007c24 */ /* 0x000fe4000f8e02ff */
[----:B------:R-:W-:Y:S02]  /*1f3f0*/  IMAD R7, R25, R4, R9 ;  /* 0x0000000419077224 */ /* 0x000fe400078e0209 */
[C---:B------:R-:W-:Y:S02]  /*1f400*/  IMAD R9, R5.reuse, UR5, R0 ;  /* 0x0000000505097c24 */ /* 0x040fe4000f8e0200 */
[----:B------:R-:W-:Y:S01]  /*1f410*/  IMAD.WIDE.U32 R2, R5, UR4, R2 ;  /* 0x0000000405027c25 */ /* 0x000fe2000f8e0002 */
[----:B------:R-:W-:Y:S01]  /*1f420*/  SHF.R.S32.HI R0, RZ, 0x1f, R7 ;  /* 0x0000001fff007819 */ /* 0x000fe20000011407 */
[----:B------:R-:W-:-:S02]  /*1f430*/  ULDC.64 UR4, c[0x0][0xad8] ;  /* 0x0002b60000047ab9 */ /* 0x000fc40000000a00 */
[----:B------:R-:W-:Y:S02]  /*1f440*/  IMAD.IADD R3, R3, 0x1, R9 ;  /* 0x0000000103037824 */ /* 0x000fe400078e0209 */
[----:B------:R-:W-:Y:S02]  /*1f450*/  IMAD R0, R0, UR4, RZ ;  /* 0x0000000400007c24 */ /* 0x000fe4000f8e02ff */
[----:B------:R-:W-:-:S04]  /*1f460*/  IMAD.WIDE.U32 R4, R7, UR4, R2 ;  /* 0x0000000407047c25 */ /* 0x000fc8000f8e0002 */
[----:B------:R-:W-:Y:S01]  /*1f470*/  IMAD R3, R7, UR5, R0 ;  /* 0x0000000507037c24 */ /* 0x000fe2000f8e0200 */
[----:B------:R-:W-:Y:S02]  /*1f480*/  ULDC.64 UR4, c[0x0][0xa80] ;  /* 0x0002a00000047ab9 */ /* 0x000fe40000000a00 */
[----:B------:R-:W-:Y:S01]  /*1f490*/  LEA R2, P0, R4, UR4, 0x1 ;  /* 0x0000000404027c11 */ /* 0x000fe2000f8008ff */
[----:B------:R-:W-:Y:S01]  /*1f4a0*/  IMAD.IADD R3, R5, 0x1, R3 ;  /* 0x0000000105037824 */ /* 0x000fe200078e0203 */
[----:B------:R-:W-:-:S04]  /*1f4b0*/  UMOV UR4, 0xffffffff ;  /* 0xffffffff00047882 */ /* 0x000fc80000000000 */
[----:B------:R-:W-:Y:S01]  /*1f4c0*/  LEA.HI.X R3, R4, UR5, R3, 0x1, P0 ;  /* 0x0000000504037c11 */ /* 0x000fe200080f0c03 */
[----:B------:R-:W-:Y:S06]  /*1f4d0*/  BRA.DIV UR4, `(.L_x_1950) ;  /* 0x000000be04047947 */ /* 0x000fec000b800000 */
[----:B------:R0:W1:Y:S04]  /*1f4e0*/  SHFL.IDX PT, R0, R3, RZ, 0x181f ;  /* 0x00181fff03007589 */ /* 0x00006800000e0000 */
[----:B------:R0:W2:Y:S02]  /*1f4f0*/  SHFL.IDX PT, R14, R2, RZ, 0x181f ;  /* 0x00181fff020e7589 */ /* 0x0000a400000e0000 */
.L_x_2259:
        /* <DEDUP_REMOVED lines=9> */
[CC--:B--2---:R-:W-:Y:S02]  /*1f590*/  @!P3 LEA R4, P5, R18.reuse, R14.reuse, 0x1 ;  /* 0x0000000e1204b211 */ /* 0x0c4fe400078a08ff */
[----:B------:R-:W-:Y:S02]  /*1f5a0*/  @!P2 LEA R6, P4, R191, R14, 0x1 ;  /* 0x0000000ebf06a211 */ /* 0x000fe400078808ff */
[----:B-1----:R-:W-:Y:S02]  /*1f5b0*/  @!P3 LEA.HI.X R5, R18, R0, R19, 0x1, P5 ;  /* 0x000000001205b211 */ /* 0x002fe400028f0c13 */
        /* <DEDUP_REMOVED lines=9> */
.L_x_1952:
[----:B------:R-:W-:Y:S05]  /*1f650*/  BSYNC B1 ;  /* 0x0000000000017941 */ /* 0x000fea0003800000 */
.L_x_1951:
[----:B------:R-:W-:-:S03]  /*1f660*/  UMOV UR4, 0xffffffff ;  /* 0xffffffff00047882 */ /* 0x000fc60000000000 */
[----:B------:R-:W-:Y:S05]  /*1f670*/  BRA.DIV UR4, `(.L_x_1953) ;  /* 0x000000ba04d07947 */ /* 0x000fea000b800000 */
[----:B-1----:R1:W4:Y:S04]  /*1f680*/  SHFL.IDX PT, R0, R3, 0x1, 0x181f ;  /* 0x00381f0003007f89 */ /* 0x00232800000e0000 */
[----:B--23--:R1:W2:Y:S02]  /*1f690*/  SHFL.IDX PT, R14, R2, 0x1, 0x181f ;  /* 0x00381f00020e7f89 */ /* 0x00c2a400000e0000 */
.L_x_2263:
        /* <DEDUP_REMOVED lines=21> */
.L_x_1955:
[----:B------:R-:W-:Y:S05]  /*1f7f0*/  BSYNC B1 ;  /* 0x0000000000017941 */ /* 0x000fea0003800000 */
.L_x_1954:
[----:B------:R-:W-:-:S03]  /*1f800*/  UMOV UR4, 0xffffffff ;  /* 0xffffffff00047882 */ /* 0x000fc60000000000 */
[----:B------:R-:W-:Y:S05]  /*1f810*/  BRA.DIV UR4, `(.L_x_1956) ;  /* 0x000000ba04b07947 */ /* 0x000fea000b800000 */
[----:B----4-:R4:W0:Y:S04]  /*1f820*/  SHFL.IDX PT, R0, R3, 0x2, 0x181f ;  /* 0x00581f0003007f89 */ /* 0x01082800000e0000 */
[----:B--23--:R4:W2:Y:S02]  /*1f830*/  SHFL.IDX PT, R14, R2, 0x2, 0x181f ;  /* 0x00581f00020e7f89 */ /* 0x00c8a400000e0000 */
.L_x_2267:
        /* <DEDUP_REMOVED lines=11> */
[----:B0-----:R-:W-:Y:S02]  /*1f8f0*/  @!P3 LEA.HI.X R5, R18, R0, R19, 0x1, P5 ;  /* 0x000000001205b211 */ /* 0x001fe400028f0c13 */
        /* <DEDUP_REMOVED lines=9> */
.L_x_1958:
[----:B------:R-:W-:Y:S05]  /*1f990*/  BSYNC B1 ;  /* 0x0000000000017941 */ /* 0x000fea0003800000 */
.L_x_1957:
[----:B------:R-:W-:-:S03]  /*1f9a0*/  UMOV UR4, 0xffffffff ;  /* 0xffffffff00047882 */ /* 0x000fc60000000000 */
[----:B------:R-:W-:Y:S05]  /*1f9b0*/  BRA.DIV UR4, `(.L_x_1959) ;  /* 0x000000ba04907947 */ /* 0x000fea000b800000 */
[----:B0-----:R0:W0:Y:S04]  /*1f9c0*/  SHFL.IDX PT, R0, R3, 0x3, 0x181f ;  /* 0x00781f0003007f89 */ /* 0x00102800000e0000 */
[----:B--23--:R2:W3:Y:S02]  /*1f9d0*/  SHFL.IDX PT, R14, R2, 0x3, 0x181f ;  /* 0x00781f00020e7f89 */ /* 0x00c4e400000e0000 */
.L_x_2271:
[----:B-12-4-:R-:W-:-:S05]  /*1f9e0*/  VIADD R2, R202, 0x60 ;  /* 0x00000060ca027836 */ /* 0x016fca0000000000 */
[----:B------:R-:W-:-:S13]  /*1f9f0*/  ISETP.GE.AND P0, PT, R2, R25, PT ;  /* 0x000000190200720c */ /* 0x000fda0003f06270 */
        /* <DEDUP_REMOVED lines=18> */
.L_x_1946:
[----:B------:R-:W-:Y:S05]  /*1fb20*/  BSYNC B0 ;  /* 0x0000000000007941 */ /* 0x000fea0003800000 */
.L_x_1936:
[----:B------:R-:W-:Y:S02]  /*1fb30*/  ULDC UR4, c[0x0][0xc3c] ;  /* 0x00030f0000047ab9 */ /* 0x000fe40000000800 */
[----:B------:R-:W-:-:S13]  /*1fb40*/  ISETP.GE.AND P0, PT, R23, UR4, PT ;  /* 0x0000000417007c0c */ /* 0x000fda000bf06270 */
[----:B------:R-:W-:Y:S05]  /*1fb50*/  @!P0 BRA `(.L_x_1960) ;  /* 0xfffffe1400b48947 */ /* 0x000fea000383ffff */
[----:B------:R-:W-:Y:S05]  /*1fb60*/  BRA `(.L_x_1720) ;  /* 0x0000007800447947 */ /* 0x000fea0003800000 */
.L_x_1718:
        /* <DEDUP_REMOVED lines=46> */
[----:B------:R-:W0:Y:S02]  /*1fe50*/  SHFL.IDX PT, R4, R6, 0x1f, 0x1f ;  /* 0x03e01f0006047f89 */ /* 0x000e2400000e0000 */
[----:B0-----:R-:W-:-:S04]  /*1fe60*/  IMAD R4, R4, UR5, RZ ;  /* 0x0000000504047c24 */ /* 0x001fc8000f8e02ff */
[----:B------:R-:W-:Y:S01]  /*1fe70*/  IMAD.MOV.U32 R3, RZ, RZ, R4 ;  /* 0x000000ffff037224 */ /* 0x000fe200078e0004 */
[----:B---3--:R-:W-:-:S13]  /*1fe80*/  ISETP.GT.AND P6, PT, R4, UR6, PT ;  /* 0x0000000604007c0c */ /* 0x008fda000bfc4270 */
[----:B------:R-:W-:Y:S05]  /*1fe90*/  @P6 BRA `(.L_x_1962) ;  /* 0x0000000000986947 */ /* 0x000fea0003800000 */
[----:B------:R-:W0:Y:S01]  /*1fea0*/  LDC R10, c[0x0][0xc3c] ;  /* 0x00030f00ff0a7b82 */ /* 0x000e220000000800 */
[----:B------:R-:W-:Y:S01]  /*1feb0*/  IMAD.MOV.U32 R4, RZ, RZ, R3 ;  /* 0x000000ffff047224 */ /* 0x000fe200078e0003 */
[----:B------:R-:W-:Y:S01]  /*1fec0*/  UMOV UR4, URZ ;  /* 0x0000003f00047c82 */ /* 0x000fe20008000000 */
[----:B------:R-:W-:Y:S01]  /*1fed0*/  ULDC UR7, c[0x0][0xc3c] ;  /* 0x00030f0000077ab9 */ /* 0x000fe20000000800 */
[----:B------:R-:W-:-:S05]  /*1fee0*/  ULDC UR5, c[0x0][0xc38] ;  /* 0x00030e0000057ab9 */ /* 0x000fca0000000800 */
.L_x_1966:
        /* <DEDUP_REMOVED lines=12> */
.L_x_1965:
[----:B------:R-:W-:Y:S05]  /*1ffb0*/  BSYNC B0 ;  /* 0x0000000000007941 */ /* 0x000fea0003800000 */
.L_x_1964:
        /* <DEDUP_REMOVED lines=15> */
[----:B------:R-:W0:Y:S02]  /*200b0*/  SHFL.IDX PT, R3, R6, 0x1f, 0x1f ;  /* 0x03e01f0006037f89 */ /* 0x000e2400000e0000 */
[----:B0-----:R-:W-:-:S05]  /*200c0*/  IMAD R3, R3, UR5, RZ ;  /* 0x0000000503037c24 */ /* 0x001fca000f8e02ff */
[----:B------:R-:W-:-:S04]  /*200d0*/  IADD3 R4, R3, R4, RZ ;  /* 0x0000000403047210 */ /* 0x000fc80007ffe0ff */
[----:B------:R-:W-:-:S13]  /*200e0*/  ISETP.GT.AND P6, PT, R4, UR6, PT ;  /* 0x0000000604007c0c */ /* 0x000fda000bfc4270 */
[----:B------:R-:W-:Y:S05]  /*200f0*/  @!P6 BRA `(.L_x_1966) ;  /* 0xfffffffc007ce947 */ /* 0x000fea000383ffff */
.L_x_1962:
[----:B------:R-:W-:-:S04]  /*20100*/  IMAD.IADD R11, R4, 0x1, -R3 ;  /* 0x00000001040b7824 */ /* 0x000fc800078e0a03 */
[----:B------:R-:W-:-:S05]  /*20110*/  IMAD R2, R6, UR5, R11 ;  /* 0x0000000506027c24 */ /* 0x000fca000f8e020b */
[----:B------:R-:W-:Y:S02]  /*20120*/  ISETP.GT.AND P0, PT, R2, UR6, PT ;  /* 0x0000000602007c0c */ /* 0x000fe4000bf04270 */
[----:B------:R-:W0:Y:S11]  /*20130*/  LDC.64 R2, c[0x0][0xc90] ;  /* 0x00032400ff027b82 */ /* 0x000e360000000a00 */
[----:B------:R-:W-:-:S04]  /*20140*/  VOTE.ANY R8, PT, !P0 ;  /* 0x0000000000087806 */ /* 0x000fc800040e0100 */
[----:B------:R-:W1:Y:S02]  /*20150*/  POPC R13, R8 ;  /* 0x00000008000d7309 */ /* 0x000e640000000000 */
[----:B-1----:R-:W-:-:S04]  /*20160*/  VIADD R19, R13, UR4 ;  /* 0x000000040d137c36 */ /* 0x002fc80008000000 */
[----:B0-----:R-:W-:-:S05]  /*20170*/  IMAD.WIDE R2, R19, 0x4, R2 ;  /* 0x0000000413027825 */ /* 0x001fca00078e0202 */
[----:B------:R-:W2:Y:S01]  /*20180*/  LDG.E R7, desc[UR36][R2.64] ;  /* 0x0000002402077981 */ /* 0x000ea2000c1e1900 */
[----:B------:R-:W-:-:S03]  /*20190*/  ISETP.NE.AND P0, PT, R8, RZ, PT ;  /* 0x000000ff0800720c */ /* 0x000fc60003f05270 */
[----:B------:R-:W2:Y:S02]  /*201a0*/  SHFL.IDX PT, R0, R0, R13, 0x1f ;  /* 0x00001f0d00007589 */ /* 0x000ea400000e0000 */
[----:B--2---:R-:W-:-:S05]  /*201b0*/  IMAD R4, R0, R7, RZ ;  /* 0x0000000700047224 */ /* 0x004fca00078e02ff */
        /* <DEDUP_REMOVED lines=8> */
.L_x_1967:
[----:B-1----:R-:W-:Y:S02]  /*20240*/  IMAD.MOV R2, RZ, RZ, -R3 ;  /* 0x000000ffff027224 */ /* 0x002fe400078e0a03 */
[----:B---3--:R-:W-:Y:S02]  /*20250*/  IMAD R16, R16, UR5, R11 ;  /* 0x0000000510107c24 */ /* 0x008fe4000f8e020b */
[----:B------:R-:W-:Y:S01]  /*20260*/  IMAD.MOV.U32 R11, RZ, RZ, R2 ;  /* 0x000000ffff0b7224 */ /* 0x000fe200078e0002 */
[----:B------:R-:W-:Y:S02]  /*20270*/  IABS R2, R4 ;  /* 0x0000000400027213 */ /* 0x000fe40000000000 */
[----:B--2---:R-:W-:Y:S01]  /*20280*/  IADD3 R9, -R16, UR6, RZ ;  /* 0x0000000610097c10 */ /* 0x004fe2000fffe1ff */
[----:B------:R-:W-:Y:S01]  /*20290*/  IMAD R11, R11, R12, RZ ;  /* 0x0000000c0b0b7224 */ /* 0x000fe200078e02ff */
[----:B------:R-:W-:Y:S01]  /*202a0*/  IADD3 R8, RZ, -R2, RZ ;  /* 0x80000002ff087210 */ /* 0x000fe20007ffe0ff */
[----:B------:R-:W-:Y:S01]  /*202b0*/  IMAD.MOV.U32 R2, RZ, RZ, RZ ;  /* 0x000000ffff027224 */ /* 0x000fe200078e00ff */
[----:B------:R-:W-:-:S03]  /*202c0*/  IABS R6, R9 ;  /* 0x0000000900067213 */ /* 0x000fc60000000000 */
        /* <DEDUP_REMOVED lines=13> */
[----:B------:R-:W-:Y:S02]  /*203a0*/  @!P2 IADD3 R2, -R2, RZ, RZ ;  /* 0x000000ff0202a210 */ /* 0x000fe40007ffe1ff */
[----:B------:R-:W-:-:S05]  /*203b0*/  @!P1 LOP3.LUT R2, RZ, R4, RZ, 0x33, !PT ;  /* 0x00000004ff029212 */ /* 0x000fca00078e33ff */
[----:B------:R-:W-:Y:S02]  /*203c0*/  IMAD R6, R7, R2, RZ ;  /* 0x0000000207067224 */ /* 0x000fe400078e02ff */
[----:B------:R-:W-:Y:S02]  /*203d0*/  IMAD.MOV R2, RZ, RZ, -R2 ;  /* 0x000000ffff027224 */ /* 0x000fe400078e0a02 */
[----:B------:R-:W-:Y:S02]  /*203e0*/  IMAD.MOV R8, RZ, RZ, -R6 ;  /* 0x000000ffff087224 */ /* 0x000fe400078e0a06 */
[----:B------:R-:W-:Y:S02]  /*203f0*/  IMAD R13, R4, R2, R9 ;  /* 0x00000002040d7224 */ /* 0x000fe400078e0209 */
[----:B------:R-:W-:Y:S01]  /*20400*/  IMAD.MOV.U32 R2, RZ, RZ, RZ ;  /* 0x000000ffff027224 */ /* 0x000fe200078e00ff */
[----:B------:R-:W-:Y:S02]  /*20410*/  VIADDMNMX R18, R8, UR5, R7, PT ;  /* 0x0000000508127c46 */ /* 0x000fe4000b800107 */
[----:B------:R-:W-:-:S02]  /*20420*/  IABS R11, R13 ;  /* 0x0000000d000b7213 */ /* 0x000fc40000000000 */
[-C--:B------:R-:W-:Y:S02]  /*20430*/  IABS R8, R18.reuse ;  /* 0x0000001200087213 */ /* 0x080fe40000000000 */
[----:B------:R-:W-:Y:S02]  /*20440*/  IABS R4, R18 ;  /* 0x0000001200047213 */ /* 0x000fe40000000000 */
[----:B------:R-:W1:Y:S08]  /*20450*/  I2F.RP R7, R8 ;  /* 0x0000000800077306 */ /* 0x000e700000209400 */
[----:B-1----:R-:W1:Y:S02]  /*20460*/  MUFU.RCP R7, R7 ;  /* 0x0000000700077308 */ /* 0x002e640000001000 */
[----:B-1----:R-:W-:-:S06]  /*20470*/  VIADD R3, R7, 0xffffffe ;  /* 0x0ffffffe07037836 */ /* 0x002fcc0000000000 */
[----:B------:R-:W0:Y:S02]  /*20480*/  F2I.FTZ.U32.TRUNC.NTZ R3, R3 ;  /* 0x0000000300037305 */ /* 0x000e24000021f000 */
[----:B0-----:R-:W-:-:S04]  /*20490*/  IMAD.MOV R10, RZ, RZ, -R3 ;  /* 0x000000ffff0a7224 */ /* 0x001fc800078e0a03 */
[----:B------:R-:W-:-:S04]  /*204a0*/  IMAD.MOV.U32 R9, RZ, RZ, R10 ;  /* 0x000000ffff097224 */ /* 0x000fc800078e000a */
[----:B------:R-:W-:-:S04]  /*204b0*/  IMAD R9, R9, R8, RZ ;  /* 0x0000000809097224 */ /* 0x000fc800078e02ff */
[----:B------:R-:W-:Y:S01]  /*204c0*/  IMAD.HI.U32 R2, R3, R9, R2 ;  /* 0x0000000903027227 */ /* 0x000fe200078e0002 */
[----:B------:R-:W-:-:S05]  /*204d0*/  IADD3 R3, RZ, -R4, RZ ;  /* 0x80000004ff037210 */ /* 0x000fca0007ffe0ff */
        /* <DEDUP_REMOVED lines=8> */
[----:B------:R-:W-:Y:S01]  /*20560*/  ISETP.GE.AND P2, PT, R3, RZ, PT ;  /* 0x000000ff0300720c */ /* 0x000fe20003f46270 */
[----:B------:R-:W-:-:S06]  /*20570*/  IMAD.IADD R3, R13, 0x1, R6 ;  /* 0x000000010d037824 */ /* 0x000fcc00078e0206 */
[----:B------:R-:W-:-:S06]  /*20580*/  @P0 VIADD R2, R2, 0x1 ;  /* 0x0000000102020836 */ /* 0x000fcc0000000000 */
[----:B------:R-:W-:Y:S01]  /*20590*/  @!P2 IMAD.MOV R2, RZ, RZ, -R2 ;  /* 0x000000ffff02a224 */ /* 0x000fe200078e0a02 */
[----:B------:R-:W-:Y:S01]  /*205a0*/  @!P1 LOP3.LUT R2, RZ, R18, RZ, 0x33, !PT ;  /* 0x00000012ff029212 */ /* 0x000fe200078e33ff */
[----:B------:R-:W-:-:S03]  /*205b0*/  IMAD.MOV R18, RZ, RZ, -R18 ;  /* 0x000000ffff127224 */ /* 0x000fc600078e0a12 */
[----:B------:R-:W-:Y:S01]  /*205c0*/  LOP3.LUT R17, RZ, R2, RZ, 0x33, !PT ;  /* 0x00000002ff117212 */ /* 0x000fe200078e33ff */
[----:B------:R-:W-:-:S03]  /*205d0*/  IMAD R18, R2, R18, R3 ;  /* 0x0000001202127224 */ /* 0x000fc600078e0203 */
[----:B------:R-:W-:Y:S01]  /*205e0*/  IADD3 R17, R0, R17, RZ ;  /* 0x0000001100117210 */ /* 0x000fe20007ffe0ff */
[----:B------:R-:W-:Y:S06]  /*205f0*/  BRA `(.L_x_1968) ;  /* 0x00000000000c7947 */ /* 0x000fec0003800000 */
.L_x_1963:
[----:B------:R-:W-:Y:S02]  /*20600*/  IMAD.MOV.U32 R17, RZ, RZ, RZ ;  /* 0x000000ffff117224 */ /* 0x000fe400078e00ff */
[----:B------:R-:W-:Y:S02]  /*20610*/  IMAD.U32 R16, RZ, RZ, UR6 ;  /* 0x00000006ff107e24 */ /* 0x000fe4000f8e00ff */
[----:B------:R-:W-:-:S07]  /*20620*/  IMAD.MOV.U32 R18, RZ, RZ, RZ ;  /* 0x000000ffff127224 */ /* 0x000fce00078e00ff */
.L_x_1968:
[----:B------:R-:W-:-:S13]  /*20630*/  ISETP.NE.AND P0, PT, R5, RZ, PT ;  /* 0x000000ff0500720c */ /* 0x000fda0003f05270 */
[----:B------:R-:W0:Y:S01]  /*20640*/  @!P0 S2R R3, SR_CgaCtaId ;  /* 0x0000000000038919 */ /* 0x000e220000008800 */
[----:B------:R-:W-:-:S04]  /*20650*/  @!P0 MOV R0, 0x400 ;  /* 0x0000040000008802 */ /* 0x000fc80000000f00 */
[----:B0-----:R-:W-:-:S05]  /*20660*/  @!P0 LEA R0, R3, R0, 0x18 ;  /* 0x0000000003008211 */ /* 0x001fca00078ec0ff */
[----:B------:R2:W-:Y:S01]  /*20670*/  @!P0 STS.128 [R0+0x284d0], R16 ;  /* 0x0284d01000008388 */ /* 0x0005e20000000c00 */
[----:B------:R-:W-:Y:S06]  /*20680*/  BAR.ARV 0x5, 0x180 ;  /* 0x0146000000007b1d */ /* 0x000fec0000002000 */
.L_x_1961:
[----:B------:R3:W-:Y:S01]  /*20690*/  STL [R1+0x20], RZ ;  /* 0x000020ff01007387 */ /* 0x0007e20000100800 */
[----:B------:R-:W-:Y:S01]  /*206a0*/  ULDC UR4, c[0x0][0xc3c] ;  /* 0x00030f0000047ab9 */ /* 0x000fe20000000800 */
[----:B------:R-:W-:Y:S01]  /*206b0*/  IMAD.MOV.U32 R30, RZ, RZ, 0x1 ;  /* 0x00000001ff1e7424 */ /* 0x000fe200078e00ff */
[----:B-1----:R-:W-:Y:S01]  /*206c0*/  ISETP.GE.AND P0, PT, R19, UR4, PT ;  /* 0x0000000413007c0c */ /* 0x002fe2000bf06270 */
[----:B------:R-:W-:-:S12]  /*206d0*/  IMAD.MOV.U32 R28, RZ, RZ, RZ ;  /* 0x000000ffff1c7224 */ /* 0x000fd800078e00ff */
[----:B---3--:R-:W-:Y:S05]  /*206e0*/  @P0 BRA `(.L_x_1969) ;  /* 0x0000006800600947 */ /* 0x008fea0003800000 */
[----:B--2---:R-:W2:Y:S01]  /*206f0*/  LDL R0, [R1+0x2c] ;  /* 0x00002c0001007983 */ /* 0x004ea20000100800 */
[----:B------:R-:W1:Y:S01]  /*20700*/  S2UR UR4, SR_CgaCtaId ;  /* 0x00000000000479c3 */ /* 0x000e620000008800 */
[----:B------:R-:W-:Y:S01]  /*20710*/  MOV R23, 0x400 ;  /* 0x0000040000177802 */ /* 0x000fe20000000f00 */
[----:B------:R-:W-:Y:S01]  /*20720*/  BSSY B7, `(.L_x_1969) ;  /* 0x0000694000077945 */ /* 0x000fe20003800000 */
[----:B------:R-:W3:Y:S01]  /*20730*/  S2R R13, SR_TID.X ;  /* 0x00000000000d7919 */ /* 0x000ee20000002100 */
[----:B------:R-:W-:Y:S01]  /*20740*/  IMAD.MOV.U32 R31, RZ, RZ, 0x1 ;  /* 0x00000001ff1f7424 */ /* 0x000fe200078e00ff */
[----:B------:R-:W-:Y:S01]  /*20750*/  CS2R R28, SRZ ;  /* 0x00000000001c7805 */ /* 0x000fe2000001ff00 */
[----:B------:R-:W-:Y:S01]  /*20760*/  IMAD.MOV.U32 R30, RZ, RZ, 0x1 ;  /* 0x00000001ff1e7424 */ /* 0x000fe200078e00ff */
[----:B------:R-:W-:Y:S01]  /*20770*/  ULDC.64 UR40, c[0x0][0x198] ;  /* 0x0000660000287ab9 */ /* 0x000fe20000000a00 */
[----:B------:R-:W-:Y:S01]  /*20780*/  ULDC UR39, c[0x0][0xc] ;  /* 0x0000030000277ab9 */ /* 0x000fe20000000800 */
[C---:B---3--:R-:W-:Y:S01]  /*20790*/  LOP3.LUT R12, R13.reuse, 0x7f, RZ, 0xc0, !PT ;  /* 0x0000007f0d0c7812 */ /* 0x048fe200078ec0ff */
[C---:B------:R-:W-:Y:S01]  /*207a0*/  IMAD.SHL.U32 R5, R13.reuse, 0x40, RZ ;  /* 0x000000400d057824 */ /* 0x040fe200078e00ff */
[----:B------:R-:W-:Y:S01]  /*207b0*/  SHF.R.U32.HI R4, RZ, 0x1, R13 ;  /* 0x00000001ff047819 */ /* 0x000fe2000001160d */
[C---:B0-----:R-:W-:Y:S01]  /*207c0*/  IMAD.SHL.U32 R2, R13.reuse, 0x80, RZ ;  /* 0x000000800d027824 */ /* 0x041fe200078e00ff */
[----:B------:R-:W-:Y:S01]  /*207d0*/  SHF.L.U32 R9, R13, 0x3, RZ ;  /* 0x000000030d097819 */ /* 0x000fe200000006ff */
[----:B------:R-:W-:Y:S01]  /*207e0*/  IMAD.SHL.U32 R7, R12, 0x20, RZ ;  /* 0x000000200c077824 */ /* 0x000fe200078e00ff */
[----:B------:R-:W-:Y:S01]  /*207f0*/  LOP3.LUT R6, R5, 0x180, RZ, 0xc0, !PT ;  /* 0x0000018005067812 */ /* 0x000fe200078ec0ff */
[----:B------:R-:W-:Y:S01]  /*20800*/  IMAD.SHL.U32 R10, R13, 0x2, RZ ;  /* 0x000000020d0a7824 */ /* 0x000fe200078e00ff */
[----:B------:R-:W-:-:S02]  /*20810*/  LOP3.LUT R3, R2, 0x380, RZ, 0xc0, !PT ;  /* 0x0000038002037812 */ /* 0x000fc400078ec0ff */
[----:B------:R-:W-:Y:S02]  /*20820*/  LOP3.LUT R8, R7, 0xc00, RZ, 0xc0, !PT ;  /* 0x00000c0007087812 */ /* 0x000fe400078ec0ff */
[----:B------:R-:W-:Y:S02]  /*20830*/  LOP3.LUT R6, R6, 0x10, R13, 0xf8, !PT ;  /* 0x0000001006067812 */ /* 0x000fe400078ef80d */
[----:B------:R-:W-:Y:S02]  /*20840*/  LOP3.LUT R8, R8, 0x40, R5, 0xf8, !PT ;  /* 0x0000004008087812 */ /* 0x000fe400078ef805 */
[----:B------:R-:W-:Y:S01]  /*20850*/  LOP3.LUT R3, R3, 0x30, R4, 0xf8, !PT ;  /* 0x0000003003037812 */ /* 0x000fe200078ef804 */
[----:B------:R-:W-:Y:S01]  /*20860*/  IMAD.SHL.U32 R4, R12, 0x10, RZ ;  /* 0x000000100c047824 */ /* 0x000fe200078e00ff */
[----:B------:R-:W-:Y:S02]  /*20870*/  LOP3.LUT R6, R6, 0x30, R9, 0x78, !PT ;  /* 0x0000003006067812 */ /* 0x000fe400078e7809 */
[----:B------:R-:W-:-:S02]  /*20880*/  LOP3.LUT R5, R8, 0x200, R5, 0xf8, !PT ;  /* 0x0000020008057812 */ /* 0x000fc400078ef805 */
[C---:B------:R-:W-:Y:S02]  /*20890*/  LOP3.LUT P0, RZ, R13.reuse, 0x4, RZ, 0xc0, !PT ;  /* 0x000000040dff7812 */ /* 0x040fe4000780c0ff */
[----:B--2---:R-:W-:Y:S01]  /*208a0*/  R2UR UR5, R0 ;  /* 0x00000000000572ca */ /* 0x004fe200000e0000 */
[----:B------:R-:W-:-:S05]  /*208b0*/  IMAD.SHL.U32 R0, R13, 0x10, RZ ;  /* 0x000000100d007824 */ /* 0x000fca00078e00ff */
[----:B------:R-:W-:Y:S02]  /*208c0*/  LOP3.LUT R7, R0, 0x3f0, RZ, 0xc0, !PT ;  /* 0x000003f000077812 */ /* 0x000fe400078ec0ff */
[----:B------:R-:W-:Y:S02]  /*208d0*/  LOP3.LUT R3, R3, 0x70, R0, 0x78, !PT ;  /* 0x0000007003037812 */ /* 0x000fe400078e7800 */
[----:B------:R-:W-:Y:S02]  /*208e0*/  LOP3.LUT R7, R7, 0x70, R10, 0x78, !PT ;  /* 0x0000007007077812 */ /* 0x000fe400078e780a */
[----:B------:R-:W-:Y:S01]  /*208f0*/  LOP3.LUT R2, R3, 0xc00, R2, 0xf8, !PT ;  /* 0x00000c0003027812 */ /* 0x000fe200078ef802 */
[----:B------:R-:W-:Y:S01]  /*20900*/  ULOP3.LUT UR42, UR5, 0x2, URZ, 0xfc, !UPT ;  /* 0x00000002052a7892 */ /* 0x000fe2000f8efc3f */
[----:B------:R-:W-:Y:S01]  /*20910*/  LOP3.LUT R11, R7, 0x400, R4, 0xf8, !PT ;  /* 0x00000400070b7812 */ /* 0x000fe200078ef804 */
[----:B------:R-:W-:Y:S01]  /*20920*/  ULOP3.LUT UR38, UR5, 0x1, URZ, 0xfc, !UPT ;  /* 0x0000000105267892 */ /* 0x000fe2000f8efc3f */
[----:B------:R-:W-:-:S02]  /*20930*/  LOP3.LUT R4, R5, R6, RZ, 0xfc, !PT ;  /* 0x0000000605047212 */ /* 0x000fc400078efcff */
[----:B------:R-:W-:Y:S02]  /*20940*/  SHF.R.U32.HI R5, RZ, 0x3, R12 ;  /* 0x00000003ff057819 */ /* 0x000fe4000001160c */
[----:B------:R-:W-:Y:S01]  /*20950*/  LOP3.LUT R34, R0, 0x70, RZ, 0xc0, !PT ;  /* 0x0000007000227812 */ /* 0x000fe200078ec0ff */
[----:B------:R1:W-:Y:S01]  /*20960*/  STL [R1+0x8], R4 ;  /* 0x0000080401007387 */ /* 0x0003e20000100800 */
[----:B------:R-:W-:Y:S02]  /*20970*/  LOP3.LUT R0, R5, 0x70, R0, 0xf8, !PT ;  /* 0x0000007005007812 */ /* 0x000fe400078ef800 */
[----:B------:R-:W-:Y:S01]  /*20980*/  MOV R3, 0x20 ;  /* 0x0000002000037802 */ /* 0x000fe20000000f00 */
[----:B------:R-:W-:Y:S04]  /*20990*/  STL [R1+0x4], R11 ;  /* 0x0000040b01007387 */ /* 0x000fe80000100800 */
[----:B------:R0:W-:Y:S01]  /*209a0*/  STL [R1+0x10], R2 ;  /* 0x0000100201007387 */ /* 0x0001e20000100800 */
[----:B-1----:R-:W-:-:S03]  /*209b0*/  IMAD.U32 R4, RZ, RZ, UR4 ;  /* 0x00000004ff047e24 */ /* 0x002fc6000f8e00ff */
[----:B------:R1:W-:Y:S02]  /*209c0*/  STL [R1+0x20], RZ ;  /* 0x000020ff01007387 */ /* 0x0003e40000100800 */
[----:B------:R-:W-:Y:S02]  /*209d0*/  LEA R23, R4, R23, 0x18 ;  /* 0x0000001704177211 */ /* 0x000fe400078ec0ff */
[----:B------:R1:W-:Y:S01]  /*209e0*/  STL [R1], R4 ;  /* 0x0000000401007387 */ /* 0x0003e20000100800 */
[----:B0-----:R-:W-:Y:S02]  /*209f0*/  IMAD.MOV.U32 R2, RZ, RZ, 0x40 ;  /* 0x00000040ff027424 */ /* 0x001fe400078e00ff */
[----:B------:R-:W-:-:S03]  /*20a00*/  IMAD.IADD R0, R23, 0x1, R11 ;  /* 0x0000000117007824 */ /* 0x000fc600078e020b */
[----:B------:R-:W-:Y:S02]  /*20a10*/  SEL R6, R2, 0xffffffc0, !P0 ;  /* 0xffffffc002067807 */ /* 0x000fe40004000000 */
[----:B------:R1:W-:Y:S01]  /*20a20*/  STL [R1+0x18], R0 ;  /* 0x0000180001007387 */ /* 0x0003e20000100800 */
[----:B------:R-:W-:Y:S02]  /*20a30*/  SEL R2, R3, 0xffffffe0, !P0 ;  /* 0xffffffe003027807 */ /* 0x000fe40004000000 */
[----:B------:R-:W-:-:S07]  /*20a40*/  LOP3.LUT R2, R34, 0x80, RZ, 0xfc, !PT ;  /* 0x0000008022027812 */ /* 0x000fce00078efcff */
.L_x_2099:
[----:B------:R-:W-:Y:S05]  /*20a50*/  YIELD ;  /* 0x0000000000007946 */ /* 0x000fea0003800000 */
[----:B------:R-:W-:Y:S01]  /*20a60*/  ULDC.64 UR4, c[0x0][0xa28] ;  /* 0x00028a0000047ab9 */ /* 0x000fe20000000a00 */
[----:B------:R-:W-:Y:S01]  /*20a70*/  IMAD.MOV.U32 R35, RZ, RZ, RZ ;  /* 0x000000ffff237224 */ /* 0x000fe200078e00ff */
[----:B------:R-:W-:Y:S01]  /*20a80*/  ISETP.NE.U32.AND P0, PT, RZ, UR4, PT ;  /* 0x00000004ff007c0c */ /* 0x000fe2000bf05070 */
[----:B-1----:R-:W0:Y:S01]  /*20a90*/  LDC.64 R4, c[0x0][0xa00] ;  /* 0x00028000ff047b82 */ /* 0x002e220000000a00 */
[----:B------:R-:W-:Y:S02]  /*20aa0*/  ULDC.64 UR6, c[0x0][0xa10] ;  /* 0x0002840000067ab9 */ /* 0x000fe40000000a00 */
[----:B------:R-:W-:Y:S01]  /*20ab0*/  ISETP.NE.AND.EX P0, PT, RZ, UR5, PT, P0 ;  /* 0x00000005ff007c0c */ /* 0x000fe2000bf05300 */
[----:B------:R-:W-:-:S12]  /*20ac0*/  ULDC.64 UR4, c[0x0][0xa18] ;  /* 0x0002860000047ab9 */ /* 0x000fd80000000a00 */
[----:B--2---:R-:W1:Y:S01]  /*20ad0*/  @P0 LDC.64 R2, c[0x0][0xa28] ;  /* 0x00028a00ff020b82 */ /* 0x004e620000000a00 */
[----:B------:R-:W-:Y:S01]  /*20ae0*/  ISETP.NE.U32.AND P1, PT, RZ, UR6, PT ;  /* 0x00000006ff007c0c */ /* 0x000fe2000bf25070 */
[----:B-1----:R-:W-:-:S05]  /*20af0*/  @P0 IMAD.WIDE R2, R19, 0x4, R2 ;  /* 0x0000000413020825 */ /* 0x002fca00078e0202 */
[----:B------:R1:W5:Y:S01]  /*20b00*/  @P0 LDG.E R35, desc[UR36][R2.64] ;  /* 0x0000002402230981 */ /* 0x000362000c1e1900 */
[----:B------:R-:W-:Y:S01]  /*20b10*/  ISETP.NE.U32.AND P0, PT, RZ, UR4, PT ;  /* 0x00000004ff007c0c */ /* 0x000fe2000bf05070 */
[----:B------:R-:W-:Y:S01]  /*20b20*/  IMAD.MOV.U32 R26, RZ, RZ, RZ ;  /* 0x000000ffff1a7224 */ /* 0x000fe200078e00ff */
[----:B------:R-:W-:Y:S01]  /*20b30*/  ISETP.NE.AND.EX P1, PT, RZ, UR7, PT, P1 ;  /* 0x00000007ff007c0c */ /* 0x000fe2000bf25310 */
[----:B0-----:R-:W-:Y:S01]  /*20b40*/  IMAD.WIDE R4, R19, 0x4, R4 ;  /* 0x0000000413047825 */ /* 0x001fe200078e0204 */
[----:B------:R-:W-:Y:S01]  /*20b50*/  ISETP.NE.AND.EX P2, PT, RZ, UR5, PT, P0 ;  /* 0x00000005ff007c0c */ /* 0x000fe2000bf45300 */
[----:B------:R-:W-:Y:S01]  /*20b60*/  ULDC.64 UR4, c[0x0][0xa00] ;  /* 0x0002800000047ab9 */ /* 0x000fe20000000a00 */
[----:B------:R-:W-:Y:S02]  /*20b70*/  MOV R0, RZ ;  /* 0x000000ff00007202 */ /* 0x000fe40000000f00 */
[----:B------:R-:W-:Y:S01]  /*20b80*/  ISETP.NE.U32.AND P0, PT, RZ, UR4, PT ;  /* 0x00000004ff007c0c */ /* 0x000fe2000bf05070 */
[----:B-1----:R-:W0:Y:S03]  /*20b90*/  LDC.64 R2, c[0x0][0xa10] ;  /* 0x00028400ff027b82 */ /* 0x002e260000000a00 */
[----:B------:R-:W-:-:S05]  /*20ba0*/  ISETP.NE.AND.EX P0, PT, RZ, UR5, PT, P0 ;  /* 0x00000005ff007c0c */ /* 0x000fca000bf05300 */
[----:B------:R-:W1:Y:S08]  /*20bb0*/  @P2 LDC.64 R6, c[0x0][0xa18] ;  /* 0x00028600ff062b82 */ /* 0x000e700000000a00 */
[----:B------:R-:W5:Y:S01]  /*20bc0*/  @P0 LDG.E R26, desc[UR36][R4.64] ;  /* 0x00000024041a0981 */ /* 0x000f62000c1e1900 */
[----:B0-----:R-:W-:-:S05]  /*20bd0*/  IMAD.WIDE R2, R19, 0x4, R2 ;  /* 0x0000000413027825 */ /* 0x001fca00078e0202 */
[----:B------:R-:W5:Y:S01]  /*20be0*/  @P1 LDG.E R0, desc[UR36][R2.64] ;  /* 0x0000002402001981 */ /* 0x000f62000c1e1900 */
[----:B------:R-:W-:Y:S02]  /*20bf0*/  ULDC UR4, c[0x0][0x288] ;  /* 0x0000a20000047ab9 */ /* 0x000fe40000000800 */
[----:B------:R-:W-:Y:S01]  /*20c00*/  IMAD.U32 R25, RZ, RZ, UR4 ;  /* 0x00000004ff197e24 */ /* 0x000fe2000f8e00ff */
[----:B------:R-:W-:Y:S02]  /*20c10*/  ULDC.64 UR4, c[0x0][0x418] ;  /* 0x0001060000047ab9 */ /* 0x000fe40000000a00 */
[----:B------:R-:W-:-:S03]  /*20c20*/  UISETP.NE.U32.AND UP0, UPT, UR4, URZ, UPT ;  /* 0x0000003f0400728c */ /* 0x000fc6000bf05070 */
[----:B------:R-:W-:Y:S01]  /*20c30*/  ULDC UR4, c[0x0][0x424] ;  /* 0x0001090000047ab9 */ /* 0x000fe20000000800 */
[----:B------:R-:W-:Y:S01]  /*20c40*/  UISETP.NE.AND.EX UP0, UPT, UR5, URZ, UPT, UP0 ;  /* 0x0000003f0500728c */ /* 0x000fe2000bf05300 */
[----:B-1----:R-:W-:Y:S02]  /*20c50*/  @P2 IMAD.WIDE R6, R19, 0x4, R6 ;  /* 0x0000000413062825 */ /* 0x002fe400078e0206 */
[----:B------:R-:W-:Y:S01]  /*20c60*/  ULDC UR5, c[0x0][0x2f0] ;  /* 0x0000bc0000057ab9 */ /* 0x000fe20000000800 */
[----:B------:R-:W-:Y:S02]  /*20c70*/  USEL UR4, UR4, 0x1, UP0 ;  /* 0x0000000104047887 */ /* 0x000fe40008000000 */
[----:B------:R0:W5:Y:S02]  /*20c80*/  @P2 LDG.E R25, desc[UR36][R6.64] ;  /* 0x0000002406192981 */ /* 0x000164000c1e1900 */
[----:B------:R-:W-:-:S03]  /*20c90*/  UIMAD UR4, UR4, UR5, URZ ;  /* 0x00000005040472a4 */ /* 0x000fc6000f8e023f */
[----:B------:R-:W-:-:S03]  /*20ca0*/  ULDC UR5, c[0x0][0x348] ;  /* 0x0000d20000057ab9 */ /* 0x000fc60000000800 */
[----:B------:R-:W-:Y:S02]  /*20cb0*/  IMAD.U32 R9, RZ, RZ, UR4 ;  /* 0x00000004ff097e24 */ /* 0x000fe4000f8e00ff */
[----:B0-----:R-:W-:Y:S01]  /*20cc0*/  IMAD.U32 R6, RZ, RZ, UR5 ;  /* 0x00000005ff067e24 */ /* 0x001fe2000f8e00ff */
[----:B------:R-:W-:Y:S06]  /*20cd0*/  @P2 BRA `(.L_x_1970) ;  /* 0x0000000000102947 */ /* 0x000fec0003800000 */
[----:B------:R-:W-:Y:S05]  /*20ce0*/  @!P0 BRA `(.L_x_1970) ;  /* 0x00000000000c8947 */ /* 0x000fea0003800000 */
[----:B------:R-:W2:Y:S04]  /*20cf0*/  LDG.E R8, desc[UR36][R4.64] ;  /* 0x0000002404087981 */ /* 0x000ea8000c1e1900 */
[----:B-----5:R-:W2:Y:S02]  /*20d00*/  LDG.E R25, desc[UR36][R4.64+0x4] ;  /* 0x0000042404197981 */ /* 0x020ea4000c1e1900 */
[----:B--2---:R-:W-:-:S07]  /*20d10*/  IMAD.IADD R25, R25, 0x1, -R8 ;  /* 0x0000000119197824 */ /* 0x004fce00078e0a08 */
.L_x_1970:
[----:B------:R-:W-:Y:S02]  /*20d20*/  ULDC.64 UR4, c[0x0][0xa20] ;  /* 0x0002880000047ab9 */ /* 0x000fe40000000a00 */
[----:B------:R-:W-:-:S04]  /*20d30*/  ISETP.NE.U32.AND P0, PT, RZ, UR4, PT ;  /* 0x00000004ff007c0c */ /* 0x000fc8000bf05070 */
[----:B------:R-:W-:-:S13]  /*20d40*/  ISETP.NE.AND.EX P0, PT, RZ, UR5, PT, P0 ;  /* 0x00000005ff007c0c */ /* 0x000fda000bf05300 */
[----:B------:R-:W-:Y:S05]  /*20d50*/  @!P0 BRA `(.L_x_1971) ;  /* 0x0000000000108947 */ /* 0x000fea0003800000 */
[----:B------:R-:W0:Y:S02]  /*20d60*/  LDC.64 R4, c[0x0][0xa20] ;  /* 0x00028800ff047b82 */ /* 0x000e240000000a00 */
[----:B0-----:R-:W-:-:S05]  /*20d70*/  IMAD.WIDE R4, R19, 0x4, R4 ;  /* 0x0000000413047825 */ /* 0x001fca00078e0204 */
[----:B------:R0:W5:Y:S01]  /*20d80*/  LDG.E R9, desc[UR36][R4.64] ;  /* 0x0000002404097981 */ /* 0x000162000c1e1900 */
[----:B------:R-:W-:Y:S05]  /*20d90*/  BRA `(.L_x_1972) ;  /* 0x0000000000247947 */ /* 0x000fea0003800000 */
.L_x_1971:
[----:B------:R-:W-:Y:S02]  /*20da0*/  ULDC.64 UR4, c[0x0][0xa08] ;  /* 0x0002820000047ab9 */ /* 0x000fe40000000a00 */
[----:B------:R-:W-:-:S04]  /*20db0*/  ISETP.NE.U32.AND P0, PT, RZ, UR4, PT ;  /* 0x00000004ff007c0c */ /* 0x000fc8000bf05070 */
[----:B------:R-:W-:-:S13]  /*20dc0*/  ISETP.NE.AND.EX P0, PT, RZ, UR5, PT, P0 ;  /* 0x00000005ff007c0c */ /* 0x000fda000bf05300 */
[----:B------:R-:W-:Y:S05]  /*20dd0*/  @!P0 BRA `(.L_x_1972) ;  /* 0x0000000000148947 */ /* 0x000fea0003800000 */
[----:B------:R-:W0:Y:S02]  /*20de0*/  LDC.64 R4, c[0x0][0xa08] ;  /* 0x00028200ff047b82 */ /* 0x000e240000000a00 */
[----:B0-----:R-:W-:-:S05]  /*20df0*/  IMAD.WIDE R4, R19, 0x4, R4 ;  /* 0x0000000413047825 */ /* 0x001fca00078e0204 */
[----:B------:R-:W2:Y:S04]  /*20e00*/  LDG.E R9, desc[UR36][R4.64] ;  /* 0x0000002404097981 */ /* 0x000ea8000c1e1900 */
[----:B------:R-:W2:Y:S02]  /*20e10*/  LDG.E R8, desc[UR36][R4.64+0x4] ;  /* 0x0000042404087981 */ /* 0x000ea4000c1e1900 */
[----:B--2---:R-:W-:-:S07]  /*20e20*/  IMAD.IADD R9, R8, 0x1, -R9 ;  /* 0x0000000108097824 */ /* 0x004fce00078e0a09 */
.L_x_1972:
[----:B0-----:R-:W2:Y:S01]  /*20e30*/  @P1 LDG.E R4, desc[UR36][R2.64] ;  /* 0x0000002402041981 */ /* 0x001ea2000c1e1900 */
[----:B------:R-:W0:Y:S03]  /*20e40*/  LDC R5, c[0x0][0x448] ;  /* 0x00011200ff057b82 */ /* 0x000e260000000800 */
[----:B------:R-:W2:Y:S01]  /*20e50*/  @P1 LDG.E R11, desc[UR36][R2.64+0x4] ;  /* 0x00000424020b1981 */ /* 0x000ea2000c1e1900 */
[----:B-----5:R-:W-:Y:S01]  /*20e60*/  IMAD.IADD R9, R9, 0x1, -R35 ;  /* 0x0000000109097824 */ /* 0x020fe200078e0a23 */
[----:B------:R-:W-:Y:S02]  /*20e70*/  SHF.L.U32 R17, R17, 0x7, RZ ;  /* 0x0000000711117819 */ /* 0x000fe400000006ff */
[----:B0-----:R-:W-:-:S13]  /*20e80*/  ISETP.NE.AND P2, PT, R5, 0x1, PT ;  /* 0x000000010500780c */ /* 0x001fda0003f45270 */
[----:B------:R-:W0:Y:S08]  /*20e90*/  @P2 LDC R7, c[0x0][0x44c] ;  /* 0x00011300ff072b82 */ /* 0x000e300000000800 */
[----:B------:R-:W1:Y:S01]  /*20ea0*/  @P2 LDC R5, c[0x0][0x450] ;  /* 0x00011400ff052b82 */ /* 0x000e620000000800 */
[----:B--2---:R-:W-:Y:S02]  /*20eb0*/  @P1 IMAD.IADD R6, R11, 0x1, -R4 ;  /* 0x000000010b061824 */ /* 0x004fe400078e0a04 */
[----:B------:R-:W-:-:S02]  /*20ec0*/  VIADD R4, R17, 0x7f ;  /* 0x0000007f11047836 */ /* 0x000fc40000000000 */
[----:B------:R-:W-:Y:S02]  /*20ed0*/  IMAD.IADD R24, R9, 0x1, R6 ;  /* 0x0000000109187824 */ /* 0x000fe400078e0206 */
[----:B0-----:R-:W-:-:S04]  /*20ee0*/  @P2 IMAD.HI.U32 R8, R4, R7, RZ ;  /* 0x0000000704082227 */ /* 0x001fc800078e00ff */
[C---:B------:R-:W-:Y:S02]  /*20ef0*/  VIADD R10, R24.reuse, 0x3f ;  /* 0x0000003f180a7836 */ /* 0x040fe40000000000 */
[----:B------:R-:W-:Y:S01]  /*20f00*/  IMAD.MOV.U32 R7, RZ, RZ, R4 ;  /* 0x000000ffff077224 */ /* 0x000fe200078e0004 */
[----:B-1----:R-:W-:Y:S02]  /*20f10*/  @P2 SHF.R.U32.HI R7, RZ, R5, R8 ;  /* 0x00000005ff072219 */ /* 0x002fe40000011608 */
[----:B------:R-:W-:Y:S02]  /*20f20*/  SHF.R.S32.HI R3, RZ, 0x1f, R10 ;  /* 0x0000001fff037819 */ /* 0x000fe4000001140a */
[----:B------:R-:W-:Y:S02]  /*20f30*/  IADD3 R8, R24, 0x1, -R25 ;  /* 0x0000000118087810 */ /* 0x000fe40007ffe819 */
[----:B------:R-:W-:Y:S02]  /*20f40*/  LEA.HI R10, R3, R10, RZ, 0x6 ;  /* 0x0000000a030a7211 */ /* 0x000fe400078f30ff */
[----:B------:R-:W0:Y:S01]  /*20f50*/  LDC.64 R2, c[0x0][0x9e0] ;  /* 0x00027800ff027b82 */ /* 0x000e220000000a00 */
[----:B------:R-:W-:Y:S01]  /*20f60*/  IMAD.IADD R7, R8, 0x1, R7 ;  /* 0x0000000108077824 */ /* 0x000fe200078e0207 */
[----:B------:R-:W-:-:S02]  /*20f70*/  SHF.R.S32.HI R10, RZ, 0x6, R10 ;  /* 0x00000006ff0a7819 */ /* 0x000fc4000001140a */
[----:B0-----:R-:W-:Y:S02]  /*20f80*/  ISETP.GE.AND P3, PT, R3, 0x1, PT ;  /* 0x000000010300780c */ /* 0x001fe40003f66270 */
[----:B------:R-:W-:-:S11]  /*20f90*/  IADD3 R2, R7, R2, RZ ;  /* 0x0000000207027210 */ /* 0x000fd60007ffe0ff */
[----:B------:R-:W-:Y:S05]  /*20fa0*/  @!P3 BRA `(.L_x_1973) ;  /* 0x000000000048b947 */ /* 0x000fea0003800000 */
        /* <DEDUP_REMOVED lines=11> */
.L_x_1975:
[----:B------:R-:W-:-:S13]  /*21060*/  ISETP.NE.AND P0, PT, R3, 0x1, PT ;  /* 0x000000010300780c */ /* 0x000fda0003f05270 */
[----:B------:R-:W0:Y:S02]  /*21070*/  @P0 LDC.64 R4, c[0x0][0x9e8] ;  /* 0x00027a00ff040b82 */ /* 0x000e240000000a00 */
[----:B0-----:R-:W-:-:S05]  /*21080*/  @P0 IMAD.HI.U32 R4, R11, R4, RZ ;  /* 0x000000040b040227 */ /* 0x001fca00078e00ff */
[----:B------:R-:W-:-:S07]  /*21090*/  @P0 SHF.R.U32.HI R11, RZ, R5, R4 ;  /* 0x00000005ff0b0219 */ /* 0x000fce0000011604 */
.L_x_1976:
[----:B------:R-:W-:Y:S05]  /*210a0*/  BSYNC B0 ;  /* 0x0000000000007941 */ /* 0x000fea0003800000 */
.L_x_1974:
[----:B------:R-:W-:-:S05]  /*210b0*/  IMAD R11, R11, R3, R3 ;  /* 0x000000030b0b7224 */ /* 0x000fca00078e0203 */
[----:B------:R-:W-:-:S07]  /*210c0*/  VIMNMX R2, R2, R11, PT ;  /* 0x0000000b02027248 */ /* 0x000fce0003fe0100 */
.L_x_1973:
[----:B------:R-:W0:Y:S01]  /*210d0*/  @P2 LDC R7, c[0x0][0x44c] ;  /* 0x00011300ff072b82 */ /* 0x000e220000000800 */
[----:B------:R-:W-:Y:S01]  /*210e0*/  IMAD.MOV.U32 R4, RZ, RZ, R17 ;  /* 0x000000ffff047224 */ /* 0x000fe200078e0011 */
[----:B------:R-:W-:-:S06]  /*210f0*/  ULDC UR4, c[0x0][0x9dc] ;  /* 0x0002770000047ab9 */ /* 0x000fcc0000000800 */
[----:B------:R-:W1:Y:S01]  /*21100*/  @P2 LDC R5, c[0x0][0x450] ;  /* 0x00011400ff052b82 */ /* 0x000e620000000800 */
[----:B0-----:R-:W-:-:S05]  /*21110*/  @P2 IMAD.HI.U32 R7, R17, R7, RZ ;  /* 0x0000000711072227 */ /* 0x001fca00078e00ff */
[----:B-1----:R-:W-:Y:S01]  /*21120*/  @P2 SHF.R.U32.HI R4, RZ, R5, R7 ;  /* 0x00000005ff042219 */ /* 0x002fe20000011607 */
[----:B------:R-:W-:-:S04]  /*21130*/  IMAD.IADD R7, R24, 0x1, -R25 ;  /* 0x0000000118077824 */ /* 0x000fc800078e0a19 */
        /* <DEDUP_REMOVED lines=13> */
.L_x_1979:
[----:B------:R-:W-:-:S13]  /*21210*/  ISETP.NE.AND P0, PT, R3, 0x1, PT ;  /* 0x000000010300780c */ /* 0x000fda0003f05270 */
[----:B------:R-:W0:Y:S02]  /*21220*/  @P0 LDC.64 R4, c[0x0][0x9e8] ;  /* 0x00027a00ff040b82 */ /* 0x000e240000000a00 */
[----:B0-----:R-:W-:-:S05]  /*21230*/  @P0 IMAD.HI.U32 R4, R12, R4, RZ ;  /* 0x000000040c040227 */ /* 0x001fca00078e00ff */
[----:B------:R-:W-:-:S07]  /*21240*/  @P0 SHF.R.U32.HI R12, RZ, R5, R4 ;  /* 0x00000005ff0c0219 */ /* 0x000fce0000011604 */
.L_x_1980:
[----:B------:R-:W-:Y:S05]  /*21250*/  BSYNC B0 ;  /* 0x0000000000007941 */ /* 0x000fea0003800000 */
.L_x_1978:
[----:B------:R-:W-:-:S05]  /*21260*/  IMAD R3, R12, R3, RZ ;  /* 0x000000030c037224 */ /* 0x000fca00078e02ff */
[----:B------:R-:W-:-:S07]  /*21270*/  VIMNMX R11, R11, R3, !PT ;  /* 0x000000030b0b7248 */ /* 0x000fce0007fe0100 */
.L_x_1977:
[----:B------:R-:W-:Y:S01]  /*21280*/  IADD3 R2, R2, 0x3f, RZ ;  /* 0x0000003f02027810 */ /* 0x000fe20007ffe0ff */
[----:B------:R-:W-:Y:S03]  /*21290*/  BSSY B0, `(.L_x_1981) ;  /* 0x0000119000007945 */ /* 0x000fe60003800000 */
[----:B------:R-:W-:-:S04]  /*212a0*/  SHF.R.S32.HI R3, RZ, 0x1f, R2 ;  /* 0x0000001fff037819 */ /* 0x000fc80000011402 */
[----:B------:R-:W-:Y:S02]  /*212b0*/  LEA.HI R3, R3, R2, RZ, 0x6 ;  /* 0x0000000203037211 */ /* 0x000fe400078f30ff */
[----:B------:R-:W-:Y:S02]  /*212c0*/  SHF.R.S32.HI R2, RZ, 0x1f, R11 ;  /* 0x0000001fff027819 */ /* 0x000fe4000001140b */
[----:B------:R-:W-:Y:S02]  /*212d0*/  SHF.R.S32.HI R3, RZ, 0x6, R3 ;  /* 0x00000006ff037819 */ /* 0x000fe40000011403 */
[----:B------:R-:W-:Y:S02]  /*212e0*/  LEA.HI R2, R2, R11, RZ, 0x6 ;  /* 0x0000000b02027211 */ /* 0x000fe400078f30ff */
[----:B------:R-:W-:Y:S02]  /*212f0*/  VIMNMX R3, R10, R3, PT ;  /* 0x000000030a037248 */ /* 0x000fe40003fe0100 */
[----:B------:R-:W-:-:S03]  /*21300*/  SHF.R.S32.HI R2, RZ, 0x6, R2 ;  /* 0x00000006ff027819 */ /* 0x000fc60000011402 */
[----:B------:R-:W-:Y:S01]  /*21310*/  IMAD R3, R3, 0x40, -R9 ;  /* 0x0000004003037824 */ /* 0x000fe200078e0a09 */
[----:B------:R-:W-:-:S04]  /*21320*/  VIMNMX R2, RZ, R2, !PT ;  /* 0x00000002ff027248 */ /* 0x000fc80007fe0100 */
[----:B------:R-:W-:Y:S01]  /*21330*/  VIMNMX R3, R3, R6, PT ;  /* 0x0000000603037248 */ /* 0x000fe20003fe0100 */
[----:B------:R-:W-:-:S05]  /*21340*/  IMAD R2, R2, 0x40, -R9 ;  /* 0x0000004002027824 */ /* 0x000fca00078e0a09 */
[----:B------:R-:W-:-:S04]  /*21350*/  VIMNMX R4, RZ, R2, !PT ;  /* 0x00000002ff047248 */ /* 0x000fc80007fe0100 */
[----:B------:R-:W-:Y:S02]  /*21360*/  ISETP.GT.AND P0, PT, R3, R4, PT ;  /* 0x000000040300720c */ /* 0x000fe40003f04270 */
[----:B------:R-:W-:-:S11]  /*21370*/  SHF.R.U32.HI R4, RZ, 0x6, R4 ;  /* 0x00000006ff047819 */ /* 0x000fd60000011604 */
[----:B------:R-:W-:-:S05]  /*21380*/  @P0 VIADD R2, R3, 0x3f ;  /* 0x0000003f03020836 */ /* 0x000fca0000000000 */
        /* <DEDUP_REMOVED lines=10> */
[----:B------:R-:W0:Y:S02]  /*21430*/  S2R R5, SR_TID.X ;  /* 0x0000000000057919 */ /* 0x000e240000002100 */
[----:B0-----:R-:W-:-:S04]  /*21440*/  SHF.R.U32.HI R5, RZ, 0x5, R5 ;  /* 0x00000005ff057819 */ /* 0x001fc80000011605 */
[----:B------:R-:W-:-:S05]  /*21450*/  LOP3.LUT R5, R5, 0x3, RZ, 0xc0, !PT ;  /* 0x0000000305057812 */ /* 0x000fca00078ec0ff */
[----:B------:R0:W1:Y:S02]  /*21460*/  SHFL.IDX PT, R14, R5, RZ, 0x1f ;  /* 0x00001fff050e7589 */ /* 0x00006400000e0000 */
.L_x_2274:
[----:B-1----:R-:W-:Y:S02]  /*21470*/  ISETP.NE.AND P0, PT, R14, RZ, PT ;  /* 0x000000ff0e00720c */ /* 0x002fe40003f05270 */
[----:B------:R-:W-:-:S11]  /*21480*/  PLOP3.LUT P6, PT, PT, PT, PT, 0x8, 0x0 ;  /* 0x000000000000781c */ /* 0x000fd60003fce170 */
[----:B------:R-:W-:Y:S05]  /*21490*/  @P0 BRA `(.L_x_1984) ;  /* 0x00000000000c0947 */ /* 0x000fea0003800000 */
[----:B------:R-:W-:-:S03]  /*214a0*/  UMOV UR4, 0xffffffff ;  /* 0xffffffff00047882 */ /* 0x000fc60000000000 */
[----:B------:R-:W-:Y:S05]  /*214b0*/  BRA.DIV UR4, `(.L_x_1985) ;  /* 0x000000a2044c7947 */ /* 0x000fea000b800000 */
[----:B------:R-:W-:-:S13]  /*214c0*/  ELECT P6, URZ, PT ;  /* 0x00000000003f782f */ /* 0x000fda00038c0000 */
.L_x_1984:
[----:B0-----:R-:W2:Y:S01]  /*214d0*/  LDL R5, [R1+0x20] ;  /* 0x0000200001057983 */ /* 0x001ea20000100800 */
[----:B------:R-:W-:Y:S01]  /*214e0*/  BSSY B1, `(.L_x_1986) ;  /* 0x0000008000017945 */ /* 0x000fe20003800000 */
[----:B--2---:R-:W-:-:S05]  /*214f0*/  VIADD R5, R5, 0x1 ;  /* 0x0000000105057836 */ /* 0x004fca0000000000 */
[----:B------:R-:W-:-:S04]  /*21500*/  LEA.HI R6, R5, R5, RZ, 0x1 ;  /* 0x0000000505067211 */ /* 0x000fc800078f08ff */
[----:B------:R-:W-:-:S05]  /*21510*/  LOP3.LUT R6, R6, 0xfffffffe, RZ, 0xc0, !PT ;  /* 0xfffffffe06067812 */ /* 0x000fca00078ec0ff */
[----:B------:R-:W-:-:S05]  /*21520*/  IMAD.IADD R5, R5, 0x1, -R6 ;  /* 0x0000000105057824 */ /* 0x000fca00078e0a06 */
[----:B------:R-:W-:-:S04]  /*21530*/  SHF.L.U32 R5, R5, 0x1f, RZ ;  /* 0x0000001f05057819 */ /* 0x000fc800000006ff */
[----:B------:R-:W0:Y:S02]  /*21540*/  SYNCS.PHASECHK.TRANS64.TRYWAIT P0, [R23+URZ+0x28420], R5 ;  /* 0x02842005170075a7 */ /* 0x000e24000800017f */
[----:B0-----:R-:W-:Y:S05]  /*21550*/  @!P0 BRA `(.L_x_1987) ;  /* 0x000000a000448947 */ /* 0x001fea0003800000 */
.L_x_2277:
[----:B------:R-:W-:Y:S05]  /*21560*/  BSYNC B1 ;  /* 0x0000000000017941 */ /* 0x000fea0003800000 */
.L_x_1986:
[----:B------:R-:W-:Y:S04]  /*21570*/  BSSY B1, `(.L_x_1988) ;  /* 0x000006c000017945 */ /* 0x000fe80003800000 */
[----:B------:R-:W-:Y:S05]  /*21580*/  @!P6 BRA `(.L_x_1989) ;  /* 0x0000000400a8e947 */ /* 0x000fea0003800000 */
[----:B------:R-:W-:Y:S01]  /*21590*/  LEA R12, R29, R23, 0x3 ;  /* 0x000000171d0c7211 */ /* 0x000fe200078e18ff */
[----:B------:R-:W1:Y:S01]  /*215a0*/  S2R R6, SR_TID.X ;  /* 0x0000000000067919 */ /* 0x000e620000002100 */
[----:B------:R-:W-:Y:S01]  /*215b0*/  SHF.L.U32 R11, R31, 0x1f, RZ ;  /* 0x0000001f1f0b7819 */ /* 0x000fe200000006ff */
[----:B------:R-:W-:Y:S03]  /*215c0*/  BSSY B2, `(.L_x_1990) ;  /* 0x0000005000027945 */ /* 0x000fe60003800000 */
[----:B------:R-:W2:Y:S01]  /*215d0*/  SYNCS.PHASECHK.TRANS64.TRYWAIT P0, [R12+URZ+0x284a0], R11 ;  /* 0x0284a00b0c0075a7 */ /* 0x000ea2000800017f */
[----:B-1----:R-:W-:-:S04]  /*215e0*/  LOP3.LUT R6, R6, 0x7f, RZ, 0xc0, !PT ;  /* 0x0000007f06067812 */ /* 0x002fc800078ec0ff */
[----:B------:R-:W-:Y:S01]  /*215f0*/  ISETP.NE.AND P1, PT, R6, RZ, PT ;  /* 0x000000ff0600720c */ /* 0x000fe20003f25270 */
[----:B--2---:R-:W-:-:S12]  /*21600*/  @!P0 BRA `(.L_x_1991) ;  /* 0x000000a0002c8947 */ /* 0x004fd80003800000 */
.L_x_2278:
[----:B------:R-:W-:Y:S05]  /*21610*/  BSYNC B2 ;  /* 0x0000000000027941 */ /* 0x000fea0003800000 */
.L_x_1990:
[----:B------:R-:W-:Y:S04]  /*21620*/  BSSY B2, `(.L_x_1992) ;  /* 0x0000009000027945 */ /* 0x000fe80003800000 */
[----:B------:R-:W-:Y:S05]  /*21630*/  @P1 BRA `(.L_x_1993) ;  /* 0x00000000001c1947 */ /* 0x000fea0003800000 */
[----:B0-----:R-:W0:Y:S02]  /*21640*/  S2R R5, SR_TID.X ;  /* 0x0000000000057919 */ /* 0x001e240000002100 */
[----:B0-----:R-:W-:Y:S01]  /*21650*/  LOP3.LUT R6, R5, 0x1f, RZ, 0xc0, !PT ;  /* 0x0000001f05067812 */ /* 0x001fe200078ec0ff */
[----:B------:R-:W-:-:S03]  /*21660*/  IMAD.MOV.U32 R5, RZ, RZ, 0x4000 ;  /* 0x00004000ff057424 */ /* 0x000fc600078e00ff */
[----:B------:R-:W-:Y:S01]  /*21670*/  ISETP.NE.AND P0, PT, R6, RZ, PT ;  /* 0x000000ff0600720c */ /* 0x000fe20003f05270 */
[----:B------:R2:W-:-:S12]  /*21680*/  SYNCS.ARRIVE.TRANS64 RZ, [R12+URZ+0x28490], R5 ;  /* 0x028490050cff79a7 */ /* 0x0005d8000800003f */
[----:B--2---:R-:W-:Y:S05]  /*21690*/  @!P0 BRA `(.L_x_1993) ;  /* 0x0000000000048947 */ /* 0x004fea0003800000 */
[----:B------:R-:W-:Y:S01]  /*216a0*/  BPT.TRAP 0x1 ;  /* 0x000000040000795c */ /* 0x000fe20000300000 */
.L_x_1993:
[----:B------:R-:W-:Y:S05]  /*216b0*/  BSYNC B2 ;  /* 0x0000000000027941 */ /* 0x000fea0003800000 */
.L_x_1992:
[----:B------:R-:W-:Y:S01]  /*216c0*/  IMAD.MOV.U32 R21, RZ, RZ, RZ ;  /* 0x000000ffff157224 */ /* 0x000fe200078e00ff */
[----:B------:R-:W-:Y:S01]  /*216d0*/  UIADD3 UR4, UP0, UR40, 0x570, URZ ;  /* 0x0000057028047890 */ /* 0x000fe2000ff1e03f */
[----:B------:R-:W-:Y:S01]  /*216e0*/  IMAD R9, R29, 0x4000, R23 ;  /* 0x000040001d097824 */ /* 0x000fe200078e0217 */
[----:B------:R-:W-:Y:S01]  /*216f0*/  PLOP3.LUT P0, PT, PT, PT, PT, 0x80, 0x0 ;  /* 0x000000000000781c */ /* 0x000fe20003f0f070 */
[----:B------:R-:W-:Y:S01]  /*21700*/  IMAD R6, R3, 0x40, R0 ;  /* 0x0000004003067824 */ /* 0x000fe200078e0200 */
[----:B------:R-:W-:Y:S01]  /*21710*/  R2UR UR10, R21 ;  /* 0x00000000150a72ca */ /* 0x000fe200000e0000 */
[----:B0-----:R-:W-:Y:S01]  /*21720*/  VIADD R5, R12, 0x28490 ;  /* 0x000284900c057836 */ /* 0x001fe20000000000 */
[----:B------:R-:W-:Y:S01]  /*21730*/  IADD3 R13, R9, 0x20000, RZ ;  /* 0x00020000090d7810 */ /* 0x000fe20007ffe0ff */
[----:B------:R-:W-:Y:S01]  /*21740*/  VIADD R6, R6, 0xffffffc0 ;  /* 0xffffffc006067836 */ /* 0x000fe20000000000 */
[----:B------:R-:W-:Y:S01]  /*21750*/  UIADD3.X UR5, URZ, UR41, URZ, UP0, !UPT ;  /* 0x000000293f057290 */ /* 0x000fe200087fe43f */
[----:B------:R-:W-:Y:S01]  /*21760*/  UMOV UR6, 0x0 ;  /* 0x0000000000067882 */ /* 0x000fe20000000000 */
[----:B------:R-:W-:-:S10]  /*21770*/  UMOV UR7, 0x12f00000 ;  /* 0x12f0000000077882 */ /* 0x000fd40000000000 */
.L_x_1994:
        /* <DEDUP_REMOVED lines=10> */
[----:B------:R-:W-:Y:S01]  /*21820*/  IMAD.MOV.U32 R20, RZ, RZ, 0x80 ;  /* 0x00000080ff147424 */ /* 0x000fe200078e00ff */
[----:B------:R-:W-:Y:S01]  /*21830*/  PLOP3.LUT P0, PT, PT, PT, PT, 0x80, 0x0 ;  /* 0x000000000000781c */ /* 0x000fe20003f0f070 */
[----:B------:R-:W-:Y:S01]  /*21840*/  VIADD R13, R9, 0x22000 ;  /* 0x00022000090d7836 */ /* 0x000fe20000000000 */
[----:B------:R-:W-:Y:S01]  /*21850*/  UMOV UR6, 0x0 ;  /* 0x0000000000067882 */ /* 0x000fe20000000000 */
[----:B------:R-:W-:Y:S01]  /*21860*/  UMOV UR7, 0x12f00000 ;  /* 0x12f0000000077882 */ /* 0x000fe20000000000 */
[----:B------:R-:W-:-:S15]  /*21870*/  R2UR UR10, R20 ;  /* 0x00000000140a72ca */ /* 0x000fde00000e0000 */
.L_x_1995:
        /* <DEDUP_REMOVED lines=10> */
[----:B------:R-:W0:Y:S01]  /*21920*/  SYNCS.PHASECHK.TRANS64.TRYWAIT P0, [R12+URZ+0x284c0], R11 ;  /* 0x0284c00b0c0075a7 */ /* 0x000e22000800017f */
[----:B------:R-:W-:Y:S04]  /*21930*/  BSSY B2, `(.L_x_1996) ;  /* 0x0000002000027945 */ /* 0x000fe80003800000 */
[----:B0-----:R-:W-:Y:S05]  /*21940*/  @!P0 BRA `(.L_x_1997) ;  /* 0x0000009c00708947 */ /* 0x001fea0003800000 */
.L_x_2279:
[----:B------:R-:W-:Y:S05]  /*21950*/  BSYNC B2 ;  /* 0x0000000000027941 */ /* 0x000fea0003800000 */
.L_x_1996:
[----:B------:R-:W-:Y:S01]  /*21960*/  BSSY B2, `(.L_x_1998) ;  /* 0x000000b000027945 */ /* 0x000fe20003800000 */
[----:B------:R-:W-:Y:S02]  /*21970*/  IMAD.MOV.U32 R14, RZ, RZ, 0x0 ;  /* 0x00000000ff0e7424 */ /* 0x000fe400078e00ff */
[----:B------:R-:W-:Y:S01]  /*21980*/  IMAD.MOV.U32 R15, RZ, RZ, 0x12f00000 ;  /* 0x12f00000ff0f7424 */ /* 0x000fe200078e00ff */
[----:B------:R-:W-:Y:S06]  /*21990*/  @P1 BRA `(.L_x_1999) ;  /* 0x00000000001c1947 */ /* 0x000fec0003800000 */
[----:B------:R-:W2:Y:S02]  /*219a0*/  S2R R5, SR_TID.X ;  /* 0x0000000000057919 */ /* 0x000ea40000002100 */
[----:B--2---:R-:W-:Y:S01]  /*219b0*/  LOP3.LUT R13, R5, 0x1f, RZ, 0xc0, !PT ;  /* 0x0000001f050d7812 */ /* 0x004fe200078ec0ff */
[----:B------:R-:W-:-:S03]  /*219c0*/  IMAD.MOV.U32 R5, RZ, RZ, 0x4000 ;  /* 0x00004000ff057424 */ /* 0x000fc600078e00ff */
[----:B------:R-:W-:Y:S01]  /*219d0*/  ISETP.NE.AND P0, PT, R13, RZ, PT ;  /* 0x000000ff0d00720c */ /* 0x000fe20003f05270 */
[----:B------:R2:W-:-:S12]  /*219e0*/  SYNCS.ARRIVE.TRANS64 RZ, [R12+URZ+0x284b0], R5 ;  /* 0x0284b0050cff79a7 */ /* 0x0005d8000800003f */
[----:B--2---:R-:W-:Y:S05]  /*219f0*/  @!P0 BRA `(.L_x_1999) ;  /* 0x0000000000048947 */ /* 0x004fea0003800000 */
[----:B------:R-:W-:Y:S01]  /*21a00*/  BPT.TRAP 0x1 ;  /* 0x000000040000795c */ /* 0x000fe20000300000 */
.L_x_1999:
[----:B------:R-:W-:Y:S05]  /*21a10*/  BSYNC B2 ;  /* 0x0000000000027941 */ /* 0x000fea0003800000 */
.L_x_1998:
        /* <DEDUP_REMOVED lines=8> */
.L_x_2000:
        /* <DEDUP_REMOVED lines=15> */
.L_x_2001:
        /* <DEDUP_REMOVED lines=10> */
.L_x_1989:
[----:B------:R-:W-:Y:S05]  /*21c30*/  BSYNC B1 ;  /* 0x0000000000017941 */ /* 0x000fea0003800000 */
.L_x_1988:
[----:B------:R-:W-:Y:S01]  /*21c40*/  VIADD R12, R3, 0xfffffffe ;  /* 0xfffffffe030c7836 */ /* 0x000fe20000000000 */
[----:B------:R-:W-:Y:S01]  /*21c50*/  PLOP3.LUT P0, PT, PT, PT, PT, 0x8, 0x0 ;  /* 0x000000000000781c */ /* 0x000fe20003f0e170 */
[----:B------:R-:W-:-:S03]  /*21c60*/  VIADD R29, R29, 0x1 ;  /* 0x000000011d1d7836 */ /* 0x000fc60000000000 */
[----:B------:R-:W-:Y:S02]  /*21c70*/  ISETP.GE.AND P2, PT, R12, R4, PT ;  /* 0x000000040c00720c */ /* 0x000fe40003f46270 */
[----:B------:R-:W-:-:S04]  /*21c80*/  ISETP.NE.AND P1, PT, R29, 0x2, PT ;  /* 0x000000021d00780c */ /* 0x000fc80003f25270 */
[----:B------:R-:W-:Y:S02]  /*21c90*/  SEL R3, RZ, 0x1, P1 ;  /* 0x00000001ff037807 */ /* 0x000fe40000800000 */
[----:B------:R-:W-:Y:S02]  /*21ca0*/  SEL R29, R29, RZ, P1 ;  /* 0x000000ff1d1d7207 */ /* 0x000fe40000800000 */
[----:B------:R-:W-:-:S03]  /*21cb0*/  LOP3.LUT R31, R31, R3, RZ, 0x3c, !PT ;  /* 0x000000031f1f7212 */ /* 0x000fc600078e3cff */
[----:B------:R-:W-:Y:S05]  /*21cc0*/  @!P2 BRA `(.L_x_1982) ;  /* 0x0000000400d4a947 */ /* 0x000fea0003800000 */
.L_x_2016:
[----:B------:R-:W-:Y:S05]  /*21cd0*/  YIELD ;  /* 0x0000000000007946 */ /* 0x000fea0003800000 */
[----:B------:R-:W-:Y:S04]  /*21ce0*/  BSSY B1, `(.L_x_2002) ;  /* 0x000006b000017945 */ /* 0x000fe80003800000 */
[----:B------:R-:W-:Y:S05]  /*21cf0*/  @!P6 BRA `(.L_x_2003) ;  /* 0x0000000400a4e947 */ /* 0x000fea0003800000 */
[----:B------:R-:W-:Y:S01]  /*21d00*/  IMAD R11, R29, 0x8, R23 ;  /* 0x000000081d0b7824 */ /* 0x000fe200078e0217 */
[----:B------:R-:W-:Y:S01]  /*21d10*/  SHF.L.U32 R9, R31, 0x1f, RZ ;  /* 0x0000001f1f097819 */ /* 0x000fe200000006ff */
[----:B------:R-:W1:Y:S01]  /*21d20*/  S2R R3, SR_TID.X ;  /* 0x0000000000037919 */ /* 0x000e620000002100 */
[----:B------:R-:W-:Y:S02]  /*21d30*/  BSSY B2, `(.L_x_2004) ;  /* 0x0000005000027945 */ /* 0x000fe40003800000 */
[----:B------:R-:W2:Y:S01]  /*21d40*/  SYNCS.PHASECHK.TRANS64.TRYWAIT P1, [R11+URZ+0x284a0], R9 ;  /* 0x0284a0090b0075a7 */ /* 0x000ea2000802017f */
[----:B-1----:R-:W-:-:S04]  /*21d50*/  LOP3.LUT R3, R3, 0x7f, RZ, 0xc0, !PT ;  /* 0x0000007f03037812 */ /* 0x002fc800078ec0ff */
[----:B------:R-:W-:Y:S01]  /*21d60*/  ISETP.NE.AND P2, PT, R3, RZ, PT ;  /* 0x000000ff0300720c */ /* 0x000fe20003f45270 */
[----:B--2---:R-:W-:-:S12]  /*21d70*/  @!P1 BRA `(.L_x_2005) ;  /* 0x0000009800789947 */ /* 0x004fd80003800000 */
.L_x_2280:
[----:B------:R-:W-:Y:S05]  /*21d80*/  BSYNC B2 ;  /* 0x0000000000027941 */ /* 0x000fea0003800000 */
.L_x_2004:
[----:B------:R-:W-:Y:S04]  /*21d90*/  BSSY B2, `(.L_x_2006) ;  /* 0x0000009000027945 */ /* 0x000fe80003800000 */
[----:B------:R-:W-:Y:S05]  /*21da0*/  @P2 BRA `(.L_x_2007) ;  /* 0x00000000001c2947 */ /* 0x000fea0003800000 */
[----:B------:R-:W0:Y:S02]  /*21db0*/  S2R R3, SR_TID.X ;  /* 0x0000000000037919 */ /* 0x000e240000002100 */
[----:B0-----:R-:W-:Y:S01]  /*21dc0*/  LOP3.LUT R5, R3, 0x1f, RZ, 0xc0, !PT ;  /* 0x0000001f03057812 */ /* 0x001fe200078ec0ff */
[----:B------:R-:W-:-:S03]  /*21dd0*/  IMAD.MOV.U32 R3, RZ, RZ, 0x4000 ;  /* 0x00004000ff037424 */ /* 0x000fc600078e00ff */
[----:B------:R-:W-:Y:S01]  /*21de0*/  ISETP.NE.AND P1, PT, R5, RZ, PT ;  /* 0x000000ff0500720c */ /* 0x000fe20003f25270 */
[----:B------:R2:W-:-:S12]  /*21df0*/  SYNCS.ARRIVE.TRANS64 RZ, [R11+URZ+0x28490], R3 ;  /* 0x028490030bff79a7 */ /* 0x0005d8000800003f */
[----:B--2---:R-:W-:Y:S05]  /*21e00*/  @!P1 BRA `(.L_x_2007) ;  /* 0x0000000000049947 */ /* 0x004fea0003800000 */
[----:B------:R-:W-:Y:S01]  /*21e10*/  BPT.TRAP 0x1 ;  /* 0x000000040000795c */ /* 0x000fe20000300000 */
.L_x_2007:
[----:B------:R-:W-:Y:S05]  /*21e20*/  BSYNC B2 ;  /* 0x0000000000027941 */ /* 0x000fea0003800000 */
.L_x_2006:
[----:B------:R-:W-:Y:S01]  /*21e30*/  IMAD.MOV.U32 R20, RZ, RZ, RZ ;  /* 0x000000ffff147224 */ /* 0x000fe200078e00ff */
[----:B------:R-:W-:Y:S01]  /*21e40*/  LEA R6, R29, R23, 0xe ;  /* 0x000000171d067211 */ /* 0x000fe200078e70ff */
[----:B------:R-:W-:Y:S01]  /*21e50*/  UIADD3 UR4, UP0, UR40, 0x570, URZ ;  /* 0x0000057028047890 */ /* 0x000fe2000ff1e03f */
[----:B------:R-:W-:Y:S01]  /*21e60*/  PLOP3.LUT P1, PT, PT, PT, PT, 0x80, 0x0 ;  /* 0x000000000000781c */ /* 0x000fe20003f2f070 */
[----:B0-----:R-:W-:Y:S01]  /*21e70*/  IMAD R5, R12, 0x40, R0 ;  /* 0x000000400c057824 */ /* 0x001fe200078e0200 */
[----:B------:R-:W-:Y:S01]  /*21e80*/  R2UR UR10, R20 ;  /* 0x00000000140a72ca */ /* 0x000fe200000e0000 */
[----:B------:R-:W-:Y:S01]  /*21e90*/  VIADD R3, R11, 0x28490 ;  /* 0x000284900b037836 */ /* 0x000fe20000000000 */
[----:B------:R-:W-:Y:S01]  /*21ea0*/  UIADD3.X UR5, URZ, UR41, URZ, UP0, !UPT ;  /* 0x000000293f057290 */ /* 0x000fe200087fe43f */
[----:B------:R-:W-:Y:S01]  /*21eb0*/  VIADD R13, R6, 0x20000 ;  /* 0x00020000060d7836 */ /* 0x000fe20000000000 */
[----:B------:R-:W-:Y:S01]  /*21ec0*/  UMOV UR6, 0x0 ;  /* 0x0000000000067882 */ /* 0x000fe20000000000 */
[----:B------:R-:W-:-:S10]  /*21ed0*/  UMOV UR7, 0x12f00000 ;  /* 0x12f0000000077882 */ /* 0x000fd40000000000 */
.L_x_2008:
        /* <DEDUP_REMOVED lines=16> */
.L_x_2009:
        /* <DEDUP_REMOVED lines=13> */
.L_x_2281:
[----:B------:R-:W-:Y:S05]  /*220b0*/  BSYNC B2 ;  /* 0x0000000000027941 */ /* 0x000fea0003800000 */
.L_x_2010:
        /* <DEDUP_REMOVED lines=11> */
.L_x_2013:
[----:B------:R-:W-:Y:S05]  /*22170*/  BSYNC B2 ;  /* 0x0000000000027941 */ /* 0x000fea0003800000 */
.L_x_2012:
        /* <DEDUP_REMOVED lines=8> */
.L_x_2014:
        /* <DEDUP_REMOVED lines=15> */
.L_x_2015:
        /* <DEDUP_REMOVED lines=10> */
.L_x_2003:
[----:B------:R-:W-:Y:S05]  /*22390*/  BSYNC B1 ;  /* 0x0000000000017941 */ /* 0x000fea0003800000 */
.L_x_2002:
        /* <DEDUP_REMOVED lines=8> */
.L_x_1982:
[----:B------:R-:W-:Y:S05]  /*22420*/  BSYNC B0 ;  /* 0x0000000000007941 */ /* 0x000fea0003800000 */
.L_x_1981:
[----:B------:R-:W1:Y:S01]  /*22430*/  LDC R0, c[0x0][0x448] ;  /* 0x00011200ff007b82 */ /* 0x000e620000000800 */
[----:B0-----:R-:W-:Y:S01]  /*22440*/  IADD3 R5, R17, 0x7f, RZ ;  /* 0x0000007f11057810 */ /* 0x001fe20007ffe0ff */
[----:B------:R-:W-:Y:S06]  /*22450*/  @!P0 WARPSYNC.ALL ;  /* 0x0000000000008948 */ /* 0x000fec0003800000 */
[----:B------:R-:W-:Y:S01]  /*22460*/  @!P0 BAR.SYNC.DEFER_BLOCKING 0xc, 0x180 ;  /* 0x0306000000008b1d */ /* 0x000fe20000010000 */
[----:B-1----:R-:W-:-:S13]  /*22470*/  ISETP.NE.AND P1, PT, R0, 0x1, PT ;  /* 0x000000010000780c */ /* 0x002fda0003f25270 */
[----:B------:R-:W0:Y:S08]  /*22480*/  @P1 LDC R2, c[0x0][0x44c] ;  /* 0x00011300ff021b82 */ /* 0x000e300000000800 */
[----:B------:R-:W1:Y:S01]  /*22490*/  @P1 LDC R0, c[0x0][0x450] ;  /* 0x00011400ff001b82 */ /* 0x000e620000000800 */
[----:B0-----:R-:W-:-:S05]  /*224a0*/  @P1 IMAD.HI.U32 R3, R5, R2, RZ ;  /* 0x0000000205031227 */ /* 0x001fca00078e00ff */
[----:B-1----:R-:W-:Y:S02]  /*224b0*/  @P1 SHF.R.U32.HI R5, RZ, R0, R3 ;  /* 0x00000000ff051219 */ /* 0x002fe40000011603 */
[----:B------:R-:W0:Y:S03]  /*224c0*/  LDC.64 R2, c[0x0][0x9e0] ;  /* 0x00027800ff027b82 */ /* 0x000e260000000a00 */
[----:B------:R-:W-:Y:S01]  /*224d0*/  IMAD.IADD R8, R8, 0x1, R5 ;  /* 0x0000000108087824 */ /* 0x000fe200078e0205 */
[----:B0-----:R-:W-:-:S03]  /*224e0*/  ISETP.GE.AND P2, PT, R3, 0x1, PT ;  /* 0x000000010300780c */ /* 0x001fc60003f46270 */
[----:B------:R-:W-:-:S10]  /*224f0*/  IMAD.IADD R2, R8, 0x1, R2 ;  /* 0x0000000108027824 */ /* 0x000fd400078e0202 */
        /* <DEDUP_REMOVED lines=12> */
.L_x_2019:
[----:B------:R-:W-:-:S13]  /*225c0*/  ISETP.NE.AND P0, PT, R3, 0x1, PT ;  /* 0x000000010300780c */ /* 0x000fda0003f05270 */
[----:B------:R-:W0:Y:S02]  /*225d0*/  @P0 LDC.64 R4, c[0x0][0x9e8] ;  /* 0x00027a00ff040b82 */ /* 0x000e240000000a00 */
[----:B0-----:R-:W-:-:S05]  /*225e0*/  @P0 IMAD.HI.U32 R4, R0, R4, RZ ;  /* 0x0000000400040227 */ /* 0x001fca00078e00ff */
[----:B------:R-:W-:-:S07]  /*225f0*/  @P0 SHF.R.U32.HI R0, RZ, R5, R4 ;  /* 0x00000005ff000219 */ /* 0x000fce0000011604 */
.L_x_2020:
[----:B------:R-:W-:Y:S05]  /*22600*/  BSYNC B0 ;  /* 0x0000000000007941 */ /* 0x000fea0003800000 */
.L_x_2018:
[----:B------:R-:W-:-:S05]  /*22610*/  IMAD R5, R0, R3, R3 ;  /* 0x0000000300057224 */ /* 0x000fca00078e0203 */
[----:B------:R-:W-:-:S07]  /*22620*/  VIMNMX R2, R2, R5, PT ;  /* 0x0000000502027248 */ /* 0x000fce0003fe0100 */
.L_x_2017:
[----:B------:R-:W-:Y:S01]  /*22630*/  VIADD R2, R2, 0x3f ;  /* 0x0000003f02027836 */ /* 0x000fe20000000000 */
[----:B------:R-:W0:Y:S01]  /*22640*/  @P1 LDC R0, c[0x0][0x44c] ;  /* 0x00011300ff001b82 */ /* 0x000e220000000800 */
[----:B------:R-:W-:-:S03]  /*22650*/  ULDC UR4, c[0x0][0x9dc] ;  /* 0x0002770000047ab9 */ /* 0x000fc60000000800 */
[----:B------:R-:W-:-:S04]  /*22660*/  SHF.R.S32.HI R5, RZ, 0x1f, R2 ;  /* 0x0000001fff057819 */ /* 0x000fc80000011402 */
[----:B------:R-:W-:Y:S02]  /*22670*/  LEA.HI R5, R5, R2, RZ, 0x6 ;  /* 0x0000000205057211 */ /* 0x000fe400078f30ff */
[----:B------:R-:W1:Y:S02]  /*22680*/  @P1 LDC R2, c[0x0][0x450] ;  /* 0x00011400ff021b82 */ /* 0x000e640000000800 */
[----:B------:R-:W-:-:S04]  /*22690*/  SHF.R.S32.HI R5, RZ, 0x6, R5 ;  /* 0x00000006ff057819 */ /* 0x000fc80000011405 */
[----:B------:R-:W-:-:S05]  /*226a0*/  VIMNMX R27, R10, R5, PT ;  /* 0x000000050a1b7248 */ /* 0x000fca0003fe0100 */
[----:B------:R2:W-:Y:S01]  /*226b0*/  STL [R1+0x1c], R27 ;  /* 0x00001c1b01007387 */ /* 0x0005e20000100800 */
[----:B0-----:R-:W-:-:S04]  /*226c0*/  @P1 IMAD.HI.U32 R5, R17, R0, RZ ;  /* 0x0000000011051227 */ /* 0x001fc800078e00ff */
[----:B------:R-:W-:Y:S01]  /*226d0*/  IMAD.MOV.U32 R0, RZ, RZ, R17 ;  /* 0x000000ffff007224 */ /* 0x000fe200078e0011 */
[----:B-1----:R-:W-:-:S04]  /*226e0*/  @P1 SHF.R.U32.HI R0, RZ, R2, R5 ;  /* 0x00000002ff001219 */ /* 0x002fc80000011605 */
[----:B------:R-:W-:-:S05]  /*226f0*/  IADD3 R2, R7, R0, RZ ;  /* 0x0000000007027210 */ /* 0x000fca0007ffe0ff */
[----:B------:R-:W-:Y:S01]  /*22700*/  VIADD R0, R2, -UR4 ;  /* 0x8000000402007c36 */ /* 0x000fe20008000000 */
[----:B--2---:R-:W-:Y:S06]  /*22710*/  @!P2 BRA `(.L_x_2021) ;  /* 0x000000000044a947 */ /* 0x004fec0003800000 */
        /* <DEDUP_REMOVED lines=10> */
.L_x_2023:
[----:B------:R-:W-:-:S13]  /*227c0*/  ISETP.NE.AND P0, PT, R3, 0x1, PT ;  /* 0x000000010300780c */ /* 0x000fda0003f05270 */
[----:B------:R-:W0:Y:S02]  /*227d0*/  @P0 LDC.64 R4, c[0x0][0x9e8] ;  /* 0x00027a00ff040b82 */ /* 0x000e240000000a00 */
[----:B0-----:R-:W-:-:S05]  /*227e0*/  @P0 IMAD.HI.U32 R4, R2, R4, RZ ;  /* 0x0000000402040227 */ /* 0x001fca00078e00ff */
[----:B------:R-:W-:-:S07]  /*227f0*/  @P0 SHF.R.U32.HI R2, RZ, R5, R4 ;  /* 0x00000005ff020219 */ /* 0x000fce0000011604 */
.L_x_2024:
[----:B------:R-:W-:Y:S05]  /*22800*/  BSYNC B0 ;  /* 0x0000000000007941 */ /* 0x000fea0003800000 */
.L_x_2022:
[----:B------:R-:W-:-:S05]  /*22810*/  IMAD R3, R2, R3, RZ ;  /* 0x0000000302037224 */ /* 0x000fca00078e02ff */
[----:B------:R-:W-:-:S07]  /*22820*/  VIMNMX R0, R0, R3, !PT ;  /* 0x0000000300007248 */ /* 0x000fce0007fe0100 */
.L_x_2021:
[----:B------:R-:W-:-:S04]  /*22830*/  SHF.R.S32.HI R3, RZ, 0x1f, R0 ;  /* 0x0000001fff037819 */ /* 0x000fc80000011400 */
[----:B------:R-:W-:-:S04]  /*22840*/  LEA.HI R3, R3, R0, RZ, 0x6 ;  /* 0x0000000003037211 */ /* 0x000fc800078f30ff */
[----:B------:R-:W-:-:S04]  /*22850*/  SHF.R.S32.HI R3, RZ, 0x6, R3 ;  /* 0x00000006ff037819 */ /* 0x000fc80000011403 */
[----:B------:R-:W-:-:S04]  /*22860*/  VIMNMX R36, RZ, R3, !PT ;  /* 0x00000003ff247248 */ /* 0x000fc80007fe0100 */
[----:B------:R-:W-:-:S13]  /*22870*/  ISETP.GT.AND P0, PT, R27, R36, PT ;  /* 0x000000241b00720c */ /* 0x000fda0003f04270 */
        /* <DEDUP_REMOVED lines=18> */
.L_x_2025:
        /* <DEDUP_REMOVED lines=20> */
.L_x_2028:
[----:B------:R-:W-:Y:S05]  /*22ae0*/  BSYNC B6 ;  /* 0x0000000000067941 */ /* 0x000fea0003800000 */
.L_x_2027:
        /* <DEDUP_REMOVED lines=11> */
[----:B------:R-:W-:Y:S01]  /*22ba0*/  MOV R5, UR7 ;  /* 0x0000000700057c02 */ /* 0x000fe20008000f00 */
[----:B------:R-:W0:Y:S01]  /*22bb0*/  LDC.64 R2, c[0x4][R2] ;  /* 0x0100000002027b82 */ /* 0x000e220000000a00 */
[----:B------:R-:W-:Y:S01]  /*22bc0*/  IMAD.U32 R6, RZ, RZ, UR8 ;  /* 0x00000008ff067e24 */ /* 0x000fe2000f8e00ff */
[----:B------:R-:W-:Y:S01]  /*22bd0*/  MOV R13, RZ ;  /* 0x000000ff000d7202 */ /* 0x000fe20000000f00 */
[----:B------:R-:W-:Y:S02]  /*22be0*/  IMAD.U32 R7, RZ, RZ, UR9 ;  /* 0x00000009ff077e24 */ /* 0x000fe4000f8e00ff */
[----:B------:R-:W-:-:S02]  /*22bf0*/  IMAD.U32 R10, RZ, RZ, UR4 ;  /* 0x00000004ff0a7e24 */ /* 0x000fc4000f8e00ff */
[----:B------:R-:W-:Y:S02]  /*22c00*/  IMAD.U32 R11, RZ, RZ, UR5 ;  /* 0x00000005ff0b7e24 */ /* 0x000fe4000f8e00ff */
[----:B------:R-:W-:Y:S02]  /*22c10*/  IMAD.MOV.U32 R8, RZ, RZ, 0x70 ;  /* 0x00000070ff087424 */ /* 0x000fe400078e00ff */
[----:B------:R-:W-:-:S07]  /*22c20*/  IMAD.MOV.U32 R12, RZ, RZ, 0x1 ;  /* 0x00000001ff0c7424 */ /* 0x000fce00078e00ff */
[----:B------:R-:W-:-:S07]  /*22c30*/  LEPC R20, `(.L_x_2030) ;  /* 0x000000001014794e */ /* 0x000fce0000000000 */
[----:B0-----:R-:W-:Y:S05]  /*22c40*/  CALL.ABS.NOINC R2 ;  /* 0x0000000002007343 */ /* 0x001fea0003c00000 */
.L_x_2030:
[----:B------:R-:W-:Y:S05]  /*22c50*/  BSYNC B6 ;  /* 0x0000000000067941 */ /* 0x000fea0003800000 */
.L_x_2029:
        /* <DEDUP_REMOVED lines=20> */
.L_x_2032:
[----:B------:R-:W-:Y:S05]  /*22da0*/  BSYNC B6 ;  /* 0x0000000000067941 */ /* 0x000fea0003800000 */
.L_x_2031:
[----:B------:R-:W-:Y:S01]  /*22db0*/  LOP3.LUT P6, RZ, R22, 0x1, RZ, 0xc0, !PT ;  /* 0x0000000116ff7812 */ /* 0x000fe200078cc0ff */
[----:B------:R-:W-:-:S12]  /*22dc0*/  BSSY B6, `(.L_x_2033) ;  /* 0x0000012000067945 */ /* 0x000fd80003800000 */
        /* <DEDUP_REMOVED lines=17> */
.L_x_2034:
[----:B------:R-:W-:Y:S05]  /*22ee0*/  BSYNC B6 ;  /* 0x0000000000067941 */ /* 0x000fea0003800000 */
.L_x_2033:
[----:B------:R-:W-:Y:S01]  /*22ef0*/  ULDC.64 UR4, c[0x0][0x9f8] ;  /* 0x00027e0000047ab9 */ /* 0x000fe20000000a00 */
[----:B------:R-:W-:Y:S01]  /*22f00*/  IMAD.MOV.U32 R32, RZ, RZ, R19 ;  /* 0x000000ffff207224 */ /* 0x000fe200078e0013 */
[----:B------:R-:W-:Y:S01]  /*22f10*/  ISETP.NE.U32.AND P0, PT, RZ, UR4, PT ;  /* 0x00000004ff007c0c */ /* 0x000fe2000bf05070 */
[----:B------:R-:W0:Y:S01]  /*22f20*/  S2R R20, SR_TID.X ;  /* 0x0000000000147919 */ /* 0x000e220000002100 */
[----:B------:R-:W1:Y:S02]  /*22f30*/  S2R R21, SR_TID.X ;  /* 0x0000000000157919 */ /* 0x000e640000002100 */
[----:B------:R-:W-:Y:S01]  /*22f40*/  ISETP.NE.AND.EX P0, PT, RZ, UR5, PT, P0 ;  /* 0x00000005ff007c0c */ /* 0x000fe2000bf05300 */
[----:B------:R-:W2:-:S12]  /*22f50*/  LDC R9, c[0x0][0x2f4] ;  /* 0x0000bd00ff097b82 */ /* 0x000e980000000800 */
[----:B------:R-:W3:Y:S01]  /*22f60*/  @P0 LDC.64 R2, c[0x0][0x9f8] ;  /* 0x00027e00ff020b82 */ /* 0x000ee20000000a00 */
[----:B------:R-:W-:Y:S02]  /*22f70*/  LEA R8, R27, 0xffffffc0, 0x6 ;  /* 0xffffffc01b087811 */ /* 0x000fe400078e30ff */
[----:B0-----:R-:W-:Y:S01]  /*22f80*/  LOP3.LUT R20, R20, 0x7f, RZ, 0xc0, !PT ;  /* 0x0000007f14147812 */ /* 0x001fe200078ec0ff */
[----:B---3--:R-:W-:-:S05]  /*22f90*/  @P0 IMAD.WIDE R2, R19, 0x4, R2 ;  /* 0x0000000413020825 */ /* 0x008fca00078e0202 */
[----:B------:R0:W3:Y:S01]  /*22fa0*/  @P0 LDG.E R32, desc[UR36][R2.64] ;  /* 0x0000002402200981 */ /* 0x0000e2000c1e1900 */
[----:B------:R-:W-:Y:S02]  /*22fb0*/  SHF.R.U32.HI R20, RZ, 0x3, R20 ;  /* 0x00000003ff147819 */ /* 0x000fe40000011614 */
[----:B-1----:R-:W-:-:S04]  /*22fc0*/  SHF.L.U32 R21, R21, 0x4, RZ ;  /* 0x0000000415157819 */ /* 0x002fc800000006ff */
[----:B------:R-:W-:Y:S01]  /*22fd0*/  LOP3.LUT R21, R20, 0x70, R21, 0xf8, !PT ;  /* 0x0000007014157812 */ /* 0x000fe200078ef815 */
[----:B0-----:R-:W0:Y:S04]  /*22fe0*/  LDC R2, c[0x0][0x430] ;  /* 0x00010c00ff027b82 */ /* 0x001e280000000800 */
[----:B------:R-:W-:-:S04]  /*22ff0*/  IMAD.IADD R5, R21, 0x1, R8 ;  /* 0x0000000115057824 */ /* 0x000fc800078e0208 */
[C---:B------:R-:W-:Y:S01]  /*23000*/  IMAD.IADD R3, R5.reuse, 0x1, R35 ;  /* 0x0000000105037824 */ /* 0x040fe200078e0223 */
[----:B------:R-:W-:-:S03]  /*23010*/  ISETP.GE.AND P0, PT, R5, R24, PT ;  /* 0x000000180500720c */ /* 0x000fc60003f06270 */
[----:B------:R-:W-:Y:S01]  /*23020*/  IMAD.MOV.U32 R6, RZ, RZ, R3 ;  /* 0x000000ffff067224 */ /* 0x000fe200078e0003 */
[----:B------:R-:W-:Y:S02]  /*23030*/  ISETP.GT.U32.OR P0, PT, R21, 0x3f, P0 ;  /* 0x0000003f1500780c */ /* 0x000fe40000704470 */
[----:B0-----:R-:W-:-:S13]  /*23040*/  ISETP.NE.AND P1, PT, R2, 0x1, PT ;  /* 0x000000010200780c */ /* 0x001fda0003f25270 */
[----:B------:R-:W0:Y:S08]  /*23050*/  @P1 LDC R4, c[0x0][0x434] ;  /* 0x00010d00ff041b82 */ /* 0x000e300000000800 */
[----:B------:R-:W1:Y:S01]  /*23060*/  @P1 LDC R0, c[0x0][0x438] ;  /* 0x00010e00ff001b82 */ /* 0x000e620000000800 */
[----:B0-----:R-:W-:-:S05]  /*23070*/  @P1 IMAD.HI.U32 R4, R3, R4, RZ ;  /* 0x0000000403041227 */ /* 0x001fca00078e00ff */
[----:B-1----:R-:W-:Y:S02]  /*23080*/  @P1 SHF.R.U32.HI R6, RZ, R0, R4 ;  /* 0x00000000ff061219 */ /* 0x002fe40000011604 */
[----:B------:R-:W0:Y:S02]  /*23090*/  @!P0 LDC.64 R4, c[0x0][0x418] ;  /* 0x00010600ff048b82 */ /* 0x000e240000000a00 */
[--C-:B------:R-:W-:Y:S01]  /*230a0*/  @!P0 SHF.R.S32.HI R7, RZ, 0x1f, R6.reuse ;  /* 0x0000001fff078819 */ /* 0x100fe20000011406 */
[----:B------:R-:W-:-:S04]  /*230b0*/  IMAD.MOV R0, RZ, RZ, -R6 ;  /* 0x000000ffff007224 */ /* 0x000fc800078e0a06 */
[----:B------:R-:W-:Y:S02]  /*230c0*/  IMAD R0, R2, R0, R3 ;  /* 0x0000000002007224 */ /* 0x000fe400078e0203 */
[----:B------:R-:W1:Y:S01]  /*230d0*/  @!P0 LDC.64 R2, c[0x0][0x428] ;  /* 0x00010a00ff028b82 */ /* 0x000e620000000a00 */
[----:B------:R-:W-:Y:S02]  /*230e0*/  ISETP.GT.U32.AND P3, PT, R21, 0x3f, PT ;  /* 0x0000003f1500780c */ /* 0x000fe40003f64070 */
[----:B------:R-:W-:Y:S02]  /*230f0*/  LOP3.LUT R22, R22, 0xfffffffb, RZ, 0xc0, !PT ;  /* 0xfffffffb16167812 */ /* 0x000fe400078ec0ff */
[----:B------:R-:W-:-:S09]  /*23100*/  LOP3.LUT R20, R34, 0x80, RZ, 0xfc, !PT ;  /* 0x0000008022147812 */ /* 0x000fd200078efcff */
[----:B------:R-:W-:-:S04]  /*23110*/  @P3 LOP3.LUT R22, R22, 0x4, RZ, 0xfc, !PT ;  /* 0x0000000416163812 */ /* 0x000fc800078efcff */
[----:B------:R-:W-:-:S04]  /*23120*/  LOP3.LUT R22, R22, 0xfffffff7, RZ, 0xc0, !PT ;  /* 0xfffffff716167812 */ /* 0x000fc800078ec0ff */
[----:B------:R-:W-:Y:S01]  /*23130*/  LOP3.LUT R22, R22, 0xfffffffd, RZ, 0xc0, !PT ;  /* 0xfffffffd16167812 */ /* 0x000fe200078ec0ff */
[----:B------:R-:W-:Y:S01]  /*23140*/  UMOV UR4, 0xffffffff ;  /* 0xffffffff00047882 */ /* 0x000fe20000000000 */
[----:B---3--:R-:W-:Y:S01]  /*23150*/  SHF.R.S32.HI R37, RZ, 0x1f, R32 ;  /* 0x0000001fff257819 */ /* 0x008fe20000011420 */
[----:B-1----:R-:W-:-:S04]  /*23160*/  @!P0 IMAD.WIDE.U32 R6, R32, R2, R6 ;  /* 0x0000000220068225 */ /* 0x002fc800078e0006 */
[----:B------:R-:W-:-:S04]  /*23170*/  @!P0 IMAD R2, R37, R2, RZ ;  /* 0x0000000225028224 */ /* 0x000fc800078e02ff */
[----:B------:R-:W-:Y:S01]  /*23180*/  @!P0 IMAD R3, R32, R3, R2 ;  /* 0x0000000320038224 */ /* 0x000fe200078e0202 */
[----:B0-----:R-:W-:Y:S01]  /*23190*/  @!P0 LEA R2, P1, R6, R4, 0x2 ;  /* 0x0000000406028211 */ /* 0x001fe200078210ff */
[----:B------:R-:W-:Y:S02]  /*231a0*/  IMAD.MOV.U32 R4, RZ, RZ, RZ ;  /* 0x000000ffff047224 */ /* 0x000fe400078e00ff */
[----:B------:R-:W-:-:S05]  /*231b0*/  @!P0 IMAD.IADD R3, R7, 0x1, R3 ;  /* 0x0000000107038824 */ /* 0x000fca00078e0203 */
[----:B------:R-:W-:Y:S02]  /*231c0*/  @!P0 LEA.HI.X R3, R6, R5, R3, 0x2, P1 ;  /* 0x0000000506038211 */ /* 0x000fe400008f1403 */
[----:B--2---:R-:W-:-:S03]  /*231d0*/  ISETP.GE.AND P1, PT, R34, R9, PT ;  /* 0x000000092200720c */ /* 0x004fc60003f26270 */
[----:B------:R0:W5:Y:S01]  /*231e0*/  @!P0 LDG.E R4, desc[UR36][R2.64] ;  /* 0x0000002402048981 */ /* 0x000162000c1e1900 */
[----:B------:R-:W-:Y:S02]  /*231f0*/  ISETP.GE.AND P0, PT, R20, R9, PT ;  /* 0x000000091400720c */ /* 0x000fe40003f06270 */
[----:B0-----:R-:W-:-:S07]  /*23200*/  MOV R2, UR42 ;  /* 0x0000002a00027c02 */ /* 0x001fce0008000f00 */
[----:B------:R-:W-:Y:S02]  /*23210*/  @P1 LOP3.LUT R22, R22, 0x2, RZ, 0xfc, !PT ;  /* 0x0000000216161812 */ /* 0x000fe400078efcff */
[----:B------:R-:W-:-:S13]  /*23220*/  ISETP.NE.AND P2, PT, R2, 0x3, PT ;  /* 0x000000030200780c */ /* 0x000fda0003f45270 */
[----:B------:R-:W-:-:S04]  /*23230*/  @P2 LOP3.LUT R22, R22, 0x8, RZ, 0xfc, !PT ;  /* 0x0000000816162812 */ /* 0x000fc800078efcff */
[----:B------:R-:W-:-:S04]  /*23240*/  LOP3.LUT R22, R22, 0xfffffffe, RZ, 0xc0, !PT ;  /* 0xfffffffe16167812 */ /* 0x000fc800078ec0ff */
[----:B------:R-:W-:Y:S01]  /*23250*/  @P0 LOP3.LUT R22, R22, 0x1, RZ, 0xfc, !PT ;  /* 0x0000000116160812 */ /* 0x000fe200078efcff */
[----:B------:R-:W-:Y:S06]  /*23260*/  BRA.DIV UR4, `(.L_x_2035) ;  /* 0x0000008604647947 */ /* 0x000fec000b800000 */
.L_x_2284:
[----:B------:R-:W-:Y:S01]  /*23270*/  SHF.R.S32.HI R33, RZ, 0x1f, R18 ;  /* 0x0000001fff217819 */ /* 0x000fe20000011412 */
[----:B------:R-:W-:Y:S06]  /*23280*/  @!P2 BRA `(.L_x_2036) ;  /* 0x000000000004a947 */ /* 0x000fec0003800000 */
[----:B------:R-:W-:Y:S01]  /*23290*/  BPT.TRAP 0x1 ;  /* 0x000000040000795c */ /* 0x000fe20000300000 */
.L_x_2036:
[----:B------:R-:W-:Y:S01]  /*232a0*/  IMAD R6, R28, 0x8, R23 ;  /* 0x000000081c067824 */ /* 0x000fe200078e0217 */
[----:B------:R-:W-:Y:S01]  /*232b0*/  SHF.L.U32 R21, R30, 0x1f, RZ ;  /* 0x0000001f1e157819 */ /* 0x000fe200000006ff */
[----:B------:R-:W0:Y:S01]  /*232c0*/  S2R R2, SR_TID.X ;  /* 0x0000000000027919 */ /* 0x000e220000002100 */
[----:B------:R-:W-:Y:S01]  /*232d0*/  BSSY B0, `(.L_x_2037) ;  /* 0x0000007000007945 */ /* 0x000fe20003800000 */
[----:B------:R-:W-:Y:S01]  /*232e0*/  SHF.R.S32.HI R10, RZ, 0x1f, R0 ;  /* 0x0000001fff0a7819 */ /* 0x000fe20000011400 */
[----:B------:R-:W1:Y:S01]  /*232f0*/  SYNCS.PHASECHK.TRANS64.TRYWAIT P0, [R6+URZ+0x28480], R21 ;  /* 0x02848015060075a7 */ /* 0x000e62000800017f */
[----:B0-----:R-:W-:-:S04]  /*23300*/  LOP3.LUT R2, R2, 0x7f, RZ, 0xc0, !PT ;  /* 0x0000007f02027812 */ /* 0x001fc800078ec0ff */
[----:B------:R-:W-:-:S04]  /*23310*/  SHF.R.U32.HI R2, RZ, 0x3, R2 ;  /* 0x00000003ff027819 */ /* 0x000fc80000011602 */
[----:B------:R-:W-:Y:S01]  /*23320*/  IADD3 R24, -R2, R24, -R8 ;  /* 0x0000001802187210 */ /* 0x000fe20007ffe908 */
[----:B-1----:R-:W-:Y:S06]  /*23330*/  @!P0 BRA `(.L_x_2038) ;  /* 0x0000008400648947 */ /* 0x002fec0003800000 */
.L_x_2285:
[----:B------:R-:W-:Y:S05]  /*23340*/  BSYNC B0 ;  /* 0x0000000000007941 */ /* 0x000fea0003800000 */
.L_x_2037:
[----:B------:R-:W2:Y:S01]  /*23350*/  LDL R7, [R1+0x4] ;  /* 0x0000040001077983 */ /* 0x000ea20000100800 */
[----:B------:R-:W-:Y:S01]  /*23360*/  ULDC.64 UR4, c[0x0][0x328] ;  /* 0x0000ca0000047ab9 */ /* 0x000fe20000000a00 */
[----:B-----5:R-:W-:Y:S01]  /*23370*/  SHF.R.S32.HI R20, RZ, 0x1f, R4 ;  /* 0x0000001fff147819 */ /* 0x020fe20000011404 */
[----:B------:R-:W-:Y:S01]  /*23380*/  IMAD R5, R10, UR4, RZ ;  /* 0x000000040a057c24 */ /* 0x000fe2000f8e02ff */
[----:B------:R-:W-:Y:S01]  /*23390*/  ISETP.GE.AND P4, PT, R24, 0x1, PT ;  /* 0x000000011800780c */ /* 0x000fe20003f86270 */
        /* <DEDUP_REMOVED lines=12> */
[----:B------:R-:W-:Y:S02]  /*23460*/  ULDC.64 UR4, c[0x0][0x318] ;  /* 0x0000c60000047ab9 */ /* 0x000fe40000000a00 */
[----:B------:R-:W-:Y:S01]  /*23470*/  IADD3 R2, P0, R2, UR4, RZ ;  /* 0x0000000402027c10 */ /* 0x000fe2000ff1e0ff */
[----:B------:R-:W-:-:S03]  /*23480*/  UMOV UR4, 0xffffffff ;  /* 0xffffffff00047882 */ /* 0x000fc60000000000 */
[----:B------:R-:W-:Y:S01]  /*23490*/  IADD3.X R3, R3, UR5, R5, P0, !PT ;  /* 0x0000000503037c10 */ /* 0x000fe200087fe405 */
[----:B--2---:R-:W-:Y:S01]  /*234a0*/  IMAD R7, R28, 0x4000, R7 ;  /* 0x000040001c077824 */ /* 0x004fe200078e0207 */
[----:B------:R-:W-:Y:S07]  /*234b0*/  BRA.DIV UR4, `(.L_x_2039) ;  /* 0x0000008604187947 */ /* 0x000fee000b800000 */
[----:B------:R-:W1:Y:S01]  /*234c0*/  LDC R12, c[0x0][0x2f4] ;  /* 0x0000bd00ff0c7b82 */ /* 0x000e620000000800 */
[----:B------:R-:W2:Y:S01]  /*234d0*/  SHFL.IDX PT, R8, R2, RZ, 0x181f ;  /* 0x00181fff02087589 */ /* 0x000ea200000e0000 */
[----:B------:R-:W-:Y:S02]  /*234e0*/  LOP3.LUT R11, R34, 0x80, RZ, 0xfc, !PT ;  /* 0x00000080220b7812 */ /* 0x000fe400078efcff */
[C---:B------:R-:W-:Y:S01]  /*234f0*/  ISETP.GE.AND P3, PT, R24.reuse, 0x11, PT ;  /* 0x000000111800780c */ /* 0x040fe20003f66270 */
[----:B------:R-:W3:Y:S01]  /*23500*/  SHFL.IDX PT, R5, R3, RZ, 0x181f ;  /* 0x00181fff03057589 */ /* 0x000ee200000e0000 */
[----:B------:R-:W-:Y:S02]  /*23510*/  ISETP.GE.AND P5, PT, R24, 0x31, PT ;  /* 0x000000311800780c */ /* 0x000fe40003fa6270 */
[C---:B-1----:R-:W-:Y:S02]  /*23520*/  ISETP.GE.AND P2, PT, R34.reuse, R12, PT ;  /* 0x0000000c2200720c */ /* 0x042fe40003f46270 */
[----:B--2---:R-:W-:-:S02]  /*23530*/  IADD3 R8, P0, R34, R8, RZ ;  /* 0x0000000822087210 */ /* 0x004fc40007f1e0ff */
[----:B------:R-:W-:-:S03]  /*23540*/  ISETP.LT.OR P1, PT, R24, 0x1, P2 ;  /* 0x000000011800780c */ /* 0x000fc60001721670 */
[----:B---3--:R-:W-:Y:S01]  /*23550*/  IMAD.X R9, RZ, RZ, R5, P0 ;  /* 0x000000ffff097224 */ /* 0x008fe200000e0605 */
[----:B------:R-:W-:Y:S01]  /*23560*/  ISETP.GE.AND P0, PT, R11, R12, PT ;  /* 0x0000000c0b00720c */ /* 0x000fe20003f06270 */
[----:B------:R-:W-:Y:S02]  /*23570*/  IMAD.IADD R5, R23, 0x1, R7 ;  /* 0x0000000117057824 */ /* 0x000fe400078e0207 */
[----:B------:R-:W-:Y:S06]  /*23580*/  SHFL.IDX PT, R7, R3, 0x1, 0x181f ;  /* 0x00381f0003077f89 */ /* 0x000fec00000e0000 */
[----:B------:R-:W-:Y:S01]  /*23590*/  LDGSTS.E.BYPASS.LTC128B.128 [R5+0x10000], desc[UR36][R8.64], !P1 ;  /* 0x1000000008057fae */ /* 0x000fe2000c901d64 */
[----:B------:R-:W-:-:S13]  /*235a0*/  ISETP.LT.OR P1, PT, R24, 0x1, P0 ;  /* 0x000000011800780c */ /* 0x000fda0000721670 */
[----:B------:R1:W-:Y:S04]  /*235b0*/  LDGSTS.E.BYPASS.LTC128B.128 [R5+0x12000], desc[UR36][R8.64+0x80], !P1 ;  /* 0x1200008008057fae */ /* 0x0003e8000c901d64 */
[----:B-1----:R-:W1:Y:S02]  /*235c0*/  SHFL.IDX PT, R8, R2, 0x1, 0x181f ;  /* 0x00381f0002087f89 */ /* 0x002e6400000e0000 */
[----:B-1----:R-:W-:-:S04]  /*235d0*/  IADD3 R8, P1, R34, R8, RZ ;  /* 0x0000000822087210 */ /* 0x002fc80007f3e0ff */
[----:B------:R-:W-:Y:S02]  /*235e0*/  IADD3.X R9, RZ, R7, RZ, P1, !PT ;  /* 0x00000007ff097210 */ /* 0x000fe40000ffe4ff */
[C---:B------:R-:W-:Y:S01]  /*235f0*/  ISETP.LT.OR P1, PT, R24.reuse, 0x11, P2 ;  /* 0x000000111800780c */ /* 0x040fe20001721670 */
[----:B------:R-:W-:Y:S04]  /*23600*/  SHFL.IDX PT, R7, R3, 0x2, 0x181f ;  /* 0x00581f0003077f89 */ /* 0x000fe800000e0000 */
[----:B------:R-:W-:Y:S08]  /*23610*/  SHFL.IDX PT, R3, R3, 0x3, 0x181f ;  /* 0x00781f0003037f89 */ /* 0x000ff000000e0000 */
[----:B------:R-:W-:Y:S01]  /*23620*/  LDGSTS.E.BYPASS.LTC128B.128 [R5+0x10800], desc[UR36][R8.64], !P1 ;  /* 0x1080000008057fae */ /* 0x000fe2000c901d64 */
[----:B------:R-:W-:-:S13]  /*23630*/  ISETP.LT.OR P1, PT, R24, 0x11, P0 ;  /* 0x000000111800780c */ /* 0x000fda0000721670 */
[----:B------:R1:W-:Y:S04]  /*23640*/  LDGSTS.E.BYPASS.LTC128B.128 [R5+0x12800], desc[UR36][R8.64+0x80], !P1 ;  /* 0x1280008008057fae */ /* 0x0003e8000c901d64 */
[----:B-1----:R-:W1:Y:S04]  /*23650*/  SHFL.IDX PT, R8, R2, 0x2, 0x181f ;  /* 0x00581f0002087f89 */ /* 0x002e6800000e0000 */
[----:B------:R-:W2:Y:S01]  /*23660*/  SHFL.IDX PT, R2, R2, 0x3, 0x181f ;  /* 0x00781f0002027f89 */ /* 0x000ea200000e0000 */
[----:B-1----:R-:W-:-:S05]  /*23670*/  IADD3 R8, P1, R34, R8, RZ ;  /* 0x0000000822087210 */ /* 0x002fca0007f3e0ff */
[----:B------:R-:W-:Y:S01]  /*23680*/  IMAD.X R9, RZ, RZ, R7, P1 ;  /* 0x000000ffff097224 */ /* 0x000fe200008e0607 */
[----:B------:R-:W-:-:S13]  /*23690*/  ISETP.LT.OR P1, PT, R24, 0x21, P2 ;  /* 0x000000211800780c */ /* 0x000fda0001721670 */
[----:B------:R1:W-:Y:S01]  /*236a0*/  LDGSTS.E.BYPASS.LTC128B.128 [R5+0x11000], desc[UR36][R8.64], !P1 ;  /* 0x1100000008057fae */ /* 0x0003e2000c901d64 */
[----:B------:R-:W-:-:S13]  /*236b0*/  ISETP.LT.OR P1, PT, R24, 0x21, P0 ;  /* 0x000000211800780c */ /* 0x000fda0000721670 */
[----:B------:R1:W-:Y:S01]  /*236c0*/  LDGSTS.E.BYPASS.LTC128B.128 [R5+0x13000], desc[UR36][R8.64+0x80], !P1 ;  /* 0x1300008008057fae */ /* 0x0003e2000c901d64 */
[----:B--2---:R-:W-:-:S13]  /*236d0*/  ISETP.GE.AND P1, PT, R24, 0x21, PT ;  /* 0x000000211800780c */ /* 0x004fda0003f26270 */
.L_x_2295:
[C---:B------:R-:W-:Y:S02]  /*236e0*/  ISETP.LT.OR P2, PT, R24.reuse, 0x31, P2 ;  /* 0x000000311800780c */ /* 0x040fe40001741670 */
[----:B------:R-:W-:Y:S02]  /*236f0*/  ISETP.LT.OR P0, PT, R24, 0x31, P0 ;  /* 0x000000311800780c */ /* 0x000fe40000701670 */
[----:B------:R-:W-:-:S05]  /*23700*/  IADD3 R2, P6, R34, R2, RZ ;  /* 0x0000000222027210 */ /* 0x000fca0007fde0ff */
        /* <DEDUP_REMOVED lines=8> */
.L_x_2040:
        /* <DEDUP_REMOVED lines=10> */
.L_x_2041:
[----:B------:R4:W-:Y:S01]  /*23830*/  SYNCS.ARRIVE.TRANS64.A1T0 RZ, [R6+URZ+0x28470], RZ ;  /* 0x028470ff06ff79a7 */ /* 0x0009e2000810003f */
[----:B------:R-:W-:Y:S05]  /*23840*/  @!P6 BRA `(.L_x_2042) ;  /* 0x000000000004e947 */ /* 0x000fea0003800000 */
[----:B------:R-:W-:Y:S01]  /*23850*/  BPT.TRAP 0x1 ;  /* 0x000000040000795c */ /* 0x000fe20000300000 */
.L_x_2042:
[----:B------:R-:W5:Y:S01]  /*23860*/  SYNCS.PHASECHK.TRANS64.TRYWAIT P0, [R6+URZ+0x28440], R21 ;  /* 0x02844015060075a7 */ /* 0x000f62000800017f */
[----:B------:R-:W-:Y:S04]  /*23870*/  BSSY B0, `(.L_x_2043) ;  /* 0x0000002000007945 */ /* 0x000fe80003800000 */
[----:B-----5:R-:W-:Y:S05]  /*23880*/  @!P0 BRA `(.L_x_2044) ;  /* 0x00000084009c8947 */ /* 0x020fea0003800000 */
.L_x_2296:
[----:B------:R-:W-:Y:S05]  /*23890*/  BSYNC B0 ;  /* 0x0000000000007941 */ /* 0x000fea0003800000 */
.L_x_2043:
[----:B------:R-:W-:Y:S01]  /*238a0*/  ULDC.64 UR4, c[0x0][0x300] ;  /* 0x0000c00000047ab9 */ /* 0x000fe20000000a00 */
[----:B-12---:R-:W1:Y:S01]  /*238b0*/  LDC R8, c[0x0][0x2f4] ;  /* 0x0000bd00ff087b82 */ /* 0x006e620000000800 */
[----:B------:R-:W-:Y:S01]  /*238c0*/  IMAD R7, R10, UR4, RZ ;  /* 0x000000040a077c24 */ /* 0x000fe2000f8e02ff */
[----:B------:R-:W-:Y:S01]  /*238d0*/  ULDC.64 UR6, c[0x0][0x2e8] ;  /* 0x0000ba0000067ab9 */ /* 0x000fe20000000a00 */
[----:B---3--:R-:W-:Y:S01]  /*238e0*/  IMAD.WIDE.U32 R2, R0, UR4, RZ ;  /* 0x0000000400027c25 */ /* 0x008fe2000f8e00ff */
        /* <DEDUP_REMOVED lines=12> */
[----:B-1----:R-:W-:Y:S02]  /*239b0*/  ISETP.GE.AND P2, PT, R9, R8, PT ;  /* 0x000000080900720c */ /* 0x002fe40003f46270 */
[----:B------:R-:W-:Y:S01]  /*239c0*/  IMAD R0, R18, UR5, R0 ;  /* 0x0000000512007c24 */ /* 0x000fe2000f8e0200 */
[----:B------:R-:W-:-:S04]  /*239d0*/  IADD3 R4, P0, R2, UR6, RZ ;  /* 0x0000000602047c10 */ /* 0x000fc8000ff1e0ff */
[----:B------:R-:W-:Y:S01]  /*239e0*/  IADD3.X R0, R3, UR7, R0, P0, !PT ;  /* 0x0000000703007c10 */ /* 0x000fe200087fe400 */
[----:B------:R-:W-:Y:S08]  /*239f0*/  BRA.DIV UR4, `(.L_x_2045) ;  /* 0x0000008604547947 */ /* 0x000ff0000b800000 */
[----:B------:R-:W1:Y:S01]  /*23a00*/  SHFL.IDX PT, R3, R4, RZ, 0x181f ;  /* 0x00181fff04037589 */ /* 0x000e6200000e0000 */
[----:B------:R-:W-:-:S03]  /*23a10*/  ISETP.GE.AND P6, PT, R34, R8, PT ;  /* 0x000000082200720c */ /* 0x000fc60003fc6270 */
[----:B------:R-:W2:Y:S01]  /*23a20*/  SHFL.IDX PT, R2, R0, RZ, 0x181f ;  /* 0x00181fff00027589 */ /* 0x000ea200000e0000 */
[----:B-1----:R-:W-:-:S05]  /*23a30*/  @P4 IADD3 R3, P0, R34, R3, RZ ;  /* 0x0000000322034210 */ /* 0x002fca0007f1e0ff */
[----:B--2---:R-:W-:-:S05]  /*23a40*/  @P4 IMAD.X R2, RZ, RZ, R2, P0 ;  /* 0x000000ffff024224 */ /* 0x004fca00000e0602 */
[----:B------:R-:W-:-:S04]  /*23a50*/  @P4 LOP3.LUT R3, R3, R2, RZ, 0x3c, !PT ;  /* 0x0000000203034212 */ /* 0x000fc800078e3cff */
[----:B------:R-:W-:-:S04]  /*23a60*/  @P4 LOP3.LUT R2, R3, R2, RZ, 0x3c, !PT ;  /* 0x0000000203024212 */ /* 0x000fc800078e3cff */
[----:B------:R-:W-:-:S05]  /*23a70*/  @P4 LOP3.LUT R3, R3, R2, RZ, 0x3c, !PT ;  /* 0x0000000203034212 */ /* 0x000fca00078e3cff */
[----:B------:R-:W-:Y:S01]  /*23a80*/  @!PT LDS RZ, [RZ] ;  /* 0x00000000fffff984 */ /* 0x000fe20000000800 */
[----:B------:R-:W-:Y:S04]  /*23a90*/  @P4 LDGSTS.E.BYPASS.LTC128B.128 [R5+0x20000], desc[UR36][R2.64], !P6 ;  /* 0x2000000002054fae */ /* 0x000fe8000f101d64 */
[----:B------:R1:W-:Y:S04]  /*23aa0*/  @P4 LDGSTS.E.BYPASS.LTC128B.128 [R5+0x22000], desc[UR36][R2.64+0x80], !P2 ;  /* 0x2200008002054fae */ /* 0x0003e8000d101d64 */
[----:B-1----:R-:W1:Y:S04]  /*23ab0*/  SHFL.IDX PT, R3, R4, 0x1, 0x181f ;  /* 0x00381f0004037f89 */ /* 0x002e6800000e0000 */
[----:B------:R-:W2:Y:S01]  /*23ac0*/  SHFL.IDX PT, R2, R0, 0x1, 0x181f ;  /* 0x00381f0000027f89 */ /* 0x000ea200000e0000 */
[----:B-1----:R-:W-:-:S05]  /*23ad0*/  @P3 IADD3 R3, P0, R34, R3, RZ ;  /* 0x0000000322033210 */ /* 0x002fca0007f1e0ff */
[----:B--2---:R-:W-:-:S05]  /*23ae0*/  @P3 IMAD.X R2, RZ, RZ, R2, P0 ;  /* 0x000000ffff023224 */ /* 0x004fca00000e0602 */
[----:B------:R-:W-:-:S04]  /*23af0*/  @P3 LOP3.LUT R3, R3, R2, RZ, 0x3c, !PT ;  /* 0x0000000203033212 */ /* 0x000fc800078e3cff */
[----:B------:R-:W-:-:S04]  /*23b00*/  @P3 LOP3.LUT R2, R3, R2, RZ, 0x3c, !PT ;  /* 0x0000000203023212 */ /* 0x000fc800078e3cff */
[----:B------:R-:W-:-:S05]  /*23b10*/  @P3 LOP3.LUT R3, R3, R2, RZ, 0x3c, !PT ;  /* 0x0000000203033212 */ /* 0x000fca00078e3cff */
[----:B------:R-:W-:Y:S04]  /*23b20*/  @P3 LDGSTS.E.BYPASS.LTC128B.128 [R5+0x20800], desc[UR36][R2.64], !P6 ;  /* 0x2080000002053fae */ /* 0x000fe8000f101d64 */
[----:B------:R1:W-:Y:S04]  /*23b30*/  @P3 LDGSTS.E.BYPASS.LTC128B.128 [R5+0x22800], desc[UR36][R2.64+0x80], !P2 ;  /* 0x2280008002053fae */ /* 0x0003e8000d101d64 */
[----:B-1----:R-:W1:Y:S04]  /*23b40*/  SHFL.IDX PT, R3, R4, 0x2, 0x181f ;  /* 0x00581f0004037f89 */ /* 0x002e6800000e0000 */
[----:B------:R-:W2:Y:S04]  /*23b50*/  SHFL.IDX PT, R2, R0, 0x2, 0x181f ;  /* 0x00581f0000027f89 */ /* 0x000ea800000e0000 */
[----:B------:R-:W3:Y:S04]  /*23b60*/  SHFL.IDX PT, R4, R4, 0x3, 0x181f ;  /* 0x00781f0004047f89 */ /* 0x000ee800000e0000 */
[----:B------:R-:W0:Y:S01]  /*23b70*/  SHFL.IDX PT, R0, R0, 0x3, 0x181f ;  /* 0x00781f0000007f89 */ /* 0x000e2200000e0000 */
[----:B-1----:R-:W-:-:S04]  /*23b80*/  @P1 IADD3 R3, P0, R34, R3, RZ ;  /* 0x0000000322031210 */ /* 0x002fc80007f1e0ff */
[----:B--2---:R-:W-:-:S04]  /*23b90*/  @P1 IADD3.X R2, RZ, R2, RZ, P0, !PT ;  /* 0x00000002ff021210 */ /* 0x004fc800007fe4ff */
[----:B------:R-:W-:-:S04]  /*23ba0*/  @P1 LOP3.LUT R3, R3, R2, RZ, 0x3c, !PT ;  /* 0x0000000203031212 */ /* 0x000fc800078e3cff */
[----:B------:R-:W-:-:S04]  /*23bb0*/  @P1 LOP3.LUT R2, R3, R2, RZ, 0x3c, !PT ;  /* 0x0000000203021212 */ /* 0x000fc800078e3cff */
[----:B------:R-:W-:-:S05]  /*23bc0*/  @P1 LOP3.LUT R3, R3, R2, RZ, 0x3c, !PT ;  /* 0x0000000203031212 */ /* 0x000fca00078e3cff */
[----:B------:R1:W-:Y:S04]  /*23bd0*/  @P1 LDGSTS.E.BYPASS.LTC128B.128 [R5+0x21000], desc[UR36][R2.64], !P6 ;  /* 0x2100000002051fae */ /* 0x0003e8000f101d64 */
[----:B0--3--:R1:W-:Y:S02]  /*23be0*/  @P1 LDGSTS.E.BYPASS.LTC128B.128 [R5+0x23000], desc[UR36][R2.64+0x80], !P2 ;  /* 0x2300008002051fae */ /* 0x0093e4000d101d64 */
.L_x_2306:
[C---:B01----:R-:W-:Y:S02]  /*23bf0*/  @P5 IADD3 R2, P0, R34.reuse, R4, RZ ;  /* 0x0000000422025210 */ /* 0x043fe40007f1e0ff */
[----:B------:R-:W-:-:S03]  /*23c00*/  ISETP.GE.AND P1, PT, R34, R8, PT ;  /* 0x000000082200720c */ /* 0x000fc60003f26270 */
[----:B------:R-:W-:Y:S01]  /*23c10*/  @P5 IMAD.X R0, RZ, RZ, R0, P0 ;  /* 0x000000ffff005224 */ /* 0x000fe200000e0600 */
[----:B------:R-:W-:-:S03]  /*23c20*/  PLOP3.LUT P0, PT, PT, PT, PT, 0x80, 0x0 ;  /* 0x000000000000781c */ /* 0x000fc60003f0f070 */
[----:B------:R-:W-:-:S06]  /*23c30*/  @P5 IMAD.MOV.U32 R3, RZ, RZ, R0 ;  /* 0x000000ffff035224 */ /* 0x000fcc00078e0000 */
[----:B------:R-:W-:Y:S01]  /*23c40*/  @!PT LDS RZ, [RZ] ;  /* 0x00000000fffff984 */ /* 0x000fe20000000800 */
[----:B------:R-:W-:Y:S01]  /*23c50*/  @!PT LDS RZ, [RZ] ;  /* 0x00000000fffff984 */ /* 0x000fe20000000800 */
[----:B------:R-:W-:Y:S01]  /*23c60*/  @!PT LDS RZ, [RZ] ;  /* 0x00000000fffff984 */ /* 0x000fe20000000800 */
[----:B------:R0:W-:Y:S04]  /*23c70*/  @P5 LDGSTS.E.BYPASS.LTC128B.128 [R5+0x21800], desc[UR36][R2.64], !P1 ;  /* 0x2180000002055fae */ /* 0x0001e8000c901d64 */
[----:B------:R0:W-:Y:S01]  /*23c80*/  @P5 LDGSTS.E.BYPASS.LTC128B.128 [R5+0x23800], desc[UR36][R2.64+0x80], !P2 ;  /* 0x2380008002055fae */ /* 0x0001e2000d101d64 */
[----:B------:R-:W-:Y:S01]  /*23c90*/  NOP ;  /* 0x0000000000007918 */ /* 0x000fe20000000000 */
.L_x_2046:
        /* <DEDUP_REMOVED lines=10> */
.L_x_2047:
[----:B------:R-:W-:Y:S01]  /*23d40*/  SHF.R.S32.HI R0, RZ, 0x1f, R26 ;  /* 0x0000001fff007819 */ /* 0x000fe2000001141a */
[----:B------:R1:W-:Y:S06]  /*23d50*/  SYNCS.ARRIVE.TRANS64.A1T0 RZ, [R6+URZ+0x28430], RZ ;  /* 0x028430ff06ff79a7 */ /* 0x0003ec000810003f */
[----:B------:R-:W-:Y:S05]  /*23d60*/  WARPSYNC.ALL ;  /* 0x0000000000007948 */ /* 0x000fea0003800000 */
[----:B------:R-:W-:Y:S01]  /*23d70*/  ULDC.64 UR4, c[0x0][0x298] ;  /* 0x0000a60000047ab9 */ /* 0x000fe20000000a00 */
[----:B------:R-:W-:Y:S01]  /*23d80*/  ULDC.64 UR6, c[0x0][0xa00] ;  /* 0x0002800000067ab9 */ /* 0x000fe20000000a00 */
[----:B0-----:R-:W-:Y:S01]  /*23d90*/  VIADD R2, R23, 0x18000 ;  /* 0x0001800017027836 */ /* 0x001fe20000000000 */
[----:B------:R-:W-:Y:S01]  /*23da0*/  BAR.SYNC.DEFER_BLOCKING 0x8, 0x180 ;  /* 0x0206000000007b1d */ /* 0x000fe20000010000 */
[----:B------:R-:W-:Y:S01]  /*23db0*/  IMAD R3, R0, UR4, RZ ;  /* 0x0000000400037c24 */ /* 0x000fe2000f8e02ff */
[----:B------:R-:W-:-:S02]  /*23dc0*/  ISETP.NE.U32.AND P0, PT, RZ, UR6, PT ;  /* 0x00000006ff007c0c */ /* 0x000fc4000bf05070 */
[----:B------:R-:W-:Y:S01]  /*23dd0*/  LOP3.LUT P1, RZ, R2, 0x3ff, RZ, 0xc0, !PT ;  /* 0x000003ff02ff7812 */ /* 0x000fe2000782c0ff */
[C---:B------:R-:W-:Y:S01]  /*23de0*/  IMAD R0, R26.reuse, UR5, R3 ;  /* 0x000000051a007c24 */ /* 0x040fe2000f8e0203 */
[----:B------:R-:W-:Y:S01]  /*23df0*/  ISETP.NE.AND.EX P0, PT, RZ, UR7, PT, P0 ;  /* 0x00000007ff007c0c */ /* 0x000fe2000bf05300 */
[----:B------:R-:W-:Y:S01]  /*23e00*/  IMAD.WIDE.U32 R26, R26, UR4, RZ ;  /* 0x000000041a1a7c25 */ /* 0x000fe2000f8e00ff */
[----:B------:R-:W-:Y:S01]  /*23e10*/  SHF.R.S32.HI R2, RZ, 0x1f, R19 ;  /* 0x0000001fff027819 */ /* 0x000fe20000011413 */
[----:B------:R-:W-:Y:S01]  /*23e20*/  BSSY B6, `(.L_x_2048) ;  /* 0x0000017000067945 */ /* 0x000fe20003800000 */
[----:B------:R-:W-:Y:S01]  /*23e30*/  SEL R24, R19, RZ, !P0 ;  /* 0x000000ff13187207 */ /* 0x000fe20004000000 */
[----:B------:R-:W-:Y:S01]  /*23e40*/  IMAD.IADD R3, R27, 0x1, R0 ;  /* 0x000000011b037824 */ /* 0x000fe200078e0200 */
[----:B------:R-:W-:-:S04]  /*23e50*/  SEL R0, R2, RZ, !P0 ;  /* 0x000000ff02007207 */ /* 0x000fc80004000000 */
[----:B------:R0:W-:Y:S04]  /*23e60*/  STL [R1+0x24], R3 ;  /* 0x0000240301007387 */ /* 0x0001e80000100800 */
[----:B------:R0:W-:Y:S01]  /*23e70*/  STL [R1+0x28], R0 ;  /* 0x0000280001007387 */ /* 0x0001e20000100800 */
[----:B------:R-:W-:Y:S05]  /*23e80*/  @!P1 BRA `(.L_x_2049) ;  /* 0x0000000000409947 */ /* 0x000fea0003800000 */
[----:B------:R-:W-:Y:S01]  /*23e90*/  MOV R2, 0x0 ;  /* 0x0000000000027802 */ /* 0x000fe20000000f00 */
[----:B------:R-:W-:Y:S01]  /*23ea0*/  ULDC.64 UR4, c[0x4][0xc0] ;  /* 0x0100300000047ab9 */ /* 0x000fe20000000a00 */
[----:B------:R-:W-:Y:S01]  /*23eb0*/  ULDC.64 UR6, c[0x4][0xc8] ;  /* 0x0100320000067ab9 */ /* 0x000fe20000000a00 */
[----:B------:R-:W-:Y:S01]  /*23ec0*/  ULDC.64 UR8, c[0x4][0x28] ;  /* 0x01000a0000087ab9 */ /* 0x000fe20000000a00 */
[----:B------:R-:W-:Y:S01]  /*23ed0*/  IMAD.U32 R4, RZ, RZ, UR4 ;  /* 0x00000004ff047e24 */ /* 0x000fe2000f8e00ff */
[----:B-1--4-:R-:W-:Y:S01]  /*23ee0*/  MOV R6, UR6 ;  /* 0x0000000600067c02 */ /* 0x012fe20008000f00 */
[----:B0-----:R-:W0:Y:S01]  /*23ef0*/  LDC.64 R2, c[0x4][R2] ;  /* 0x0100000002027b82 */ /* 0x001e220000000a00 */
        /* <DEDUP_REMOVED lines=9> */
.L_x_2049:
[----:B------:R-:W-:Y:S05]  /*23f90*/  BSYNC B6 ;  /* 0x0000000000067941 */ /* 0x000fea0003800000 */
.L_x_2048:
[----:B------:R-:W2:Y:S01]  /*23fa0*/  LDL.LU R20, [R1+0x28] ;  /* 0x0000280001147983 */ /* 0x000ea20000300800 */
[----:B------:R-:W3:Y:S01]  /*23fb0*/  LDC R7, c[0x0][0x448] ;  /* 0x00011200ff077b82 */ /* 0x000ee20000000800 */
[----:B------:R-:W-:Y:S02]  /*23fc0*/  ULDC.64 UR4, c[0x0][0x2d8] ;  /* 0x0000b60000047ab9 */ /* 0x000fe40000000a00 */
[----:B------:R-:W2:Y:S01]  /*23fd0*/  LDL.LU R2, [R1+0x24] ;  /* 0x0000240001027983 */ /* 0x000ea20000300800 */
[----:B0-----:R-:W-:-:S03]  /*23fe0*/  IMAD R0, R33, UR4, RZ ;  /* 0x0000000421007c24 */ /* 0x001fc6000f8e02ff */
[----:B------:R0:W5:Y:S01]  /*23ff0*/  LDL R8, [R1+0x18] ;  /* 0x0000180001087983 */ /* 0x0001620000100800 */
[----:B------:R-:W-:Y:S01]  /*24000*/  IMAD R0, R18, UR5, R0 ;  /* 0x0000000512007c24 */ /* 0x000fe2000f8e0200 */
[----:B---3--:R-:W-:-:S13]  /*24010*/  ISETP.NE.AND P0, PT, R7, 0x1, PT ;  /* 0x000000010700780c */ /* 0x008fda0003f05270 */
[----:B-1--4-:R-:W1:Y:S01]  /*24020*/  @P0 LDC R6, c[0x0][0x44c] ;  /* 0x00011300ff060b82 */ /* 0x012e620000000800 */
[----:B------:R-:W-:Y:S02]  /*24030*/  LOP3.LUT R9, R34, 0x80, RZ, 0xfc, !PT ;  /* 0x0000008022097812 */ /* 0x000fe400078efcff */
[----:B--2---:R-:W-:Y:S02]  /*24040*/  MOV R21, R20 ;  /* 0x0000001400157202 */ /* 0x004fe40000000f00 */
[----:B------:R-:W2:Y:S01]  /*24050*/  S2R R20, SR_TID.X ;  /* 0x0000000000147919 */ /* 0x000ea20000002100 */
[----:B------:R-:W-:Y:S02]  /*24060*/  IMAD.MOV.U32 R3, RZ, RZ, R2 ;  /* 0x000000ffff037224 */ /* 0x000fe400078e0002 */
[----:B------:R-:W-:-:S04]  /*24070*/  IMAD.MOV.U32 R2, RZ, RZ, R26 ;  /* 0x000000ffff027224 */ /* 0x000fc800078e001a */
[----:B------:R-:W-:Y:S01]  /*24080*/  IMAD.WIDE.U32 R2, R18, UR4, R2 ;  /* 0x0000000412027c25 */ /* 0x000fe2000f8e0002 */
[----:B------:R-:W-:-:S03]  /*24090*/  ULDC.64 UR4, c[0x0][0x2e0] ;  /* 0x0000b80000047ab9 */ /* 0x000fc60000000a00 */
[----:B------:R-:W-:Y:S02]  /*240a0*/  IMAD.IADD R3, R3, 0x1, R0 ;  /* 0x0000000103037824 */ /* 0x000fe400078e0200 */
[----:B------:R-:W-:Y:S02]  /*240b0*/  IMAD R0, R21, UR4, RZ ;  /* 0x0000000415007c24 */ /* 0x000fe4000f8e02ff */
[----:B------:R-:W-:-:S04]  /*240c0*/  IMAD.WIDE.U32 R2, R24, UR4, R2 ;  /* 0x0000000418027c25 */ /* 0x000fc8000f8e0002 */
[----:B------:R-:W-:Y:S01]  /*240d0*/  IMAD R0, R24, UR5, R0 ;  /* 0x0000000518007c24 */ /* 0x000fe2000f8e0200 */
[----:B------:R-:W-:-:S03]  /*240e0*/  ULDC.64 UR4, c[0x0][0x2d0] ;  /* 0x0000b40000047ab9 */ /* 0x000fc60000000a00 */
[----:B------:R-:W-:Y:S02]  /*240f0*/  IMAD.IADD R3, R3, 0x1, R0 ;  /* 0x0000000103037824 */ /* 0x000fe400078e0200 */
[----:B------:R-:W3:Y:S01]  /*24100*/  @P0 LDC R0, c[0x0][0x450] ;  /* 0x00011400ff000b82 */ /* 0x000ee20000000800 */
[C---:B--2---:R-:W-:Y:S01]  /*24110*/  LOP3.LUT R21, R20.reuse, 0x7f, RZ, 0xc0, !PT ;  /* 0x0000007f14157812 */ /* 0x044fe200078ec0ff */
[----:B------:R-:W-:-:S03]  /*24120*/  IMAD.SHL.U32 R20, R20, 0x10, RZ ;  /* 0x0000001014147824 */ /* 0x000fc600078e00ff */
[----:B------:R-:W-:-:S04]  /*24130*/  SHF.R.U32.HI R21, RZ, 0x3, R21 ;  /* 0x00000003ff157819 */ /* 0x000fc80000011615 */
[----:B------:R-:W-:-:S05]  /*24140*/  LOP3.LUT R20, R21, 0x70, R20, 0xf8, !PT ;  /* 0x0000007015147812 */ /* 0x000fca00078ef814 */
[----:B------:R-:W-:-:S04]  /*24150*/  IMAD.IADD R5, R20, 0x1, R17 ;  /* 0x0000000114057824 */ /* 0x000fc800078e0211 */
[----:B-1----:R-:W-:Y:S01]  /*24160*/  @P0 IMAD.HI.U32 R6, R5, R6, RZ ;  /* 0x0000000605060227 */ /* 0x002fe200078e00ff */
[----:B------:R-:W-:-:S04]  /*24170*/  MOV R4, R5 ;  /* 0x0000000500047202 */ /* 0x000fc80000000f00 */
[----:B---3--:R-:W-:Y:S01]  /*24180*/  @P0 SHF.R.U32.HI R4, RZ, R0, R6 ;  /* 0x00000000ff040219 */ /* 0x008fe20000011606 */
[----:B------:R-:W1:Y:S04]  /*24190*/  S2R R20, SR_TID.X ;  /* 0x0000000000147919 */ /* 0x000e680000002100 */
[----:B------:R-:W-:-:S04]  /*241a0*/  IMAD.MOV R0, RZ, RZ, -R4 ;  /* 0x000000ffff007224 */ /* 0x000fc800078e0a04 */
        /* <DEDUP_REMOVED lines=15> */
[----:B------:R-:W-:Y:S02]  /*242a0*/  IADD3.X R4, R3, UR5, R4, P0, !PT ;  /* 0x0000000503047c10 */ /* 0x000fe400087fe404 */
[----:B------:R-:W-:Y:S01]  /*242b0*/  ISETP.GE.AND P0, PT, R34, UR4, PT ;  /* 0x0000000422007c0c */ /* 0x000fe2000bf06270 */
[----:B------:R-:W-:Y:S01]  /*242c0*/  UMOV UR4, 0xffffffff ;  /* 0xffffffff00047882 */ /* 0x000fe20000000000 */
[----:B-1----:R-:W-:-:S04]  /*242d0*/  LOP3.LUT R20, R20, 0x7f, RZ, 0xc0, !PT ;  /* 0x0000007f14147812 */ /* 0x002fc800078ec0ff */
[----:B------:R-:W-:Y:S01]  /*242e0*/  SHF.R.U32.HI R9, RZ, 0x3, R20 ;  /* 0x00000003ff097819 */ /* 0x000fe20000011614 */
[----:B0-----:R-:W-:Y:S06]  /*242f0*/  BRA.DIV UR4, `(.L_x_2050) ;  /* 0x00000082047c7947 */ /* 0x001fec000b800000 */
[----:B------:R-:W0:Y:S01]  /*24300*/  SHFL.IDX PT, R3, R0, RZ, 0x181f ;  /* 0x00181fff00037589 */ /* 0x000e2200000e0000 */
[----:B------:R-:W-:Y:S02]  /*24310*/  IMAD R25, R25, R7, RZ ;  /* 0x0000000719197224 */ /* 0x000fe400078e02ff */
[----:B------:R-:W-:Y:S01]  /*24320*/  IMAD.IADD R17, R9, 0x1, R17 ;  /* 0x0000000109117824 */ /* 0x000fe200078e0211 */
[----:B------:R-:W1:Y:S03]  /*24330*/  SHFL.IDX PT, R2, R4, RZ, 0x181f ;  /* 0x00181fff04027589 */ /* 0x000e6600000e0000 */
[C---:B------:R-:W-:Y:S01]  /*24340*/  VIADD R6, R17.reuse, 0x10 ;  /* 0x0000001011067836 */ /* 0x040fe20000000000 */
[----:B------:R-:W-:Y:S01]  /*24350*/  ISETP.GE.AND P2, PT, R17, R25, PT ;  /* 0x000000191100720c */ /* 0x000fe20003f46270 */
[----:B------:R-:W-:-:S12]  /*24360*/  SHFL.IDX PT, R14, R0, 0x7, 0x181f ;  /* 0x00f81f00000e7f89 */ /* 0x000fd800000e0000 */
[----:B0-----:R-:W-:-:S05]  /*24370*/  @!P2 IADD3 R3, P3, R34, R3, RZ ;  /* 0x000000032203a210 */ /* 0x001fca0007f7e0ff */
[----:B-1----:R-:W-:-:S05]  /*24380*/  @!P2 IMAD.X R2, RZ, RZ, R2, P3 ;  /* 0x000000ffff02a224 */ /* 0x002fca00018e0602 */
[----:B------:R-:W-:-:S04]  /*24390*/  @!P2 LOP3.LUT R3, R3, R2, RZ, 0x3c, !PT ;  /* 0x000000020303a212 */ /* 0x000fc800078e3cff */
[----:B------:R-:W-:-:S04]  /*243a0*/  @!P2 LOP3.LUT R2, R3, R2, RZ, 0x3c, !PT ;  /* 0x000000020302a212 */ /* 0x000fc800078e3cff */
[----:B------:R-:W-:-:S05]  /*243b0*/  @!P2 LOP3.LUT R3, R3, R2, RZ, 0x3c, !PT ;  /* 0x000000020303a212 */ /* 0x000fca00078e3cff */
[----:B-----5:R-:W-:Y:S04]  /*243c0*/  @!P2 LDGSTS.E.BYPASS.LTC128B.128 [R8+0x18000], desc[UR36][R2.64], !P0 ;  /* 0x180000000208afae */ /* 0x020fe8000c101d64 */
        /* <DEDUP_REMOVED lines=60> */
[----:B0-----:R-:W-:-:S05]  /*24790*/  @!P2 IADD3 R3, P3, R34, R3, RZ ;  /* 0x000000032203a210 */ /* 0x001fca0007f7e0ff */
[----:B-1----:R-:W-:-:S05]  /*247a0*/  @!P2 IMAD.X R2, RZ, RZ, R2, P3 ;  /* 0x000000ffff02a224 */ /* 0x002fca00018e0602 */
[----:B------:R-:W-:-:S04]  /*247b0*/  @!P2 LOP3.LUT R3, R3, R2, RZ, 0x3c, !PT ;  /* 0x000000020303a212 */ /* 0x000fc800078e3cff */
[----:B------:R-:W-:-:S04]  /*247c0*/  @!P2 LOP3.LUT R2, R3, R2, RZ, 0x3c, !PT ;  /* 0x000000020302a212 */ /* 0x000fc800078e3cff */
[----:B------:R-:W-:-:S05]  /*247d0*/  @!P2 LOP3.LUT R3, R3, R2, RZ, 0x3c, !PT ;  /* 0x000000020303a212 */ /* 0x000fca00078e3cff */
[----:B------:R0:W-:Y:S04]  /*247e0*/  @!P2 LDGSTS.E.BYPASS.LTC128B.128 [R8+0x1b000], desc[UR36][R2.64], !P0 ;  /* 0x1b0000000208afae */ /* 0x0001e8000c101d64 */
[----:B--2---:R0:W-:Y:S02]  /*247f0*/  @!P2 LDGSTS.E.BYPASS.LTC128B.128 [R8+0x1f000], desc[UR36][R2.64+0x80], !P1 ;  /* 0x1f0000800208afae */ /* 0x0041e4000c901d64 */
.L_x_2323:
[----:B------:R-:W-:Y:S01]  /*24800*/  VIADD R0, R17, 0x70 ;  /* 0x0000007011007836 */ /* 0x000fe20000000000 */
[----:B------:R-:W-:Y:S04]  /*24810*/  BSSY B0, `(.L_x_2051) ;  /* 0x000000a000007945 */ /* 0x000fe80003800000 */
[----:B------:R-:W-:-:S13]  /*24820*/  ISETP.GE.AND P2, PT, R0, R25, PT ;  /* 0x000000190000720c */ /* 0x000fda0003f46270 */
[----:B------:R-:W-:Y:S05]  /*24830*/  @P2 BRA `(.L_x_2052) ;  /* 0x00000000001c2947 */ /* 0x000fea0003800000 */
[----:B0-----:R-:W-:-:S05]  /*24840*/  IADD3 R2, P2, R34, R14, RZ ;  /* 0x0000000e22027210 */ /* 0x001fca0007f5e0ff */
[----:B------:R-:W-:-:S05]  /*24850*/  IMAD.X R3, RZ, RZ, R4, P2 ;  /* 0x000000ffff037224 */ /* 0x000fca00010e0604 */
[----:B------:R-:W-:Y:S01]  /*24860*/  @!PT LDS RZ, [RZ] ;  /* 0x00000000fffff984 */ /* 0x000fe20000000800 */
[----:B------:R-:W-:Y:S01]  /*24870*/  @!PT LDS RZ, [RZ] ;  /* 0x00000000fffff984 */ /* 0x000fe20000000800 */
[----:B------:R-:W-:Y:S01]  /*24880*/  @!PT LDS RZ, [RZ] ;  /* 0x00000000fffff984 */ /* 0x000fe20000000800 */
[----:B------:R1:W-:Y:S04]  /*24890*/  LDGSTS.E.BYPASS.LTC128B.128 [R8+0x1b800], desc[UR36][R2.64], !P0 ;  /* 0x1b80000002087fae */ /* 0x0003e8000c101d64 */
[----:B------:R1:W-:Y:S02]  /*248a0*/  LDGSTS.E.BYPASS.LTC128B.128 [R8+0x1f800], desc[UR36][R2.64+0x80], !P1 ;  /* 0x1f80008002087fae */ /* 0x0003e4000c901d64 */
.L_x_2052:
[----:B------:R-:W-:Y:S05]  /*248b0*/  BSYNC B0 ;  /* 0x0000000000007941 */ /* 0x000fea0003800000 */
.L_x_2051:
[----:B------:R-:W-:Y:S01]  /*248c0*/  NOP ;  /* 0x0000000000007918 */ /* 0x000fe20000000000 */
[----:B------:R-:W-:-:S13]  /*248d0*/  PLOP3.LUT P0, PT, PT, PT, PT, 0x80, 0x0 ;  /* 0x000000000000781c */ /* 0x000fda0003f0f070 */
.L_x_2053:
[----:B------:R-:W-:Y:S02]  /*248e0*/  PLOP3.LUT P1, PT, P1, P0, PT, 0xa2, 0x0 ;  /* 0x000000000000781c */ /* 0x000fe40000f21472 */
[----:B------:R-:W-:-:S08]  /*248f0*/  @P0 R2UR P1, UR4, R23 ;  /* 0x00000000170402ca */ /* 0x000fd00000020000 */
[----:B------:R-:W-:-:S05]  /*24900*/  @P0 PLOP3.LUT P0, PT, P1, PT, PT, 0x80, 0x0 ;  /* 0x000000000000081c */ /* 0x000fca0000f0f070 */
[----:B------:R-:W-:Y:S01]  /*24910*/  @!P1 SYNCS.ARRIVE.TRANS64.RED.A0T1 RZ, [UR4+0x28400], RZ ;  /* 0x028400ffffff99a7 */ /* 0x000fe20008200404 */
[----:B------:R-:W-:Y:S07]  /*24920*/  @!P1 ARRIVES.LDGSTSBAR.64.TRANSCNT [UR4+0x28400] ;  /* 0x02840000ff0099b0 */ /* 0x000fee0008000a84 */
[----:B------:R-:W-:Y:S05]  /*24930*/  @P0 BRA.U.ANY `(.L_x_2053) ;  /* 0xfffffffd00e80947 */ /* 0x000fea000393ffff */
[----:B01----:R-:W2:Y:S02]  /*24940*/  LDL.LU R2, [R1+0x20] ;  /* 0x0000200001027983 */ /* 0x003ea40000300800 */
[----:B--2---:R-:W-:-:S05]  /*24950*/  VIADD R2, R2, 0x1 ;  /* 0x0000000102027836 */ /* 0x004fca0000000000 */
[----:B------:R0:W-:Y:S01]  /*24960*/  STL [R1+0x20], R2 ;  /* 0x0000200201007387 */ /* 0x0001e20000100800 */
[----:B------:R-:W-:-:S04]  /*24970*/  LEA.HI R0, R2, R2, RZ, 0x1 ;  /* 0x0000000202007211 */ /* 0x000fc800078f08ff */
[----:B------:R-:W-:-:S05]  /*24980*/  LOP3.LUT R0, R0, 0xfffffffe, RZ, 0xc0, !PT ;  /* 0xfffffffe00007812 */ /* 0x000fca00078ec0ff */
[----:B------:R-:W-:-:S05]  /*24990*/  IMAD.IADD R0, R2, 0x1, -R0 ;  /* 0x0000000102007824 */ /* 0x000fca00078e0a00 */
[----:B------:R-:W-:Y:S01]  /*249a0*/  SHF.L.U32 R0, R0, 0x1f, RZ ;  /* 0x0000001f00007819 */ /* 0x000fe200000006ff */
[----:B------:R-:W-:Y:S01]  /*249b0*/  NOP ;  /* 0x0000000000007918 */ /* 0x000fe20000000000 */
[----:B0-----:R-:W2:Y:S01]  /*249c0*/  LDL.LU R2, [R1+0x1c] ;  /* 0x00001c0001027983 */ /* 0x001ea20000300800 */
[----:B------:R0:W-:Y:S01]  /*249d0*/  SYNCS.ARRIVE.TRANS64.A1T0 RZ, [R23+URZ+0x28400], RZ ;  /* 0x028400ff17ff79a7 */ /* 0x0001e2000810003f */
[----:B------:R-:W-:Y:S01]  /*249e0*/  BSSY B0, `(.L_x_2054) ;  /* 0x0000005000007945 */ /* 0x000fe20003800000 */
[----:B------:R-:W1:Y:S01]  /*249f0*/  SYNCS.PHASECHK.TRANS64.TRYWAIT P1, [R23+URZ+0x28420], R0 ;  /* 0x02842000170075a7 */ /* 0x000e62000802017f */
[----:B--2---:R-:W-:-:S04]  /*24a00*/  IADD3 R20, R2, -0x2, RZ ;  /* 0xfffffffe02147810 */ /* 0x004fc80007ffe0ff */
[----:B------:R-:W-:Y:S01]  /*24a10*/  ISETP.GE.AND P0, PT, R20, R36, PT ;  /* 0x000000241400720c */ /* 0x000fe20003f06270 */
[----:B01----:R-:W-:-:S12]  /*24a20*/  @!P1 BRA `(.L_x_2055) ;  /* 0x00000084006c9947 */ /* 0x003fd80003800000 */
.L_x_2324:
[----:B------:R-:W-:Y:S05]  /*24a30*/  BSYNC B0 ;  /* 0x0000000000007941 */ /* 0x000fea0003800000 */
.L_x_2054:
[----:B------:R-:W-:Y:S05]  /*24a40*/  @!P0 BRA `(.L_x_2056) ;  /* 0x0000001000888947 */ /* 0x000fea0003800000 */
[----:B------:R-:W-:Y:S02]  /*24a50*/  IMAD.MOV.U32 R5, RZ, RZ, R28 ;  /* 0x000000ffff057224 */ /* 0x000fe400078e001c */
[----:B------:R-:W-:-:S07]  /*24a60*/  IMAD.MOV.U32 R6, RZ, RZ, R30 ;  /* 0x000000ffff067224 */ /* 0x000fce00078e001e */
.L_x_2076:
[----:B01----:R-:W0:Y:S01]  /*24a70*/  S2R R0, SR_TID.X ;  /* 0x0000000000007919 */ /* 0x003e220000002100 */
[----:B------:R-:W1:Y:S01]  /*24a80*/  LDC R7, c[0x0][0x430] ;  /* 0x00010c00ff077b82 */ /* 0x000e620000000800 */
[----:B------:R-:W-:Y:S01]  /*24a90*/  IMAD R4, R20, 0x40, R35 ;  /* 0x0000004014047824 */ /* 0x000fe200078e0223 */
[----:B------:R-:W-:Y:S01]  /*24aa0*/  LOP3.LUT P2, RZ, R22, 0x8, RZ, 0xc0, !PT ;  /* 0x0000000816ff7812 */ /* 0x000fe2000784c0ff */
[----:B------:R-:W2:Y:S01]  /*24ab0*/  S2R R2, SR_TID.X ;  /* 0x0000000000027919 */ /* 0x000ea20000002100 */
[----:B-1----:R-:W-:Y:S02]  /*24ac0*/  ISETP.NE.AND P0, PT, R7, 0x1, PT ;  /* 0x000000010700780c */ /* 0x002fe40003f05270 */
[----:B0-----:R-:W-:Y:S01]  /*24ad0*/  LOP3.LUT R0, R0, 0x7f, RZ, 0xc0, !PT ;  /* 0x0000007f00007812 */ /* 0x001fe200078ec0ff */
[----:B--2---:R-:W-:-:S03]  /*24ae0*/  IMAD.SHL.U32 R8, R2, 0x10, RZ ;  /* 0x0000001002087824 */ /* 0x004fc600078e00ff */
[----:B------:R-:W-:-:S07]  /*24af0*/  SHF.R.U32.HI R0, RZ, 0x3, R0 ;  /* 0x00000003ff007819 */ /* 0x000fce0000011600 */
[----:B------:R-:W0:Y:S01]  /*24b00*/  @P0 LDC R3, c[0x0][0x434] ;  /* 0x00010d00ff030b82 */ /* 0x000e220000000800 */
[----:B------:R-:W-:-:S04]  /*24b10*/  LOP3.LUT R8, R0, 0x70, R8, 0xf8, !PT ;  /* 0x0000007000087812 */ /* 0x000fc800078ef808 */
[----:B------:R-:W-:-:S03]  /*24b20*/  ISETP.GT.U32.AND P1, PT, R8, 0x3f, PT ;  /* 0x0000003f0800780c */ /* 0x000fc60003f24070 */
[----:B------:R-:W1:Y:S01]  /*24b30*/  @P0 LDC R0, c[0x0][0x438] ;  /* 0x00010e00ff000b82 */ /* 0x000e620000000800 */
[----:B------:R-:W-:-:S04]  /*24b40*/  IMAD.IADD R4, R8, 0x1, R4 ;  /* 0x0000000108047824 */ /* 0x000fc800078e0204 */
[----:B------:R-:W-:-:S05]  /*24b50*/  IMAD.MOV.U32 R2, RZ, RZ, R4 ;  /* 0x000000ffff027224 */ /* 0x000fca00078e0004 */
[----:B------:R-:W2:Y:S01]  /*24b60*/  @!P1 LDC.64 R8, c[0x0][0x428] ;  /* 0x00010a00ff089b82 */ /* 0x000ea20000000a00 */
[----:B0-----:R-:W-:-:S07]  /*24b70*/  @P0 IMAD.HI.U32 R3, R4, R3, RZ ;  /* 0x0000000304030227 */ /* 0x001fce00078e00ff */
[----:B------:R-:W0:Y:S01]  /*24b80*/  @!P1 LDC.64 R10, c[0x0][0x418] ;  /* 0x00010600ff0a9b82 */ /* 0x000e220000000a00 */
[----:B-1----:R-:W-:-:S04]  /*24b90*/  @P0 SHF.R.U32.HI R2, RZ, R0, R3 ;  /* 0x00000000ff020219 */ /* 0x002fc80000011603 */
[----:B------:R-:W-:Y:S02]  /*24ba0*/  IADD3 R0, -R2, RZ, RZ ;  /* 0x000000ff02007210 */ /* 0x000fe40007ffe1ff */
[----:B------:R-:W-:-:S03]  /*24bb0*/  @!P1 SHF.R.S32.HI R3, RZ, 0x1f, R2 ;  /* 0x0000001fff039819 */ /* 0x000fc60000011402 */
[----:B------:R-:W-:Y:S02]  /*24bc0*/  IMAD R7, R7, R0, R4 ;  /* 0x0000000007077224 */ /* 0x000fe400078e0204 */
[-C--:B--2---:R-:W-:Y:S02]  /*24bd0*/  @!P1 IMAD R0, R37, R8.reuse, RZ ;  /* 0x0000000825009224 */ /* 0x084fe400078e02ff */
[----:B------:R-:W-:-:S04]  /*24be0*/  @!P1 IMAD.WIDE.U32 R2, R32, R8, R2 ;  /* 0x0000000820029225 */ /* 0x000fc800078e0002 */
[----:B------:R-:W-:Y:S01]  /*24bf0*/  @!P1 IMAD R0, R32, R9, R0 ;  /* 0x0000000920009224 */ /* 0x000fe200078e0200 */
[----:B0-----:R-:W-:Y:S01]  /*24c00*/  @!P1 LEA R10, P0, R2, R10, 0x2 ;  /* 0x0000000a020a9211 */ /* 0x001fe200078010ff */
[----:B------:R-:W-:Y:S02]  /*24c10*/  VIADD R28, R5, 0x1 ;  /* 0x00000001051c7836 */ /* 0x000fe40000000000 */
[----:B------:R-:W-:Y:S02]  /*24c20*/  @!P1 IMAD.IADD R0, R0, 0x1, R3 ;  /* 0x0000000100009824 */ /* 0x000fe400078e0203 */
[----:B------:R-:W-:-:S03]  /*24c30*/  IMAD.MOV.U32 R8, RZ, RZ, RZ ;  /* 0x000000ffff087224 */ /* 0x000fc600078e00ff */
[----:B------:R-:W-:Y:S02]  /*24c40*/  @!P1 LEA.HI.X R11, R2, R11, R0, 0x2, P0 ;  /* 0x0000000b020b9211 */ /* 0x000fe400000f1400 */
[----:B------:R-:W-:Y:S01]  /*24c50*/  ISETP.NE.AND P0, PT, R28, 0x2, PT ;  /* 0x000000021c00780c */ /* 0x000fe20003f05270 */
[----:B------:R-:W-:Y:S05]  /*24c60*/  YIELD ;  /* 0x0000000000007946 */ /* 0x000fea0003800000 */
[----:B------:R-:W-:Y:S01]  /*24c70*/  SEL R3, RZ, 0x1, P0 ;  /* 0x00000001ff037807 */ /* 0x000fe20000000000 */
[----:B------:R0:W5:Y:S01]  /*24c80*/  @!P1 LDG.E R8, desc[UR36][R10.64] ;  /* 0x000000240a089981 */ /* 0x000162000c1e1900 */
[C---:B------:R-:W-:Y:S01]  /*24c90*/  ISETP.GT.AND P1, PT, R20.reuse, R36, PT ;  /* 0x000000241400720c */ /* 0x040fe20003f24270 */
[----:B------:R-:W-:Y:S01]  /*24ca0*/  VIADD R20, R20, 0xffffffff ;  /* 0xffffffff14147836 */ /* 0x000fe20000000000 */
[----:B------:R-:W-:-:S02]  /*24cb0*/  SEL R28, R28, RZ, P0 ;  /* 0x000000ff1c1c7207 */ /* 0x000fc40000000000 */
[----:B------:R-:W-:Y:S01]  /*24cc0*/  LOP3.LUT R30, R6, R3, RZ, 0x3c, !PT ;  /* 0x00000003061e7212 */ /* 0x000fe200078e3cff */
[----:B------:R-:W-:Y:S08]  /*24cd0*/  @!P2 BRA `(.L_x_2057) ;  /* 0x000000000004a947 */ /* 0x000ff00003800000 */
[----:B------:R-:W-:Y:S01]  /*24ce0*/  BPT.TRAP 0x1 ;  /* 0x000000040000795c */ /* 0x000fe20000300000 */
.L_x_2057:
[----:B------:R-:W-:Y:S01]  /*24cf0*/  IMAD R0, R28, 0x8, R23 ;  /* 0x000000081c007824 */ /* 0x000fe200078e0217 */
[----:B------:R-:W-:Y:S01]  /*24d00*/  SHF.L.U32 R17, R30, 0x1f, RZ ;  /* 0x0000001f1e117819 */ /* 0x000fe200000006ff */
[----:B------:R-:W-:Y:S01]  /*24d10*/  BSSY B0, `(.L_x_2058) ;  /* 0x0000004000007945 */ /* 0x000fe20003800000 */
[----:B------:R-:W-:Y:S02]  /*24d20*/  SHF.R.S32.HI R9, RZ, 0x1f, R7 ;  /* 0x0000001fff097819 */ /* 0x000fe40000011407 */
[----:B------:R-:W1:Y:S02]  /*24d30*/  SYNCS.PHASECHK.TRANS64.TRYWAIT P0, [R0+URZ+0x28480], R17 ;  /* 0x02848011000075a7 */ /* 0x000e64000800017f */
[----:B-1----:R-:W-:Y:S05]  /*24d40*/  @!P0 BRA `(.L_x_2059) ;  /* 0x0000008000b88947 */ /* 0x002fea0003800000 */
.L_x_2325:
[----:B------:R-:W-:Y:S05]  /*24d50*/  BSYNC B0 ;  /* 0x0000000000007941 */ /* 0x000fea0003800000 */
.L_x_2058:
[----:B------:R-:W2:Y:S01]  /*24d60*/  LDL R13, [R1+0x4] ;  /* 0x00000400010d7983 */ /* 0x000ea20000100800 */
[----:B------:R-:W-:Y:S01]  /*24d70*/  ULDC.64 UR4, c[0x0][0x328] ;  /* 0x0000ca0000047ab9 */ /* 0x000fe20000000a00 */
[----:B0----5:R-:W-:Y:S01]  /*24d80*/  SHF.R.S32.HI R10, RZ, 0x1f, R8 ;  /* 0x0000001fff0a7819 */ /* 0x021fe20000011408 */
[----:B------:R-:W-:Y:S01]  /*24d90*/  IMAD R4, R9, UR4, RZ ;  /* 0x0000000409047c24 */ /* 0x000fe2000f8e02ff */
[----:B------:R-:W0:Y:S01]  /*24da0*/  LDC R11, c[0x0][0x2f4] ;  /* 0x0000bd00ff0b7b82 */ /* 0x000e220000000800 */
[C---:B------:R-:W-:Y:S01]  /*24db0*/  IMAD.WIDE.U32 R2, R7.reuse, UR4, RZ ;  /* 0x0000000407027c25 */ /* 0x040fe2000f8e00ff */
[----:B------:R-:W-:Y:S01]  /*24dc0*/  ULDC.64 UR6, c[0x0][0x318] ;  /* 0x0000c60000067ab9 */ /* 0x000fe20000000a00 */
[----:B------:R-:W-:Y:S02]  /*24dd0*/  LOP3.LUT R12, R34, 0x80, RZ, 0xfc, !PT ;  /* 0x00000080220c7812 */ /* 0x000fe400078efcff */
        /* <DEDUP_REMOVED lines=10> */
[-C--:B0-----:R-:W-:Y:S01]  /*24e80*/  ISETP.GE.AND P2, PT, R12, R11.reuse, PT ;  /* 0x0000000b0c00720c */ /* 0x081fe20003f46270 */
[----:B------:R-:W-:Y:S01]  /*24e90*/  IMAD.WIDE.U32 R2, R18, UR4, R2 ;  /* 0x0000000412027c25 */ /* 0x000fe2000f8e0002 */
[----:B------:R-:W-:Y:S01]  /*24ea0*/  UMOV UR4, 0xffffffff ;  /* 0xffffffff00047882 */ /* 0x000fe20000000000 */
[----:B------:R-:W-:-:S02]  /*24eb0*/  ISETP.GE.AND P3, PT, R34, R11, PT ;  /* 0x0000000b2200720c */ /* 0x000fc40003f66270 */
[----:B------:R-:W-:-:S04]  /*24ec0*/  IADD3 R21, P0, R2, UR6, RZ ;  /* 0x0000000602157c10 */ /* 0x000fc8000ff1e0ff */
[----:B------:R-:W-:Y:S01]  /*24ed0*/  IADD3.X R24, R24, UR7, R3, P0, !PT ;  /* 0x0000000718187c10 */ /* 0x000fe200087fe403 */
[----:B--2---:R-:W-:Y:S01]  /*24ee0*/  IMAD R4, R28, 0x4000, R13 ;  /* 0x000040001c047824 */ /* 0x004fe200078e020d */
[----:B------:R-:W-:Y:S07]  /*24ef0*/  BRA.DIV UR4, `(.L_x_2060) ;  /* 0x0000008204607947 */ /* 0x000fee000b800000 */
        /* <DEDUP_REMOVED lines=22> */
.L_x_2335:
        /* <DEDUP_REMOVED lines=9> */
.L_x_2061:
        /* <DEDUP_REMOVED lines=10> */
.L_x_2062:
[----:B------:R3:W-:Y:S01]  /*25190*/  SYNCS.ARRIVE.TRANS64.A1T0 RZ, [R0+URZ+0x28470], RZ ;  /* 0x028470ff00ff79a7 */ /* 0x0007e2000810003f */
[----:B------:R-:W-:Y:S05]  /*251a0*/  @!P3 BRA `(.L_x_2063) ;  /* 0x000000000004b947 */ /* 0x000fea0003800000 */
[----:B------:R-:W-:Y:S01]  /*251b0*/  BPT.TRAP 0x1 ;  /* 0x000000040000795c */ /* 0x000fe20000300000 */
.L_x_2063:
[----:B------:R-:W4:Y:S01]  /*251c0*/  SYNCS.PHASECHK.TRANS64.TRYWAIT P0, [R0+URZ+0x28440], R17 ;  /* 0x02844011000075a7 */ /* 0x000f22000800017f */
[----:B------:R-:W-:Y:S04]  /*251d0*/  BSSY B0, `(.L_x_2064) ;  /* 0x0000002000007945 */ /* 0x000fe80003800000 */
[----:B----4-:R-:W-:Y:S05]  /*251e0*/  @!P0 BRA `(.L_x_2065) ;  /* 0x0000008000cc8947 */ /* 0x010fea0003800000 */
.L_x_2336:
[----:B------:R-:W-:Y:S05]  /*251f0*/  BSYNC B0 ;  /* 0x0000000000007941 */ /* 0x000fea0003800000 */
.L_x_2064:
[----:B------:R-:W-:Y:S01]  /*25200*/  ULDC.64 UR4, c[0x0][0x300] ;  /* 0x0000c00000047ab9 */ /* 0x000fe20000000a00 */
[----:B------:R-:W5:Y:S01]  /*25210*/  LDC R11, c[0x0][0x2f4] ;  /* 0x0000bd00ff0b7b82 */ /* 0x000f620000000800 */
[----:B------:R-:W-:Y:S01]  /*25220*/  IMAD R9, R9, UR4, RZ ;  /* 0x0000000409097c24 */ /* 0x000fe2000f8e02ff */
[----:B------:R-:W-:Y:S01]  /*25230*/  ULDC.64 UR6, c[0x0][0x2e8] ;  /* 0x0000ba0000067ab9 */ /* 0x000fe20000000a00 */
[----:B--2---:R-:W-:Y:S01]  /*25240*/  IMAD.WIDE.U32 R2, R7, UR4, RZ ;  /* 0x0000000407027c25 */ /* 0x004fe2000f8e00ff */
[----:B------:R-:W-:-:S03]  /*25250*/  LOP3.LUT R12, R34, 0x80, RZ, 0xfc, !PT ;  /* 0x00000080220c7812 */ /* 0x000fc600078efcff */
[----:B------:R-:W-:Y:S01]  /*25260*/  IMAD R9, R7, UR5, R9 ;  /* 0x0000000507097c24 */ /* 0x000fe2000f8e0209 */
[----:B------:R-:W-:Y:S02]  /*25270*/  ULDC.64 UR4, c[0x0][0x310] ;  /* 0x0000c40000047ab9 */ /* 0x000fe40000000a00 */
[----:B------:R-:W-:Y:S02]  /*25280*/  IMAD R10, R10, UR4, RZ ;  /* 0x000000040a0a7c24 */ /* 0x000fe4000f8e02ff */
[----:B------:R-:W-:Y:S02]  /*25290*/  IADD3 R3, R3, R9, RZ ;  /* 0x0000000903037210 */ /* 0x000fe40007ffe0ff */
[C---:B------:R-:W-:Y:S02]  /*252a0*/  IMAD R10, R8.reuse, UR5, R10 ;  /* 0x00000005080a7c24 */ /* 0x040fe4000f8e020a */
[----:B------:R-:W-:Y:S01]  /*252b0*/  IMAD.WIDE.U32 R2, R8, UR4, R2 ;  /* 0x0000000408027c25 */ /* 0x000fe2000f8e0002 */
[----:B------:R-:W-:-:S03]  /*252c0*/  ULDC.64 UR4, c[0x0][0x308] ;  /* 0x0000c20000047ab9 */ /* 0x000fc60000000a00 */
[----:B------:R-:W-:Y:S02]  /*252d0*/  IMAD.IADD R3, R3, 0x1, R10 ;  /* 0x0000000103037824 */ /* 0x000fe400078e020a */
[----:B------:R-:W-:Y:S01]  /*252e0*/  IMAD R8, R33, UR4, RZ ;  /* 0x0000000421087c24 */ /* 0x000fe2000f8e02ff */
[-C--:B-----5:R-:W-:Y:S01]  /*252f0*/  ISETP.GE.AND P2, PT, R12, R11.reuse, PT ;  /* 0x0000000b0c00720c */ /* 0x0a0fe20003f46270 */
[----:B------:R-:W-:Y:S01]  /*25300*/  IMAD.WIDE.U32 R2, R18, UR4, R2 ;  /* 0x0000000412027c25 */ /* 0x000fe2000f8e0002 */
[----:B------:R-:W-:Y:S01]  /*25310*/  UMOV UR4, 0xffffffff ;  /* 0xffffffff00047882 */ /* 0x000fe20000000000 */
[----:B------:R-:W-:Y:S02]  /*25320*/  ISETP.GE.AND P3, PT, R34, R11, PT ;  /* 0x0000000b2200720c */ /* 0x000fe40003f66270 */
[----:B------:R-:W-:Y:S01]  /*25330*/  IMAD R8, R18, UR5, R8 ;  /* 0x0000000512087c24 */ /* 0x000fe2000f8e0208 */
[----:B------:R-:W-:-:S04]  /*25340*/  IADD3 R7, P0, R2, UR6, RZ ;  /* 0x0000000602077c10 */ /* 0x000fc8000ff1e0ff */
[----:B------:R-:W-:Y:S01]  /*25350*/  IADD3.X R8, R8, UR7, R3, P0, !PT ;  /* 0x0000000708087c10 */ /* 0x000fe200087fe403 */
[----:B------:R-:W-:Y:S08]  /*25360*/  BRA.DIV UR4, `(.L_x_2066) ;  /* 0x0000008204807947 */ /* 0x000ff0000b800000 */
[----:B------:R-:W2:Y:S04]  /*25370*/  SHFL.IDX PT, R2, R7, RZ, 0x181f ;  /* 0x00181fff07027589 */ /* 0x000ea800000e0000 */
[----:B------:R-:W5:Y:S01]  /*25380*/  SHFL.IDX PT, R3, R8, RZ, 0x181f ;  /* 0x00181fff08037589 */ /* 0x000f6200000e0000 */
[----:B--2---:R-:W-:-:S05]  /*25390*/  IADD3 R2, P0, R34, R2, RZ ;  /* 0x0000000222027210 */ /* 0x004fca0007f1e0ff */
[----:B-----5:R-:W-:-:S05]  /*253a0*/  IMAD.X R3, RZ, RZ, R3, P0 ;  /* 0x000000ffff037224 */ /* 0x020fca00000e0603 */
[----:B------:R-:W-:Y:S01]  /*253b0*/  @!PT LDS RZ, [RZ] ;  /* 0x00000000fffff984 */ /* 0x000fe20000000800 */
[----:B------:R-:W-:Y:S04]  /*253c0*/  LDGSTS.E.BYPASS.LTC128B.128 [R4+0x20000], desc[UR36][R2.64], !P3 ;  /* 0x2000000002047fae */ /* 0x000fe8000d901d64 */
[----:B------:R2:W-:Y:S04]  /*253d0*/  LDGSTS.E.BYPASS.LTC128B.128 [R4+0x22000], desc[UR36][R2.64+0x80], !P2 ;  /* 0x2200008002047fae */ /* 0x0005e8000d101d64 */
[----:B--2---:R-:W2:Y:S04]  /*253e0*/  SHFL.IDX PT, R2, R7, 0x1, 0x181f ;  /* 0x00381f0007027f89 */ /* 0x004ea800000e0000 */
[----:B------:R-:W5:Y:S01]  /*253f0*/  SHFL.IDX PT, R3, R8, 0x1, 0x181f ;  /* 0x00381f0008037f89 */ /* 0x000f6200000e0000 */
[----:B--2---:R-:W-:-:S05]  /*25400*/  IADD3 R2, P0, R34, R2, RZ ;  /* 0x0000000222027210 */ /* 0x004fca0007f1e0ff */
[----:B-----5:R-:W-:-:S05]  /*25410*/  IMAD.X R3, RZ, RZ, R3, P0 ;  /* 0x000000ffff037224 */ /* 0x020fca00000e0603 */
[----:B------:R-:W-:Y:S04]  /*25420*/  LDGSTS.E.BYPASS.LTC128B.128 [R4+0x20800], desc[UR36][R2.64], !P3 ;  /* 0x2080000002047fae */ /* 0x000fe8000d901d64 */
[----:B------:R2:W-:Y:S04]  /*25430*/  LDGSTS.E.BYPASS.LTC128B.128 [R4+0x22800], desc[UR36][R2.64+0x80], !P2 ;  /* 0x2280008002047fae */ /* 0x0005e8000d101d64 */
[----:B--2---:R-:W2:Y:S04]  /*25440*/  SHFL.IDX PT, R2, R7, 0x2, 0x181f ;  /* 0x00581f0007027f89 */ /* 0x004ea800000e0000 */
[----:B------:R-:W5:Y:S04]  /*25450*/  SHFL.IDX PT, R3, R8, 0x2, 0x181f ;  /* 0x00581f0008037f89 */ /* 0x000f6800000e0000 */
[----:B------:R-:W0:Y:S01]  /*25460*/  SHFL.IDX PT, R8, R8, 0x3, 0x181f ;  /* 0x00781f0008087f89 */ /* 0x000e2200000e0000 */
[----:B--2---:R-:W-:-:S05]  /*25470*/  IADD3 R2, P0, R34, R2, RZ ;  /* 0x0000000222027210 */ /* 0x004fca0007f1e0ff */
[----:B-----5:R-:W-:-:S05]  /*25480*/  IMAD.X R3, RZ, RZ, R3, P0 ;  /* 0x000000ffff037224 */ /* 0x020fca00000e0603 */
[----:B------:R-:W-:Y:S04]  /*25490*/  LDGSTS.E.BYPASS.LTC128B.128 [R4+0x21000], desc[UR36][R2.64], !P3 ;  /* 0x2100000002047fae */ /* 0x000fe8000d901d64 */
[----:B------:R2:W-:Y:S04]  /*254a0*/  LDGSTS.E.BYPASS.LTC128B.128 [R4+0x23000], desc[UR36][R2.64+0x80], !P2 ;  /* 0x2300008002047fae */ /* 0x0005e8000d101d64 */
[----:B--2---:R2:W0:Y:S02]  /*254b0*/  SHFL.IDX PT, R2, R7, 0x3, 0x181f ;  /* 0x00781f0007027f89 */ /* 0x00442400000e0000 */
.L_x_2346:
        /* <DEDUP_REMOVED lines=9> */
.L_x_2067:
        /* <DEDUP_REMOVED lines=10> */
.L_x_2068:
[----:B------:R1:W-:Y:S02]  /*255f0*/  SYNCS.ARRIVE.TRANS64.A1T0 RZ, [R0+URZ+0x28430], RZ ;  /* 0x028430ff00ff79a7 */ /* 0x0003e4000810003f */
[----:B-1-34-:R-:W-:-:S05]  /*25600*/  IMAD.U32 R0, RZ, RZ, UR38 ;  /* 0x00000026ff007e24 */ /* 0x01afca000f8e00ff */
[----:B------:R-:W-:-:S13]  /*25610*/  ISETP.NE.AND P0, PT, R0, 0x3, PT ;  /* 0x000000030000780c */ /* 0x000fda0003f05270 */
[----:B------:R-:W-:Y:S05]  /*25620*/  @!P0 BRA `(.L_x_2069) ;  /* 0x0000000000048947 */ /* 0x000fea0003800000 */
[----:B------:R-:W-:Y:S01]  /*25630*/  BPT.TRAP 0x1 ;  /* 0x000000040000795c */ /* 0x000fe20000300000 */
.L_x_2069:
[----:B0-----:R-:W-:Y:S01]  /*25640*/  LOP3.LUT R3, R6, 0x1, RZ, 0x3c, !PT ;  /* 0x0000000106037812 */ /* 0x001fe200078e3cff */
[----:B------:R-:W-:Y:S01]  /*25650*/  BSSY B0, `(.L_x_2070) ;  /* 0x0000005000007945 */ /* 0x000fe20003800000 */
[----:B------:R-:W-:Y:S02]  /*25660*/  LEA R0, R5, R23, 0x3 ;  /* 0x0000001705007211 */ /* 0x000fe400078e18ff */
[----:B------:R-:W-:-:S04]  /*25670*/  SHF.L.U32 R3, R3, 0x1f, RZ ;  /* 0x0000001f03037819 */ /* 0x000fc800000006ff */
[----:B------:R-:W0:Y:S02]  /*25680*/  SYNCS.PHASECHK.TRANS64.TRYWAIT P2, [R0+URZ+0x28470], R3 ;  /* 0x02847003000075a7 */ /* 0x000e24000804017f */
[----:B0-----:R-:W-:Y:S05]  /*25690*/  @!P2 BRA `(.L_x_2071) ;  /* 0x0000008000d8a947 */ /* 0x001fea0003800000 */
.L_x_2347:
[----:B------:R-:W-:Y:S05]  /*256a0*/  BSYNC B0 ;  /* 0x0000000000007941 */ /* 0x000fea0003800000 */
.L_x_2070:
[----:B------:R-:W-:-:S13]  /*256b0*/  LOP3.LUT P2, RZ, R22, 0x8, RZ, 0xc0, !PT ;  /* 0x0000000816ff7812 */ /* 0x000fda000784c0ff */
[----:B------:R-:W-:Y:S05]  /*256c0*/  @!P2 BRA `(.L_x_2072) ;  /* 0x000000000004a947 */ /* 0x000fea0003800000 */
[----:B------:R-:W-:Y:S01]  /*256d0*/  BPT.TRAP 0x1 ;  /* 0x000000040000795c */ /* 0x000fe20000300000 */
.L_x_2072:
[----:B0-----:R-:W-:Y:S01]  /*256e0*/  SHF.L.U32 R3, R6, 0x1f, RZ ;  /* 0x0000001f06037819 */ /* 0x001fe200000006ff */
[----:B------:R-:W-:-:S03]  /*256f0*/  IMAD.SHL.U32 R12, R5, 0x4000, RZ ;  /* 0x00004000050c7824 */ /* 0x000fc600078e00ff */
[----:B------:R-:W0:Y:S02]  /*25700*/  SYNCS.PHASECHK.TRANS64.TRYWAIT P2, [R0+URZ+0x28460], R3 ;  /* 0x02846003000075a7 */ /* 0x000e24000804017f */
[----:B0-----:R-:W-:Y:S05]  /*25710*/  @!P2 BRA `(.L_x_2073) ;  /* 0x0000008000cca947 */ /* 0x001fea0003800000 */
.L_x_2348:
[----:B------:R-:W3:Y:S04]  /*25720*/  LDL R2, [R1+0x10] ;  /* 0x0000100001027983 */ /* 0x000ee80000100800 */
[----:B------:R-:W4:Y:S01]  /*25730*/  LDL R13, [R1+0x8] ;  /* 0x00000800010d7983 */ /* 0x000f220000100800 */
[----:B------:R-:W-:Y:S05]  /*25740*/  WARPSYNC.ALL ;  /* 0x0000000000007948 */ /* 0x000fea0003800000 */
[----:B------:R-:W1:Y:S01]  /*25750*/  S2R R9, SR_TID.X ;  /* 0x0000000000097919 */ /* 0x000e620000002100 */
[----:B------:R-:W-:Y:S01]  /*25760*/  IMAD.MOV.U32 R14, RZ, RZ, 0x40 ;  /* 0x00000040ff0e7424 */ /* 0x000fe200078e00ff */
[----:B------:R-:W-:Y:S01]  /*25770*/  LOP3.LUT P2, RZ, R22, 0x8, RZ, 0xc0, !PT ;  /* 0x0000000816ff7812 */ /* 0x000fe2000784c0ff */
[----:B------:R-:W5:Y:S01]  /*25780*/  S2R R21, SR_TID.X ;  /* 0x0000000000157919 */ /* 0x000f620000002100 */
[----:B-1----:R-:W-:-:S04]  /*25790*/  LOP3.LUT P3, RZ, R9, 0x4, RZ, 0xc0, !PT ;  /* 0x0000000409ff7812 */ /* 0x002fc8000786c0ff */
[----:B------:R-:W-:Y:S02]  /*257a0*/  SEL R14, R14, 0xffffffc0, !P3 ;  /* 0xffffffc00e0e7807 */ /* 0x000fe40005800000 */
[----:B-----5:R-:W-:Y:S01]  /*257b0*/  LOP3.LUT P3, RZ, R21, 0x4, RZ, 0xc0, !PT ;  /* 0x0000000415ff7812 */ /* 0x020fe2000786c0ff */
[----:B------:R-:W-:-:S05]  /*257c0*/  IMAD.MOV.U32 R21, RZ, RZ, 0x20 ;  /* 0x00000020ff157424 */ /* 0x000fca00078e00ff */
[----:B------:R-:W-:Y:S02]  /*257d0*/  SEL R21, R21, 0xffffffe0, !P3 ;  /* 0xffffffe015157807 */ /* 0x000fe40005800000 */
[C---:B---3--:R-:W-:Y:S02]  /*257e0*/  LOP3.LUT R2, R12.reuse, R2, RZ, 0xfc, !PT ;  /* 0x000000020c027212 */ /* 0x048fe400078efcff */
[----:B----4-:R-:W-:-:S03]  /*257f0*/  LOP3.LUT R17, R12, R13, RZ, 0xfc, !PT ;  /* 0x0000000d0c117212 */ /* 0x010fc600078efcff */
[----:B------:R-:W-:-:S04]  /*25800*/  IMAD.IADD R2, R23, 0x1, R2 ;  /* 0x0000000117027824 */ /* 0x000fc800078e0202 */
[----:B0-----:R-:W-:Y:S01]  /*25810*/  IMAD.IADD R3, R14, 0x1, R2 ;  /* 0x000000010e037824 */ /* 0x001fe200078e0202 */
[----:B--2---:R-:W0:Y:S01]  /*25820*/  LDSM.16.MT88.4 R4, [R2+0x10000] ;  /* 0x010000000204783b */ /* 0x004e220000004200 */
[----:B------:R-:W-:Y:S01]  /*25830*/  IMAD.IADD R17, R23, 0x1, R17 ;  /* 0x0000000117117824 */ /* 0x000fe200078e0211 */
        /* <DEDUP_REMOVED lines=30> */
[----:B------:R0:W-:Y:S02]  /*25a20*/  STSM.16.M88.4 [R17], R4 ;  /* 0x0000000411007844 */ /* 0x0001e40000000200 */
[C-C-:B0-----:R-:W-:Y:S02]  /*25a30*/  PRMT R4, R8.reuse, 0x6420, R9.reuse ;  /* 0x0000642008047816 */ /* 0x141fe40000000009 */
[----:B------:R-:W-:-:S02]  /*25a40*/  PRMT R5, R8, 0x7531, R9 ;  /* 0x0000753108057816 */ /* 0x000fc40000000009 */
        /* <DEDUP_REMOVED lines=23> */
.L_x_2074:
[----:B-1----:R1:W-:Y:S01]  /*25bc0*/  SYNCS.ARRIVE.TRANS64.A1T0 RZ, [R0+URZ+0x28450], RZ ;  /* 0x028450ff00ff79a7 */ /* 0x0023e2000810003f */
[----:B------:R-:W-:Y:S06]  /*25bd0*/  BAR.SYNC.DEFER_BLOCKING 0x2, 0x80 ;  /* 0x0082000000007b1d */ /* 0x000fec0000010000 */
[----:B------:R-:W-:Y:S05]  /*25be0*/  @!P0 BRA `(.L_x_2075) ;  /* 0x0000000000048947 */ /* 0x000fea0003800000 */
[----:B------:R-:W-:Y:S01]  /*25bf0*/  BPT.TRAP 0x1 ;  /* 0x000000040000795c */ /* 0x000fe20000300000 */
.L_x_2075:
[----:B------:R-:W2:Y:S01]  /*25c00*/  LDL R2, [R1] ;  /* 0x0000000001027983 */ /* 0x000ea20000100800 */
[----:B-1----:R-:W-:Y:S01]  /*25c10*/  IADD3 R0, R0, 0x28480, RZ ;  /* 0x0002848000007810 */ /* 0x002fe20007ffe0ff */
[----:B------:R-:W-:Y:S02]  /*25c20*/  IMAD.MOV.U32 R5, RZ, RZ, R28 ;  /* 0x000000ffff057224 */ /* 0x000fe400078e001c */
[----:B------:R-:W-:Y:S01]  /*25c30*/  IMAD.MOV.U32 R6, RZ, RZ, R30 ;  /* 0x000000ffff067224 */ /* 0x000fe200078e001e */
[----:B--2---:R-:W-:-:S04]  /*25c40*/  PRMT R0, R2, 0x654, R0 ;  /* 0x0000065402007816 */ /* 0x004fc80000000000 */
[----:B------:R1:W-:Y:S01]  /*25c50*/  SYNCS.ARRIVE.TRANS64.RED.A1T0 RZ, [R0+URZ], RZ ;  /* 0x000000ff00ff79a7 */ /* 0x0003e2000810043f */
[----:B------:R-:W-:Y:S05]  /*25c60*/  @P1 BRA `(.L_x_2076) ;  /* 0xffffffec00801947 */ /* 0x000fea000383ffff */
.L_x_2056:
[----:B01----:R-:W0:Y:S01]  /*25c70*/  S2R R0, SR_TID.X ;  /* 0x0000000000007919 */ /* 0x003e220000002100 */
        /* <DEDUP_REMOVED lines=17> */
[----:B0-----:R-:W-:-:S07]  /*25d90*/  IADD3 R16, R0, UR39, R7 ;  /* 0x0000002700107c10 */ /* 0x001fce000fffe007 */
.L_x_2078:
[----:B------:R-:W-:Y:S05]  /*25da0*/  BSYNC B0 ;  /* 0x0000000000007941 */ /* 0x000fea0003800000 */
.L_x_2077:
[----:B------:R-:W-:Y:S05]  /*25db0*/  @!P0 BRA `(.L_x_2079) ;  /* 0x0000000000048947 */ /* 0x000fea0003800000 */
[----:B------:R-:W-:Y:S01]  /*25dc0*/  BPT.TRAP 0x1 ;  /* 0x000000040000795c */ /* 0x000fe20000300000 */
.L_x_2079:
[----:B------:R-:W-:Y:S01]  /*25dd0*/  LOP3.LUT R0, R30, 0x1, RZ, 0x3c, !PT ;  /* 0x000000011e007812 */ /* 0x000fe200078e3cff */
[----:B------:R-:W-:Y:S01]  /*25de0*/  IMAD R17, R28, 0x8, R23 ;  /* 0x000000081c117824 */ /* 0x000fe200078e0217 */
[----:B------:R-:W-:Y:S02]  /*25df0*/  BSSY B0, `(.L_x_2080) ;  /* 0x0000004000007945 */ /* 0x000fe40003800000 */
[----:B------:R-:W-:-:S04]  /*25e00*/  SHF.L.U32 R0, R0, 0x1f, RZ ;  /* 0x0000001f00007819 */ /* 0x000fc800000006ff */
[----:B------:R-:W0:Y:S02]  /*25e10*/  SYNCS.PHASECHK.TRANS64.TRYWAIT P1, [R17+URZ+0x28470], R0 ;  /* 0x02847000110075a7 */ /* 0x000e24000802017f */
[----:B0-----:R-:W-:Y:S05]  /*25e20*/  @!P1 BRA `(.L_x_2081) ;  /* 0x0000007c001c9947 */ /* 0x001fea0003800000 */
.L_x_2349:
[----:B------:R-:W-:Y:S05]  /*25e30*/  BSYNC B0 ;  /* 0x0000000000007941 */ /* 0x000fea0003800000 */
.L_x_2080:
[----:B------:R-:W-:-:S13]  /*25e40*/  LOP3.LUT P1, RZ, R22, 0x8, RZ, 0xc0, !PT ;  /* 0x0000000816ff7812 */ /* 0x000fda000782c0ff */
[----:B------:R-:W-:Y:S05]  /*25e50*/  @!P1 BRA `(.L_x_2082) ;  /* 0x0000000000049947 */ /* 0x000fea0003800000 */
[----:B------:R-:W-:Y:S01]  /*25e60*/  BPT.TRAP 0x1 ;  /* 0x000000040000795c */ /* 0x000fe20000300000 */
.L_x_2082:
[----:B0-----:R-:W-:-:S04]  /*25e70*/  SHF.L.U32 R0, R30, 0x1f, RZ ;  /* 0x0000001f1e007819 */ /* 0x001fc800000006ff */
[----:B------:R-:W0:Y:S02]  /*25e80*/  SYNCS.PHASECHK.TRANS64.TRYWAIT P1, [R17+URZ+0x28460], R0 ;  /* 0x02846000110075a7 */ /* 0x000e24000802017f */
[----:B0-----:R-:W-:Y:S05]  /*25e90*/  @!P1 BRA `(.L_x_2083) ;  /* 0x0000007c00149947 */ /* 0x001fea0003800000 */
.L_x_2350:
[----:B------:R-:W2:Y:S04]  /*25ea0*/  LDL R2, [R1+0x10] ;  /* 0x0000100001027983 */ /* 0x000ea80000100800 */
[----:B------:R-:W3:Y:S01]  /*25eb0*/  LDL R12, [R1+0x8] ;  /* 0x00000800010c7983 */ /* 0x000ee20000100800 */
[----:B0-----:R-:W-:Y:S01]  /*25ec0*/  IMAD.SHL.U32 R0, R28, 0x4000, RZ ;  /* 0x000040001c007824 */ /* 0x001fe200078e00ff */
[----:B------:R-:W-:Y:S05]  /*25ed0*/  WARPSYNC.ALL ;  /* 0x0000000000007948 */ /* 0x000fea0003800000 */
[----:B------:R-:W0:Y:S01]  /*25ee0*/  S2R R3, SR_TID.X ;  /* 0x0000000000037919 */ /* 0x000e220000002100 */
[----:B------:R-:W-:Y:S01]  /*25ef0*/  LOP3.LUT P1, RZ, R22, 0x8, RZ, 0xc0, !PT ;  /* 0x0000000816ff7812 */ /* 0x000fe2000782c0ff */
[----:B------:R-:W1:Y:S01]  /*25f00*/  S2R R18, SR_TID.X ;  /* 0x0000000000127919 */ /* 0x000e620000002100 */
[----:B0-----:R-:W-:-:S02]  /*25f10*/  LOP3.LUT P2, RZ, R3, 0x4, RZ, 0xc0, !PT ;  /* 0x0000000403ff7812 */ /* 0x001fc4000784c0ff */
[----:B------:R-:W-:-:S04]  /*25f20*/  MOV R3, 0x40 ;  /* 0x0000004000037802 */ /* 0x000fc80000000f00 */
[----:B------:R-:W-:Y:S02]  /*25f30*/  SEL R3, R3, 0xffffffc0, !P2 ;  /* 0xffffffc003037807 */ /* 0x000fe40005000000 */
[----:B-1----:R-:W-:Y:S01]  /*25f40*/  LOP3.LUT P2, RZ, R18, 0x4, RZ, 0xc0, !PT ;  /* 0x0000000412ff7812 */ /* 0x002fe2000784c0ff */
[----:B------:R-:W-:-:S05]  /*25f50*/  IMAD.MOV.U32 R18, RZ, RZ, 0x20 ;  /* 0x00000020ff127424 */ /* 0x000fca00078e00ff */
[----:B------:R-:W-:Y:S02]  /*25f60*/  SEL R18, R18, 0xffffffe0, !P2 ;  /* 0xffffffe012127807 */ /* 0x000fe40005000000 */
[C---:B--2---:R-:W-:Y:S02]  /*25f70*/  LOP3.LUT R2, R0.reuse, R2, RZ, 0xfc, !PT ;  /* 0x0000000200027212 */ /* 0x044fe400078efcff */
[----:B---3--:R-:W-:-:S03]  /*25f80*/  LOP3.LUT R0, R0, R12, RZ, 0xfc, !PT ;  /* 0x0000000c00007212 */ /* 0x008fc600078efcff */
[----:B------:R-:W-:-:S04]  /*25f90*/  IMAD.IADD R2, R23, 0x1, R2 ;  /* 0x0000000117027824 */ /* 0x000fc800078e0202 */
[----:B------:R-:W-:Y:S01]  /*25fa0*/  IMAD.IADD R3, R3, 0x1, R2 ;  /* 0x0000000103037824 */ /* 0x000fe200078e0202 */
[----:B------:R-:W0:Y:S01]  /*25fb0*/  LDSM.16.MT88.4 R4, [R2+0x10000] ;  /* 0x010000000204783b */ /* 0x000e220000004200 */
[----:B------:R-:W-:Y:S01]  /*25fc0*/  IMAD.IADD R0, R23, 0x1, R0 ;  /* 0x0000000117007824 */ /* 0x000fe200078e0200 */
[C-C-:B0-----:R-:W-:Y:S02]  /*25fd0*/  PRMT R8, R4.reuse, 0x6420, R5.reuse ;  /* 0x0000642004087816 */ /* 0x141fe40000000005 */
[----:B------:R-:W-:Y:S02]  /*25fe0*/  PRMT R9, R4, 0x7531, R5 ;  /* 0x0000753104097816 */ /* 0x000fe40000000005 */
[C-C-:B------:R-:W-:Y:S02]  /*25ff0*/  PRMT R10, R6.reuse, 0x6420, R7.reuse ;  /* 0x00006420060a7816 */ /* 0x140fe40000000007 */
[----:B------:R-:W-:Y:S02]  /*26000*/  PRMT R11, R6, 0x7531, R7 ;  /* 0x00007531060b7816 */ /* 0x000fe40000000007 */
[----:B------:R-:W0:Y:S04]  /*26010*/  LDSM.16.MT88.4 R4, [R3+0x10000] ;  /* 0x010000000304783b */ /* 0x000e280000004200 */
[----:B------:R0:W-:Y:S02]  /*26020*/  STSM.16.M88.4 [R0+0x8000], R8 ;  /* 0x0080000800007844 */ /* 0x0001e40000000200 */
        /* <DEDUP_REMOVED lines=50> */
.L_x_2084:
[----:B-1----:R1:W-:Y:S01]  /*26350*/  SYNCS.ARRIVE.TRANS64.A1T0 RZ, [R17+URZ+0x28450], RZ ;  /* 0x028450ff11ff79a7 */ /* 0x0023e2000810003f */
[----:B------:R-:W-:Y:S06]  /*26360*/  BAR.SYNC.DEFER_BLOCKING 0x2, 0x80 ;  /* 0x0082000000007b1d */ /* 0x000fec0000010000 */
[----:B------:R-:W-:Y:S05]  /*26370*/  @!P0 BRA `(.L_x_2085) ;  /* 0x0000000000048947 */ /* 0x000fea0003800000 */
[----:B------:R-:W-:Y:S01]  /*26380*/  BPT.TRAP 0x1 ;  /* 0x000000040000795c */ /* 0x000fe20000300000 */
.L_x_2085:
[----:B0-----:R-:W2:Y:S01]  /*26390*/  LDL R0, [R1] ;  /* 0x0000000001007983 */ /* 0x001ea20000100800 */
[----:B-1----:R-:W-:Y:S02]  /*263a0*/  VIADD R17, R17, 0x28480 ;  /* 0x0002848011117836 */ /* 0x002fe40000000000 */
[----:B------:R-:W-:-:S05]  /*263b0*/  VIADD R28, R28, 0x1 ;  /* 0x000000011c1c7836 */ /* 0x000fca0000000000 */
[----:B------:R-:W-:-:S04]  /*263c0*/  ISETP.NE.AND P0, PT, R28, 0x2, PT ;  /* 0x000000021c00780c */ /* 0x000fc80003f05270 */
[----:B------:R-:W-:Y:S02]  /*263d0*/  SEL R3, RZ, 0x1, P0 ;  /* 0x00000001ff037807 */ /* 0x000fe40000000000 */
[----:B------:R-:W-:Y:S02]  /*263e0*/  SEL R28, R28, RZ, P0 ;  /* 0x000000ff1c1c7207 */ /* 0x000fe40000000000 */
[----:B------:R-:W-:Y:S02]  /*263f0*/  LOP3.LUT R30, R30, R3, RZ, 0x3c, !PT ;  /* 0x000000031e1e7212 */ /* 0x000fe400078e3cff */
[----:B--2---:R-:W-:-:S04]  /*26400*/  PRMT R17, R0, 0x654, R17 ;  /* 0x0000065400117816 */ /* 0x004fc80000000011 */
[----:B------:R0:W-:Y:S03]  /*26410*/  SYNCS.ARRIVE.TRANS64.RED.A1T0 RZ, [R17+URZ], RZ ;  /* 0x000000ff11ff79a7 */ /* 0x0001e6000810043f */
.L_x_2026:
[----:B------:R-:W-:-:S13]  /*26420*/  LOP3.LUT P0, RZ, R22, 0x10, RZ, 0xc0, !PT ;  /* 0x0000001016ff7812 */ /* 0x000fda000780c0ff */
[----:B------:R-:W-:Y:S05]  /*26430*/  @!P0 BRA `(.L_x_2086) ;  /* 0x0000000000288947 */ /* 0x000fea0003800000 */
[----:B------:R-:W-:Y:S05]  /*26440*/  WARPSYNC.ALL ;  /* 0x0000000000007948 */ /* 0x000fea0003800000 */
[----:B------:R-:W1:Y:S08]  /*26450*/  S2UR UR4, SR_CgaCtaId ;  /* 0x00000000000479c3 */ /* 0x000e700000008800 */
[----:B------:R-:W-:Y:S01]  /*26460*/  BAR.SYNC.DEFER_BLOCKING 0x5, 0x180 ;  /* 0x0146000000007b1d */ /* 0x000fe20000010000 */
[----:B------:R-:W-:Y:S01]  /*26470*/  MOV R23, 0x400 ;  /* 0x0000040000177802 */ /* 0x000fe20000000f00 */
[----:B-1----:R-:W-:-:S05]  /*26480*/  IMAD.U32 R0, RZ, RZ, UR4 ;  /* 0x00000004ff007e24 */ /* 0x002fca000f8e00ff */
[----:B------:R-:W-:Y:S01]  /*26490*/  LEA R23, R0, R23, 0x18 ;  /* 0x0000001700177211 */ /* 0x000fe200078ec0ff */
[----:B------:R1:W-:Y:S04]  /*264a0*/  STL [R1], R0 ;  /* 0x0000000001007387 */ /* 0x0003e80000100800 */
[----:B0-----:R1:W0:Y:S01]  /*264b0*/  LDS.128 R16, [R23+0x284d0] ;  /* 0x0284d00017107984 */ /* 0x0012220000000c00 */
[----:B------:R-:W-:Y:S06]  /*264c0*/  BAR.ARV 0x4, 0x180 ;  /* 0x0106000000007b1d */ /* 0x000fec0000002000 */
[----:B------:R-:W-:Y:S05]  /*264d0*/  BRA `(.L_x_2087) ;  /* 0x0000000800d47947 */ /* 0x000fea0003800000 */
.L_x_2086:
[----:B------:R-:W1:Y:S01]  /*264e0*/  S2R R0, SR_TID.X ;  /* 0x0000000000007919 */ /* 0x000e620000002100 */
[----:B------:R-:W-:Y:S01]  /*264f0*/  UMOV UR4, 0xffffffff ;  /* 0xffffffff00047882 */ /* 0x000fe20000000000 */
[----:B-1----:R-:W-:-:S04]  /*26500*/  LOP3.LUT R8, R0, 0x1f, RZ, 0xc0, !PT ;  /* 0x0000001f00087812 */ /* 0x002fc800078ec0ff */
[----:B------:R-:W-:Y:S01]  /*26510*/  ISETP.NE.AND P0, PT, R8, 0x1f, PT ;  /* 0x0000001f0800780c */ /* 0x000fe20003f05270 */
[----:B------:R-:W-:-:S12]  /*26520*/  BRA.DIV UR4, `(.L_x_2088) ;  /* 0x0000007604847947 */ /* 0x000fd8000b800000 */
[----:B------:R-:W-:Y:S01]  /*26530*/  IADD3 R5, R19, R8, RZ ;  /* 0x0000000813057210 */ /* 0x000fe20007ffe0ff */
[----:B------:R-:W-:-:S03]  /*26540*/  ULDC UR4, c[0x0][0xc3c] ;  /* 0x00030f0000047ab9 */ /* 0x000fc60000000800 */
[----:B------:R-:W-:-:S13]  /*26550*/  ISETP.GE.OR P1, PT, R5, UR4, !P0 ;  /* 0x0000000405007c0c */ /* 0x000fda000c726670 */
[----:B------:R-:W1:Y:S02]  /*26560*/  @!P1 LDC.64 R2, c[0x0][0xc80] ;  /* 0x00032000ff029b82 */ /* 0x000e640000000a00 */
[----:B-1----:R-:W-:-:S06]  /*26570*/  @!P1 IMAD.WIDE R2, R5, 0x4, R2 ;  /* 0x0000000405029825 */ /* 0x002fcc00078e0202 */
[----:B------:R-:W2:Y:S01]  /*26580*/  @!P1 LDG.E R2, desc[UR36][R2.64] ;  /* 0x0000002402029981 */ /* 0x000ea2000c1e1900 */
[----:B0-----:R-:W-:Y:S01]  /*26590*/  IMAD.MOV.U32 R17, RZ, RZ, RZ ;  /* 0x000000ffff117224 */ /* 0x001fe200078e00ff */
[C---:B------:R-:W-:Y:S02]  /*265a0*/  ISETP.GE.U32.AND P2, PT, R8.reuse, 0x2, PT ;  /* 0x000000020800780c */ /* 0x040fe40003f46070 */
[C---:B------:R-:W-:Y:S01]  /*265b0*/  ISETP.GE.U32.AND P3, PT, R8.reuse, 0x4, PT ;  /* 0x000000040800780c */ /* 0x040fe20003f66070 */
[----:B------:R-:W-:Y:S01]  /*265c0*/  SHFL.IDX PT, R0, R16, RZ, 0x1f ;  /* 0x00001fff10007589 */ /* 0x000fe200000e0000 */
[C---:B------:R-:W-:Y:S02]  /*265d0*/  ISETP.GE.U32.AND P4, PT, R8.reuse, 0x8, PT ;  /* 0x000000080800780c */ /* 0x040fe40003f86070 */
[C---:B------:R-:W-:Y:S01]  /*265e0*/  ISETP.GE.U32.AND P5, PT, R8.reuse, 0x10, PT ;  /* 0x000000100800780c */ /* 0x040fe20003fa6070 */
[----:B--2---:R-:W-:Y:S01]  /*265f0*/  @!P1 IMAD.MOV.U32 R17, RZ, RZ, R2 ;  /* 0x000000ffff119224 */ /* 0x004fe200078e0002 */
[----:B------:R-:W-:-:S04]  /*26600*/  ISETP.NE.AND P1, PT, R8, RZ, PT ;  /* 0x000000ff0800720c */ /* 0x000fc80003f25270 */
[----:B------:R-:W0:Y:S02]  /*26610*/  SHFL.UP PT, R14, R17, 0x1, RZ ;  /* 0x04200000110e7989 */ /* 0x000e2400000e00ff */
[----:B0-----:R-:W-:-:S05]  /*26620*/  SEL R4, R14, RZ, P1 ;  /* 0x000000ff0e047207 */ /* 0x001fca0000800000 */
[----:B------:R-:W-:-:S05]  /*26630*/  IMAD.IADD R4, R17, 0x1, R4 ;  /* 0x0000000111047824 */ /* 0x000fca00078e0204 */
        /* <DEDUP_REMOVED lines=14> */
.L_x_2360:
[----:B------:R-:W-:Y:S02]  /*26720*/  ULDC UR4, c[0x0][0xc38] ;  /* 0x00030e0000047ab9 */ /* 0x000fe40000000800 */
[----:B------:R-:W-:-:S04]  /*26730*/  IMAD.U32 R4, RZ, RZ, UR4 ;  /* 0x00000004ff047e24 */ /* 0x000fc8000f8e00ff */
[----:B-1----:R-:W-:-:S04]  /*26740*/  IMAD R14, R14, R4, RZ ;  /* 0x000000040e0e7224 */ /* 0x002fc800078e02ff */
[----:B------:R-:W-:-:S05]  /*26750*/  IMAD.IADD R5, R5, 0x1, R14 ;  /* 0x0000000105057824 */ /* 0x000fca00078e020e */
[----:B------:R-:W-:-:S13]  /*26760*/  ISETP.GT.AND P6, PT, R5, R0, PT ;  /* 0x000000000500720c */ /* 0x000fda0003fc4270 */
[----:B------:R-:W-:Y:S05]  /*26770*/  @P6 BRA `(.L_x_2089) ;  /* 0x00000000009c6947 */ /* 0x000fea0003800000 */
.L_x_2094:
[----:B------:R-:W1:Y:S01]  /*26780*/  LDC R2, c[0x0][0xc3c] ;  /* 0x00030f00ff027b82 */ /* 0x000e620000000800 */
[----:B------:R-:W-:-:S05]  /*26790*/  VIADD R19, R19, 0x1f ;  /* 0x0000001f13137836 */ /* 0x000fca0000000000 */
[----:B-1----:R-:W-:-:S13]  /*267a0*/  ISETP.GE.AND P6, PT, R19, R2, PT ;  /* 0x000000021300720c */ /* 0x002fda0003fc6270 */
[----:B------:R-:W-:Y:S05]  /*267b0*/  @P6 BRA `(.L_x_2090) ;  /* 0x0000000400d06947 */ /* 0x000fea0003800000 */
[----:B0-----:R-:W0:Y:S01]  /*267c0*/  S2R R3, SR_TID.X ;  /* 0x0000000000037919 */ /* 0x001e220000002100 */
        /* <DEDUP_REMOVED lines=9> */
.L_x_2092:
[----:B------:R-:W-:Y:S05]  /*26860*/  BSYNC B0 ;  /* 0x0000000000007941 */ /* 0x000fea0003800000 */
.L_x_2091:
[----:B------:R-:W-:-:S03]  /*26870*/  UMOV UR4, 0xffffffff ;  /* 0xffffffff00047882 */ /* 0x000fc60000000000 */
[----:B------:R-:W-:Y:S05]  /*26880*/  BRA.DIV UR4, `(.L_x_2093) ;  /* 0x0000007604d07947 */ /* 0x000fea000b800000 */
[----:B-----5:R-:W1:Y:S02]  /*26890*/  SHFL.UP PT, R14, R17, 0x1, RZ ;  /* 0x04200000110e7989 */ /* 0x020e6400000e00ff */
[----:B-1----:R-:W-:-:S05]  /*268a0*/  SEL R14, R14, RZ, P1 ;  /* 0x000000ff0e0e7207 */ /* 0x002fca0000800000 */
        /* <DEDUP_REMOVED lines=13> */
[----:B------:R0:W1:Y:S02]  /*26980*/  SHFL.IDX PT, R14, R3, 0x1f, 0x1f ;  /* 0x03e01f00030e7f89 */ /* 0x00006400000e0000 */
.L_x_2368:
[----:B------:R-:W-:Y:S02]  /*26990*/  ULDC UR4, c[0x0][0xc38] ;  /* 0x00030e0000047ab9 */ /* 0x000fe40000000800 */
[----:B------:R-:W-:-:S04]  /*269a0*/  IMAD.U32 R4, RZ, RZ, UR4 ;  /* 0x00000004ff047e24 */ /* 0x000fc8000f8e00ff */
[----:B-1----:R-:W-:-:S04]  /*269b0*/  IMAD R14, R14, R4, RZ ;  /* 0x000000040e0e7224 */ /* 0x002fc800078e02ff */
[----:B------:R-:W-:-:S05]  /*269c0*/  IMAD.IADD R5, R14, 0x1, R5 ;  /* 0x000000010e057824 */ /* 0x000fca00078e0205 */
[----:B------:R-:W-:-:S13]  /*269d0*/  ISETP.GT.AND P6, PT, R5, R0, PT ;  /* 0x000000000500720c */ /* 0x000fda0003fc4270 */
[----:B------:R-:W-:Y:S05]  /*269e0*/  @!P6 BRA `(.L_x_2094) ;  /* 0xfffffffc0064e947 */ /* 0x000fea000383ffff */
.L_x_2089:
        /* <DEDUP_REMOVED lines=8> */
.L_x_2372:
[----:B------:R-:W-:Y:S02]  /*26a70*/  ISETP.NE.AND P0, PT, R2, RZ, PT ;  /* 0x000000ff0200720c */ /* 0x000fe40003f05270 */
[----:B------:R-:W-:-:S11]  /*26a80*/  MOV R14, RZ ;  /* 0x000000ff000e7202 */ /* 0x000fd60000000f00 */
[----:B------:R-:W-:Y:S05]  /*26a90*/  @!P0 BRA `(.L_x_2096) ;  /* 0x0000000000108947 */ /* 0x000fea0003800000 */
[----:B------:R-:W-:Y:S01]  /*26aa0*/  UMOV UR4, 0xffffffff ;  /* 0xffffffff00047882 */ /* 0x000fe20000000000 */
[----:B------:R-:W-:Y:S02]  /*26ab0*/  VIADD R12, R6, 0xffffffff ;  /* 0xffffffff060c7836 */ /* 0x000fe40000000000 */
[----:B------:R-:W-:Y:S05]  /*26ac0*/  BRA.DIV UR4, `(.L_x_2097) ;  /* 0x0000007a04447947 */ /* 0x000fea000b800000 */
[----:B------:R3:W4:Y:S02]  /*26ad0*/  SHFL.IDX PT, R14, R3, R12, 0x1f ;  /* 0x00001f0c030e7589 */ /* 0x00072400000e0000 */
.L_x_2096:
[----:B0--3--:R-:W0:Y:S01]  /*26ae0*/  LDC.64 R2, c[0x0][0xc90] ;  /* 0x00032400ff027b82 */ /* 0x009e220000000a00 */
[----:B------:R-:W-:-:S04]  /*26af0*/  IMAD.IADD R19, R6, 0x1, R19 ;  /* 0x0000000106137824 */ /* 0x000fc800078e0213 */
[----:B0-----:R-:W-:-:S05]  /*26b00*/  IMAD.WIDE R2, R19, 0x4, R2 ;  /* 0x0000000413027825 */ /* 0x001fca00078e0202 */
[----:B-1----:R0:W2:Y:S01]  /*26b10*/  LDG.E R6, desc[UR36][R2.64] ;  /* 0x0000002402067981 */ /* 0x0020a2000c1e1900 */
[----:B----4-:R-:W-:-:S04]  /*26b20*/  IMAD R16, R14, R4, R16 ;  /* 0x000000040e107224 */ /* 0x010fc800078e0210 */
[----:B------:R-:W-:Y:S02]  /*26b30*/  IMAD.IADD R0, R0, 0x1, -R16 ;  /* 0x0000000100007824 */ /* 0x000fe400078e0a10 */
[----:B0-----:R-:W-:Y:S02]  /*26b40*/  IMAD.MOV.U32 R2, RZ, RZ, RZ ;  /* 0x000000ffff027224 */ /* 0x001fe400078e00ff */
[----:B--2---:R-:W-:-:S05]  /*26b50*/  IMAD R5, R17, R6, RZ ;  /* 0x0000000611057224 */ /* 0x004fca00078e02ff */
[----:B------:R-:W-:-:S04]  /*26b60*/  IABS R7, R5 ;  /* 0x0000000500077213 */ /* 0x000fc80000000000 */
[----:B------:R-:W0:Y:S08]  /*26b70*/  I2F.RP R8, R7 ;  /* 0x0000000700087306 */ /* 0x000e300000209400 */
[----:B0-----:R-:W0:Y:S02]  /*26b80*/  MUFU.RCP R8, R8 ;  /* 0x0000000800087308 */ /* 0x001e240000001000 */
[----:B0-----:R-:W-:Y:S01]  /*26b90*/  VIADD R9, R8, 0xffffffe ;  /* 0x0ffffffe08097836 */ /* 0x001fe20000000000 */
[----:B------:R-:W-:-:S05]  /*26ba0*/  IABS R8, R5 ;  /* 0x0000000500087213 */ /* 0x000fca0000000000 */
[----:B------:R-:W0:Y:S01]  /*26bb0*/  F2I.FTZ.U32.TRUNC.NTZ R3, R9 ;  /* 0x0000000900037305 */ /* 0x000e22000021f000 */
[----:B------:R-:W-:Y:S01]  /*26bc0*/  IADD3 R8, RZ, -R8, RZ ;  /* 0x80000008ff087210 */ /* 0x000fe20007ffe0ff */
[----:B0-----:R-:W-:-:S04]  /*26bd0*/  IMAD.MOV R10, RZ, RZ, -R3 ;  /* 0x000000ffff0a7224 */ /* 0x001fc800078e0a03 */
[----:B------:R-:W-:-:S04]  /*26be0*/  IMAD R11, R10, R7, RZ ;  /* 0x000000070a0b7224 */ /* 0x000fc800078e02ff */
[----:B------:R-:W-:Y:S01]  /*26bf0*/  IMAD.HI.U32 R2, R3, R11, R2 ;  /* 0x0000000b03027227 */ /* 0x000fe200078e0002 */
[----:B------:R-:W-:-:S05]  /*26c00*/  IABS R3, R0 ;  /* 0x0000000000037213 */ /* 0x000fca0000000000 */
        /* <DEDUP_REMOVED lines=12> */
[----:B------:R-:W-:Y:S01]  /*26cd0*/  IMAD R7, R6, R9, RZ ;  /* 0x0000000906077224 */ /* 0x000fe200078e02ff */
[----:B------:R-:W-:-:S03]  /*26ce0*/  IADD3 R9, -R9, RZ, RZ ;  /* 0x000000ff09097210 */ /* 0x000fc60007ffe1ff */
[----:B------:R-:W-:Y:S02]  /*26cf0*/  IMAD.MOV R3, RZ, RZ, -R7 ;  /* 0x000000ffff037224 */ /* 0x000fe400078e0a07 */
[----:B------:R-:W-:-:S03]  /*26d00*/  IMAD R0, R5, R9, R0 ;  /* 0x0000000905007224 */ /* 0x000fc600078e0200 */
[----:B------:R-:W-:-:S04]  /*26d10*/  VIADDMNMX R4, R3, R4, R6, PT ;  /* 0x0000000403047246 */ /* 0x000fc80003800106 */
[----:B------:R-:W-:-:S04]  /*26d20*/  IABS R6, R4 ;  /* 0x0000000400067213 */ /* 0x000fc80000000000 */
[----:B------:R-:W0:Y:S08]  /*26d30*/  I2F.RP R8, R6 ;  /* 0x0000000600087306 */ /* 0x000e300000209400 */
[----:B0-----:R-:W0:Y:S02]  /*26d40*/  MUFU.RCP R8, R8 ;  /* 0x0000000800087308 */ /* 0x001e240000001000 */
[----:B0-----:R-:W-:Y:S01]  /*26d50*/  VIADD R2, R8, 0xffffffe ;  /* 0x0ffffffe08027836 */ /* 0x001fe20000000000 */
[----:B------:R-:W-:-:S05]  /*26d60*/  IABS R8, R0 ;  /* 0x0000000000087213 */ /* 0x000fca0000000000 */
[----:B------:R0:W1:Y:S02]  /*26d70*/  F2I.FTZ.U32.TRUNC.NTZ R3, R2 ;  /* 0x0000000200037305 */ /* 0x000064000021f000 */
[----:B0-----:R-:W-:Y:S02]  /*26d80*/  IMAD.MOV.U32 R2, RZ, RZ, RZ ;  /* 0x000000ffff027224 */ /* 0x001fe400078e00ff */
[----:B-1----:R-:W-:-:S04]  /*26d90*/  IMAD.MOV R5, RZ, RZ, -R3 ;  /* 0x000000ffff057224 */ /* 0x002fc800078e0a03 */
[----:B------:R-:W-:-:S04]  /*26da0*/  IMAD R5, R5, R6, RZ ;  /* 0x0000000605057224 */ /* 0x000fc800078e02ff */
[----:B------:R-:W-:Y:S01]  /*26db0*/  IMAD.HI.U32 R3, R3, R5, R2 ;  /* 0x0000000503037227 */ /* 0x000fe200078e0002 */
[-C--:B------:R-:W-:Y:S02]  /*26dc0*/  IABS R5, R4.reuse ;  /* 0x0000000400057213 */ /* 0x080fe40000000000 */
[C---:B------:R-:W-:Y:S01]  /*26dd0*/  LOP3.LUT R2, R0.reuse, R4, RZ, 0x3c, !PT ;  /* 0x0000000400027212 */ /* 0x040fe200078e3cff */
[----:B------:R-:W-:Y:S02]  /*26de0*/  IMAD.IADD R0, R0, 0x1, R7 ;  /* 0x0000000100007824 */ /* 0x000fe400078e0207 */
[----:B------:R-:W-:Y:S01]  /*26df0*/  IMAD.MOV R5, RZ, RZ, -R5 ;  /* 0x000000ffff057224 */ /* 0x000fe200078e0a05 */
[----:B------:R-:W-:Y:S01]  /*26e00*/  ISETP.GE.AND P2, PT, R2, RZ, PT ;  /* 0x000000ff0200720c */ /* 0x000fe20003f46270 */
[----:B------:R-:W-:-:S04]  /*26e10*/  IMAD.HI.U32 R3, R3, R8, RZ ;  /* 0x0000000803037227 */ /* 0x000fc800078e00ff */
[----:B------:R-:W-:-:S05]  /*26e20*/  IMAD R5, R3, R5, R8 ;  /* 0x0000000503057224 */ /* 0x000fca00078e0208 */
[----:B------:R-:W-:-:S13]  /*26e30*/  ISETP.GT.U32.AND P1, PT, R6, R5, PT ;  /* 0x000000050600720c */ /* 0x000fda0003f24070 */
[----:B------:R-:W-:Y:S02]  /*26e40*/  @!P1 IMAD.IADD R5, R5, 0x1, -R6 ;  /* 0x0000000105059824 */ /* 0x000fe400078e0a06 */
[----:B------:R-:W-:Y:S01]  /*26e50*/  @!P1 VIADD R3, R3, 0x1 ;  /* 0x0000000103039836 */ /* 0x000fe20000000000 */
[----:B------:R-:W-:Y:S02]  /*26e60*/  ISETP.NE.AND P1, PT, R4, RZ, PT ;  /* 0x000000ff0400720c */ /* 0x000fe40003f25270 */
[----:B------:R-:W-:-:S13]  /*26e70*/  ISETP.GE.U32.AND P0, PT, R5, R6, PT ;  /* 0x000000060500720c */ /* 0x000fda0003f06070 */
[----:B------:R-:W-:-:S05]  /*26e80*/  @P0 VIADD R3, R3, 0x1 ;  /* 0x0000000103030836 */ /* 0x000fca0000000000 */
[----:B------:R-:W-:Y:S02]  /*26e90*/  @!P2 IADD3 R3, -R3, RZ, RZ ;  /* 0x000000ff0303a210 */ /* 0x000fe40007ffe1ff */
[----:B------:R-:W-:Y:S01]  /*26ea0*/  @!P1 LOP3.LUT R3, RZ, R4, RZ, 0x33, !PT ;  /* 0x00000004ff039212 */ /* 0x000fe200078e33ff */
[----:B------:R-:W-:-:S04]  /*26eb0*/  IMAD.MOV R4, RZ, RZ, -R4 ;  /* 0x000000ffff047224 */ /* 0x000fc800078e0a04 */
[----:B------:R-:W-:Y:S01]  /*26ec0*/  IMAD R18, R3, R4, R0 ;  /* 0x0000000403127224 */ /* 0x000fe200078e0200 */
[----:B------:R-:W-:-:S05]  /*26ed0*/  LOP3.LUT R0, RZ, R3, RZ, 0x33, !PT ;  /* 0x00000003ff007212 */ /* 0x000fca00078e33ff */
[----:B------:R-:W-:Y:S01]  /*26ee0*/  IMAD.IADD R17, R17, 0x1, R0 ;  /* 0x0000000111117824 */ /* 0x000fe200078e0200 */
[----:B------:R-:W-:Y:S06]  /*26ef0*/  BRA `(.L_x_2098) ;  /* 0x00000000001c7947 */ /* 0x000fec0003800000 */
.L_x_2090:
[----:B------:R-:W-:Y:S01]  /*26f00*/  UMOV UR4, URZ ;  /* 0x0000003f00047c82 */ /* 0x000fe20008000000 */
[----:B------:R-:W-:Y:S01]  /*26f10*/  UMOV UR5, URZ ;  /* 0x0000003f00057c82 */ /* 0x000fe20008000000 */
[----:B------:R-:W-:Y:S01]  /*26f20*/  ULDC UR6, c[0x0][0xc3c] ;  /* 0x00030f0000067ab9 */ /* 0x000fe20000000800 */
[----:B------:R-:W-:Y:S01]  /*26f30*/  IMAD.MOV.U32 R16, RZ, RZ, R0 ;  /* 0x000000ffff107224 */ /* 0x000fe200078e0000 */
[----:B------:R-:W-:Y:S01]  /*26f40*/  MOV R19, UR6 ;  /* 0x0000000600137c02 */ /* 0x000fe20008000f00 */
[----:B------:R-:W-:Y:S02]  /*26f50*/  IMAD.U32 R17, RZ, RZ, UR4 ;  /* 0x00000004ff117e24 */ /* 0x000fe4000f8e00ff */
[----:B------:R-:W-:-:S07]  /*26f60*/  IMAD.U32 R18, RZ, RZ, UR5 ;  /* 0x00000005ff127e24 */ /* 0x000fce000f8e00ff */
.L_x_2098:
[----:B------:R2:W3:Y:S01]  /*26f70*/  LDL R2, [R1] ;  /* 0x0000000001027983 */ /* 0x0004e20000100800 */
[----:B------:R-:W1:Y:S01]  /*26f80*/  S2R R0, SR_TID.X ;  /* 0x0000000000007919 */ /* 0x000e620000002100 */
[----:B------:R-:W-:Y:S05]  /*26f90*/  WARPSYNC.ALL ;  /* 0x0000000000007948 */ /* 0x000fea0003800000 */
[----:B-1----:R-:W-:Y:S01]  /*26fa0*/  LOP3.LUT R0, R0, 0x1f, RZ, 0xc0, !PT ;  /* 0x0000001f00007812 */ /* 0x002fe200078ec0ff */
[----:B------:R-:W-:Y:S03]  /*26fb0*/  BAR.SYNC.DEFER_BLOCKING 0x4, 0x180 ;  /* 0x0106000000007b1d */ /* 0x000fe60000010000 */
[----:B------:R-:W-:-:S13]  /*26fc0*/  ISETP.NE.AND P0, PT, R0, RZ, PT ;  /* 0x000000ff0000720c */ /* 0x000fda0003f05270 */
[----:B------:R-:W-:Y:S01]  /*26fd0*/  @!P0 MOV R0, 0x400 ;  /* 0x0000040000008802 */ /* 0x000fe20000000f00 */
[----:B---3--:R-:W1:Y:S03]  /*26fe0*/  @!P0 S2R R2, SR_CgaCtaId ;  /* 0x0000000000028919 */ /* 0x008e660000008800 */
[----:B-1----:R-:W-:Y:S01]  /*26ff0*/  @!P0 LEA R23, R2, R0, 0x18 ;  /* 0x0000000002178211 */ /* 0x002fe200078ec0ff */
[----:B------:R2:W-:Y:S04]  /*27000*/  @!P0 STL [R1], R2 ;  /* 0x0000000201008387 */ /* 0x0005e80000100800 */
[----:B------:R2:W-:Y:S01]  /*27010*/  @!P0 STS.128 [R23+0x284d0], R16 ;  /* 0x0284d01017008388 */ /* 0x0005e20000000c00 */
[----:B------:R-:W-:Y:S06]  /*27020*/  BAR.ARV 0x5, 0x180 ;  /* 0x0146000000007b1d */ /* 0x000fec0000002000 */
.L_x_2087:
[----:B------:R-:W-:Y:S02]  /*27030*/  ULDC UR4, c[0x0][0xc3c] ;  /* 0x00030f0000047ab9 */ /* 0x000fe40000000800 */
[----:B0-----:R-:W-:-:S13]  /*27040*/  ISETP.GE.AND P0, PT, R19, UR4, PT ;  /* 0x0000000413007c0c */ /* 0x001fda000bf06270 */
[----:B------:R-:W-:Y:S05]  /*27050*/  @!P0 BRA `(.L_x_2099) ;  /* 0xffffff98007c8947 */ /* 0x000fea000383ffff */
[----:B------:R-:W-:Y:S05]  /*27060*/  BSYNC B7 ;  /* 0x0000000000077941 */ /* 0x000fea0003800000 */
.L_x_1969:
[----:B-12---:R-:W2:Y:S01]  /*27070*/  LDL.LU R0, [R1+0x20] ;  /* 0x0000200001007983 */ /* 0x006ea20000300800 */
[----:B------:R-:W-:Y:S01]  /*27080*/  BSSY B0, `(.L_x_2100) ;  /* 0x000000b000007945 */ /* 0x000fe20003800000 */
[----:B------:R-:W1:Y:S01]  /*27090*/  S2R R5, SR_CgaCtaId ;  /* 0x0000000000057919 */ /* 0x000e620000008800 */
[----:B--2---:R-:W-:-:S05]  /*270a0*/  VIADD R0, R0, 0x1 ;  /* 0x0000000100007836 */ /* 0x004fca0000000000 */
[----:B0-----:R-:W-:-:S04]  /*270b0*/  LEA.HI R2, R0, R0, RZ, 0x1 ;  /* 0x0000000000027211 */ /* 0x001fc800078f08ff */
[----:B------:R-:W-:Y:S02]  /*270c0*/  LOP3.LUT R3, R2, 0xfffffffe, RZ, 0xc0, !PT ;  /* 0xfffffffe02037812 */ /* 0x000fe400078ec0ff */
[----:B------:R-:W-:-:S03]  /*270d0*/  MOV R2, 0x400 ;  /* 0x0000040000027802 */ /* 0x000fc60000000f00 */
[----:B------:R-:W-:Y:S01]  /*270e0*/  IMAD.IADD R0, R0, 0x1, -R3 ;  /* 0x0000000100007824 */ /* 0x000fe200078e0a03 */
[----:B-1----:R-:W-:-:S04]  /*270f0*/  LEA R7, R5, R2, 0x18 ;  /* 0x0000000205077211 */ /* 0x002fc800078ec0ff */
[----:B------:R-:W-:-:S04]  /*27100*/  SHF.L.U32 R0, R0, 0x1f, RZ ;  /* 0x0000001f00007819 */ /* 0x000fc800000006ff */
[----:B------:R-:W0:Y:S02]  /*27110*/  SYNCS.PHASECHK.TRANS64.TRYWAIT P0, [R7+URZ+0x28420], R0 ;  /* 0x02842000070075a7 */ /* 0x000e24000800017f */
[----:B0-----:R-:W-:Y:S05]  /*27120*/  @!P0 BRA `(.L_x_2101) ;  /* 0x0000007000d08947 */ /* 0x001fea0003800000 */
.L_x_2375:
[----:B------:R-:W-:Y:S05]  /*27130*/  BSYNC B0 ;  /* 0x0000000000007941 */ /* 0x000fea0003800000 */
.L_x_2100:
[----:B------:R-:W-:-:S03]  /*27140*/  UMOV UR4, 0xffffffff ;  /* 0xffffffff00047882 */ /* 0x000fc60000000000 */
[----:B------:R-:W-:Y:S05]  /*27150*/  BRA.DIV UR4, `(.L_x_2102) ;  /* 0x0000007204d87947 */ /* 0x000fea000b800000 */
[----:B0-----:R-:W0:Y:S02]  /*27160*/  S2R R0, SR_TID.X ;  /* 0x0000000000007919 */ /* 0x001e240000002100 */
[----:B0-----:R-:W-:-:S04]  /*27170*/  SHF.R.U32.HI R0, RZ, 0x5, R0 ;  /* 0x00000005ff007819 */ /* 0x001fc80000011600 */
[----:B------:R-:W-:-:S05]  /*27180*/  LOP3.LUT R0, R0, 0x3, RZ, 0xc0, !PT ;  /* 0x0000000300007812 */ /* 0x000fca00078ec0ff */
[----:B------:R0:W1:Y:S02]  /*27190*/  SHFL.IDX PT, R14, R0, RZ, 0x1f ;  /* 0x00001fff000e7589 */ /* 0x00006400000e0000 */
.L_x_2378:
[----:B-1----:R-:W-:-:S13]  /*271a0*/  ISETP.NE.AND P0, PT, R14, RZ, PT ;  /* 0x000000ff0e00720c */ /* 0x002fda0003f05270 */
[----:B------:R-:W-:Y:S05]  /*271b0*/  @P0 BRA `(.L_x_1720) ;  /* 0x0000000000b00947 */ /* 0x000fea0003800000 */
[----:B------:R-:W-:-:S03]  /*271c0*/  UMOV UR4, 0xffffffff ;  /* 0xffffffff00047882 */ /* 0x000fc60000000000 */
[----:B------:R-:W-:Y:S05]  /*271d0*/  BRA.DIV UR4, `(.L_x_2103) ;  /* 0x0000007204ec7947 */ /* 0x000fea000b800000 */
[----:B------:R-:W-:-:S13]  /*271e0*/  ELECT P6, URZ, PT ;  /* 0x00000000003f782f */ /* 0x000fda00038c0000 */
.L_x_2381:
        /* <DEDUP_REMOVED lines=8> */
.L_x_2104:
[----:B------:R-:W-:Y:S01]  /*27270*/  IMAD R5, R28, 0x8, R7 ;  /* 0x000000081c057824 */ /* 0x000fe200078e0207 */
[----:B------:R-:W-:Y:S01]  /*27280*/  SHF.L.U32 R0, R30, 0x1f, RZ ;  /* 0x0000001f1e007819 */ /* 0x000fe200000006ff */
[----:B------:R-:W-:-:S03]  /*27290*/  VIADD R28, R28, 0x1 ;  /* 0x000000011c1c7836 */ /* 0x000fc60000000000 */
[----:B------:R-:W0:Y:S02]  /*272a0*/  SYNCS.PHASECHK.TRANS64.TRYWAIT P1, [R5+URZ+0x28440], R0 ;  /* 0x02844000050075a7 */ /* 0x000e24000802017f */
[----:B------:R-:W-:-:S04]  /*272b0*/  ISETP.NE.AND P2, PT, R28, 0x2, PT ;  /* 0x000000021c00780c */ /* 0x000fc80003f45270 */
[----:B------:R-:W-:Y:S01]  /*272c0*/  SEL R3, RZ, 0x1, P2 ;  /* 0x00000001ff037807 */ /* 0x000fe20001000000 */
[----:B0-----:R-:W-:Y:S08]  /*272d0*/  @!P1 BRA `(.L_x_2105) ;  /* 0x0000007000cc9947 */ /* 0x001ff00003800000 */
.L_x_2382:
[----:B------:R-:W-:Y:S02]  /*272e0*/  SEL R28, R28, RZ, P2 ;  /* 0x000000ff1c1c7207 */ /* 0x000fe40001000000 */
[----:B------:R-:W-:Y:S01]  /*272f0*/  LOP3.LUT R2, R30, R3, RZ, 0x3c, !PT ;  /* 0x000000031e027212 */ /* 0x000fe200078e3cff */
[----:B------:R-:W-:Y:S06]  /*27300*/  @!P0 BRA `(.L_x_2106) ;  /* 0x0000000000048947 */ /* 0x000fec0003800000 */
[----:B------:R-:W-:Y:S01]  /*27310*/  BPT.TRAP 0x1 ;  /* 0x000000040000795c */ /* 0x000fe20000300000 */
.L_x_2106:
[----:B------:R-:W-:Y:S01]  /*27320*/  IMAD R3, R28, 0x8, R7 ;  /* 0x000000081c037824 */ /* 0x000fe200078e0207 */
[----:B------:R-:W-:-:S04]  /*27330*/  SHF.L.U32 R2, R2, 0x1f, RZ ;  /* 0x0000001f02027819 */ /* 0x000fc800000006ff */
[----:B------:R-:W1:Y:S02]  /*27340*/  SYNCS.PHASECHK.TRANS64.TRYWAIT P1, [R3+URZ+0x28440], R2 ;  /* 0x02844002030075a7 */ /* 0x000e64000802017f */
[----:B-1----:R-:W-:Y:S05]  /*27350*/  @!P1 BRA `(.L_x_2107) ;  /* 0x0000007000c09947 */ /* 0x002fea0003800000 */
.L_x_2383:
[----:B------:R-:W-:Y:S05]  /*27360*/  @!P0 BRA `(.L_x_2108) ;  /* 0x0000000000048947 */ /* 0x000fea0003800000 */
[----:B------:R-:W-:Y:S01]  /*27370*/  BPT.TRAP 0x1 ;  /* 0x000000040000795c */ /* 0x000fe20000300000 */
.L_x_2108:
[----:B------:R-:W2:Y:S02]  /*27380*/  SYNCS.PHASECHK.TRANS64.TRYWAIT P1, [R5+URZ+0x28460], R0 ;  /* 0x02846000050075a7 */ /* 0x000ea4000802017f */
[----:B--2---:R-:W-:Y:S05]  /*27390*/  @!P1 BRA `(.L_x_2109) ;  /* 0x0000007000c49947 */ /* 0x004fea0003800000 */
.L_x_2384:
[----:B------:R-:W-:Y:S05]  /*273a0*/  @!P0 BRA `(.L_x_2110) ;  /* 0x0000000000048947 */ /* 0x000fea0003800000 */
[----:B------:R-:W-:Y:S01]  /*273b0*/  BPT.TRAP 0x1 ;  /* 0x000000040000795c */ /* 0x000fe20000300000 */
.L_x_2110:
[----:B------:R-:W3:Y:S02]  /*273c0*/  SYNCS.PHASECHK.TRANS64.TRYWAIT P1, [R3+URZ+0x28460], R2 ;  /* 0x02846002030075a7 */ /* 0x000ee4000802017f */
[----:B---3--:R-:W-:Y:S05]  /*273d0*/  @!P1 BRA `(.L_x_2111) ;  /* 0x0000007000c89947 */ /* 0x008fea0003800000 */
.L_x_2385:
[----:B------:R-:W-:Y:S05]  /*273e0*/  @!P0 BRA `(.L_x_2112) ;  /* 0x0000000000048947 */ /* 0x000fea0003800000 */
[----:B------:R-:W-:Y:S01]  /*273f0*/  BPT.TRAP 0x1 ;  /* 0x000000040000795c */ /* 0x000fe20000300000 */
.L_x_2112:
[----:B------:R-:W4:Y:S02]  /*27400*/  SYNCS.PHASECHK.TRANS64.TRYWAIT P1, [R5+URZ+0x28480], R0 ;  /* 0x02848000050075a7 */ /* 0x000f24000802017f */
[----:B----4-:R-:W-:Y:S05]  /*27410*/  @!P1 BRA `(.L_x_2113) ;  /* 0x0000007000cc9947 */ /* 0x010fea0003800000 */
.L_x_2386:
[----:B------:R-:W-:Y:S05]  /*27420*/  @!P0 BRA `(.L_x_2114) ;  /* 0x0000000000048947 */ /* 0x000fea0003800000 */
[----:B------:R-:W-:Y:S01]  /*27430*/  BPT.TRAP 0x1 ;  /* 0x000000040000795c */ /* 0x000fe20000300000 */
.L_x_2114:
[----:B------:R0:W0:Y:S02]  /*27440*/  SYNCS.PHASECHK.TRANS64.TRYWAIT P0, [R3+URZ+0x28480], R2 ;  /* 0x02848002030075a7 */ /* 0x000024000800017f */
[----:B0-----:R-:W-:Y:S05]  /*27450*/  @!P0 NANOSLEEP.SYNCS 0x989680 ;  /* 0x009896800000895d */ /* 0x001fea0003900000 */
[----:B------:R-:W0:Y:S02]  /*27460*/  @!P0 SYNCS.PHASECHK.TRANS64 P0, [R3+URZ+0x28480], R2 ;  /* 0x02848002030085a7 */ /* 0x000e24000800007f */
[----:B0-----:R-:W-:Y:S05]  /*27470*/  @!P0 BRA `(.L_x_2114) ;  /* 0xfffffffc00f08947 */ /* 0x001fea000383ffff */
.L_x_1720:
[----:B------:R-:W-:Y:S05]  /*27480*/  BSYNC B8 ;  /* 0x0000000000087941 */ /* 0x000fea0003800000 */
.L_x_1717:
[----:B------:R-:W-:Y:S05]  /*27490*/  EXIT ;  /* 0x000000000000794d */ /* 0x000fea0003800000 */
.L_x_1746:
[----:B--2---:R2:W3:Y:S02]  /*274a0*/  SYNCS.PHASECHK.TRANS64.TRYWAIT P6, [R72+URZ+0x28490], R81 ;  /* 0x02849051480075a7 */ /* 0x0044e400080c017f */
[----:B---3--:R-:W-:Y:S05]  /*274b0*/  @!P6 NANOSLEEP.SYNCS 0x989680 ;  /* 0x009896800000e95d */ /* 0x008fea0003900000 */
[----:B------:R-:W3:Y:S02]  /*274c0*/  @!P6 SYNCS.PHASECHK.TRANS64 P6, [R72+URZ+0x28490], R81 ;  /* 0x028490514800e5a7 */ /* 0x000ee400080c007f */
[----:B---3--:R-:W-:Y:S05]  /*274d0*/  @!P6 BRA `(.L_x_1746) ;  /* 0xfffffffc00f0e947 */ /* 0x008fea000383ffff */
[----:B------:R-:W-:Y:S05]  /*274e0*/  BRA `(.L_x_2115) ;  /* 0xfffffdb400d47947 */ /* 0x000fea000383ffff */
.L_x_1747:
[----:B------:R-:W-:Y:S01]  /*274f0*/  BSSY B1, `(.L_x_2116) ;  /* 0x0000008000017945 */ /* 0x000fe20003800000 */
[----:B0-----:R-:W-:Y:S01]  /*27500*/  MOV R13, R2 ;  /* 0x00000002000d7202 */ /* 0x001fe20000000f00 */
[----:B------:R-:W-:Y:S02]  /*27510*/  IMAD.MOV.U32 R12, RZ, RZ, RZ ;  /* 0x000000ffff0c7224 */ /* 0x000fe400078e00ff */
[----:B------:R-:W-:Y:S02]  /*27520*/  IMAD.MOV.U32 R11, RZ, RZ, 0x181f ;  /* 0x0000181fff0b7424 */ /* 0x000fe400078e00ff */
[----:B------:R-:W-:-:S07]  /*27530*/  IMAD.MOV.U32 R15, RZ, RZ, -0x1 ;  /* 0xffffffffff0f7424 */ /* 0x000fce00078e00ff */
[----:B-12---:R-:W-:Y:S05]  /*27540*/  WARPSYNC.COLLECTIVE R15, `(.L_x_2117) ;  /* 0x000000000f087348 */ /* 0x006fea0003c00000 */
[----:B------:R0:W3:Y:S02]  /*27550*/  SHFL.IDX P6, R14, R13, R12, R11 ;  /* 0x0000000c0d0e7389 */ /* 0x0000e400000c000b */
[----:B0123--:R-:W-:Y:S01]  /*27560*/  ENDCOLLECTIVE ;  /* 0x000000000000791b */ /* 0x00ffe20003800000 */
.L_x_2117:
[----:B------:R-:W-:Y:S05]  /*27570*/  BSYNC B1 ;  /* 0x0000000000017941 */ /* 0x000fea0003800000 */
.L_x_2116:
[----:B------:R-:W-:Y:S01]  /*27580*/  IMAD.MOV.U32 R13, RZ, RZ, R0 ;  /* 0x000000ffff0d7224 */ /* 0x000fe200078e0000 */
[----:B------:R-:W-:Y:S01]  /*27590*/  MOV R11, 0x181f ;  /* 0x0000181f000b7802 */ /* 0x000fe20000000f00 */
[----:B------:R-:W-:Y:S02]  /*275a0*/  IMAD.MOV.U32 R12, RZ, RZ, RZ ;  /* 0x000000ffff0c7224 */ /* 0x000fe400078e00ff */
[----:B------:R-:W-:Y:S02]  /*275b0*/  IMAD.MOV.U32 R15, RZ, RZ, -0x1 ;  /* 0xffffffffff0f7424 */ /* 0x000fe400078e00ff */
[----:B------:R-:W-:-:S07]  /*275c0*/  IMAD.MOV.U32 R3, RZ, RZ, R14 ;  /* 0x000000ffff037224 */ /* 0x000fce00078e000e */
[----:B------:R-:W-:Y:S05]  /*275d0*/  WARPSYNC.COLLECTIVE R15, `(.L_x_2118) ;  /* 0x000000000f087348 */ /* 0x000fea0003c00000 */
[----:B------:R0:W1:Y:S02]  /*275e0*/  SHFL.IDX P6, R14, R13, R12, R11 ;  /* 0x0000000c0d0e7389 */ /* 0x00006400000c000b */
[----:B01----:R-:W-:Y:S01]  /*275f0*/  ENDCOLLECTIVE ;  /* 0x000000000000791b */ /* 0x003fe20003800000 */
.L_x_2118:
[----:B------:R-:W-:Y:S05]  /*27600*/  BRA `(.L_x_2119) ;  /* 0xfffffdb400a07947 */ /* 0x000fea000383ffff */
.L_x_1756:
[----:B------:R-:W-:Y:S01]  /*27610*/  BSSY B1, `(.L_x_2120) ;  /* 0x0000008000017945 */ /* 0x000fe20003800000 */
[----:B0-----:R-:W-:Y:S02]  /*27620*/  IMAD.MOV.U32 R13, RZ, RZ, R2 ;  /* 0x000000ffff0d7224 */ /* 0x001fe400078e0002 */
[----:B------:R-:W-:Y:S02]  /*27630*/  IMAD.MOV.U32 R12, RZ, RZ, 0x1 ;  /* 0x00000001ff0c7424 */ /* 0x000fe400078e00ff */
[----:B------:R-:W-:Y:S02]  /*27640*/  IMAD.MOV.U32 R11, RZ, RZ, 0x181f ;  /* 0x0000181fff0b7424 */ /* 0x000fe400078e00ff */
[----:B------:R-:W-:-:S07]  /*27650*/  IMAD.MOV.U32 R15, RZ, RZ, -0x1 ;  /* 0xffffffffff0f7424 */ /* 0x000fce00078e00ff */
[----:B-1234-:R-:W-:Y:S05]  /*27660*/  WARPSYNC.COLLECTIVE R15, `(.L_x_2121) ;  /* 0x000000000f087348 */ /* 0x01efea0003c00000 */
[----:B------:R0:W0:Y:S02]  /*27670*/  SHFL.IDX P6, R14, R13, R12, R11 ;  /* 0x0000000c0d0e7389 */ /* 0x00002400000c000b */
[----:B01234-:R-:W-:Y:S01]  /*27680*/  ENDCOLLECTIVE ;  /* 0x000000000000791b */ /* 0x01ffe20003800000 */
.L_x_2121:
[----:B------:R-:W-:Y:S05]  /*27690*/  BSYNC B1 ;  /* 0x0000000000017941 */ /* 0x000fea0003800000 */
.L_x_2120:
[----:B------:R-:W-:Y:S01]  /*276a0*/  MOV R13, R0 ;  /* 0x00000000000d7202 */ /* 0x000fe20000000f00 */
[----:B------:R-:W-:Y:S02]  /*276b0*/  IMAD.MOV.U32 R12, RZ, RZ, 0x1 ;  /* 0x00000001ff0c7424 */ /* 0x000fe400078e00ff */
[----:B------:R-:W-:Y:S02]  /*276c0*/  IMAD.MOV.U32 R11, RZ, RZ, 0x181f ;  /* 0x0000181fff0b7424 */ /* 0x000fe400078e00ff */
[----:B------:R-:W-:Y:S02]  /*276d0*/  IMAD.MOV.U32 R15, RZ, RZ, -0x1 ;  /* 0xffffffffff0f7424 */ /* 0x000fe400078e00ff */
[----:B------:R-:W-:-:S07]  /*276e0*/  IMAD.MOV.U32 R3, RZ, RZ, R14 ;  /* 0x000000ffff037224 */ /* 0x000fce00078e000e */
[----:B------:R-:W-:Y:S05]  /*276f0*/  WARPSYNC.COLLECTIVE R15, `(.L_x_2122) ;  /* 0x000000000f087348 */ /* 0x000fea0003c00000 */
[----:B------:R0:W1:Y:S02]  /*27700*/  SHFL.IDX P6, R14, R13, R12, R11 ;  /* 0x0000000c0d0e7389 */ /* 0x00006400000c000b */
[----:B01----:R-:W-:Y:S01]  /*27710*/  ENDCOLLECTIVE ;  /* 0x000000000000791b */ /* 0x003fe20003800000 */
.L_x_2122:
[----:B------:R-:W-:Y:S05]  /*27720*/  BRA `(.L_x_2123) ;  /* 0xfffffdc400087947 */ /* 0x000fea000383ffff */
.L_x_1766:
[----:B-1----:R1:W2:Y:S02]  /*27730*/  SYNCS.PHASECHK.TRANS64.TRYWAIT P4, [R72+URZ+0x28490], R81 ;  /* 0x02849051480075a7 */ /* 0x0022a4000808017f */
[----:B--2---:R-:W-:Y:S05]  /*27740*/  @!P4 NANOSLEEP.SYNCS 0x989680 ;  /* 0x009896800000c95d */ /* 0x004fea0003900000 */
[----:B------:R-:W2:Y:S02]  /*27750*/  @!P4 SYNCS.PHASECHK.TRANS64 P4, [R72+URZ+0x28490], R81 ;  /* 0x028490514800c5a7 */ /* 0x000ea4000808007f */
[----:B--2---:R-:W-:Y:S05]  /*27760*/  @!P4 BRA `(.L_x_1766) ;  /* 0xfffffffc00f0c947 */ /* 0x004fea000383ffff */
[----:B------:R-:W-:Y:S05]  /*27770*/  BRA `(.L_x_2124) ;  /* 0xfffffdd4004c7947 */ /* 0x000fea000383ffff */
.L_x_1767:
[----:B------:R-:W-:Y:S01]  /*27780*/  BSSY B1, `(.L_x_2125) ;  /* 0x0000008000017945 */ /* 0x000fe20003800000 */
[----:B------:R-:W-:Y:S01]  /*27790*/  IMAD.MOV.U32 R13, RZ, RZ, R2 ;  /* 0x000000ffff0d7224 */ /* 0x000fe200078e0002 */
[----:B------:R-:W-:Y:S01]  /*277a0*/  MOV R15, 0xffffffff ;  /* 0xffffffff000f7802 */ /* 0x000fe20000000f00 */
[----:B------:R-:W-:Y:S02]  /*277b0*/  IMAD.MOV.U32 R12, RZ, RZ, RZ ;  /* 0x000000ffff0c7224 */ /* 0x000fe400078e00ff */
[----:B------:R-:W-:-:S07]  /*277c0*/  IMAD.MOV.U32 R11, RZ, RZ, 0x181f ;  /* 0x0000181fff0b7424 */ /* 0x000fce00078e00ff */
[----:B-1----:R-:W-:Y:S05]  /*277d0*/  WARPSYNC.COLLECTIVE R15, `(.L_x_2126) ;  /* 0x000000000f087348 */ /* 0x002fea0003c00000 */
[----:B------:R0:W2:Y:S02]  /*277e0*/  SHFL.IDX P6, R14, R13, R12, R11 ;  /* 0x0000000c0d0e7389 */ /* 0x0000a400000c000b */
[----:B012---:R-:W-:Y:S01]  /*277f0*/  ENDCOLLECTIVE ;  /* 0x000000000000791b */ /* 0x007fe20003800000 */
.L_x_2126:
[----:B------:R-:W-:Y:S05]  /*27800*/  BSYNC B1 ;  /* 0x0000000000017941 */ /* 0x000fea0003800000 */
.L_x_2125:
        /* <DEDUP_REMOVED lines=8> */
.L_x_2127:
[----:B------:R-:W-:Y:S01]  /*27890*/  IMAD.MOV.U32 R38, RZ, RZ, R14 ;  /* 0x000000ffff267224 */ /* 0x000fe200078e000e */
[----:B------:R-:W-:Y:S06]  /*278a0*/  BRA `(.L_x_2128) ;  /* 0xfffffdd400187947 */ /* 0x000fec000383ffff */
.L_x_1772:
[----:B------:R-:W-:Y:S01]  /*278b0*/  BSSY B1, `(.L_x_2129) ;  /* 0x0000008000017945 */ /* 0x000fe20003800000 */
[----:B----4-:R-:W-:Y:S01]  /*278c0*/  MOV R13, R2 ;  /* 0x00000002000d7202 */ /* 0x010fe20000000f00 */
[----:B------:R-:W-:Y:S02]  /*278d0*/  IMAD.MOV.U32 R12, RZ, RZ, 0x1 ;  /* 0x00000001ff0c7424 */ /* 0x000fe400078e00ff */
[----:B------:R-:W-:Y:S02]  /*278e0*/  IMAD.MOV.U32 R11, RZ, RZ, 0x181f ;  /* 0x0000181fff0b7424 */ /* 0x000fe400078e00ff */
[----:B------:R-:W-:-:S07]  /*278f0*/  IMAD.MOV.U32 R15, RZ, RZ, -0x1 ;  /* 0xffffffffff0f7424 */ /* 0x000fce00078e00ff */
[----:B0123--:R-:W-:Y:S05]  /*27900*/  WARPSYNC.COLLECTIVE R15, `(.L_x_2130) ;  /* 0x000000000f087348 */ /* 0x00ffea0003c00000 */
[----:B------:R4:W0:Y:S02]  /*27910*/  SHFL.IDX P6, R14, R13, R12, R11 ;  /* 0x0000000c0d0e7389 */ /* 0x00082400000c000b */
[----:B01234-:R-:W-:Y:S01]  /*27920*/  ENDCOLLECTIVE ;  /* 0x000000000000791b */ /* 0x01ffe20003800000 */
.L_x_2130:
[----:B------:R-:W-:Y:S05]  /*27930*/  BSYNC B1 ;  /* 0x0000000000017941 */ /* 0x000fea0003800000 */
.L_x_2129:
        /* <DEDUP_REMOVED lines=8> */
.L_x_2131:
[----:B------:R-:W-:Y:S05]  /*279c0*/  BRA `(.L_x_2132) ;  /* 0xfffffde0009c7947 */ /* 0x000fea000383ffff */
.L_x_1777:
[----:B0-----:R0:W1:Y:S02]  /*279d0*/  SYNCS.PHASECHK.TRANS64.TRYWAIT P3, [R72+URZ+0x28490], R81 ;  /* 0x02849051480075a7 */ /* 0x001064000806017f */
[----:B-1----:R-:W-:Y:S05]  /*279e0*/  @!P3 NANOSLEEP.SYNCS 0x989680 ;  /* 0x009896800000b95d */ /* 0x002fea0003900000 */
[----:B------:R-:W1:Y:S02]  /*279f0*/  @!P3 SYNCS.PHASECHK.TRANS64 P3, [R72+URZ+0x28490], R81 ;  /* 0x028490514800b5a7 */ /* 0x000e64000806007f */
[----:B-1----:R-:W-:Y:S05]  /*27a00*/  @!P3 BRA `(.L_x_1777) ;  /* 0xfffffffc00f0b947 */ /* 0x002fea000383ffff */
[----:B------:R-:W-:Y:S05]  /*27a10*/  BRA `(.L_x_2133) ;  /* 0xfffffdf000887947 */ /* 0x000fea000383ffff */
.L_x_1778:
        /* <DEDUP_REMOVED lines=8> */
.L_x_2135:
[----:B------:R-:W-:Y:S05]  /*27aa0*/  BSYNC B1 ;  /* 0x0000000000017941 */ /* 0x000fea0003800000 */
.L_x_2134:
[----:B------:R-:W-:Y:S01]  /*27ab0*/  MOV R13, R0 ;  /* 0x00000000000d7202 */ /* 0x000fe20000000f00 */
[----:B------:R-:W-:Y:S02]  /*27ac0*/  IMAD.MOV.U32 R12, RZ, RZ, RZ ;  /* 0x000000ffff0c7224 */ /* 0x000fe400078e00ff */
[----:B------:R-:W-:Y:S02]  /*27ad0*/  IMAD.MOV.U32 R11, RZ, RZ, 0x181f ;  /* 0x0000181fff0b7424 */ /* 0x000fe400078e00ff */
[----:B------:R-:W-:Y:S02]  /*27ae0*/  IMAD.MOV.U32 R15, RZ, RZ, -0x1 ;  /* 0xffffffffff0f7424 */ /* 0x000fe400078e00ff */
[----:B------:R-:W-:-:S07]  /*27af0*/  IMAD.MOV.U32 R3, RZ, RZ, R14 ;  /* 0x000000ffff037224 */ /* 0x000fce00078e000e */
[----:B------:R-:W-:Y:S05]  /*27b00*/  WARPSYNC.COLLECTIVE R15, `(.L_x_2136) ;  /* 0x000000000f087348 */ /* 0x000fea0003c00000 */
[----:B------:R0:W1:Y:S02]  /*27b10*/  SHFL.IDX P6, R14, R13, R12, R11 ;  /* 0x0000000c0d0e7389 */ /* 0x00006400000c000b */
[----:B01----:R-:W-:Y:S01]  /*27b20*/  ENDCOLLECTIVE ;  /* 0x000000000000791b */ /* 0x003fe20003800000 */
.L_x_2136:
[----:B------:R-:W-:Y:S05]  /*27b30*/  BRA `(.L_x_2137) ;  /* 0xfffffdf000ac7947 */ /* 0x000fea000383ffff */
.L_x_1781:
[----:B------:R-:W-:Y:S01]  /*27b40*/  BSSY B1, `(.L_x_2138) ;  /* 0x0000008000017945 */ /* 0x000fe20003800000 */
[----:B------:R-:W-:Y:S01]  /*27b50*/  IMAD.MOV.U32 R13, RZ, RZ, R2 ;  /* 0x000000ffff0d7224 */ /* 0x000fe200078e0002 */
[----:B----4-:R-:W-:Y:S01]  /*27b60*/  MOV R15, 0xffffffff ;  /* 0xffffffff000f7802 */ /* 0x010fe20000000f00 */
[----:B------:R-:W-:Y:S02]  /*27b70*/  IMAD.MOV.U32 R12, RZ, RZ, 0x1 ;  /* 0x00000001ff0c7424 */ /* 0x000fe400078e00ff */
[----:B------:R-:W-:-:S07]  /*27b80*/  IMAD.MOV.U32 R11, RZ, RZ, 0x181f ;  /* 0x0000181fff0b7424 */ /* 0x000fce00078e00ff */
[----:B0123--:R-:W-:Y:S05]  /*27b90*/  WARPSYNC.COLLECTIVE R15, `(.L_x_2139) ;  /* 0x000000000f087348 */ /* 0x00ffea0003c00000 */
[----:B---3--:R3:W4:Y:S02]  /*27ba0*/  SHFL.IDX P6, R14, R13, R12, R11 ;  /* 0x0000000c0d0e7389 */ /* 0x00872400000c000b */
[----:B01234-:R-:W-:Y:S01]  /*27bb0*/  ENDCOLLECTIVE ;  /* 0x000000000000791b */ /* 0x01ffe20003800000 */
.L_x_2139:
[----:B------:R-:W-:Y:S05]  /*27bc0*/  BSYNC B1 ;  /* 0x0000000000017941 */ /* 0x000fea0003800000 */
.L_x_2138:
[----:B------:R-:W-:Y:S02]  /*27bd0*/  IMAD.MOV.U32 R13, RZ, RZ, R0 ;  /* 0x000000ffff0d7224 */ /* 0x000fe400078e0000 */
[----:B------:R-:W-:Y:S02]  /*27be0*/  IMAD.MOV.U32 R12, RZ, RZ, 0x1 ;  /* 0x00000001ff0c7424 */ /* 0x000fe400078e00ff */
[----:B------:R-:W-:Y:S02]  /*27bf0*/  IMAD.MOV.U32 R11, RZ, RZ, 0x181f ;  /* 0x0000181fff0b7424 */ /* 0x000fe400078e00ff */
[----:B------:R-:W-:Y:S02]  /*27c00*/  IMAD.MOV.U32 R15, RZ, RZ, -0x1 ;  /* 0xffffffffff0f7424 */ /* 0x000fe400078e00ff */
[----:B------:R-:W-:-:S07]  /*27c10*/  IMAD.MOV.U32 R3, RZ, RZ, R14 ;  /* 0x000000ffff037224 */ /* 0x000fce00078e000e */
[----:B------:R-:W-:Y:S05]  /*27c20*/  WARPSYNC.COLLECTIVE R15, `(.L_x_2140) ;  /* 0x000000000f087348 */ /* 0x000fea0003c00000 */
[----:B------:R0:W1:Y:S02]  /*27c30*/  SHFL.IDX P6, R14, R13, R12, R11 ;  /* 0x0000000c0d0e7389 */ /* 0x00006400000c000b */
[----:B01----:R-:W-:Y:S01]  /*27c40*/  ENDCOLLECTIVE ;  /* 0x000000000000791b */ /* 0x003fe20003800000 */
.L_x_2140:
[----:B------:R-:W-:Y:S05]  /*27c50*/  BRA `(.L_x_2141) ;  /* 0xfffffdf000ac7947 */ /* 0x000fea000383ffff */
.L_x_1785:
[----:B-1----:R1:W3:Y:S02]  /*27c60*/  SYNCS.PHASECHK.TRANS64.TRYWAIT P4, [R72+URZ+0x284b0], R81 ;  /* 0x0284b051480075a7 */ /* 0x0022e4000808017f */
[----:B---3--:R-:W-:Y:S05]  /*27c70*/  @!P4 NANOSLEEP.SYNCS 0x989680 ;  /* 0x009896800000c95d */ /* 0x008fea0003900000 */
[----:B------:R-:W3:Y:S02]  /*27c80*/  @!P4 SYNCS.PHASECHK.TRANS64 P4, [R72+URZ+0x284b0], R81 ;  /* 0x0284b0514800c5a7 */ /* 0x000ee4000808007f */
[----:B---3--:R-:W-:Y:S05]  /*27c90*/  @!P4 BRA `(.L_x_1785) ;  /* 0xfffffffc00f0c947 */ /* 0x008fea000383ffff */
[----:B------:R-:W-:Y:S05]  /*27ca0*/  BRA `(.L_x_2142) ;  /* 0xfffffdf400207947 */ /* 0x000fea000383ffff */
.L_x_1801:
[----:B------:R-:W0:Y:S01]  /*27cb0*/  S2R R20, SR_TID.X ;  /* 0x0000000000147919 */ /* 0x000e220000002100 */
[----:B------:R-:W-:Y:S01]  /*27cc0*/  BSSY B0, `(.L_x_2143) ;  /* 0x000000c000007945 */ /* 0x000fe20003800000 */
[----:B------:R-:W-:Y:S02]  /*27cd0*/  IMAD.MOV.U32 R12, RZ, RZ, RZ ;  /* 0x000000ffff0c7224 */ /* 0x000fe400078e00ff */
[----:B------:R-:W-:Y:S02]  /*27ce0*/  IMAD.MOV.U32 R11, RZ, RZ, 0x1f ;  /* 0x0000001fff0b7424 */ /* 0x000fe400078e00ff */
[----:B------:R-:W-:Y:S02]  /*27cf0*/  IMAD.MOV.U32 R15, RZ, RZ, -0x1 ;  /* 0xffffffffff0f7424 */ /* 0x000fe400078e00ff */
[----:B0-----:R-:W-:-:S05]  /*27d00*/  VIADD R21, R20, 0xffffff80 ;  /* 0xffffff8014157836 */ /* 0x001fca0000000000 */
[----:B------:R-:W-:-:S04]  /*27d10*/  SHF.R.S32.HI R20, RZ, 0x1f, R21 ;  /* 0x0000001fff147819 */ /* 0x000fc80000011415 */
[----:B------:R-:W-:-:S04]  /*27d20*/  LEA.HI R20, R20, R21, RZ, 0x7 ;  /* 0x0000001514147211 */ /* 0x000fc800078f38ff */
[----:B------:R-:W-:-:S04]  /*27d30*/  SHF.R.S32.HI R20, RZ, 0x7, R20 ;  /* 0x00000007ff147819 */ /* 0x000fc80000011414 */
[----:B------:R-:W-:-:S07]  /*27d40*/  MOV R13, R20 ;  /* 0x00000014000d7202 */ /* 0x000fce0000000f00 */
[----:B-----5:R-:W-:Y:S05]  /*27d50*/  WARPSYNC.COLLECTIVE R15, `(.L_x_2144) ;  /* 0x000000000f087348 */ /* 0x020fea0003c00000 */
[----:B------:R0:W1:Y:S02]  /*27d60*/  SHFL.IDX P6, R14, R13, R12, R11 ;  /* 0x0000000c0d0e7389 */ /* 0x00006400000c000b */
[----:B01---5:R-:W-:Y:S01]  /*27d70*/  ENDCOLLECTIVE ;  /* 0x000000000000791b */ /* 0x023fe20003800000 */
.L_x_2144:
[----:B------:R-:W-:Y:S05]  /*27d80*/  BSYNC B0 ;  /* 0x0000000000007941 */ /* 0x000fea0003800000 */
.L_x_2143:
[----:B------:R-:W-:Y:S05]  /*27d90*/  BRA `(.L_x_2145) ;  /* 0xfffffe0000607947 */ /* 0x000fea000383ffff */
.L_x_1811:
[----:B------:R-:W-:Y:S01]  /*27da0*/  BSSY B1, `(.L_x_2146) ;  /* 0x0000008000017945 */ /* 0x000fe20003800000 */
[----:B------:R-:W-:Y:S01]  /*27db0*/  IMAD.MOV.U32 R13, RZ, RZ, R6 ;  /* 0x000000ffff0d7224 */ /* 0x000fe200078e0006 */
[----:B------:R-:W-:Y:S01]  /*27dc0*/  MOV R15, 0xffffffff ;  /* 0xffffffff000f7802 */ /* 0x000fe20000000f00 */
[----:B------:R-:W-:Y:S02]  /*27dd0*/  IMAD.MOV.U32 R12, RZ, RZ, RZ ;  /* 0x000000ffff0c7224 */ /* 0x000fe400078e00ff */
[----:B------:R-:W-:-:S07]  /*27de0*/  IMAD.MOV.U32 R11, RZ, RZ, 0x181f ;  /* 0x0000181fff0b7424 */ /* 0x000fce00078e00ff */
[----:B------:R-:W-:Y:S05]  /*27df0*/  WARPSYNC.COLLECTIVE R15, `(.L_x_2147) ;  /* 0x000000000f087348 */ /* 0x000fea0003c00000 */
[----:B------:R0:W1:Y:S02]  /*27e00*/  SHFL.IDX P6, R14, R13, R12, R11 ;  /* 0x0000000c0d0e7389 */ /* 0x00006400000c000b */
[----:B01----:R-:W-:Y:S01]  /*27e10*/  ENDCOLLECTIVE ;  /* 0x000000000000791b */ /* 0x003fe20003800000 */
.L_x_2147:
[----:B------:R-:W-:Y:S05]  /*27e20*/  BSYNC B1 ;  /* 0x0000000000017941 */ /* 0x000fea0003800000 */
.L_x_2146:
        /* <DEDUP_REMOVED lines=8> */
.L_x_2148:
[----:B------:R-:W-:Y:S01]  /*27eb0*/  MOV R13, R8 ;  /* 0x00000008000d7202 */ /* 0x000fe20000000f00 */
[----:B------:R-:W-:-:S07]  /*27ec0*/  IMAD.MOV.U32 R3, RZ, RZ, R14 ;  /* 0x000000ffff037224 */ /* 0x000fce00078e000e */
[----:B------:R-:W-:Y:S05]  /*27ed0*/  WARPSYNC.COLLECTIVE R15, `(.L_x_2149) ;  /* 0x000000000f087348 */ /* 0x000fea0003c00000 */
[----:B------:R0:W1:Y:S02]  /*27ee0*/  SHFL.IDX P6, R14, R13, R12, R11 ;  /* 0x0000000c0d0e7389 */ /* 0x00006400000c000b */
[----:B01----:R-:W-:Y:S01]  /*27ef0*/  ENDCOLLECTIVE ;  /* 0x000000000000791b */ /* 0x003fe20003800000 */
.L_x_2149:
[----:B------:R-:W-:Y:S02]  /*27f00*/  IMAD.MOV.U32 R13, RZ, RZ, R7 ;  /* 0x000000ffff0d7224 */ /* 0x000fe400078e0007 */
[----:B------:R-:W-:-:S07]  /*27f10*/  IMAD.MOV.U32 R4, RZ, RZ, R14 ;  /* 0x000000ffff047224 */ /* 0x000fce00078e000e */
[----:B------:R-:W-:Y:S05]  /*27f20*/  WARPSYNC.COLLECTIVE R15, `(.L_x_2150) ;  /* 0x000000000f087348 */ /* 0x000fea0003c00000 */
[----:B------:R0:W1:Y:S02]  /*27f30*/  SHFL.IDX P6, R14, R13, R12, R11 ;  /* 0x0000000c0d0e7389 */ /* 0x00006400000c000b */
[----:B01----:R-:W-:Y:S01]  /*27f40*/  ENDCOLLECTIVE ;  /* 0x000000000000791b */ /* 0x003fe20003800000 */
.L_x_2150:
[----:B------:R-:W-:Y:S05]  /*27f50*/  BRA `(.L_x_2151) ;  /* 0xfffffe08005c7947 */ /* 0x000fea000383ffff */
.L_x_1814:
[----:B------:R-:W-:Y:S01]  /*27f60*/  BSSY B1, `(.L_x_2152) ;  /* 0x0000008000017945 */ /* 0x000fe20003800000 */
[----:B-1----:R-:W-:Y:S02]  /*27f70*/  IMAD.MOV.U32 R13, RZ, RZ, R6 ;  /* 0x000000ffff0d7224 */ /* 0x002fe400078e0006 */
[----:B------:R-:W-:Y:S02]  /*27f80*/  IMAD.MOV.U32 R12, RZ, RZ, 0x1 ;  /* 0x00000001ff0c7424 */ /* 0x000fe400078e00ff */
[----:B------:R-:W-:Y:S02]  /*27f90*/  IMAD.MOV.U32 R11, RZ, RZ, 0x181f ;  /* 0x0000181fff0b7424 */ /* 0x000fe400078e00ff */
[----:B------:R-:W-:-:S07]  /*27fa0*/  IMAD.MOV.U32 R15, RZ, RZ, -0x1 ;  /* 0xffffffffff0f7424 */ /* 0x000fce00078e00ff */
[----:B0-2345:R-:W-:Y:S05]  /*27fb0*/  WARPSYNC.COLLECTIVE R15, `(.L_x_2153) ;  /* 0x000000000f087348 */ /* 0x03dfea0003c00000 */
[----:B----4-:R1:W4:Y:S02]  /*27fc0*/  SHFL.IDX P6, R14, R13, R12, R11 ;  /* 0x0000000c0d0e7389 */ /* 0x01032400000c000b */
[----:B012345:R-:W-:Y:S01]  /*27fd0*/  ENDCOLLECTIVE ;  /* 0x000000000000791b */ /* 0x03ffe20003800000 */
.L_x_2153:
[----:B------:R-:W-:Y:S05]  /*27fe0*/  BSYNC B1 ;  /* 0x0000000000017941 */ /* 0x000fea0003800000 */
.L_x_2152:
[----:B------:R-:W-:Y:S01]  /*27ff0*/  IMAD.MOV.U32 R13, RZ, RZ, R5 ;  /* 0x000000ffff0d7224 */ /* 0x000fe200078e0005 */
[----:B------:R-:W-:Y:S01]  /*28000*/  MOV R0, R14 ;  /* 0x0000000e00007202 */ /* 0x000fe20000000f00 */
[----:B------:R-:W-:Y:S02]  /*28010*/  IMAD.MOV.U32 R12, RZ, RZ, 0x1 ;  /* 0x00000001ff0c7424 */ /* 0x000fe400078e00ff */
[----:B------:R-:W-:Y:S02]  /*28020*/  IMAD.MOV.U32 R11, RZ, RZ, 0x181f ;  /* 0x0000181fff0b7424 */ /* 0x000fe400078e00ff */
[----:B------:R-:W-:-:S07]  /*28030*/  IMAD.MOV.U32 R15, RZ, RZ, -0x1 ;  /* 0xffffffffff0f7424 */ /* 0x000fce00078e00ff */
[----:B------:R-:W-:Y:S05]  /*28040*/  WARPSYNC.COLLECTIVE R15, `(.L_x_2154) ;  /* 0x000000000f087348 */ /* 0x000fea0003c00000 */
[----:B------:R0:W1:Y:S02]  /*28050*/  SHFL.IDX P6, R14, R13, R12, R11 ;  /* 0x0000000c0d0e7389 */ /* 0x00006400000c000b */
[----:B01----:R-:W-:Y:S01]  /*28060*/  ENDCOLLECTIVE ;  /* 0x000000000000791b */ /* 0x003fe20003800000 */
.L_x_2154:
[----:B------:R-:W-:Y:S02]  /*28070*/  IMAD.MOV.U32 R13, RZ, RZ, R8 ;  /* 0x000000ffff0d7224 */ /* 0x000fe400078e0008 */
[----:B------:R-:W-:-:S07]  /*28080*/  IMAD.MOV.U32 R3, RZ, RZ, R14 ;  /* 0x000000ffff037224 */ /* 0x000fce00078e000e */
[----:B------:R-:W-:Y:S05]  /*28090*/  WARPSYNC.COLLECTIVE R15, `(.L_x_2155) ;  /* 0x000000000f087348 */ /* 0x000fea0003c00000 */
[----:B------:R0:W1:Y:S02]  /*280a0*/  SHFL.IDX P6, R14, R13, R12, R11 ;  /* 0x0000000c0d0e7389 */ /* 0x00006400000c000b */
[----:B01----:R-:W-:Y:S01]  /*280b0*/  ENDCOLLECTIVE ;  /* 0x000000000000791b */ /* 0x003fe20003800000 */
.L_x_2155:
[----:B------:R-:W-:Y:S01]  /*280c0*/  IMAD.MOV.U32 R13, RZ, RZ, R7 ;  /* 0x000000ffff0d7224 */ /* 0x000fe200078e0007 */
[----:B------:R-:W-:-:S07]  /*280d0*/  MOV R4, R14 ;  /* 0x0000000e00047202 */ /* 0x000fce0000000f00 */
[----:B------:R-:W-:Y:S05]  /*280e0*/  WARPSYNC.COLLECTIVE R15, `(.L_x_2156) ;  /* 0x000000000f087348 */ /* 0x000fea0003c00000 */
[----:B------:R0:W1:Y:S02]  /*280f0*/  SHFL.IDX P6, R14, R13, R12, R11 ;  /* 0x0000000c0d0e7389 */ /* 0x00006400000c000b */
[----:B01----:R-:W-:Y:S01]  /*28100*/  ENDCOLLECTIVE ;  /* 0x000000000000791b */ /* 0x003fe20003800000 */
.L_x_2156:
[----:B------:R-:W-:Y:S05]  /*28110*/  BRA `(.L_x_2157) ;  /* 0xfffffe0800787947 */ /* 0x000fea000383ffff */
.L_x_1817:
[----:B------:R-:W-:Y:S01]  /*28120*/  BSSY B1, `(.L_x_2158) ;  /* 0x0000008000017945 */ /* 0x000fe20003800000 */
[----:B0-----:R-:W-:Y:S02]  /*28130*/  IMAD.MOV.U32 R13, RZ, RZ, R6 ;  /* 0x000000ffff0d7224 */ /* 0x001fe400078e0006 */
[----:B------:R-:W-:Y:S02]  /*28140*/  IMAD.MOV.U32 R12, RZ, RZ, 0x2 ;  /* 0x00000002ff0c7424 */ /* 0x000fe400078e00ff */
[----:B------:R-:W-:Y:S02]  /*28150*/  IMAD.MOV.U32 R11, RZ, RZ, 0x181f ;  /* 0x0000181fff0b7424 */ /* 0x000fe400078e00ff */
[----:B------:R-:W-:-:S07]  /*28160*/  IMAD.MOV.U32 R15, RZ, RZ, -0x1 ;  /* 0xffffffffff0f7424 */ /* 0x000fce00078e00ff */
[----:B-12345:R-:W-:Y:S05]  /*28170*/  WARPSYNC.COLLECTIVE R15, `(.L_x_2159) ;  /* 0x000000000f087348 */ /* 0x03efea0003c00000 */
[----:B----4-:R0:W4:Y:S02]  /*28180*/  SHFL.IDX P6, R14, R13, R12, R11 ;  /* 0x0000000c0d0e7389 */ /* 0x01012400000c000b */
[----:B012345:R-:W-:Y:S01]  /*28190*/  ENDCOLLECTIVE ;  /* 0x000000000000791b */ /* 0x03ffe20003800000 */
.L_x_2159:
[----:B------:R-:W-:Y:S05]  /*281a0*/  BSYNC B1 ;  /* 0x0000000000017941 */ /* 0x000fea0003800000 */
.L_x_2158:
        /* <DEDUP_REMOVED lines=8> */
.L_x_2160:
[----:B------:R-:W-:Y:S02]  /*28230*/  IMAD.MOV.U32 R13, RZ, RZ, R8 ;  /* 0x000000ffff0d7224 */ /* 0x000fe400078e0008 */
[----:B------:R-:W-:-:S07]  /*28240*/  IMAD.MOV.U32 R3, RZ, RZ, R14 ;  /* 0x000000ffff037224 */ /* 0x000fce00078e000e */
[----:B------:R-:W-:Y:S05]  /*28250*/  WARPSYNC.COLLECTIVE R15, `(.L_x_2161) ;  /* 0x000000000f087348 */ /* 0x000fea0003c00000 */
[----:B------:R0:W1:Y:S02]  /*28260*/  SHFL.IDX P6, R14, R13, R12, R11 ;  /* 0x0000000c0d0e7389 */ /* 0x00006400000c000b */
[----:B01----:R-:W-:Y:S01]  /*28270*/  ENDCOLLECTIVE ;  /* 0x000000000000791b */ /* 0x003fe20003800000 */
.L_x_2161:
[----:B------:R-:W-:Y:S01]  /*28280*/  MOV R13, R7 ;  /* 0x00000007000d7202 */ /* 0x000fe20000000f00 */
[----:B------:R-:W-:-:S07]  /*28290*/  IMAD.MOV.U32 R4, RZ, RZ, R14 ;  /* 0x000000ffff047224 */ /* 0x000fce00078e000e */
[----:B------:R-:W-:Y:S05]  /*282a0*/  WARPSYNC.COLLECTIVE R15, `(.L_x_2162) ;  /* 0x000000000f087348 */ /* 0x000fea0003c00000 */
[----:B------:R0:W1:Y:S02]  /*282b0*/  SHFL.IDX P6, R14, R13, R12, R11 ;  /* 0x0000000c0d0e7389 */ /* 0x00006400000c000b */
[----:B01----:R-:W-:Y:S01]  /*282c0*/  ENDCOLLECTIVE ;  /* 0x000000000000791b */ /* 0x003fe20003800000 */
.L_x_2162:
[----:B------:R-:W-:Y:S05]  /*282d0*/  BRA `(.L_x_2163) ;  /* 0xfffffe08008c7947 */ /* 0x000fea000383ffff */
.L_x_1820:
[----:B------:R-:W-:Y:S01]  /*282e0*/  BSSY B1, `(.L_x_2164) ;  /* 0x0000008000017945 */ /* 0x000fe20003800000 */
[----:B------:R-:W-:Y:S02]  /*282f0*/  IMAD.MOV.U32 R13, RZ, RZ, R6 ;  /* 0x000000ffff0d7224 */ /* 0x000fe400078e0006 */
[----:B------:R-:W-:Y:S02]  /*28300*/  IMAD.MOV.U32 R12, RZ, RZ, 0x3 ;  /* 0x00000003ff0c7424 */ /* 0x000fe400078e00ff */
[----:B------:R-:W-:Y:S02]  /*28310*/  IMAD.MOV.U32 R11, RZ, RZ, 0x181f ;  /* 0x0000181fff0b7424 */ /* 0x000fe400078e00ff */
[----:B------:R-:W-:-:S07]  /*28320*/  IMAD.MOV.U32 R15, RZ, RZ, -0x1 ;  /* 0xffffffffff0f7424 */ /* 0x000fce00078e00ff */
[----:B-12345:R-:W-:Y:S05]  /*28330*/  WARPSYNC.COLLECTIVE R15, `(.L_x_2165) ;  /* 0x000000000f087348 */ /* 0x03efea0003c00000 */
[----:B----4-:R0:W4:Y:S02]  /*28340*/  SHFL.IDX P6, R14, R13, R12, R11 ;  /* 0x0000000c0d0e7389 */ /* 0x01012400000c000b */
[----:B012345:R-:W-:Y:S01]  /*28350*/  ENDCOLLECTIVE ;  /* 0x000000000000791b */ /* 0x03ffe20003800000 */
.L_x_2165:
[----:B------:R-:W-:Y:S05]  /*28360*/  BSYNC B1 ;  /* 0x0000000000017941 */ /* 0x000fea0003800000 */
.L_x_2164:
        /* <DEDUP_REMOVED lines=8> */
.L_x_2166:
[----:B------:R-:W-:Y:S02]  /*283f0*/  IMAD.MOV.U32 R13, RZ, RZ, R8 ;  /* 0x000000ffff0d7224 */ /* 0x000fe400078e0008 */
[----:B------:R-:W-:-:S07]  /*28400*/  IMAD.MOV.U32 R3, RZ, RZ, R14 ;  /* 0x000000ffff037224 */ /* 0x000fce00078e000e */
[----:B------:R-:W-:Y:S05]  /*28410*/  WARPSYNC.COLLECTIVE R15, `(.L_x_2167) ;  /* 0x000000000f087348 */ /* 0x000fea0003c00000 */
[----:B------:R0:W1:Y:S02]  /*28420*/  SHFL.IDX P6, R14, R13, R12, R11 ;  /* 0x0000000c0d0e7389 */ /* 0x00006400000c000b */
[----:B01----:R-:W-:Y:S01]  /*28430*/  ENDCOLLECTIVE ;  /* 0x000000000000791b */ /* 0x003fe20003800000 */
.L_x_2167:
[----:B------:R-:W-:Y:S02]  /*28440*/  IMAD.MOV.U32 R13, RZ, RZ, R7 ;  /* 0x000000ffff0d7224 */ /* 0x000fe400078e0007 */
[----:B------:R-:W-:-:S07]  /*28450*/  IMAD.MOV.U32 R4, RZ, RZ, R14 ;  /* 0x000000ffff047224 */ /* 0x000fce00078e000e */
[----:B------:R-:W-:Y:S05]  /*28460*/  WARPSYNC.COLLECTIVE R15, `(.L_x_2168) ;  /* 0x000000000f087348 */ /* 0x000fea0003c00000 */
[----:B------:R0:W1:Y:S02]  /*28470*/  SHFL.IDX P6, R14, R13, R12, R11 ;  /* 0x0000000c0d0e7389 */ /* 0x00006400000c000b */
[----:B01----:R-:W-:Y:S01]  /*28480*/  ENDCOLLECTIVE ;  /* 0x000000000000791b */ /* 0x003fe20003800000 */
.L_x_2168:
[----:B------:R-:W-:Y:S05]  /*28490*/  BRA `(.L_x_2169) ;  /* 0xfffffe0800a87947 */ /* 0x000fea000383ffff */
.L_x_1824:
[----:B-1----:R1:W2:Y:S02]  /*284a0*/  SYNCS.PHASECHK.TRANS64.TRYWAIT P0, [R184+URZ+0x28400], R5 ;  /* 0x02840005b80075a7 */ /* 0x0022a4000800017f */
[----:B--2---:R-:W-:Y:S05]  /*284b0*/  @!P0 NANOSLEEP.SYNCS 0x989680 ;  /* 0x009896800000895d */ /* 0x004fea0003900000 */
[----:B------:R-:W2:Y:S02]  /*284c0*/  @!P0 SYNCS.PHASECHK.TRANS64 P0, [R184+URZ+0x28400], R5 ;  /* 0x02840005b80085a7 */ /* 0x000ea4000800007f */
[----:B--2---:R-:W-:Y:S05]  /*284d0*/  @!P0 BRA `(.L_x_1824) ;  /* 0xfffffffc00f08947 */ /* 0x004fea000383ffff */
[----:B------:R-:W-:Y:S05]  /*284e0*/  BRA `(.L_x_2170) ;  /* 0xfffffe0c00247947 */ /* 0x000fea000383ffff */
.L_x_1840:
[----:B------:R-:W0:Y:S01]  /*284f0*/  LDC R59, c[0x0][0x3f4] ;  /* 0x0000fd00ff3b7b82 */ /* 0x000e220000000800 */
[----:B------:R-:W-:Y:S01]  /*28500*/  BSSY B1, `(.L_x_2171) ;  /* 0x0000008000017945 */ /* 0x000fe20003800000 */
[----:B------:R-:W-:Y:S01]  /*28510*/  MOV R13, R10 ;  /* 0x0000000a000d7202 */ /* 0x000fe20000000f00 */
[----:B------:R-:W-:Y:S02]  /*28520*/  IMAD.MOV.U32 R12, RZ, RZ, RZ ;  /* 0x000000ffff0c7224 */ /* 0x000fe400078e00ff */
[----:B------:R-:W-:Y:S02]  /*28530*/  IMAD.MOV.U32 R11, RZ, RZ, 0x181f ;  /* 0x0000181fff0b7424 */ /* 0x000fe400078e00ff */
[----:B------:R-:W-:-:S07]  /*28540*/  IMAD.MOV.U32 R15, RZ, RZ, -0x1 ;  /* 0xffffffffff0f7424 */ /* 0x000fce00078e00ff */
[----:B0-----:R-:W-:Y:S05]  /*28550*/  WARPSYNC.COLLECTIVE R15, `(.L_x_2172) ;  /* 0x000000000f087348 */ /* 0x001fea0003c00000 */
[----:B------:R1:W2:Y:S02]  /*28560*/  SHFL.IDX P6, R14, R13, R12, R11 ;  /* 0x0000000c0d0e7389 */ /* 0x0002a400000c000b */
[----:B012---:R-:W-:Y:S01]  /*28570*/  ENDCOLLECTIVE ;  /* 0x000000000000791b */ /* 0x007fe20003800000 */
.L_x_2172:
[----:B------:R-:W-:Y:S05]  /*28580*/  BSYNC B1 ;  /* 0x0000000000017941 */ /* 0x000fea0003800000 */
.L_x_2171:
[----:B------:R-:W-:Y:S01]  /*28590*/  IMAD.MOV.U32 R13, RZ, RZ, R37 ;  /* 0x000000ffff0d7224 */ /* 0x000fe200078e0025 */
[----:B------:R-:W-:Y:S01]  /*285a0*/  MOV R11, 0x181f ;  /* 0x0000181f000b7802 */ /* 0x000fe20000000f00 */
[----:B------:R-:W-:Y:S01]  /*285b0*/  IMAD.MOV.U32 R12, RZ, RZ, RZ ;  /* 0x000000ffff0c7224 */ /* 0x000fe200078e00ff */
[----:B------:R-:W-:Y:S01]  /*285c0*/  ISETP.GE.AND P0, PT, R16, R59, PT ;  /* 0x0000003b1000720c */ /* 0x000fe20003f06270 */
[----:B------:R-:W-:Y:S02]  /*285d0*/  IMAD.MOV.U32 R15, RZ, RZ, -0x1 ;  /* 0xffffffffff0f7424 */ /* 0x000fe400078e00ff */
[----:B------:R-:W-:Y:S02]  /*285e0*/  IMAD.MOV.U32 R3, RZ, RZ, R14 ;  /* 0x000000ffff037224 */ /* 0x000fe400078e000e */
[----:B------:R-:W-:-:S08]  /*285f0*/  IMAD R57, R190, R57, RZ ;  /* 0x00000039be397224 */ /* 0x000fd000078e02ff */
[----:B------:R-:W-:Y:S05]  /*28600*/  WARPSYNC.COLLECTIVE R15, `(.L_x_2173) ;  /* 0x000000000f087348 */ /* 0x000fea0003c00000 */
[----:B------:R0:W1:Y:S02]  /*28610*/  SHFL.IDX P6, R14, R13, R12, R11 ;  /* 0x0000000c0d0e7389 */ /* 0x00006400000c000b */
[----:B01----:R-:W-:Y:S01]  /*28620*/  ENDCOLLECTIVE ;  /* 0x000000000000791b */ /* 0x003fe20003800000 */
.L_x_2173:
[----:B------:R-:W-:Y:S01]  /*28630*/  ISETP.GE.OR P1, PT, R52, R57, P0 ;  /* 0x000000393400720c */ /* 0x000fe20000726670 */
[----:B------:R-:W-:Y:S02]  /*28640*/  IMAD.MOV.U32 R13, RZ, RZ, R53 ;  /* 0x000000ffff0d7224 */ /* 0x000fe400078e0035 */
[----:B------:R-:W-:-:S10]  /*28650*/  IMAD.MOV.U32 R5, RZ, RZ, R14 ;  /* 0x000000ffff057224 */ /* 0x000fd400078e000e */
[----:B------:R-:W-:Y:S05]  /*28660*/  WARPSYNC.COLLECTIVE R15, `(.L_x_2174) ;  /* 0x000000000f087348 */ /* 0x000fea0003c00000 */
[----:B------:R0:W1:Y:S02]  /*28670*/  SHFL.IDX P6, R14, R13, R12, R11 ;  /* 0x0000000c0d0e7389 */ /* 0x00006400000c000b */
[----:B01----:R-:W-:Y:S01]  /*28680*/  ENDCOLLECTIVE ;  /* 0x000000000000791b */ /* 0x003fe20003800000 */
.L_x_2174:
[----:B------:R-:W-:-:S05]  /*28690*/  @!P1 IADD3 R0, P2, R16, R5, RZ ;  /* 0x0000000510009210 */ /* 0x000fca0007f5e0ff */
[----:B------:R-:W-:Y:S02]  /*286a0*/  @!P1 IMAD.X R5, R3, 0x1, R17, P2 ;  /* 0x0000000103059824 */ /* 0x000fe400010e0611 */
[----:B------:R-:W-:Y:S02]  /*286b0*/  @!P1 IMAD.MOV.U32 R4, RZ, RZ, R0 ;  /* 0x000000ffff049224 */ /* 0x000fe400078e0000 */
[----:B------:R-:W-:Y:S02]  /*286c0*/  IMAD.MOV.U32 R13, RZ, RZ, R55 ;  /* 0x000000ffff0d7224 */ /* 0x000fe400078e0037 */
[----:B------:R-:W-:-:S07]  /*286d0*/  IMAD.MOV.U32 R7, RZ, RZ, R14 ;  /* 0x000000ffff077224 */ /* 0x000fce00078e000e */
[----:B------:R-:W-:Y:S05]  /*286e0*/  WARPSYNC.COLLECTIVE R15, `(.L_x_2175) ;  /* 0x000000000f087348 */ /* 0x000fea0003c00000 */
[----:B------:R0:W1:Y:S02]  /*286f0*/  SHFL.IDX P6, R14, R13, R12, R11 ;  /* 0x0000000c0d0e7389 */ /* 0x00006400000c000b */
[----:B01----:R-:W-:Y:S01]  /*28700*/  ENDCOLLECTIVE ;  /* 0x000000000000791b */ /* 0x003fe20003800000 */
.L_x_2175:
[----:B------:R-:W-:-:S04]  /*28710*/  @!P1 IADD3 R14, P3, R16, R14, RZ ;  /* 0x0000000e100e9210 */ /* 0x000fc80007f7e0ff */
[----:B------:R-:W-:Y:S01]  /*28720*/  @!P1 IADD3.X R3, R7, R17, RZ, P3, !PT ;  /* 0x0000001107039210 */ /* 0x000fe20001ffe4ff */
[----:B------:R-:W-:Y:S01]  /*28730*/  @!P1 IMAD.MOV.U32 R24, RZ, RZ, R14 ;  /* 0x000000ffff189224 */ /* 0x000fe200078e000e */
[----:B------:R-:W5:Y:S03]  /*28740*/  @!P1 LD.E.128 R4, desc[UR36][R4.64] ;  /* 0x0000002404049980 */ /* 0x000f66000c101d00 */
[----:B------:R-:W-:-:S06]  /*28750*/  @!P1 IMAD.MOV.U32 R25, RZ, RZ, R3 ;  /* 0x000000ffff199224 */ /* 0x000fcc00078e0003 */
[----:B------:R-:W5:Y:S01]  /*28760*/  @!P1 LD.E.128 R24, desc[UR36][R24.64] ;  /* 0x0000002418189980 */ /* 0x000f62000c101d00 */
[----:B------:R-:W-:Y:S01]  /*28770*/  IMAD.MOV.U32 R13, RZ, RZ, R10 ;  /* 0x000000ffff0d7224 */ /* 0x000fe200078e000a */
[----:B------:R-:W-:Y:S01]  /*28780*/  CS2R R20, SRZ ;  /* 0x0000000000147805 */ /* 0x000fe2000001ff00 */
[----:B------:R-:W-:Y:S01]  /*28790*/  IMAD.MOV.U32 R12, RZ, RZ, 0x1 ;  /* 0x00000001ff0c7424 */ /* 0x000fe200078e00ff */
[----:B------:R-:W-:Y:S02]  /*287a0*/  CS2R R38, SRZ ;  /* 0x0000000000267805 */ /* 0x000fe4000001ff00 */
[----:B------:R-:W-:Y:S02]  /*287b0*/  CS2R R40, SRZ ;  /* 0x0000000000287805 */ /* 0x000fe4000001ff00 */
[----:B------:R-:W-:-:S07]  /*287c0*/  CS2R R42, SRZ ;  /* 0x00000000002a7805 */ /* 0x000fce000001ff00 */
[----:B-----5:R-:W-:Y:S05]  /*287d0*/  WARPSYNC.COLLECTIVE R15, `(.L_x_2176) ;  /* 0x000000000f087348 */ /* 0x020fea0003c00000 */
[----:B------:R0:W1:Y:S02]  /*287e0*/  SHFL.IDX P6, R14, R13, R12, R11 ;  /* 0x0000000c0d0e7389 */ /* 0x00006400000c000b */
[----:B01---5:R-:W-:Y:S01]  /*287f0*/  ENDCOLLECTIVE ;  /* 0x000000000000791b */ /* 0x023fe20003800000 */
.L_x_2176:
[----:B------:R-:W-:Y:S01]  /*28800*/  MOV R13, R37 ;  /* 0x00000025000d7202 */ /* 0x000fe20000000f00 */
[----:B------:R-:W-:-:S07]  /*28810*/  IMAD.MOV.U32 R3, RZ, RZ, R14 ;  /* 0x000000ffff037224 */ /* 0x000fce00078e000e */
[----:B------:R-:W-:Y:S05]  /*28820*/  WARPSYNC.COLLECTIVE R15, `(.L_x_2177) ;  /* 0x000000000f087348 */ /* 0x000fea0003c00000 */
[----:B------:R0:W1:Y:S02]  /*28830*/  SHFL.IDX P6, R14, R13, R12, R11 ;  /* 0x0000000c0d0e7389 */ /* 0x00006400000c000b */
[----:B01----:R-:W-:Y:S01]  /*28840*/  ENDCOLLECTIVE ;  /* 0x000000000000791b */ /* 0x003fe20003800000 */
.L_x_2177:
[----:B------:R-:W-:Y:S02]  /*28850*/  IMAD.MOV.U32 R13, RZ, RZ, R53 ;  /* 0x000000ffff0d7224 */ /* 0x000fe400078e0035 */
[----:B------:R-:W-:-:S07]  /*28860*/  IMAD.MOV.U32 R9, RZ, RZ, R14 ;  /* 0x000000ffff097224 */ /* 0x000fce00078e000e */
[----:B------:R-:W-:Y:S05]  /*28870*/  WARPSYNC.COLLECTIVE R15, `(.L_x_2178) ;  /* 0x000000000f087348 */ /* 0x000fea0003c00000 */
[----:B------:R0:W1:Y:S02]  /*28880*/  SHFL.IDX P6, R14, R13, R12, R11 ;  /* 0x0000000c0d0e7389 */ /* 0x00006400000c000b */
[----:B01----:R-:W-:Y:S01]  /*28890*/  ENDCOLLECTIVE ;  /* 0x000000000000791b */ /* 0x003fe20003800000 */
.L_x_2178:
[----:B------:R-:W-:Y:S02]  /*288a0*/  IMAD.MOV.U32 R13, RZ, RZ, R55 ;  /* 0x000000ffff0d7224 */ /* 0x000fe400078e0037 */
[----:B------:R-:W-:-:S07]  /*288b0*/  IMAD.MOV.U32 R33, RZ, RZ, R14 ;  /* 0x000000ffff217224 */ /* 0x000fce00078e000e */
[----:B------:R-:W-:Y:S05]  /*288c0*/  WARPSYNC.COLLECTIVE R15, `(.L_x_2179) ;  /* 0x000000000f087348 */ /* 0x000fea0003c00000 */
[----:B------:R0:W1:Y:S02]  /*288d0*/  SHFL.IDX P6, R14, R13, R12, R11 ;  /* 0x0000000c0d0e7389 */ /* 0x00006400000c000b */
[----:B01----:R-:W-:Y:S01]  /*288e0*/  ENDCOLLECTIVE ;  /* 0x000000000000791b */ /* 0x003fe20003800000 */
.L_x_2179:
[----:B------:R-:W-:Y:S01]  /*288f0*/  @!P1 IMAD.MOV.U32 R20, RZ, RZ, R4 ;  /* 0x000000ffff149224 */ /* 0x000fe200078e0004 */
[----:B------:R-:W-:Y:S01]  /*28900*/  @!P1 MOV R38, R6 ;  /* 0x0000000600269202 */ /* 0x000fe20000000f00 */
[----:B------:R-:W-:Y:S01]  /*28910*/  @!P1 IMAD.MOV.U32 R21, RZ, RZ, R5 ;  /* 0x000000ffff159224 */ /* 0x000fe200078e0005 */
[----:B------:R-:W-:Y:S01]  /*28920*/  CS2R R4, SRZ ;  /* 0x0000000000047805 */ /* 0x000fe2000001ff00 */
[----:B------:R-:W-:Y:S02]  /*28930*/  @!P1 IMAD.MOV.U32 R39, RZ, RZ, R7 ;  /* 0x000000ffff279224 */ /* 0x000fe400078e0007 */
[----:B------:R-:W-:Y:S02]  /*28940*/  @!P1 IMAD.MOV.U32 R40, RZ, RZ, R24 ;  /* 0x000000ffff289224 */ /* 0x000fe400078e0018 */
[----:B------:R-:W-:Y:S02]  /*28950*/  @!P1 IMAD.MOV.U32 R41, RZ, RZ, R25 ;  /* 0x000000ffff299224 */ /* 0x000fe400078e0019 */
[----:B------:R-:W-:-:S02]  /*28960*/  @!P1 IMAD.MOV.U32 R42, RZ, RZ, R26 ;  /* 0x000000ffff2a9224 */ /* 0x000fc400078e001a */
[----:B------:R-:W-:Y:S01]  /*28970*/  @!P1 IMAD.MOV.U32 R43, RZ, RZ, R27 ;  /* 0x000000ffff2b9224 */ /* 0x000fe200078e001b */
[----:B------:R-:W-:Y:S06]  /*28980*/  BRA `(.L_x_2180) ;  /* 0xfffffe48009c7947 */ /* 0x000fec000383ffff */
.L_x_1843:
[----:B------:R-:W-:Y:S01]  /*28990*/  BSSY B1, `(.L_x_2181) ;  /* 0x0000008000017945 */ /* 0x000fe20003800000 */
[----:B------:R-:W-:Y:S01]  /*289a0*/  IMAD.MOV.U32 R13, RZ, RZ, R10 ;  /* 0x000000ffff0d7224 */ /* 0x000fe200078e000a */
[----:B------:R-:W-:Y:S01]  /*289b0*/  MOV R12, 0x2 ;  /* 0x00000002000c7802 */ /* 0x000fe20000000f00 */
[----:B------:R-:W-:Y:S02]  /*289c0*/  IMAD.MOV.U32 R11, RZ, RZ, 0x181f ;  /* 0x0000181fff0b7424 */ /* 0x000fe400078e00ff */
[----:B------:R-:W-:-:S07]  /*289d0*/  IMAD.MOV.U32 R15, RZ, RZ, -0x1 ;  /* 0xffffffffff0f7424 */ /* 0x000fce00078e00ff */
[----:B-----5:R-:W-:Y:S05]  /*289e0*/  WARPSYNC.COLLECTIVE R15, `(.L_x_2182) ;  /* 0x000000000f087348 */ /* 0x020fea0003c00000 */
[----:B------:R0:W1:Y:S02]  /*289f0*/  SHFL.IDX P6, R14, R13, R12, R11 ;  /* 0x0000000c0d0e7389 */ /* 0x00006400000c000b */
[----:B01---5:R-:W-:Y:S01]  /*28a00*/  ENDCOLLECTIVE ;  /* 0x000000000000791b */ /* 0x023fe20003800000 */
.L_x_2182:
[----:B------:R-:W-:Y:S05]  /*28a10*/  BSYNC B1 ;  /* 0x0000000000017941 */ /* 0x000fea0003800000 */
.L_x_2181:
[----:B------:R-:W-:Y:S01]  /*28a20*/  IMAD.MOV.U32 R13, RZ, RZ, R37 ;  /* 0x000000ffff0d7224 */ /* 0x000fe200078e0025 */
[----:B------:R-:W-:Y:S01]  /*28a30*/  MOV R15, 0xffffffff ;  /* 0xffffffff000f7802 */ /* 0x000fe20000000f00 */
[----:B------:R-:W-:Y:S02]  /*28a40*/  IMAD.MOV.U32 R12, RZ, RZ, 0x2 ;  /* 0x00000002ff0c7424 */ /* 0x000fe400078e00ff */
[----:B------:R-:W-:Y:S02]  /*28a50*/  IMAD.MOV.U32 R11, RZ, RZ, 0x181f ;  /* 0x0000181fff0b7424 */ /* 0x000fe400078e00ff */
[----:B------:R-:W-:Y:S02]  /*28a60*/  IMAD.MOV.U32 R3, RZ, RZ, R14 ;  /* 0x000000ffff037224 */ /* 0x000fe400078e000e */
[----:B------:R-:W-:-:S07]  /*28a70*/  VIADD R0, R52, 0x40 ;  /* 0x0000004034007836 */ /* 0x000fce0000000000 */
[----:B------:R-:W-:Y:S05]  /*28a80*/  WARPSYNC.COLLECTIVE R15, `(.L_x_2183) ;  /* 0x000000000f087348 */ /* 0x000fea0003c00000 */
[----:B------:R0:W1:Y:S02]  /*28a90*/  SHFL.IDX P6, R14, R13, R12, R11 ;  /* 0x0000000c0d0e7389 */ /* 0x00006400000c000b */
[----:B01----:R-:W-:Y:S01]  /*28aa0*/  ENDCOLLECTIVE ;  /* 0x000000000000791b */ /* 0x003fe20003800000 */
.L_x_2183:
[----:B------:R-:W-:Y:S01]  /*28ab0*/  ISETP.GE.OR P1, PT, R0, R57, P0 ;  /* 0x000000390000720c */ /* 0x000fe20000726670 */
[----:B------:R-:W-:Y:S02]  /*28ac0*/  IMAD.MOV.U32 R13, RZ, RZ, R53 ;  /* 0x000000ffff0d7224 */ /* 0x000fe400078e0035 */
[----:B------:R-:W-:-:S10]  /*28ad0*/  IMAD.MOV.U32 R9, RZ, RZ, R14 ;  /* 0x000000ffff097224 */ /* 0x000fd400078e000e */
[----:B------:R-:W-:Y:S05]  /*28ae0*/  WARPSYNC.COLLECTIVE R15, `(.L_x_2184) ;  /* 0x000000000f087348 */ /* 0x000fea0003c00000 */
[----:B------:R0:W1:Y:S02]  /*28af0*/  SHFL.IDX P6, R14, R13, R12, R11 ;  /* 0x0000000c0d0e7389 */ /* 0x00006400000c000b */
[----:B01----:R-:W-:Y:S01]  /*28b00*/  ENDCOLLECTIVE ;  /* 0x000000000000791b */ /* 0x003fe20003800000 */
.L_x_2184:
        /* <DEDUP_REMOVED lines=8> */
.L_x_2185:
[----:B------:R-:W-:-:S04]  /*28b90*/  @!P1 IADD3 R14, P3, R16, R14, RZ ;  /* 0x0000000e100e9210 */ /* 0x000fc80007f7e0ff */
[----:B------:R-:W-:Y:S01]  /*28ba0*/  @!P1 IADD3.X R3, R25, R17, RZ, P3, !PT ;  /* 0x0000001119039210 */ /* 0x000fe20001ffe4ff */
[----:B------:R-:W-:Y:S01]  /*28bb0*/  @!P1 IMAD.MOV.U32 R32, RZ, RZ, R14 ;  /* 0x000000ffff209224 */ /* 0x000fe200078e000e */
[----:B------:R0:W5:Y:S03]  /*28bc0*/  @!P1 LD.E.128 R24, desc[UR36][R8.64] ;  /* 0x0000002408189980 */ /* 0x000166000c101d00 */
[----:B------:R-:W-:-:S06]  /*28bd0*/  @!P1 IMAD.MOV.U32 R33, RZ, RZ, R3 ;  /* 0x000000ffff219224 */ /* 0x000fcc00078e0003 */
[----:B------:R-:W5:Y:S01]  /*28be0*/  @!P1 LD.E.128 R32, desc[UR36][R32.64] ;  /* 0x0000002420209980 */ /* 0x000f62000c101d00 */
[----:B------:R-:W-:Y:S01]  /*28bf0*/  IMAD.MOV.U32 R13, RZ, RZ, R10 ;  /* 0x000000ffff0d7224 */ /* 0x000fe200078e000a */
[----:B------:R-:W-:Y:S01]  /*28c00*/  CS2R R44, SRZ ;  /* 0x00000000002c7805 */ /* 0x000fe2000001ff00 */
[----:B------:R-:W-:Y:S01]  /*28c10*/  IMAD.MOV.U32 R12, RZ, RZ, 0x3 ;  /* 0x00000003ff0c7424 */ /* 0x000fe200078e00ff */
[----:B------:R-:W-:Y:S02]  /*28c20*/  CS2R R46, SRZ ;  /* 0x00000000002e7805 */ /* 0x000fe4000001ff00 */
[----:B------:R-:W-:Y:S02]  /*28c30*/  CS2R R48, SRZ ;  /* 0x0000000000307805 */ /* 0x000fe4000001ff00 */
[----:B------:R-:W-:Y:S02]  /*28c40*/  CS2R R50, SRZ ;  /* 0x0000000000327805 */ /* 0x000fe4000001ff00 */
[----:B0-----:R-:W-:-:S07]  /*28c50*/  CS2R R8, SRZ ;  /* 0x0000000000087805 */ /* 0x001fce000001ff00 */
[----:B-----5:R-:W-:Y:S05]  /*28c60*/  WARPSYNC.COLLECTIVE R15, `(.L_x_2186) ;  /* 0x000000000f087348 */ /* 0x020fea0003c00000 */
[----:B------:R0:W1:Y:S02]  /*28c70*/  SHFL.IDX P6, R14, R13, R12, R11 ;  /* 0x0000000c0d0e7389 */ /* 0x00006400000c000b */
[----:B01---5:R-:W-:Y:S01]  /*28c80*/  ENDCOLLECTIVE ;  /* 0x000000000000791b */ /* 0x023fe20003800000 */
.L_x_2186:
[----:B------:R-:W-:Y:S01]  /*28c90*/  MOV R13, R37 ;  /* 0x00000025000d7202 */ /* 0x000fe20000000f00 */
[----:B------:R-:W-:-:S07]  /*28ca0*/  IMAD.MOV.U32 R3, RZ, RZ, R14 ;  /* 0x000000ffff037224 */ /* 0x000fce00078e000e */
[----:B------:R-:W-:Y:S05]  /*28cb0*/  WARPSYNC.COLLECTIVE R15, `(.L_x_2187) ;  /* 0x000000000f087348 */ /* 0x000fea0003c00000 */
[----:B------:R0:W1:Y:S02]  /*28cc0*/  SHFL.IDX P6, R14, R13, R12, R11 ;  /* 0x0000000c0d0e7389 */ /* 0x00006400000c000b */
[----:B01----:R-:W-:Y:S01]  /*28cd0*/  ENDCOLLECTIVE ;  /* 0x000000000000791b */ /* 0x003fe20003800000 */
.L_x_2187:
[----:B------:R-:W-:Y:S02]  /*28ce0*/  IMAD.MOV.U32 R13, RZ, RZ, R53 ;  /* 0x000000ffff0d7224 */ /* 0x000fe400078e0035 */
[----:B------:R-:W-:-:S07]  /*28cf0*/  IMAD.MOV.U32 R37, RZ, RZ, R14 ;  /* 0x000000ffff257224 */ /* 0x000fce00078e000e */
[----:B------:R-:W-:Y:S05]  /*28d00*/  WARPSYNC.COLLECTIVE R15, `(.L_x_2188) ;  /* 0x000000000f087348 */ /* 0x000fea0003c00000 */
[----:B------:R0:W1:Y:S02]  /*28d10*/  SHFL.IDX P6, R14, R13, R12, R11 ;  /* 0x0000000c0d0e7389 */ /* 0x00006400000c000b */
[----:B01----:R-:W-:Y:S01]  /*28d20*/  ENDCOLLECTIVE ;  /* 0x000000000000791b */ /* 0x003fe20003800000 */
.L_x_2188:
[----:B------:R-:W-:Y:S02]  /*28d30*/  IMAD.MOV.U32 R13, RZ, RZ, R55 ;  /* 0x000000ffff0d7224 */ /* 0x000fe400078e0037 */
[----:B------:R-:W-:-:S07]  /*28d40*/  IMAD.MOV.U32 R53, RZ, RZ, R14 ;  /* 0x000000ffff357224 */ /* 0x000fce00078e000e */
[----:B------:R-:W-:Y:S05]  /*28d50*/  WARPSYNC.COLLECTIVE R15, `(.L_x_2189) ;  /* 0x000000000f087348 */ /* 0x000fea0003c00000 */
[----:B------:R0:W1:Y:S02]  /*28d60*/  SHFL.IDX P6, R14, R13, R12, R11 ;  /* 0x0000000c0d0e7389 */ /* 0x00006400000c000b */
[----:B01----:R-:W-:Y:S01]  /*28d70*/  ENDCOLLECTIVE ;  /* 0x000000000000791b */ /* 0x003fe20003800000 */
.L_x_2189:
[----:B------:R-:W-:Y:S02]  /*28d80*/  IMAD.MOV.U32 R55, RZ, RZ, R14 ;  /* 0x000000ffff377224 */ /* 0x000fe400078e000e */
[----:B------:R-:W-:Y:S01]  /*28d90*/  @!P1 IMAD.MOV.U32 R44, RZ, RZ, R24 ;  /* 0x000000ffff2c9224 */ /* 0x000fe200078e0018 */
[----:B------:R-:W-:Y:S01]  /*28da0*/  @!P1 MOV R45, R25 ;  /* 0x00000019002d9202 */ /* 0x000fe20000000f00 */
[----:B------:R-:W-:Y:S02]  /*28db0*/  @!P1 IMAD.MOV.U32 R46, RZ, RZ, R26 ;  /* 0x000000ffff2e9224 */ /* 0x000fe400078e001a */
[----:B------:R-:W-:Y:S02]  /*28dc0*/  @!P1 IMAD.MOV.U32 R47, RZ, RZ, R27 ;  /* 0x000000ffff2f9224 */ /* 0x000fe400078e001b */
[----:B------:R-:W-:Y:S02]  /*28dd0*/  @!P1 IMAD.MOV.U32 R48, RZ, RZ, R32 ;  /* 0x000000ffff309224 */ /* 0x000fe400078e0020 */
[----:B------:R-:W-:-:S02]  /*28de0*/  @!P1 IMAD.MOV.U32 R49, RZ, RZ, R33 ;  /* 0x000000ffff319224 */ /* 0x000fc400078e0021 */
[----:B------:R-:W-:Y:S02]  /*28df0*/  @!P1 IMAD.MOV.U32 R50, RZ, RZ, R34 ;  /* 0x000000ffff329224 */ /* 0x000fe400078e0022 */
[----:B------:R-:W-:Y:S01]  /*28e00*/  @!P1 IMAD.MOV.U32 R51, RZ, RZ, R35 ;  /* 0x000000ffff339224 */ /* 0x000fe200078e0023 */
[----:B------:R-:W-:Y:S06]  /*28e10*/  BRA `(.L_x_2190) ;  /* 0xfffffe4800487947 */ /* 0x000fec000383ffff */
.L_x_1847:
[----:B0-----:R0:W1:Y:S02]  /*28e20*/  SYNCS.PHASECHK.TRANS64.TRYWAIT P4, [R184+URZ+0x28400], R25 ;  /* 0x02840019b80075a7 */ /* 0x001064000808017f */
[----:B-1----:R-:W-:Y:S05]  /*28e30*/  @!P4 NANOSLEEP.SYNCS 0x989680 ;  /* 0x009896800000c95d */ /* 0x002fea0003900000 */
[----:B------:R-:W1:Y:S02]  /*28e40*/  @!P4 SYNCS.PHASECHK.TRANS64 P4, [R184+URZ+0x28400], R25 ;  /* 0x02840019b800c5a7 */ /* 0x000e64000808007f */
[----:B-1----:R-:W-:Y:S05]  /*28e50*/  @!P4 BRA `(.L_x_1847) ;  /* 0xfffffffc00f0c947 */ /* 0x002fea000383ffff */
[----:B------:R-:W-:Y:S05]  /*28e60*/  BRA `(.L_x_2191) ;  /* 0xfffffe4800b47947 */ /* 0x000fea000383ffff */
.L_x_1857:
[----:B--2---:R2:W3:Y:S02]  /*28e70*/  SYNCS.PHASECHK.TRANS64.TRYWAIT P1, [R5+URZ+0x28430], R8 ;  /* 0x02843008050075a7 */ /* 0x0044e4000802017f */
[----:B---3--:R-:W-:Y:S05]  /*28e80*/  @!P1 NANOSLEEP.SYNCS 0x989680 ;  /* 0x009896800000995d */ /* 0x008fea0003900000 */
[----:B------:R-:W3:Y:S02]  /*28e90*/  @!P1 SYNCS.PHASECHK.TRANS64 P1, [R5+URZ+0x28430], R8 ;  /* 0x02843008050095a7 */ /* 0x000ee4000802007f */
[----:B---3--:R-:W-:Y:S05]  /*28ea0*/  @!P1 BRA `(.L_x_1857) ;  /* 0xfffffffc00f09947 */ /* 0x008fea000383ffff */
[----:B------:R-:W-:Y:S05]  /*28eb0*/  BRA `(.L_x_1856) ;  /* 0xfffffe8800ec7947 */ /* 0x000fea000383ffff */
.L_x_1871:
[----:B-1----:R1:W2:Y:S02]  /*28ec0*/  SYNCS.PHASECHK.TRANS64.TRYWAIT P2, [R5+URZ+0x28450], R8 ;  /* 0x02845008050075a7 */ /* 0x0022a4000804017f */
[----:B--2---:R-:W-:Y:S05]  /*28ed0*/  @!P2 NANOSLEEP.SYNCS 0x989680 ;  /* 0x009896800000a95d */ /* 0x004fea0003900000 */
[----:B------:R-:W2:Y:S02]  /*28ee0*/  @!P2 SYNCS.PHASECHK.TRANS64 P2, [R5+URZ+0x28450], R8 ;  /* 0x028450080500a5a7 */ /* 0x000ea4000804007f */
[----:B--2---:R-:W-:Y:S05]  /*28ef0*/  @!P2 BRA `(.L_x_1871) ;  /* 0xfffffffc00f0a947 */ /* 0x004fea000383ffff */
[----:B------:R-:W-:Y:S05]  /*28f00*/  BRA `(.L_x_1870) ;  /* 0xfffffeac005c7947 */ /* 0x000fea000383ffff */
.L_x_1881:
[----:B-1----:R1:W2:Y:S02]  /*28f10*/  SYNCS.PHASECHK.TRANS64.TRYWAIT P2, [R10+URZ+0x28430], R9 ;  /* 0x028430090a0075a7 */ /* 0x0022a4000804017f */
[----:B--2---:R-:W-:Y:S05]  /*28f20*/  @!P2 NANOSLEEP.SYNCS 0x989680 ;  /* 0x009896800000a95d */ /* 0x004fea0003900000 */
[----:B------:R-:W2:Y:S02]  /*28f30*/  @!P2 SYNCS.PHASECHK.TRANS64 P2, [R10+URZ+0x28430], R9 ;  /* 0x028430090a00a5a7 */ /* 0x000ea4000804007f */
[----:B--2---:R-:W-:Y:S05]  /*28f40*/  @!P2 BRA `(.L_x_1881) ;  /* 0xfffffffc00f0a947 */ /* 0x004fea000383ffff */
[----:B------:R-:W-:Y:S05]  /*28f50*/  BRA `(.L_x_1880) ;  /* 0xfffffeb000c07947 */ /* 0x000fea000383ffff */
.L_x_1895:
[----:B---3--:R3:W4:Y:S02]  /*28f60*/  SYNCS.PHASECHK.TRANS64.TRYWAIT P2, [R10+URZ+0x28450], R9 ;  /* 0x028450090a0075a7 */ /* 0x008724000804017f */
[----:B----4-:R-:W-:Y:S05]  /*28f70*/  @!P2 NANOSLEEP.SYNCS 0x989680 ;  /* 0x009896800000a95d */ /* 0x010fea0003900000 */
[----:B------:R-:W4:Y:S02]  /*28f80*/  @!P2 SYNCS.PHASECHK.TRANS64 P2, [R10+URZ+0x28450], R9 ;  /* 0x028450090a00a5a7 */ /* 0x000f24000804007f */
[----:B----4-:R-:W-:Y:S05]  /*28f90*/  @!P2 BRA `(.L_x_1895) ;  /* 0xfffffffc00f0a947 */ /* 0x010fea000383ffff */
[----:B------:R-:W-:Y:S05]  /*28fa0*/  BRA `(.L_x_1894) ;  /* 0xfffffed800407947 */ /* 0x000fea000383ffff */
.L_x_1906:
[----:B-1----:R1:W2:Y:S02]  /*28fb0*/  SYNCS.PHASECHK.TRANS64.TRYWAIT P2, [R12+URZ+0x28430], R5 ;  /* 0x028430050c0075a7 */ /* 0x0022a4000804017f */
[----:B--2---:R-:W-:Y:S05]  /*28fc0*/  @!P2 NANOSLEEP.SYNCS 0x989680 ;  /* 0x009896800000a95d */ /* 0x004fea0003900000 */
[----:B------:R-:W2:Y:S02]  /*28fd0*/  @!P2 SYNCS.PHASECHK.TRANS64 P2, [R12+URZ+0x28430], R5 ;  /* 0x028430050c00a5a7 */ /* 0x000ea4000804007f */
[----:B--2---:R-:W-:Y:S05]  /*28fe0*/  @!P2 BRA `(.L_x_1906) ;  /* 0xfffffffc00f0a947 */ /* 0x004fea000383ffff */
[----:B------:R-:W-:Y:S05]  /*28ff0*/  BRA `(.L_x_1905) ;  /* 0xfffffedc00b47947 */ /* 0x000fea000383ffff */
.L_x_1912:
[----:B---3--:R3:W4:Y:S02]  /*29000*/  SYNCS.PHASECHK.TRANS64.TRYWAIT P2, [R12+URZ+0x28450], R5 ;  /* 0x028450050c0075a7 */ /* 0x008724000804017f */
[----:B----4-:R-:W-:Y:S05]  /*29010*/  @!P2 NANOSLEEP.SYNCS 0x989680 ;  /* 0x009896800000a95d */ /* 0x010fea0003900000 */
[----:B------:R-:W4:Y:S02]  /*29020*/  @!P2 SYNCS.PHASECHK.TRANS64 P2, [R12+URZ+0x28450], R5 ;  /* 0x028450050c00a5a7 */ /* 0x000f24000804007f */
[----:B----4-:R-:W-:Y:S05]  /*29030*/  @!P2 BRA `(.L_x_1912) ;  /* 0xfffffffc00f0a947 */ /* 0x010fea000383ffff */
[----:B------:R-:W-:Y:S05]  /*29040*/  BRA `(.L_x_1911) ;  /* 0xfffffef8008c7947 */ /* 0x000fea000383ffff */
.L_x_1919:
[----:B0-----:R0:W2:Y:S02]  /*29050*/  SYNCS.PHASECHK.TRANS64.TRYWAIT P1, [R11+URZ+0x28430], R10 ;  /* 0x0284300a0b0075a7 */ /* 0x0010a4000802017f */
[----:B--2---:R-:W-:Y:S05]  /*29060*/  @!P1 NANOSLEEP.SYNCS 0x989680 ;  /* 0x009896800000995d */ /* 0x004fea0003900000 */
[----:B------:R-:W2:Y:S02]  /*29070*/  @!P1 SYNCS.PHASECHK.TRANS64 P1, [R11+URZ+0x28430], R10 ;  /* 0x0284300a0b0095a7 */ /* 0x000ea4000802007f */
[----:B--2---:R-:W-:Y:S05]  /*29080*/  @!P1 BRA `(.L_x_1919) ;  /* 0xfffffffc00f09947 */ /* 0x004fea000383ffff */
[----:B------:R-:W-:Y:S05]  /*29090*/  BRA `(.L_x_1918) ;  /* 0xfffffefc00507947 */ /* 0x000fea000383ffff */
.L_x_1933:
[----:B---3--:R3:W4:Y:S02]  /*290a0*/  SYNCS.PHASECHK.TRANS64.TRYWAIT P1, [R11+URZ+0x28450], R10 ;  /* 0x0284500a0b0075a7 */ /* 0x008724000802017f */
[----:B----4-:R-:W-:Y:S05]  /*290b0*/  @!P1 NANOSLEEP.SYNCS 0x989680 ;  /* 0x009896800000995d */ /* 0x010fea0003900000 */
[----:B------:R-:W4:Y:S02]  /*290c0*/  @!P1 SYNCS.PHASECHK.TRANS64 P1, [R11+URZ+0x28450], R10 ;  /* 0x0284500a0b0095a7 */ /* 0x000f24000802007f */
[----:B----4-:R-:W-:Y:S05]  /*290d0*/  @!P1 BRA `(.L_x_1933) ;  /* 0xfffffffc00f09947 */ /* 0x010fea000383ffff */
[----:B------:R-:W-:Y:S05]  /*290e0*/  BRA `(.L_x_1932) ;  /* 0xffffff2000c07947 */ /* 0x000fea000383ffff */
.L_x_1938:
[----:B------:R-:W-:Y:S02]  /*290f0*/  SEL R28, R9, R8, P0 ;  /* 0x00000008091c7207 */ /* 0x000fe40000000000 */
[----:B------:R-:W-:Y:S02]  /*29100*/  SEL R8, R8, R9, P0 ;  /* 0x0000000908087207 */ /* 0x000fe40000000000 */
[----:B------:R-:W-:Y:S02]  /*29110*/  SEL R32, R11, R12, P0 ;  /* 0x0000000c0b207207 */ /* 0x000fe40000000000 */
[----:B------:R-:W-:Y:S01]  /*29120*/  SEL R9, R12, R11, P0 ;  /* 0x0000000b0c097207 */ /* 0x000fe20000000000 */
[----:B------:R-:W-:Y:S01]  /*29130*/  IMAD.MOV.U32 R11, RZ, RZ, 0x1c1f ;  /* 0x00001c1fff0b7424 */ /* 0x000fe200078e00ff */
[----:B------:R-:W-:Y:S02]  /*29140*/  SEL R40, R15, R38, P0 ;  /* 0x000000260f287207 */ /* 0x000fe40000000000 */
[----:B------:R-:W-:Y:S01]  /*29150*/  SEL R27, R38, R15, P0 ;  /* 0x0000000f261b7207 */ /* 0x000fe20000000000 */
[----:B------:R-:W-:Y:S01]  /*29160*/  IMAD.MOV.U32 R15, RZ, RZ, -0x1 ;  /* 0xffffffffff0f7424 */ /* 0x000fe200078e00ff */
[----:B-----5:R-:W-:-:S02]  /*29170*/  MOV R12, R3 ;  /* 0x00000003000c7202 */ /* 0x020fc40000000f00 */
[----:B------:R-:W-:Y:S02]  /*29180*/  SEL R36, R25, R14, P0 ;  /* 0x0000000e19247207 */ /* 0x000fe40000000000 */
[----:B------:R-:W-:-:S07]  /*29190*/  SEL R25, R14, R25, P0 ;  /* 0x000000190e197207 */ /* 0x000fce0000000000 */
[----:B0-----:R-:W-:Y:S05]  /*291a0*/  WARPSYNC.COLLECTIVE R15, `(.L_x_2192) ;  /* 0x000000000f087348 */ /* 0x001fea0003c00000 */
[----:B------:R1:W2:Y:S02]  /*291b0*/  SHFL.IDX P6, R14, R13, R12, R11 ;  /* 0x0000000c0d0e7389 */ /* 0x0002a400000c000b */
[----:B012---:R-:W-:Y:S01]  /*291c0*/  ENDCOLLECTIVE ;  /* 0x000000000000791b */ /* 0x007fe20003800000 */
.L_x_2192:
[----:B------:R-:W-:Y:S02]  /*291d0*/  SEL R26, R7, R20, P0 ;  /* 0x00000014071a7207 */ /* 0x000fe40000000000 */
[----:B------:R-:W-:Y:S02]  /*291e0*/  SEL R7, R20, R7, P0 ;  /* 0x0000000714077207 */ /* 0x000fe40000000000 */
[----:B------:R-:W-:Y:S02]  /*291f0*/  LOP3.LUT R20, R3, 0x2, RZ, 0x3c, !PT ;  /* 0x0000000203147812 */ /* 0x000fe400078e3cff */
        /* <DEDUP_REMOVED lines=10> */
[----:B------:R-:W-:Y:S01]  /*292a0*/  SEL R44, R31, R48, P0 ;  /* 0x000000301f2c7207 */ /* 0x000fe20000000000 */
[----:B------:R-:W-:Y:S01]  /*292b0*/  IMAD.MOV.U32 R10, RZ, RZ, R14 ;  /* 0x000000ffff0a7224 */ /* 0x000fe200078e000e */
[----:B------:R-:W-:-:S07]  /*292c0*/  SEL R31, R48, R31, P0 ;  /* 0x0000001f301f7207 */ /* 0x000fce0000000000 */
[----:B------:R-:W-:Y:S05]  /*292d0*/  WARPSYNC.COLLECTIVE R15, `(.L_x_2193) ;  /* 0x000000000f087348 */ /* 0x000fea0003c00000 */
[----:B------:R0:W1:Y:S02]  /*292e0*/  SHFL.IDX P6, R14, R13, R12, R11 ;  /* 0x0000000c0d0e7389 */ /* 0x00006400000c000b */
[----:B01----:R-:W-:Y:S01]  /*292f0*/  ENDCOLLECTIVE ;  /* 0x000000000000791b */ /* 0x003fe20003800000 */
.L_x_2193:
        /* <DEDUP_REMOVED lines=8> */
[----:B------:R-:W-:Y:S02]  /*29380*/  MOV R13, R26 ;  /* 0x0000001a000d7202 */ /* 0x000fe40000000f00 */
        /* <DEDUP_REMOVED lines=9> */
.L_x_2194:
        /* <DEDUP_REMOVED lines=19> */
.L_x_2195:
        /* <DEDUP_REMOVED lines=18> */
.L_x_2196:
[----:B------:R-:W-:Y:S02]  /*29670*/  SEL R119, R124, R119, P0 ;  /* 0x000000777c777207 */ /* 0x000fe40000000000 */
[----:B------:R-:W-:Y:S02]  /*29680*/  SEL R124, R127, R126, P0 ;  /* 0x0000007e7f7c7207 */ /* 0x000fe40000000000 */
[----:B------:R-:W-:Y:S02]  /*29690*/  SEL R127, R126, R127, P0 ;  /* 0x0000007f7e7f7207 */ /* 0x000fe40000000000 */
[----:B------:R-:W-:Y:S02]  /*296a0*/  SEL R126, R133, R132, P0 ;  /* 0x00000084857e7207 */ /* 0x000fe40000000000 */
[----:B------:R-:W-:Y:S02]  /*296b0*/  SEL R133, R132, R133, P0 ;  /* 0x0000008584857207 */ /* 0x000fe40000000000 */
[----:B------:R-:W-:Y:S01]  /*296c0*/  SEL R4, R10, R37, P0 ;  /* 0x000000250a047207 */ /* 0x000fe20000000000 */
[----:B------:R-:W-:Y:S01]  /*296d0*/  IMAD.MOV.U32 R13, RZ, RZ, R8 ;  /* 0x000000ffff0d7224 */ /* 0x000fe200078e0008 */
[----:B------:R-:W-:Y:S01]  /*296e0*/  SEL R8, R26, R7, P0 ;  /* 0x000000071a087207 */ /* 0x000fe20000000000 */
[----:B------:R-:W-:-:S02]  /*296f0*/  IMAD.MOV.U32 R12, RZ, RZ, R20 ;  /* 0x000000ffff0c7224 */ /* 0x000fc400078e0014 */
[----:B------:R-:W-:-:S07]  /*29700*/  IMAD.MOV.U32 R28, RZ, RZ, R14 ;  /* 0x000000ffff1c7224 */ /* 0x000fce00078e000e */
[----:B------:R-:W-:Y:S05]  /*29710*/  WARPSYNC.COLLECTIVE R15, `(.L_x_2197) ;  /* 0x000000000f087348 */ /* 0x000fea0003c00000 */
[----:B------:R0:W1:Y:S02]  /*29720*/  SHFL.IDX P6, R14, R13, R12, R11 ;  /* 0x0000000c0d0e7389 */ /* 0x00006400000c000b */
[----:B01----:R-:W-:Y:S01]  /*29730*/  ENDCOLLECTIVE ;  /* 0x000000000000791b */ /* 0x003fe20003800000 */
.L_x_2197:
[----:B------:R-:W-:Y:S02]  /*29740*/  IMAD.MOV.U32 R13, RZ, RZ, R32 ;  /* 0x000000ffff0d7224 */ /* 0x000fe400078e0020 */
[----:B------:R-:W-:Y:S02]  /*29750*/  IMAD.MOV.U32 R12, RZ, RZ, R3 ;  /* 0x000000ffff0c7224 */ /* 0x000fe400078e0003 */
[----:B------:R-:W-:-:S07]  /*29760*/  IMAD.MOV.U32 R99, RZ, RZ, R14 ;  /* 0x000000ffff637224 */ /* 0x000fce00078e000e */
[----:B------:R-:W-:Y:S05]  /*29770*/  WARPSYNC.COLLECTIVE R15, `(.L_x_2198) ;  /* 0x000000000f087348 */ /* 0x000fea0003c00000 */
[----:B------:R0:W1:Y:S02]  /*29780*/  SHFL.IDX P6, R14, R13, R12, R11 ;  /* 0x0000000c0d0e7389 */ /* 0x00006400000c000b */
[----:B01----:R-:W-:Y:S01]  /*29790*/  ENDCOLLECTIVE ;  /* 0x000000000000791b */ /* 0x003fe20003800000 */
.L_x_2198:
[----:B------:R-:W-:Y:S02]  /*297a0*/  IMAD.MOV.U32 R13, RZ, RZ, R9 ;  /* 0x000000ffff0d7224 */ /* 0x000fe400078e0009 */
[----:B------:R-:W-:Y:S01]  /*297b0*/  IMAD.MOV.U32 R12, RZ, RZ, R20 ;  /* 0x000000ffff0c7224 */ /* 0x000fe200078e0014 */
[----:B------:R-:W-:-:S07]  /*297c0*/  MOV R32, R14 ;  /* 0x0000000e00207202 */ /* 0x000fce0000000f00 */
[----:B------:R-:W-:Y:S05]  /*297d0*/  WARPSYNC.COLLECTIVE R15, `(.L_x_2199) ;  /* 0x000000000f087348 */ /* 0x000fea0003c00000 */
[----:B------:R0:W1:Y:S02]  /*297e0*/  SHFL.IDX P6, R14, R13, R12, R11 ;  /* 0x0000000c0d0e7389 */ /* 0x00006400000c000b */
[----:B01----:R-:W-:Y:S01]  /*297f0*/  ENDCOLLECTIVE ;  /* 0x000000000000791b */ /* 0x003fe20003800000 */
.L_x_2199:
[----:B------:R-:W-:Y:S02]  /*29800*/  IMAD.MOV.U32 R13, RZ, RZ, R36 ;  /* 0x000000ffff0d7224 */ /* 0x000fe400078e0024 */
[----:B------:R-:W-:Y:S02]  /*29810*/  IMAD.MOV.U32 R12, RZ, RZ, R3 ;  /* 0x000000ffff0c7224 */ /* 0x000fe400078e0003 */
[----:B------:R-:W-:-:S07]  /*29820*/  IMAD.MOV.U32 R9, RZ, RZ, R14 ;  /* 0x000000ffff097224 */ /* 0x000fce00078e000e */
[----:B------:R-:W-:Y:S05]  /*29830*/  WARPSYNC.COLLECTIVE R15, `(.L_x_2200) ;  /* 0x000000000f087348 */ /* 0x000fea0003c00000 */
[----:B------:R0:W1:Y:S02]  /*29840*/  SHFL.IDX P6, R14, R13, R12, R11 ;  /* 0x0000000c0d0e7389 */ /* 0x00006400000c000b */
[----:B01----:R-:W-:Y:S01]  /*29850*/  ENDCOLLECTIVE ;  /* 0x000000000000791b */ /* 0x003fe20003800000 */
.L_x_2200:
[----:B------:R-:W-:Y:S01]  /*29860*/  MOV R13, R25 ;  /* 0x00000019000d7202 */ /* 0x000fe20000000f00 */
[----:B------:R-:W-:Y:S02]  /*29870*/  IMAD.MOV.U32 R12, RZ, RZ, R20 ;  /* 0x000000ffff0c7224 */ /* 0x000fe400078e0014 */
[----:B------:R-:W-:-:S07]  /*29880*/  IMAD.MOV.U32 R30, RZ, RZ, R14 ;  /* 0x000000ffff1e7224 */ /* 0x000fce00078e000e */
[----:B------:R-:W-:Y:S05]  /*29890*/  WARPSYNC.COLLECTIVE R15, `(.L_x_2201) ;  /* 0x000000000f087348 */ /* 0x000fea0003c00000 */
[----:B------:R0:W1:Y:S02]  /*298a0*/  SHFL.IDX P6, R14, R13, R12, R11 ;  /* 0x0000000c0d0e7389 */ /* 0x00006400000c000b */
[----:B01----:R-:W-:Y:S01]  /*298b0*/  ENDCOLLECTIVE ;  /* 0x000000000000791b */ /* 0x003fe20003800000 */
.L_x_2201:
[----:B------:R-:W-:Y:S02]  /*298c0*/  IMAD.MOV.U32 R13, RZ, RZ, R40 ;  /* 0x000000ffff0d7224 */ /* 0x000fe400078e0028 */
[----:B------:R-:W-:Y:S02]  /*298d0*/  IMAD.MOV.U32 R12, RZ, RZ, R3 ;  /* 0x000000ffff0c7224 */ /* 0x000fe400078e0003 */
[----:B------:R-:W-:-:S07]  /*298e0*/  IMAD.MOV.U32 R25, RZ, RZ, R14 ;  /* 0x000000ffff197224 */ /* 0x000fce00078e000e */
[----:B------:R-:W-:Y:S05]  /*298f0*/  WARPSYNC.COLLECTIVE R15, `(.L_x_2202) ;  /* 0x000000000f087348 */ /* 0x000fea0003c00000 */
[----:B------:R0:W1:Y:S02]  /*29900*/  SHFL.IDX P6, R14, R13, R12, R11 ;  /* 0x0000000c0d0e7389 */ /* 0x00006400000c000b */
[----:B01----:R-:W-:Y:S01]  /*29910*/  ENDCOLLECTIVE ;  /* 0x000000000000791b */ /* 0x003fe20003800000 */
.L_x_2202:
[----:B------:R-:W-:Y:S01]  /*29920*/  IMAD.MOV.U32 R13, RZ, RZ, R27 ;  /* 0x000000ffff0d7224 */ /* 0x000fe200078e001b */
[----:B------:R-:W-:Y:S01]  /*29930*/  MOV R12, R20 ;  /* 0x00000014000c7202 */ /* 0x000fe20000000f00 */
[----:B------:R-:W-:-:S07]  /*29940*/  IMAD.MOV.U32 R34, RZ, RZ, R14 ;  /* 0x000000ffff227224 */ /* 0x000fce00078e000e */
[----:B------:R-:W-:Y:S05]  /*29950*/  WARPSYNC.COLLECTIVE R15, `(.L_x_2203) ;  /* 0x000000000f087348 */ /* 0x000fea0003c00000 */
[----:B------:R0:W1:Y:S02]  /*29960*/  SHFL.IDX P6, R14, R13, R12, R11 ;  /* 0x0000000c0d0e7389 */ /* 0x00006400000c000b */
[----:B01----:R-:W-:Y:S01]  /*29970*/  ENDCOLLECTIVE ;  /* 0x000000000000791b */ /* 0x003fe20003800000 */
.L_x_2203:
[----:B------:R-:W-:Y:S02]  /*29980*/  IMAD.MOV.U32 R13, RZ, RZ, R38 ;  /* 0x000000ffff0d7224 */ /* 0x000fe400078e0026 */
[----:B------:R-:W-:Y:S02]  /*29990*/  IMAD.MOV.U32 R12, RZ, RZ, R3 ;  /* 0x000000ffff0c7224 */ /* 0x000fe400078e0003 */
[----:B------:R-:W-:-:S07]  /*299a0*/  IMAD.MOV.U32 R27, RZ, RZ, R14 ;  /* 0x000000ffff1b7224 */ /* 0x000fce00078e000e */
[----:B------:R-:W-:Y:S05]  /*299b0*/  WARPSYNC.COLLECTIVE R15, `(.L_x_2204) ;  /* 0x000000000f087348 */ /* 0x000fea0003c00000 */
[----:B------:R0:W1:Y:S02]  /*299c0*/  SHFL.IDX P6, R14, R13, R12, R11 ;  /* 0x0000000c0d0e7389 */ /* 0x00006400000c000b */
[----:B01----:R-:W-:Y:S01]  /*299d0*/  ENDCOLLECTIVE ;  /* 0x000000000000791b */ /* 0x003fe20003800000 */
.L_x_2204:
[----:B------:R-:W-:Y:S02]  /*299e0*/  IMAD.MOV.U32 R13, RZ, RZ, R29 ;  /* 0x000000ffff0d7224 */ /* 0x000fe400078e001d */
[----:B------:R-:W-:Y:S02]  /*299f0*/  IMAD.MOV.U32 R12, RZ, RZ, R20 ;  /* 0x000000ffff0c7224 */ /* 0x000fe400078e0014 */
[----:B------:R-:W-:-:S07]  /*29a00*/  IMAD.MOV.U32 R38, RZ, RZ, R14 ;  /* 0x000000ffff267224 */ /* 0x000fce00078e000e */
[----:B------:R-:W-:Y:S05]  /*29a10*/  WARPSYNC.COLLECTIVE R15, `(.L_x_2205) ;  /* 0x000000000f087348 */ /* 0x000fea0003c00000 */
[----:B------:R0:W1:Y:S02]  /*29a20*/  SHFL.IDX P6, R14, R13, R12, R11 ;  /* 0x0000000c0d0e7389 */ /* 0x00006400000c000b */
[----:B01----:R-:W-:Y:S01]  /*29a30*/  ENDCOLLECTIVE ;  /* 0x000000000000791b */ /* 0x003fe20003800000 */
.L_x_2205:
[----:B------:R-:W-:Y:S02]  /*29a40*/  IMAD.MOV.U32 R13, RZ, RZ, R44 ;  /* 0x000000ffff0d7224 */ /* 0x000fe400078e002c */
[----:B------:R-:W-:Y:S01]  /*29a50*/  IMAD.MOV.U32 R12, RZ, RZ, R3 ;  /* 0x000000ffff0c7224 */ /* 0x000fe200078e0003 */
[----:B------:R-:W-:-:S07]  /*29a60*/  MOV R29, R14 ;  /* 0x0000000e001d7202 */ /* 0x000fce0000000f00 */
[----:B------:R-:W-:Y:S05]  /*29a70*/  WARPSYNC.COLLECTIVE R15, `(.L_x_2206) ;  /* 0x000000000f087348 */ /* 0x000fea0003c00000 */
[----:B------:R0:W1:Y:S02]  /*29a80*/  SHFL.IDX P6, R14, R13, R12, R11 ;  /* 0x0000000c0d0e7389 */ /* 0x00006400000c000b */
[----:B01----:R-:W-:Y:S01]  /*29a90*/  ENDCOLLECTIVE ;  /* 0x000000000000791b */ /* 0x003fe20003800000 */
.L_x_2206:
[----:B------:R-:W-:Y:S02]  /*29aa0*/  SEL R36, R38, R29, P0 ;  /* 0x0000001d26247207 */ /* 0x000fe40000000000 */
[----:B------:R-:W-:Y:S01]  /*29ab0*/  SEL R38, R29, R38, P0 ;  /* 0x000000261d267207 */ /* 0x000fe20000000000 */
[----:B------:R-:W-:Y:S02]  /*29ac0*/  IMAD.MOV.U32 R13, RZ, RZ, R31 ;  /* 0x000000ffff0d7224 */ /* 0x000fe400078e001f */
[----:B------:R-:W-:Y:S02]  /*29ad0*/  IMAD.MOV.U32 R12, RZ, RZ, R20 ;  /* 0x000000ffff0c7224 */ /* 0x000fe400078e0014 */
[----:B------:R-:W-:-:S07]  /*29ae0*/  IMAD.MOV.U32 R42, RZ, RZ, R14 ;  /* 0x000000ffff2a7224 */ /* 0x000fce00078e000e */
[----:B------:R-:W-:Y:S05]  /*29af0*/  WARPSYNC.COLLECTIVE R15, `(.L_x_2207) ;  /* 0x000000000f087348 */ /* 0x000fea0003c00000 */
[----:B------:R0:W1:Y:S02]  /*29b00*/  SHFL.IDX P6, R14, R13, R12, R11 ;  /* 0x0000000c0d0e7389 */ /* 0x00006400000c000b */
[----:B01----:R-:W-:Y:S01]  /*29b10*/  ENDCOLLECTIVE ;  /* 0x000000000000791b */ /* 0x003fe20003800000 */
.L_x_2207:
[----:B------:R-:W-:Y:S01]  /*29b20*/  MOV R13, R48 ;  /* 0x00000030000d7202 */ /* 0x000fe20000000f00 */
[----:B------:R-:W-:Y:S02]  /*29b30*/  IMAD.MOV.U32 R12, RZ, RZ, R3 ;  /* 0x000000ffff0c7224 */ /* 0x000fe400078e0003 */
[----:B------:R-:W-:-:S07]  /*29b40*/  IMAD.MOV.U32 R31, RZ, RZ, R14 ;  /* 0x000000ffff1f7224 */ /* 0x000fce00078e000e */
[----:B------:R-:W-:Y:S05]  /*29b50*/  WARPSYNC.COLLECTIVE R15, `(.L_x_2208) ;  /* 0x000000000f087348 */ /* 0x000fea0003c00000 */
[----:B------:R0:W1:Y:S02]  /*29b60*/  SHFL.IDX P6, R14, R13, R12, R11 ;  /* 0x0000000c0d0e7389 */ /* 0x00006400000c000b */
[----:B01----:R-:W-:Y:S01]  /*29b70*/  ENDCOLLECTIVE ;  /* 0x000000000000791b */ /* 0x003fe20003800000 */
.L_x_2208:
        /* <DEDUP_REMOVED lines=8> */
.L_x_2209:
[----:B------:R-:W-:Y:S01]  /*29c00*/  IMAD.MOV.U32 R13, RZ, RZ, R50 ;  /* 0x000000ffff0d7224 */ /* 0x000fe200078e0032 */
[----:B------:R-:W-:Y:S01]  /*29c10*/  MOV R12, R3 ;  /* 0x00000003000c7202 */ /* 0x000fe20000000f00 */
[----:B------:R-:W-:-:S07]  /*29c20*/  IMAD.MOV.U32 R33, RZ, RZ, R14 ;  /* 0x000000ffff217224 */ /* 0x000fce00078e000e */
[----:B------:R-:W-:Y:S05]  /*29c30*/  WARPSYNC.COLLECTIVE R15, `(.L_x_2210) ;  /* 0x000000000f087348 */ /* 0x000fea0003c00000 */
[----:B------:R0:W1:Y:S02]  /*29c40*/  SHFL.IDX P6, R14, R13, R12, R11 ;  /* 0x0000000c0d0e7389 */ /* 0x00006400000c000b */
[----:B01----:R-:W-:Y:S01]  /*29c50*/  ENDCOLLECTIVE ;  /* 0x000000000000791b */ /* 0x003fe20003800000 */
.L_x_2210:
        /* <DEDUP_REMOVED lines=8> */
.L_x_2211:
[----:B------:R-:W-:Y:S02]  /*29ce0*/  IMAD.MOV.U32 R13, RZ, RZ, R52 ;  /* 0x000000ffff0d7224 */ /* 0x000fe400078e0034 */
[----:B------:R-:W-:Y:S02]  /*29cf0*/  IMAD.MOV.U32 R12, RZ, RZ, R3 ;  /* 0x000000ffff0c7224 */ /* 0x000fe400078e0003 */
[----:B------:R-:W-:-:S07]  /*29d00*/  IMAD.MOV.U32 R45, RZ, RZ, R14 ;  /* 0x000000ffff2d7224 */ /* 0x000fce00078e000e */
[----:B------:R-:W-:Y:S05]  /*29d10*/  WARPSYNC.COLLECTIVE R15, `(.L_x_2212) ;  /* 0x000000000f087348 */ /* 0x000fea0003c00000 */
[----:B------:R0:W1:Y:S02]  /*29d20*/  SHFL.IDX P6, R14, R13, R12, R11 ;  /* 0x0000000c0d0e7389 */ /* 0x00006400000c000b */
[----:B01----:R-:W-:Y:S01]  /*29d30*/  ENDCOLLECTIVE ;  /* 0x000000000000791b */ /* 0x003fe20003800000 */
.L_x_2212:
[----:B------:R-:W-:Y:S02]  /*29d40*/  SEL R48, R50, R45, P0 ;  /* 0x0000002d32307207 */ /* 0x000fe40000000000 */
[----:B------:R-:W-:Y:S01]  /*29d50*/  SEL R50, R45, R50, P0 ;  /* 0x000000322d327207 */ /* 0x000fe20000000000 */
[----:B------:R-:W-:Y:S02]  /*29d60*/  IMAD.MOV.U32 R13, RZ, RZ, R61 ;  /* 0x000000ffff0d7224 */ /* 0x000fe400078e003d */
[----:B------:R-:W-:Y:S01]  /*29d70*/  IMAD.MOV.U32 R12, RZ, RZ, R20 ;  /* 0x000000ffff0c7224 */ /* 0x000fe200078e0014 */
[----:B------:R-:W-:-:S07]  /*29d80*/  MOV R54, R14 ;  /* 0x0000000e00367202 */ /* 0x000fce0000000f00 */
[----:B------:R-:W-:Y:S05]  /*29d90*/  WARPSYNC.COLLECTIVE R15, `(.L_x_2213) ;  /* 0x000000000f087348 */ /* 0x000fea0003c00000 */
[----:B------:R0:W1:Y:S02]  /*29da0*/  SHFL.IDX P6, R14, R13, R12, R11 ;  /* 0x0000000c0d0e7389 */ /* 0x00006400000c000b */
[----:B01----:R-:W-:Y:S01]  /*29db0*/  ENDCOLLECTIVE ;  /* 0x000000000000791b */ /* 0x003fe20003800000 */
.L_x_2213:
[----:B------:R-:W-:Y:S02]  /*29dc0*/  IMAD.MOV.U32 R13, RZ, RZ, R58 ;  /* 0x000000ffff0d7224 */ /* 0x000fe400078e003a */
[----:B------:R-:W-:Y:S02]  /*29dd0*/  IMAD.MOV.U32 R12, RZ, RZ, R3 ;  /* 0x000000ffff0c7224 */ /* 0x000fe400078e0003 */
[----:B------:R-:W-:-:S07]  /*29de0*/  IMAD.MOV.U32 R61, RZ, RZ, R14 ;  /* 0x000000ffff3d7224 */ /* 0x000fce00078e000e */
[----:B------:R-:W-:Y:S05]  /*29df0*/  WARPSYNC.COLLECTIVE R15, `(.L_x_2214) ;  /* 0x000000000f087348 */ /* 0x000fea0003c00000 */
[----:B------:R0:W1:Y:S02]  /*29e00*/  SHFL.IDX P6, R14, R13, R12, R11 ;  /* 0x0000000c0d0e7389 */ /* 0x00006400000c000b */
[----:B01----:R-:W-:Y:S01]  /*29e10*/  ENDCOLLECTIVE ;  /* 0x000000000000791b */ /* 0x003fe20003800000 */
.L_x_2214:
[----:B------:R-:W-:Y:S02]  /*29e20*/  SEL R52, R54, R61, P0 ;  /* 0x0000003d36347207 */ /* 0x000fe40000000000 */
[----:B------:R-:W-:Y:S02]  /*29e30*/  SEL R54, R61, R54, P0 ;  /* 0x000000363d367207 */ /* 0x000fe40000000000 */
[----:B------:R-:W-:Y:S01]  /*29e40*/  MOV R13, R81 ;  /* 0x00000051000d7202 */ /* 0x000fe20000000f00 */
[----:B------:R-:W-:Y:S02]  /*29e50*/  IMAD.MOV.U32 R12, RZ, RZ, R20 ;  /* 0x000000ffff0c7224 */ /* 0x000fe400078e0014 */
[----:B------:R-:W-:-:S07]  /*29e60*/  IMAD.MOV.U32 R58, RZ, RZ, R14 ;  /* 0x000000ffff3a7224 */ /* 0x000fce00078e000e */
[----:B------:R-:W-:Y:S05]  /*29e70*/  WARPSYNC.COLLECTIVE R15, `(.L_x_2215) ;  /* 0x000000000f087348 */ /* 0x000fea0003c00000 */
[----:B------:R0:W1:Y:S02]  /*29e80*/  SHFL.IDX P6, R14, R13, R12, R11 ;  /* 0x0000000c0d0e7389 */ /* 0x00006400000c000b */
[----:B01----:R-:W-:Y:S01]  /*29e90*/  ENDCOLLECTIVE ;  /* 0x000000000000791b */ /* 0x003fe20003800000 */
.L_x_2215:
[----:B------:R-:W-:Y:S02]  /*29ea0*/  IMAD.MOV.U32 R13, RZ, RZ, R56 ;  /* 0x000000ffff0d7224 */ /* 0x000fe400078e0038 */
[----:B------:R-:W-:Y:S02]  /*29eb0*/  IMAD.MOV.U32 R12, RZ, RZ, R3 ;  /* 0x000000ffff0c7224 */ /* 0x000fe400078e0003 */
[----:B------:R-:W-:-:S07]  /*29ec0*/  IMAD.MOV.U32 R81, RZ, RZ, R14 ;  /* 0x000000ffff517224 */ /* 0x000fce00078e000e */
[----:B------:R-:W-:Y:S05]  /*29ed0*/  WARPSYNC.COLLECTIVE R15, `(.L_x_2216) ;  /* 0x000000000f087348 */ /* 0x000fea0003c00000 */
[----:B------:R0:W1:Y:S02]  /*29ee0*/  SHFL.IDX P6, R14, R13, R12, R11 ;  /* 0x0000000c0d0e7389 */ /* 0x00006400000c000b */
[----:B01----:R-:W-:Y:S01]  /*29ef0*/  ENDCOLLECTIVE ;  /* 0x000000000000791b */ /* 0x003fe20003800000 */
.L_x_2216:
[----:B------:R-:W-:Y:S02]  /*29f00*/  SEL R56, R58, R81, P0 ;  /* 0x000000513a387207 */ /* 0x000fe40000000000 */
[----:B------:R-:W-:Y:S01]  /*29f10*/  SEL R58, R81, R58, P0 ;  /* 0x0000003a513a7207 */ /* 0x000fe20000000000 */
[----:B------:R-:W-:Y:S01]  /*29f20*/  IMAD.MOV.U32 R13, RZ, RZ, R85 ;  /* 0x000000ffff0d7224 */ /* 0x000fe200078e0055 */
[----:B------:R-:W-:Y:S01]  /*29f30*/  MOV R12, R20 ;  /* 0x00000014000c7202 */ /* 0x000fe20000000f00 */
[----:B------:R-:W-:-:S07]  /*29f40*/  IMAD.MOV.U32 R62, RZ, RZ, R14 ;  /* 0x000000ffff3e7224 */ /* 0x000fce00078e000e */
[----:B------:R-:W-:Y:S05]  /*29f50*/  WARPSYNC.COLLECTIVE R15, `(.L_x_2217) ;  /* 0x000000000f087348 */ /* 0x000fea0003c00000 */
[----:B------:R0:W1:Y:S02]  /*29f60*/  SHFL.IDX P6, R14, R13, R12, R11 ;  /* 0x0000000c0d0e7389 */ /* 0x00006400000c000b */
[----:B01----:R-:W-:Y:S01]  /*29f70*/  ENDCOLLECTIVE ;  /* 0x000000000000791b */ /* 0x003fe20003800000 */
.L_x_2217:
[----:B------:R-:W-:Y:S02]  /*29f80*/  IMAD.MOV.U32 R13, RZ, RZ, R66 ;  /* 0x000000ffff0d7224 */ /* 0x000fe400078e0042 */
[----:B------:R-:W-:Y:S02]  /*29f90*/  IMAD.MOV.U32 R12, RZ, RZ, R3 ;  /* 0x000000ffff0c7224 */ /* 0x000fe400078e0003 */
[----:B------:R-:W-:-:S07]  /*29fa0*/  IMAD.MOV.U32 R85, RZ, RZ, R14 ;  /* 0x000000ffff557224 */ /* 0x000fce00078e000e */
[----:B------:R-:W-:Y:S05]  /*29fb0*/  WARPSYNC.COLLECTIVE R15, `(.L_x_2218) ;  /* 0x000000000f087348 */ /* 0x000fea0003c00000 */
[----:B------:R0:W1:Y:S02]  /*29fc0*/  SHFL.IDX P6, R14, R13, R12, R11 ;  /* 0x0000000c0d0e7389 */ /* 0x00006400000c000b */
[----:B01----:R-:W-:Y:S01]  /*29fd0*/  ENDCOLLECTIVE ;  /* 0x000000000000791b */ /* 0x003fe20003800000 */
.L_x_2218:
[----:B------:R-:W-:Y:S02]  /*29fe0*/  IMAD.MOV.U32 R13, RZ, RZ, R79 ;  /* 0x000000ffff0d7224 */ /* 0x000fe400078e004f */
[----:B------:R-:W-:Y:S02]  /*29ff0*/  IMAD.MOV.U32 R12, RZ, RZ, R20 ;  /* 0x000000ffff0c7224 */ /* 0x000fe400078e0014 */
[----:B------:R-:W-:-:S07]  /*2a000*/  IMAD.MOV.U32 R66, RZ, RZ, R14 ;  /* 0x000000ffff427224 */ /* 0x000fce00078e000e */
[----:B------:R-:W-:Y:S05]  /*2a010*/  WARPSYNC.COLLECTIVE R15, `(.L_x_2219) ;  /* 0x000000000f087348 */ /* 0x000fea0003c00000 */
[----:B------:R0:W1:Y:S02]  /*2a020*/  SHFL.IDX P6, R14, R13, R12, R11 ;  /* 0x0000000c0d0e7389 */ /* 0x00006400000c000b */
[----:B01----:R-:W-:Y:S01]  /*2a030*/  ENDCOLLECTIVE ;  /* 0x000000000000791b */ /* 0x003fe20003800000 */
.L_x_2219:
[----:B------:R-:W-:Y:S01]  /*2a040*/  IMAD.MOV.U32 R13, RZ, RZ, R60 ;  /* 0x000000ffff0d7224 */ /* 0x000fe200078e003c */
[----:B------:R-:W-:Y:S01]  /*2a050*/  SEL R60, R62, R85, P0 ;  /* 0x000000553e3c7207 */ /* 0x000fe20000000000 */
[----:B------:R-:W-:Y:S01]  /*2a060*/  IMAD.MOV.U32 R12, RZ, RZ, R3 ;  /* 0x000000ffff0c7224 */ /* 0x000fe200078e0003 */
[----:B------:R-:W-:Y:S02]  /*2a070*/  SEL R62, R85, R62, P0 ;  /* 0x0000003e553e7207 */ /* 0x000fe40000000000 */
[----:B------:R-:W-:-:S07]  /*2a080*/  MOV R79, R14 ;  /* 0x0000000e004f7202 */ /* 0x000fce0000000f00 */
[----:B------:R-:W-:Y:S05]  /*2a090*/  WARPSYNC.COLLECTIVE R15, `(.L_x_2220) ;  /* 0x000000000f087348 */ /* 0x000fea0003c00000 */
[----:B------:R0:W1:Y:S02]  /*2a0a0*/  SHFL.IDX P6, R14, R13, R12, R11 ;  /* 0x0000000c0d0e7389 */ /* 0x00006400000c000b */
[----:B01----:R-:W-:Y:S01]  /*2a0b0*/  ENDCOLLECTIVE ;  /* 0x000000000000791b */ /* 0x003fe20003800000 */
.L_x_2220:
[----:B------:R-:W-:Y:S02]  /*2a0c0*/  IMAD.MOV.U32 R13, RZ, RZ, R57 ;  /* 0x000000ffff0d7224 */ /* 0x000fe400078e0039 */
[----:B------:R-:W-:Y:S02]  /*2a0d0*/  IMAD.MOV.U32 R12, RZ, RZ, R20 ;  /* 0x000000ffff0c7224 */ /* 0x000fe400078e0014 */
[----:B------:R-:W-:-:S07]  /*2a0e0*/  IMAD.MOV.U32 R70, RZ, RZ, R14 ;  /* 0x000000ffff467224 */ /* 0x000fce00078e000e */
[----:B------:R-:W-:Y:S05]  /*2a0f0*/  WARPSYNC.COLLECTIVE R15, `(.L_x_2221) ;  /* 0x000000000f087348 */ /* 0x000fea0003c00000 */
[----:B------:R0:W1:Y:S02]  /*2a100*/  SHFL.IDX P6, R14, R13, R12, R11 ;  /* 0x0000000c0d0e7389 */ /* 0x00006400000c000b */
[----:B01----:R-:W-:Y:S01]  /*2a110*/  ENDCOLLECTIVE ;  /* 0x000000000000791b */ /* 0x003fe20003800000 */
.L_x_2221:
[----:B------:R-:W-:Y:S01]  /*2a120*/  MOV R13, R74 ;  /* 0x0000004a000d7202 */ /* 0x000fe20000000f00 */
[----:B------:R-:W-:Y:S02]  /*2a130*/  IMAD.MOV.U32 R12, RZ, RZ, R3 ;  /* 0x000000ffff0c7224 */ /* 0x000fe400078e0003 */
[----:B------:R-:W-:-:S07]  /*2a140*/  IMAD.MOV.U32 R57, RZ, RZ, R14 ;  /* 0x000000ffff397224 */ /* 0x000fce00078e000e */
[----:B------:R-:W-:Y:S05]  /*2a150*/  WARPSYNC.COLLECTIVE R15, `(.L_x_2222) ;  /* 0x000000000f087348 */ /* 0x000fea0003c00000 */
[----:B------:R0:W1:Y:S02]  /*2a160*/  SHFL.IDX P6, R14, R13, R12, R11 ;  /* 0x0000000c0d0e7389 */ /* 0x00006400000c000b */
[----:B01----:R-:W-:Y:S01]  /*2a170*/  ENDCOLLECTIVE ;  /* 0x000000000000791b */ /* 0x003fe20003800000 */
.L_x_2222:
[----:B------:R-:W-:Y:S02]  /*2a180*/  IMAD.MOV.U32 R13, RZ, RZ, R41 ;  /* 0x000000ffff0d7224 */ /* 0x000fe400078e0029 */
[----:B------:R-:W-:Y:S02]  /*2a190*/  IMAD.MOV.U32 R12, RZ, RZ, R20 ;  /* 0x000000ffff0c7224 */ /* 0x000fe400078e0014 */
[----:B------:R-:W-:-:S07]  /*2a1a0*/  IMAD.MOV.U32 R74, RZ, RZ, R14 ;  /* 0x000000ffff4a7224 */ /* 0x000fce00078e000e */
[----:B------:R-:W-:Y:S05]  /*2a1b0*/  WARPSYNC.COLLECTIVE R15, `(.L_x_2223) ;  /* 0x000000000f087348 */ /* 0x000fea0003c00000 */
[----:B------:R0:W1:Y:S02]  /*2a1c0*/  SHFL.IDX P6, R14, R13, R12, R11 ;  /* 0x0000000c0d0e7389 */ /* 0x00006400000c000b */
[----:B01----:R-:W-:Y:S01]  /*2a1d0*/  ENDCOLLECTIVE ;  /* 0x000000000000791b */ /* 0x003fe20003800000 */
.L_x_2223:
[----:B------:R-:W-:Y:S01]  /*2a1e0*/  IMAD.MOV.U32 R13, RZ, RZ, R80 ;  /* 0x000000ffff0d7224 */ /* 0x000fe200078e0050 */
[----:B------:R-:W-:Y:S01]  /*2a1f0*/  MOV R12, R3 ;  /* 0x00000003000c7202 */ /* 0x000fe20000000f00 */
[----:B------:R-:W-:-:S07]  /*2a200*/  IMAD.MOV.U32 R41, RZ, RZ, R14 ;  /* 0x000000ffff297224 */ /* 0x000fce00078e000e */
[----:B------:R-:W-:Y:S05]  /*2a210*/  WARPSYNC.COLLECTIVE R15, `(.L_x_2224) ;  /* 0x000000000f087348 */ /* 0x000fea0003c00000 */
[----:B------:R0:W1:Y:S02]  /*2a220*/  SHFL.IDX P6, R14, R13, R12, R11 ;  /* 0x0000000c0d0e7389 */ /* 0x00006400000c000b */
[----:B01----:R-:W-:Y:S01]  /*2a230*/  ENDCOLLECTIVE ;  /* 0x000000000000791b */ /* 0x003fe20003800000 */
.L_x_2224:
[----:B------:R-:W-:Y:S02]  /*2a240*/  IMAD.MOV.U32 R13, RZ, RZ, R53 ;  /* 0x000000ffff0d7224 */ /* 0x000fe400078e0035 */
[----:B------:R-:W-:Y:S02]  /*2a250*/  IMAD.MOV.U32 R12, RZ, RZ, R20 ;  /* 0x000000ffff0c7224 */ /* 0x000fe400078e0014 */
[----:B------:R-:W-:-:S07]  /*2a260*/  IMAD.MOV.U32 R80, RZ, RZ, R14 ;  /* 0x000000ffff507224 */ /* 0x000fce00078e000e */
[----:B------:R-:W-:Y:S05]  /*2a270*/  WARPSYNC.COLLECTIVE R15, `(.L_x_2225) ;  /* 0x000000000f087348 */ /* 0x000fea0003c00000 */
[----:B------:R0:W1:Y:S02]  /*2a280*/  SHFL.IDX P6, R14, R13, R12, R11 ;  /* 0x0000000c0d0e7389 */ /* 0x00006400000c000b */
[----:B01----:R-:W-:Y:S01]  /*2a290*/  ENDCOLLECTIVE ;  /* 0x000000000000791b */ /* 0x003fe20003800000 */
.L_x_2225:
[----:B------:R-:W-:Y:S01]  /*2a2a0*/  IMAD.MOV.U32 R13, RZ, RZ, R64 ;  /* 0x000000ffff0d7224 */ /* 0x000fe200078e0040 */
[----:B------:R-:W-:Y:S01]  /*2a2b0*/  SEL R64, R66, R79, P0 ;  /* 0x0000004f42407207 */ /* 0x000fe20000000000 */
[----:B------:R-:W-:Y:S01]  /*2a2c0*/  IMAD.MOV.U32 R12, RZ, RZ, R3 ;  /* 0x000000ffff0c7224 */ /* 0x000fe200078e0003 */
[----:B------:R-:W-:Y:S01]  /*2a2d0*/  SEL R66, R79, R66, P0 ;  /* 0x000000424f427207 */ /* 0x000fe20000000000 */
[----:B------:R-:W-:-:S07]  /*2a2e0*/  IMAD.MOV.U32 R53, RZ, RZ, R14 ;  /* 0x000000ffff357224 */ /* 0x000fce00078e000e */
[----:B------:R-:W-:Y:S05]  /*2a2f0*/  WARPSYNC.COLLECTIVE R15, `(.L_x_2226) ;  /* 0x000000000f087348 */ /* 0x000fea0003c00000 */
[----:B------:R0:W1:Y:S02]  /*2a300*/  SHFL.IDX P6, R14, R13, R12, R11 ;  /* 0x0000000c0d0e7389 */ /* 0x00006400000c000b */
[----:B01----:R-:W-:Y:S01]  /*2a310*/  ENDCOLLECTIVE ;  /* 0x000000000000791b */ /* 0x003fe20003800000 */
.L_x_2226:
[----:B------:R-:W-:Y:S02]  /*2a320*/  IMAD.MOV.U32 R13, RZ, RZ, R73 ;  /* 0x000000ffff0d7224 */ /* 0x000fe400078e0049 */
[----:B------:R-:W-:Y:S01]  /*2a330*/  IMAD.MOV.U32 R12, RZ, RZ, R20 ;  /* 0x000000ffff0c7224 */ /* 0x000fe200078e0014 */
[----:B------:R-:W-:-:S07]  /*2a340*/  MOV R78, R14 ;  /* 0x0000000e004e7202 */ /* 0x000fce0000000f00 */
[----:B------:R-:W-:Y:S05]  /*2a350*/  WARPSYNC.COLLECTIVE R15, `(.L_x_2227) ;  /* 0x000000000f087348 */ /* 0x000fea0003c00000 */
[----:B------:R0:W1:Y:S02]  /*2a360*/  SHFL.IDX P6, R14, R13, R12, R11 ;  /* 0x0000000c0d0e7389 */ /* 0x00006400000c000b */
[----:B01----:R-:W-:Y:S01]  /*2a370*/  ENDCOLLECTIVE ;  /* 0x000000000000791b */ /* 0x003fe20003800000 */
.L_x_2227:
        /* <DEDUP_REMOVED lines=8> */
.L_x_2228:
[----:B------:R-:W-:Y:S01]  /*2a400*/  MOV R13, R83 ;  /* 0x00000053000d7202 */ /* 0x000fe20000000f00 */
[----:B------:R-:W-:Y:S02]  /*2a410*/  IMAD.MOV.U32 R12, RZ, RZ, R20 ;  /* 0x000000ffff0c7224 */ /* 0x000fe400078e0014 */
[----:B------:R-:W-:-:S07]  /*2a420*/  IMAD.MOV.U32 R69, RZ, RZ, R14 ;  /* 0x000000ffff457224 */ /* 0x000fce00078e000e */
[----:B------:R-:W-:Y:S05]  /*2a430*/  WARPSYNC.COLLECTIVE R15, `(.L_x_2229) ;  /* 0x000000000f087348 */ /* 0x000fea0003c00000 */
[----:B------:R0:W1:Y:S02]  /*2a440*/  SHFL.IDX P6, R14, R13, R12, R11 ;  /* 0x0000000c0d0e7389 */ /* 0x00006400000c000b */
[----:B01----:R-:W-:Y:S01]  /*2a450*/  ENDCOLLECTIVE ;  /* 0x000000000000791b */ /* 0x003fe20003800000 */
.L_x_2229:
        /* <DEDUP_REMOVED lines=8> */
.L_x_2230:
[----:B------:R-:W-:Y:S01]  /*2a4e0*/  IMAD.MOV.U32 R13, RZ, RZ, R105 ;  /* 0x000000ffff0d7224 */ /* 0x000fe200078e0069 */
[----:B------:R-:W-:Y:S01]  /*2a4f0*/  MOV R12, R20 ;  /* 0x00000014000c7202 */ /* 0x000fe20000000f00 */
[----:B------:R-:W-:-:S07]  /*2a500*/  IMAD.MOV.U32 R65, RZ, RZ, R14 ;  /* 0x000000ffff417224 */ /* 0x000fce00078e000e */
[----:B------:R-:W-:Y:S05]  /*2a510*/  WARPSYNC.COLLECTIVE R15, `(.L_x_2231) ;  /* 0x000000000f087348 */ /* 0x000fea0003c00000 */
[----:B------:R0:W1:Y:S02]  /*2a520*/  SHFL.IDX P6, R14, R13, R12, R11 ;  /* 0x0000000c0d0e7389 */ /* 0x00006400000c000b */
[----:B01----:R-:W-:Y:S01]  /*2a530*/  ENDCOLLECTIVE ;  /* 0x000000000000791b */ /* 0x003fe20003800000 */
.L_x_2231:
[----:B------:R-:W-:Y:S02]  /*2a540*/  IMAD.MOV.U32 R13, RZ, RZ, R104 ;  /* 0x000000ffff0d7224 */ /* 0x000fe400078e0068 */
[----:B------:R-:W-:Y:S02]  /*2a550*/  IMAD.MOV.U32 R12, RZ, RZ, R3 ;  /* 0x000000ffff0c7224 */ /* 0x000fe400078e0003 */
[----:B------:R-:W-:-:S07]  /*2a560*/  IMAD.MOV.U32 R102, RZ, RZ, R14 ;  /* 0x000000ffff667224 */ /* 0x000fce00078e000e */
[----:B------:R-:W-:Y:S05]  /*2a570*/  WARPSYNC.COLLECTIVE R15, `(.L_x_2232) ;  /* 0x000000000f087348 */ /* 0x000fea0003c00000 */
[----:B------:R0:W1:Y:S02]  /*2a580*/  SHFL.IDX P6, R14, R13, R12, R11 ;  /* 0x0000000c0d0e7389 */ /* 0x00006400000c000b */
[----:B01----:R-:W-:Y:S01]  /*2a590*/  ENDCOLLECTIVE ;  /* 0x000000000000791b */ /* 0x003fe20003800000 */
.L_x_2232:
[----:B------:R-:W-:Y:S02]  /*2a5a0*/  IMAD.MOV.U32 R13, RZ, RZ, R107 ;  /* 0x000000ffff0d7224 */ /* 0x000fe400078e006b */
[----:B------:R-:W-:Y:S02]  /*2a5b0*/  IMAD.MOV.U32 R12, RZ, RZ, R20 ;  /* 0x000000ffff0c7224 */ /* 0x000fe400078e0014 */
[----:B------:R-:W-:-:S07]  /*2a5c0*/  IMAD.MOV.U32 R49, RZ, RZ, R14 ;  /* 0x000000ffff317224 */ /* 0x000fce00078e000e */
[----:B------:R-:W-:Y:S05]  /*2a5d0*/  WARPSYNC.COLLECTIVE R15, `(.L_x_2233) ;  /* 0x000000000f087348 */ /* 0x000fea0003c00000 */
[----:B------:R0:W1:Y:S02]  /*2a5e0*/  SHFL.IDX P6, R14, R13, R12, R11 ;  /* 0x0000000c0d0e7389 */ /* 0x00006400000c000b */
[----:B01----:R-:W-:Y:S01]  /*2a5f0*/  ENDCOLLECTIVE ;  /* 0x000000000000791b */ /* 0x003fe20003800000 */
.L_x_2233:
[----:B------:R-:W-:Y:S02]  /*2a600*/  IMAD.MOV.U32 R13, RZ, RZ, R106 ;  /* 0x000000ffff0d7224 */ /* 0x000fe400078e006a */
[----:B------:R-:W-:Y:S01]  /*2a610*/  IMAD.MOV.U32 R12, RZ, RZ, R3 ;  /* 0x000000ffff0c7224 */ /* 0x000fe200078e0003 */
[----:B------:R-:W-:-:S07]  /*2a620*/  MOV R104, R14 ;  /* 0x0000000e00687202 */ /* 0x000fce0000000f00 */
[----:B------:R-:W-:Y:S05]  /*2a630*/  WARPSYNC.COLLECTIVE R15, `(.L_x_2234) ;  /* 0x000000000f087348 */ /* 0x000fea0003c00000 */
[----:B------:R0:W1:Y:S02]  /*2a640*/  SHFL.IDX P6, R14, R13, R12, R11 ;  /* 0x0000000c0d0e7389 */ /* 0x00006400000c000b */
[----:B01----:R-:W-:Y:S01]  /*2a650*/  ENDCOLLECTIVE ;  /* 0x000000000000791b */ /* 0x003fe20003800000 */
.L_x_2234:
        /* <DEDUP_REMOVED lines=8> */
.L_x_2235:
[----:B------:R-:W-:Y:S02]  /*2a6e0*/  IMAD.MOV.U32 R13, RZ, RZ, R108 ;  /* 0x000000ffff0d7224 */ /* 0x000fe400078e006c */
[----:B------:R-:W-:Y:S01]  /*2a6f0*/  IMAD.MOV.U32 R12, RZ, RZ, R3 ;  /* 0x000000ffff0c7224 */ /* 0x000fe200078e0003 */
[----:B------:R-:W-:-:S07]  /*2a700*/  MOV R106, R14 ;  /* 0x0000000e006a7202 */ /* 0x000fce0000000f00 */
[----:B------:R-:W-:Y:S05]  /*2a710*/  WARPSYNC.COLLECTIVE R15, `(.L_x_2236) ;  /* 0x000000000f087348 */ /* 0x000fea0003c00000 */
[----:B------:R0:W1:Y:S02]  /*2a720*/  SHFL.IDX P6, R14, R13, R12, R11 ;  /* 0x0000000c0d0e7389 */ /* 0x00006400000c000b */
[----:B01----:R-:W-:Y:S01]  /*2a730*/  ENDCOLLECTIVE ;  /* 0x000000000000791b */ /* 0x003fe20003800000 */
.L_x_2236:
        /* <DEDUP_REMOVED lines=8> */
.L_x_2237:
[----:B------:R-:W-:Y:S02]  /*2a7c0*/  IMAD.MOV.U32 R13, RZ, RZ, R112 ;  /* 0x000000ffff0d7224 */ /* 0x000fe400078e0070 */
[----:B------:R-:W-:Y:S01]  /*2a7d0*/  IMAD.MOV.U32 R12, RZ, RZ, R3 ;  /* 0x000000ffff0c7224 */ /* 0x000fe200078e0003 */
[----:B------:R-:W-:-:S07]  /*2a7e0*/  MOV R108, R14 ;  /* 0x0000000e006c7202 */ /* 0x000fce0000000f00 */
[----:B------:R-:W-:Y:S05]  /*2a7f0*/  WARPSYNC.COLLECTIVE R15, `(.L_x_2238) ;  /* 0x000000000f087348 */ /* 0x000fea0003c00000 */
[----:B------:R0:W1:Y:S02]  /*2a800*/  SHFL.IDX P6, R14, R13, R12, R11 ;  /* 0x0000000c0d0e7389 */ /* 0x00006400000c000b */
[----:B01----:R-:W-:Y:S01]  /*2a810*/  ENDCOLLECTIVE ;  /* 0x000000000000791b */ /* 0x003fe20003800000 */
.L_x_2238:
[----:B------:R-:W-:Y:S02]  /*2a820*/  IMAD.MOV.U32 R13, RZ, RZ, R115 ;  /* 0x000000ffff0d7224 */ /* 0x000fe400078e0073 */
[----:B------:R-:W-:Y:S02]  /*2a830*/  IMAD.MOV.U32 R12, RZ, RZ, R20 ;  /* 0x000000ffff0c7224 */ /* 0x000fe400078e0014 */
[----:B------:R-:W-:-:S07]  /*2a840*/  IMAD.MOV.U32 R43, RZ, RZ, R14 ;  /* 0x000000ffff2b7224 */ /* 0x000fce00078e000e */
[----:B------:R-:W-:Y:S05]  /*2a850*/  WARPSYNC.COLLECTIVE R15, `(.L_x_2239) ;  /* 0x000000000f087348 */ /* 0x000fea0003c00000 */
[----:B------:R0:W1:Y:S02]  /*2a860*/  SHFL.IDX P6, R14, R13, R12, R11 ;  /* 0x0000000c0d0e7389 */ /* 0x00006400000c000b */
[----:B01----:R-:W-:Y:S01]  /*2a870*/  ENDCOLLECTIVE ;  /* 0x000000000000791b */ /* 0x003fe20003800000 */
.L_x_2239:
[----:B------:R-:W-:Y:S01]  /*2a880*/  IMAD.MOV.U32 R13, RZ, RZ, R24 ;  /* 0x000000ffff0d7224 */ /* 0x000fe200078e0018 */
[----:B------:R-:W-:Y:S01]  /*2a890*/  SEL R24, R32, R9, P0 ;  /* 0x0000000920187207 */ /* 0x000fe20000000000 */
[----:B------:R-:W-:Y:S01]  /*2a8a0*/  IMAD.MOV.U32 R12, RZ, RZ, R3 ;  /* 0x000000ffff0c7224 */ /* 0x000fe200078e0003 */
[----:B------:R-:W-:-:S07]  /*2a8b0*/  MOV R110, R14 ;  /* 0x0000000e006e7202 */ /* 0x000fce0000000f00 */
[----:B------:R-:W-:Y:S05]  /*2a8c0*/  WARPSYNC.COLLECTIVE R15, `(.L_x_2240) ;  /* 0x000000000f087348 */ /* 0x000fea0003c00000 */
[----:B------:R0:W1:Y:S02]  /*2a8d0*/  SHFL.IDX P6, R14, R13, R12, R11 ;  /* 0x0000000c0d0e7389 */ /* 0x00006400000c000b */
[----:B01----:R-:W-:Y:S01]  /*2a8e0*/  ENDCOLLECTIVE ;  /* 0x000000000000791b */ /* 0x003fe20003800000 */
.L_x_2240:
        /* <DEDUP_REMOVED lines=8> */
.L_x_2241:
[----:B------:R-:W-:Y:S02]  /*2a970*/  IMAD.MOV.U32 R13, RZ, RZ, R114 ;  /* 0x000000ffff0d7224 */ /* 0x000fe400078e0072 */
[----:B------:R-:W-:Y:S01]  /*2a980*/  IMAD.MOV.U32 R12, RZ, RZ, R3 ;  /* 0x000000ffff0c7224 */ /* 0x000fe200078e0003 */
[----:B------:R-:W-:-:S07]  /*2a990*/  MOV R112, R14 ;  /* 0x0000000e00707202 */ /* 0x000fce0000000f00 */
[----:B------:R-:W-:Y:S05]  /*2a9a0*/  WARPSYNC.COLLECTIVE R15, `(.L_x_2242) ;  /* 0x000000000f087348 */ /* 0x000fea0003c00000 */
[----:B------:R0:W1:Y:S02]  /*2a9b0*/  SHFL.IDX P6, R14, R13, R12, R11 ;  /* 0x0000000c0d0e7389 */ /* 0x00006400000c000b */
[----:B01----:R-:W-:Y:S01]  /*2a9c0*/  ENDCOLLECTIVE ;  /* 0x000000000000791b */ /* 0x003fe20003800000 */
.L_x_2242:
        /* <DEDUP_REMOVED lines=8> */
.L_x_2243:
[----:B------:R-:W-:Y:S02]  /*2aa50*/  IMAD.MOV.U32 R13, RZ, RZ, R116 ;  /* 0x000000ffff0d7224 */ /* 0x000fe400078e0074 */
[----:B------:R-:W-:Y:S01]  /*2aa60*/  IMAD.MOV.U32 R12, RZ, RZ, R3 ;  /* 0x000000ffff0c7224 */ /* 0x000fe200078e0003 */
[----:B------:R-:W-:-:S07]  /*2aa70*/  MOV R114, R14 ;  /* 0x0000000e00727202 */ /* 0x000fce0000000f00 */
[----:B------:R-:W-:Y:S05]  /*2aa80*/  WARPSYNC.COLLECTIVE R15, `(.L_x_2244) ;  /* 0x000000000f087348 */ /* 0x000fea0003c00000 */
[----:B------:R0:W1:Y:S02]  /*2aa90*/  SHFL.IDX P6, R14, R13, R12, R11 ;  /* 0x0000000c0d0e7389 */ /* 0x00006400000c000b */
[----:B01----:R-:W-:Y:S01]  /*2aaa0*/  ENDCOLLECTIVE ;  /* 0x000000000000791b */ /* 0x003fe20003800000 */
.L_x_2244:
        /* <DEDUP_REMOVED lines=8> */
.L_x_2245:
[----:B------:R-:W-:Y:S02]  /*2ab30*/  IMAD.MOV.U32 R13, RZ, RZ, R120 ;  /* 0x000000ffff0d7224 */ /* 0x000fe400078e0078 */
[----:B------:R-:W-:Y:S01]  /*2ab40*/  IMAD.MOV.U32 R12, RZ, RZ, R3 ;  /* 0x000000ffff0c7224 */ /* 0x000fe200078e0003 */
[----:B------:R-:W-:-:S07]  /*2ab50*/  MOV R116, R14 ;  /* 0x0000000e00747202 */ /* 0x000fce0000000f00 */
[----:B------:R-:W-:Y:S05]  /*2ab60*/  WARPSYNC.COLLECTIVE R15, `(.L_x_2246) ;  /* 0x000000000f087348 */ /* 0x000fea0003c00000 */
[----:B------:R0:W1:Y:S02]  /*2ab70*/  SHFL.IDX P6, R14, R13, R12, R11 ;  /* 0x0000000c0d0e7389 */ /* 0x00006400000c000b */
[----:B01----:R-:W-:Y:S01]  /*2ab80*/  ENDCOLLECTIVE ;  /* 0x000000000000791b */ /* 0x003fe20003800000 */
.L_x_2246:
[----:B------:R-:W-:Y:S02]  /*2ab90*/  IMAD.MOV.U32 R13, RZ, RZ, R111 ;  /* 0x000000ffff0d7224 */ /* 0x000fe400078e006f */
[----:B------:R-:W-:Y:S02]  /*2aba0*/  IMAD.MOV.U32 R12, RZ, RZ, R20 ;  /* 0x000000ffff0c7224 */ /* 0x000fe400078e0014 */
[----:B------:R-:W-:-:S07]  /*2abb0*/  IMAD.MOV.U32 R59, RZ, RZ, R14 ;  /* 0x000000ffff3b7224 */ /* 0x000fce00078e000e */
[----:B------:R-:W-:Y:S05]  /*2abc0*/  WARPSYNC.COLLECTIVE R15, `(.L_x_2247) ;  /* 0x000000000f087348 */ /* 0x000fea0003c00000 */
[----:B------:R0:W1:Y:S02]  /*2abd0*/  SHFL.IDX P6, R14, R13, R12, R11 ;  /* 0x0000000c0d0e7389 */ /* 0x00006400000c000b */
[----:B01----:R-:W-:Y:S01]  /*2abe0*/  ENDCOLLECTIVE ;  /* 0x000000000000791b */ /* 0x003fe20003800000 */
.L_x_2247:
[----:B------:R-:W-:Y:S02]  /*2abf0*/  IMAD.MOV.U32 R13, RZ, RZ, R122 ;  /* 0x000000ffff0d7224 */ /* 0x000fe400078e007a */
[----:B------:R-:W-:Y:S01]  /*2ac00*/  IMAD.MOV.U32 R12, RZ, RZ, R3 ;  /* 0x000000ffff0c7224 */ /* 0x000fe200078e0003 */
[----:B------:R-:W-:-:S07]  /*2ac10*/  MOV R118, R14 ;  /* 0x0000000e00767202 */ /* 0x000fce0000000f00 */
[----:B------:R-:W-:Y:S05]  /*2ac20*/  WARPSYNC.COLLECTIVE R15, `(.L_x_2248) ;  /* 0x000000000f087348 */ /* 0x000fea0003c00000 */
[----:B------:R0:W1:Y:S02]  /*2ac30*/  SHFL.IDX P6, R14, R13, R12, R11 ;  /* 0x0000000c0d0e7389 */ /* 0x00006400000c000b */
[----:B01----:R-:W-:Y:S01]  /*2ac40*/  ENDCOLLECTIVE ;  /* 0x000000000000791b */ /* 0x003fe20003800000 */
.L_x_2248:
        /* <DEDUP_REMOVED lines=8> */
.L_x_2249:
[----:B------:R-:W-:Y:S02]  /*2acd0*/  IMAD.MOV.U32 R13, RZ, RZ, R124 ;  /* 0x000000ffff0d7224 */ /* 0x000fe400078e007c */
[----:B------:R-:W-:Y:S01]  /*2ace0*/  IMAD.MOV.U32 R12, RZ, RZ, R3 ;  /* 0x000000ffff0c7224 */ /* 0x000fe200078e0003 */
[----:B------:R-:W-:-:S07]  /*2acf0*/  MOV R120, R14 ;  /* 0x0000000e00787202 */ /* 0x000fce0000000f00 */
[----:B------:R-:W-:Y:S05]  /*2ad00*/  WARPSYNC.COLLECTIVE R15, `(.L_x_2250) ;  /* 0x000000000f087348 */ /* 0x000fea0003c00000 */
[----:B------:R0:W1:Y:S02]  /*2ad10*/  SHFL.IDX P6, R14, R13, R12, R11 ;  /* 0x0000000c0d0e7389 */ /* 0x00006400000c000b */
[----:B01----:R-:W-:Y:S01]  /*2ad20*/  ENDCOLLECTIVE ;  /* 0x000000000000791b */ /* 0x003fe20003800000 */
.L_x_2250:
        /* <DEDUP_REMOVED lines=8> */
.L_x_2251:
[----:B------:R-:W-:Y:S02]  /*2adb0*/  IMAD.MOV.U32 R13, RZ, RZ, R126 ;  /* 0x000000ffff0d7224 */ /* 0x000fe400078e007e */
[----:B------:R-:W-:Y:S01]  /*2adc0*/  IMAD.MOV.U32 R12, RZ, RZ, R3 ;  /* 0x000000ffff0c7224 */ /* 0x000fe200078e0003 */
[----:B------:R-:W-:-:S07]  /*2add0*/  MOV R122, R14 ;  /* 0x0000000e007a7202 */ /* 0x000fce0000000f00 */
[----:B------:R-:W-:Y:S05]  /*2ade0*/  WARPSYNC.COLLECTIVE R15, `(.L_x_2252) ;  /* 0x000000000f087348 */ /* 0x000fea0003c00000 */
[----:B------:R0:W1:Y:S02]  /*2adf0*/  SHFL.IDX P6, R14, R13, R12, R11 ;  /* 0x0000000c0d0e7389 */ /* 0x00006400000c000b */
[----:B01----:R-:W-:Y:S01]  /*2ae00*/  ENDCOLLECTIVE ;  /* 0x000000000000791b */ /* 0x003fe20003800000 */
.L_x_2252:
[----:B------:R-:W-:Y:S02]  /*2ae10*/  IMAD.MOV.U32 R13, RZ, RZ, R133 ;  /* 0x000000ffff0d7224 */ /* 0x000fe400078e0085 */
[----:B------:R-:W-:Y:S02]  /*2ae20*/  IMAD.MOV.U32 R12, RZ, RZ, R20 ;  /* 0x000000ffff0c7224 */ /* 0x000fe400078e0014 */
[----:B------:R-:W-:-:S07]  /*2ae30*/  IMAD.MOV.U32 R71, RZ, RZ, R14 ;  /* 0x000000ffff477224 */ /* 0x000fce00078e000e */
[----:B------:R-:W-:Y:S05]  /*2ae40*/  WARPSYNC.COLLECTIVE R15, `(.L_x_2253) ;  /* 0x000000000f087348 */ /* 0x000fea0003c00000 */
[----:B------:R0:W1:Y:S02]  /*2ae50*/  SHFL.IDX P6, R14, R13, R12, R11 ;  /* 0x0000000c0d0e7389 */ /* 0x00006400000c000b */
[----:B01----:R-:W-:Y:S01]  /*2ae60*/  ENDCOLLECTIVE ;  /* 0x000000000000791b */ /* 0x003fe20003800000 */
.L_x_2253:
        /* <DEDUP_REMOVED lines=11> */
.L_x_2254:
[----:B------:R-:W-:Y:S02]  /*2af20*/  SEL R7, R53, R80, P0 ;  /* 0x0000005035077207 */ /* 0x000fe40000000000 */
[----:B------:R-:W-:Y:S02]  /*2af30*/  SEL R27, R102, R65, P0 ;  /* 0x00000041661b7207 */ /* 0x000fe40000000000 */
[----:B------:R-:W-:Y:S02]  /*2af40*/  SEL R37, R39, R108, P0 ;  /* 0x0000006c27257207 */ /* 0x000fe40000000000 */
[----:B------:R-:W-:Y:S02]  /*2af50*/  SEL R9, R78, R73, P0 ;  /* 0x000000494e097207 */ /* 0x000fe40000000000 */
[----:B------:R-:W-:Y:S01]  /*2af60*/  SEL R39, R108, R39, P0 ;  /* 0x000000276c277207 */ /* 0x000fe20000000000 */
[----:B------:R-:W-:Y:S01]  /*2af70*/  IMAD.MOV.U32 R13, RZ, RZ, R5 ;  /* 0x000000ffff0d7224 */ /* 0x000fe200078e0005 */
[----:B------:R-:W-:Y:S01]  /*2af80*/  SEL R5, R80, R53, P0 ;  /* 0x0000003550057207 */ /* 0x000fe20000000000 */
[----:B------:R-:W-:Y:S01]  /*2af90*/  IMAD.MOV.U32 R12, RZ, RZ, R20 ;  /* 0x000000ffff0c7224 */ /* 0x000fe200078e0014 */
[----:B------:R-:W-:Y:S01]  /*2afa0*/  SEL R53, R55, R116, P0 ;  /* 0x0000007437357207 */ /* 0x000fe20000000000 */
[----:B------:R-:W-:Y:S01]  /*2afb0*/  IMAD.MOV.U32 R20, RZ, RZ, RZ ;  /* 0x000000ffff147224 */ /* 0x000fe200078e00ff */
[----:B------:R-:W-:Y:S01]  /*2afc0*/  SEL R55, R116, R55, P0 ;  /* 0x0000003774377207 */ /* 0x000fe20000000000 */
[----:B------:R-:W-:-:S07]  /*2afd0*/  IMAD.MOV.U32 R75, RZ, RZ, R14 ;  /* 0x000000ffff4b7224 */ /* 0x000fce00078e000e */
[----:B------:R-:W-:Y:S05]  /*2afe0*/  WARPSYNC.COLLECTIVE R15, `(.L_x_2255) ;  /* 0x000000000f087348 */ /* 0x000fea0003c00000 */
[----:B------:R0:W1:Y:S02]  /*2aff0*/  SHFL.IDX P6, R14, R13, R12, R11 ;  /* 0x0000000c0d0e7389 */ /* 0x00006400000c000b */
[----:B01----:R-:W-:Y:S01]  /*2b000*/  ENDCOLLECTIVE ;  /* 0x000000000000791b */ /* 0x003fe20003800000 */
.L_x_2255:
        /* <DEDUP_REMOVED lines=14> */
.L_x_1950:
[----:B------:R-:W-:Y:S02]  /*2b0f0*/  IMAD.MOV.U32 R13, RZ, RZ, R3 ;  /* 0x000000ffff0d7224 */ /* 0x000fe400078e0003 */
[----:B------:R-:W-:Y:S02]  /*2b100*/  IMAD.MOV.U32 R12, RZ, RZ, RZ ;  /* 0x000000ffff0c7224 */ /* 0x000fe400078e00ff */
[----:B------:R-:W-:Y:S02]  /*2b110*/  IMAD.MOV.U32 R11, RZ, RZ, 0x181f ;  /* 0x0000181fff0b7424 */ /* 0x000fe400078e00ff */
[----:B------:R-:W-:-:S07]  /*2b120*/  IMAD.MOV.U32 R15, RZ, RZ, -0x1 ;  /* 0xffffffffff0f7424 */ /* 0x000fce00078e00ff */
[----:B------:R-:W-:Y:S05]  /*2b130*/  WARPSYNC.COLLECTIVE R15, `(.L_x_2257) ;  /* 0x000000000f087348 */ /* 0x000fea0003c00000 */
[----:B------:R0:W1:Y:S02]  /*2b140*/  SHFL.IDX P6, R14, R13, R12, R11 ;  /* 0x0000000c0d0e7389 */ /* 0x00006400000c000b */
[----:B01----:R-:W-:Y:S01]  /*2b150*/  ENDCOLLECTIVE ;  /* 0x000000000000791b */ /* 0x003fe20003800000 */
.L_x_2257:
[----:B------:R-:W-:Y:S01]  /*2b160*/  IMAD.MOV.U32 R13, RZ, RZ, R2 ;  /* 0x000000ffff0d7224 */ /* 0x000fe200078e0002 */
[----:B------:R-:W-:-:S07]  /*2b170*/  MOV R0, R14 ;  /* 0x0000000e00007202 */ /* 0x000fce0000000f00 */
[----:B------:R-:W-:Y:S05]  /*2b180*/  WARPSYNC.COLLECTIVE R15, `(.L_x_2258) ;  /* 0x000000000f087348 */ /* 0x000fea0003c00000 */
[----:B------:R0:W1:Y:S02]  /*2b190*/  SHFL.IDX P6, R14, R13, R12, R11 ;  /* 0x0000000c0d0e7389 */ /* 0x00006400000c000b */
[----:B01----:R-:W-:Y:S01]  /*2b1a0*/  ENDCOLLECTIVE ;  /* 0x000000000000791b */ /* 0x003fe20003800000 */
.L_x_2258:
[----:B------:R-:W-:Y:S05]  /*2b1b0*/  BRA `(.L_x_2259) ;  /* 0xffffff4000d07947 */ /* 0x000fea000383ffff */
.L_x_1953:
[----:B------:R-:W-:Y:S01]  /*2b1c0*/  BSSY B1, `(.L_x_2260) ;  /* 0x0000008000017945 */ /* 0x000fe20003800000 */
[----:B------:R-:W-:Y:S02]  /*2b1d0*/  IMAD.MOV.U32 R13, RZ, RZ, R3 ;  /* 0x000000ffff0d7224 */ /* 0x000fe400078e0003 */
[----:B------:R-:W-:Y:S02]  /*2b1e0*/  IMAD.MOV.U32 R12, RZ, RZ, 0x1 ;  /* 0x00000001ff0c7424 */ /* 0x000fe400078e00ff */
[----:B------:R-:W-:Y:S02]  /*2b1f0*/  IMAD.MOV.U32 R11, RZ, RZ, 0x181f ;  /* 0x0000181fff0b7424 */ /* 0x000fe400078e00ff */
[----:B---3--:R-:W-:-:S07]  /*2b200*/  IMAD.MOV.U32 R15, RZ, RZ, -0x1 ;  /* 0xffffffffff0f7424 */ /* 0x008fce00078e00ff */
[----:B012---:R-:W-:Y:S05]  /*2b210*/  WARPSYNC.COLLECTIVE R15, `(.L_x_2261) ;  /* 0x000000000f087348 */ /* 0x007fea0003c00000 */
[----:B--2---:R2:W3:Y:S02]  /*2b220*/  SHFL.IDX P6, R14, R13, R12, R11 ;  /* 0x0000000c0d0e7389 */ /* 0x0044e400000c000b */
[----:B0123--:R-:W-:Y:S01]  /*2b230*/  ENDCOLLECTIVE ;  /* 0x000000000000791b */ /* 0x00ffe20003800000 */
.L_x_2261:
[----:B------:R-:W-:Y:S05]  /*2b240*/  BSYNC B1 ;  /* 0x0000000000017941 */ /* 0x000fea0003800000 */
.L_x_2260:
        /* <DEDUP_REMOVED lines=8> */
.L_x_2262:
[----:B------:R-:W-:Y:S05]  /*2b2d0*/  BRA `(.L_x_2263) ;  /* 0xffffff4000f07947 */ /* 0x000fea000383ffff */
.L_x_1956:
[----:B------:R-:W-:Y:S01]  /*2b2e0*/  BSSY B1, `(.L_x_2264) ;  /* 0x0000008000017945 */ /* 0x000fe20003800000 */
[----:B------:R-:W-:Y:S01]  /*2b2f0*/  IMAD.MOV.U32 R13, RZ, RZ, R3 ;  /* 0x000000ffff0d7224 */ /* 0x000fe200078e0003 */
[----:B------:R-:W-:Y:S01]  /*2b300*/  MOV R12, 0x2 ;  /* 0x00000002000c7802 */ /* 0x000fe20000000f00 */
[----:B------:R-:W-:Y:S02]  /*2b310*/  IMAD.MOV.U32 R11, RZ, RZ, 0x181f ;  /* 0x0000181fff0b7424 */ /* 0x000fe400078e00ff */
[----:B---3--:R-:W-:-:S07]  /*2b320*/  IMAD.MOV.U32 R15, RZ, RZ, -0x1 ;  /* 0xffffffffff0f7424 */ /* 0x008fce00078e00ff */
[----:B012-4-:R-:W-:Y:S05]  /*2b330*/  WARPSYNC.COLLECTIVE R15, `(.L_x_2265) ;  /* 0x000000000f087348 */ /* 0x017fea0003c00000 */
[----:B--2---:R2:W3:Y:S02]  /*2b340*/  SHFL.IDX P6, R14, R13, R12, R11 ;  /* 0x0000000c0d0e7389 */ /* 0x0044e400000c000b */
[----:B01234-:R-:W-:Y:S01]  /*2b350*/  ENDCOLLECTIVE ;  /* 0x000000000000791b */ /* 0x01ffe20003800000 */
.L_x_2265:
[----:B------:R-:W-:Y:S05]  /*2b360*/  BSYNC B1 ;  /* 0x0000000000017941 */ /* 0x000fea0003800000 */
.L_x_2264:
        /* <DEDUP_REMOVED lines=8> */
.L_x_2266:
[----:B------:R-:W-:Y:S05]  /*2b3f0*/  BRA `(.L_x_2267) ;  /* 0xffffff4400107947 */ /* 0x000fea000383ffff */
.L_x_1959:
[----:B------:R-:W-:Y:S01]  /*2b400*/  BSSY B1, `(.L_x_2268) ;  /* 0x0000008000017945 */ /* 0x000fe20003800000 */
[----:B------:R-:W-:Y:S02]  /*2b410*/  IMAD.MOV.U32 R13, RZ, RZ, R3 ;  /* 0x000000ffff0d7224 */ /* 0x000fe400078e0003 */
[----:B------:R-:W-:Y:S02]  /*2b420*/  IMAD.MOV.U32 R12, RZ, RZ, 0x3 ;  /* 0x00000003ff0c7424 */ /* 0x000fe400078e00ff */
[----:B------:R-:W-:Y:S02]  /*2b430*/  IMAD.MOV.U32 R11, RZ, RZ, 0x181f ;  /* 0x0000181fff0b7424 */ /* 0x000fe400078e00ff */
[----:B---3--:R-:W-:-:S07]  /*2b440*/  IMAD.MOV.U32 R15, RZ, RZ, -0x1 ;  /* 0xffffffffff0f7424 */ /* 0x008fce00078e00ff */
[----:B012-4-:R-:W-:Y:S05]  /*2b450*/  WARPSYNC.COLLECTIVE R15, `(.L_x_2269) ;  /* 0x000000000f087348 */ /* 0x017fea0003c00000 */
[----:B--2---:R2:W3:Y:S02]  /*2b460*/  SHFL.IDX P6, R14, R13, R12, R11 ;  /* 0x0000000c0d0e7389 */ /* 0x0044e400000c000b */
[----:B01234-:R-:W-:Y:S01]  /*2b470*/  ENDCOLLECTIVE ;  /* 0x000000000000791b */ /* 0x01ffe20003800000 */
.L_x_2269:
[----:B------:R-:W-:Y:S05]  /*2b480*/  BSYNC B1 ;  /* 0x0000000000017941 */ /* 0x000fea0003800000 */
.L_x_2268:
        /* <DEDUP_REMOVED lines=8> */
.L_x_2270:
[----:B------:R-:W-:Y:S05]  /*2b510*/  BRA `(.L_x_2271) ;  /* 0xffffff4400307947 */ /* 0x000fea000383ffff */
.L_x_1983:
[----:B------:R-:W0:Y:S01]  /*2b520*/  S2R R5, SR_TID.X ;  /* 0x0000000000057919 */ /* 0x000e220000002100 */
        /* <DEDUP_REMOVED lines=10> */
.L_x_2273:
[----:B------:R-:W-:Y:S05]  /*2b5d0*/  BSYNC B1 ;  /* 0x0000000000017941 */ /* 0x000fea0003800000 */
.L_x_2272:
[----:B------:R-:W-:Y:S05]  /*2b5e0*/  BRA `(.L_x_2274) ;  /* 0xffffff5c00a07947 */ /* 0x000fea000383ffff */
.L_x_1985:
[----:B------:R-:W-:Y:S01]  /*2b5f0*/  BSSY B1, `(.L_x_2275) ;  /* 0x0000006000017945 */ /* 0x000fe20003800000 */
[----:B------:R-:W-:-:S07]  /*2b600*/  IMAD.MOV.U32 R15, RZ, RZ, -0x1 ;  /* 0xffffffffff0f7424 */ /* 0x000fce00078e00ff */
[----:B0-----:R-:W-:Y:S05]  /*2b610*/  WARPSYNC.COLLECTIVE R15, `(.L_x_2276) ;  /* 0x000000000f0c7348 */ /* 0x001fea0003c00000 */
[----:B------:R-:W-:Y:S02]  /*2b620*/  ELECT P6, UR62, PT ;  /* 0x00000000003e782f */ /* 0x000fe400038c0000 */
[----:B------:R-:W-:Y:S01]  /*2b630*/  MOV R14, UR62 ;  /* 0x0000003e000e7c02 */ /* 0x000fe20008000f00 */
[----:B0-----:R-:W-:Y:S10]  /*2b640*/  ENDCOLLECTIVE ;  /* 0x000000000000791b */ /* 0x001ff40003800000 */
.L_x_2276:
[----:B------:R-:W-:Y:S05]  /*2b650*/  BSYNC B1 ;  /* 0x0000000000017941 */ /* 0x000fea0003800000 */
.L_x_2275:
[----:B------:R-:W-:Y:S05]  /*2b660*/  BRA `(.L_x_1984) ;  /* 0xffffff5c00987947 */ /* 0x000fea000383ffff */
.L_x_1987:
[----:B0-----:R0:W1:Y:S02]  /*2b670*/  SYNCS.PHASECHK.TRANS64.TRYWAIT P0, [R23+URZ+0x28420], R5 ;  /* 0x02842005170075a7 */ /* 0x001064000800017f */
[----:B-1----:R-:W-:Y:S05]  /*2b680*/  @!P0 NANOSLEEP.SYNCS 0x989680 ;  /* 0x009896800000895d */ /* 0x002fea0003900000 */
[----:B------:R-:W1:Y:S02]  /*2b690*/  @!P0 SYNCS.PHASECHK.TRANS64 P0, [R23+URZ+0x28420], R5 ;  /* 0x02842005170085a7 */ /* 0x000e64000800007f */
[----:B-1----:R-:W-:Y:S05]  /*2b6a0*/  @!P0 BRA `(.L_x_1987) ;  /* 0xfffffffc00f08947 */ /* 0x002fea000383ffff */
[----:B------:R-:W-:Y:S05]  /*2b6b0*/  BRA `(.L_x_2277) ;  /* 0xffffff5c00a87947 */ /* 0x000fea000383ffff */
.L_x_1991:
[----:B-1----:R1:W2:Y:S02]  /*2b6c0*/  SYNCS.PHASECHK.TRANS64.TRYWAIT P0, [R12+URZ+0x284a0], R11 ;  /* 0x0284a00b0c0075a7 */ /* 0x0022a4000800017f */
[----:B--2---:R-:W-:Y:S05]  /*2b6d0*/  @!P0 NANOSLEEP.SYNCS 0x989680 ;  /* 0x009896800000895d */ /* 0x004fea0003900000 */
[----:B------:R-:W2:Y:S02]  /*2b6e0*/  @!P0 SYNCS.PHASECHK.TRANS64 P0, [R12+URZ+0x284a0], R11 ;  /* 0x0284a00b0c0085a7 */ /* 0x000ea4000800007f */
[----:B--2---:R-:W-:Y:S05]  /*2b6f0*/  @!P0 BRA `(.L_x_1991) ;  /* 0xfffffffc00f08947 */ /* 0x004fea000383ffff */
[----:B------:R-:W-:Y:S05]  /*2b700*/  BRA `(.L_x_2278) ;  /* 0xffffff5c00c07947 */ /* 0x000fea000383ffff */
.L_x_1997:
[----:B0-----:R0:W2:Y:S02]  /*2b710*/  SYNCS.PHASECHK.TRANS64.TRYWAIT P0, [R12+URZ+0x284c0], R11 ;  /* 0x0284c00b0c0075a7 */ /* 0x0010a4000800017f */
[----:B--2---:R-:W-:Y:S05]  /*2b720*/  @!P0 NANOSLEEP.SYNCS 0x989680 ;  /* 0x009896800000895d */ /* 0x004fea0003900000 */
[----:B------:R-:W2:Y:S02]  /*2b730*/  @!P0 SYNCS.PHASECHK.TRANS64 P0, [R12+URZ+0x284c0], R11 ;  /* 0x0284c00b0c0085a7 */ /* 0x000ea4000800007f */
[----:B--2---:R-:W-:Y:S05]  /*2b740*/  @!P0 BRA `(.L_x_1997) ;  /* 0xfffffffc00f08947 */ /* 0x004fea000383ffff */
[----:B------:R-:W-:Y:S05]  /*2b750*/  BRA `(.L_x_2279) ;  /* 0xffffff60007c7947 */ /* 0x000fea000383ffff */
.L_x_2005:
[----:B-1----:R1:W2:Y:S02]  /*2b760*/  SYNCS.PHASECHK.TRANS64.TRYWAIT P1, [R11+URZ+0x284a0], R9 ;  /* 0x0284a0090b0075a7 */ /* 0x0022a4000802017f */
[----:B--2---:R-:W-:Y:S05]  /*2b770*/  @!P1 NANOSLEEP.SYNCS 0x989680 ;  /* 0x009896800000995d */ /* 0x004fea0003900000 */
[----:B------:R-:W2:Y:S02]  /*2b780*/  @!P1 SYNCS.PHASECHK.TRANS64 P1, [R11+URZ+0x284a0], R9 ;  /* 0x0284a0090b0095a7 */ /* 0x000ea4000802007f */
[----:B--2---:R-:W-:Y:S05]  /*2b790*/  @!P1 BRA `(.L_x_2005) ;  /* 0xfffffffc00f09947 */ /* 0x004fea000383ffff */
[----:B------:R-:W-:Y:S05]  /*2b7a0*/  BRA `(.L_x_2280) ;  /* 0xffffff6400747947 */ /* 0x000fea000383ffff */
.L_x_2011:
[----:B0-----:R0:W2:Y:S02]  /*2b7b0*/  SYNCS.PHASECHK.TRANS64.TRYWAIT P1, [R11+URZ+0x284c0], R9 ;  /* 0x0284c0090b0075a7 */ /* 0x0010a4000802017f */
[----:B--2---:R-:W-:Y:S05]  /*2b7c0*/  @!P1 NANOSLEEP.SYNCS 0x989680 ;  /* 0x009896800000995d */ /* 0x004fea0003900000 */
[----:B------:R-:W2:Y:S02]  /*2b7d0*/  @!P1 SYNCS.PHASECHK.TRANS64 P1, [R11+URZ+0x284c0], R9 ;  /* 0x0284c0090b0095a7 */ /* 0x000ea4000802007f */
[----:B--2---:R-:W-:Y:S05]  /*2b7e0*/  @!P1 BRA `(.L_x_2011) ;  /* 0xfffffffc00f09947 */ /* 0x004fea000383ffff */
[----:B------:R-:W-:Y:S05]  /*2b7f0*/  BRA `(.L_x_2281) ;  /* 0xffffff68002c7947 */ /* 0x000fea000383ffff */
.L_x_2035:
        /* <DEDUP_REMOVED lines=11> */
.L_x_2283:
[----:B------:R-:W-:Y:S05]  /*2b8b0*/  BSYNC B0 ;  /* 0x0000000000007941 */ /* 0x000fea0003800000 */
.L_x_2282:
[----:B------:R-:W-:Y:S05]  /*2b8c0*/  BRA `(.L_x_2284) ;  /* 0xffffff7800687947 */ /* 0x000fea000383ffff */
.L_x_2038:
[----:B0-----:R0:W1:Y:S02]  /*2b8d0*/  SYNCS.PHASECHK.TRANS64.TRYWAIT P0, [R6+URZ+0x28480], R21 ;  /* 0x02848015060075a7 */ /* 0x001064000800017f */
[----:B-1----:R-:W-:Y:S05]  /*2b8e0*/  @!P0 NANOSLEEP.SYNCS 0x989680 ;  /* 0x009896800000895d */ /* 0x002fea0003900000 */
[----:B------:R-:W1:Y:S02]  /*2b8f0*/  @!P0 SYNCS.PHASECHK.TRANS64 P0, [R6+URZ+0x28480], R21 ;  /* 0x02848015060085a7 */ /* 0x000e64000800007f */
[----:B-1----:R-:W-:Y:S05]  /*2b900*/  @!P0 BRA `(.L_x_2038) ;  /* 0xfffffffc00f08947 */ /* 0x002fea000383ffff */
[----:B------:R-:W-:Y:S05]  /*2b910*/  BRA `(.L_x_2285) ;  /* 0xffffff7800887947 */ /* 0x000fea000383ffff */
.L_x_2039:
        /* <DEDUP_REMOVED lines=8> */
.L_x_2287:
[----:B------:R-:W-:Y:S05]  /*2b9a0*/  BSYNC B0 ;  /* 0x0000000000007941 */ /* 0x000fea0003800000 */
.L_x_2286:
[----:B------:R-:W-:Y:S01]  /*2b9b0*/  IMAD.MOV.U32 R13, RZ, RZ, R2 ;  /* 0x000000ffff0d7224 */ /* 0x000fe200078e0002 */
[----:B------:R-:W-:Y:S01]  /*2b9c0*/  MOV R5, R14 ;  /* 0x0000000e00057202 */ /* 0x000fe20000000f00 */
[----:B------:R-:W-:Y:S01]  /*2b9d0*/  IMAD.MOV.U32 R12, RZ, RZ, RZ ;  /* 0x000000ffff0c7224 */ /* 0x000fe200078e00ff */
[----:B------:R-:W-:Y:S01]  /*2b9e0*/  LOP3.LUT R27, R34, 0x80, RZ, 0xfc, !PT ;  /* 0x00000080221b7812 */ /* 0x000fe200078efcff */
[----:B------:R-:W-:Y:S01]  /*2b9f0*/  IMAD.MOV.U32 R11, RZ, RZ, 0x181f ;  /* 0x0000181fff0b7424 */ /* 0x000fe200078e00ff */
[C---:B------:R-:W-:Y:S01]  /*2ba00*/  ISETP.GE.AND P3, PT, R24.reuse, 0x11, PT ;  /* 0x000000111800780c */ /* 0x040fe20003f66270 */
[----:B------:R-:W-:Y:S01]  /*2ba10*/  IMAD.MOV.U32 R15, RZ, RZ, -0x1 ;  /* 0xffffffffff0f7424 */ /* 0x000fe200078e00ff */
[----:B------:R-:W-:-:S13]  /*2ba20*/  ISETP.GE.AND P5, PT, R24, 0x31, PT ;  /* 0x000000311800780c */ /* 0x000fda0003fa6270 */
[----:B------:R-:W-:Y:S05]  /*2ba30*/  WARPSYNC.COLLECTIVE R15, `(.L_x_2288) ;  /* 0x000000000f087348 */ /* 0x000fea0003c00000 */
[----:B------:R0:W1:Y:S02]  /*2ba40*/  SHFL.IDX P6, R14, R13, R12, R11 ;  /* 0x0000000c0d0e7389 */ /* 0x00006400000c000b */
[----:B01----:R-:W-:Y:S01]  /*2ba50*/  ENDCOLLECTIVE ;  /* 0x000000000000791b */ /* 0x003fe20003800000 */
.L_x_2288:
[----:B------:R-:W0:Y:S01]  /*2ba60*/  LDC R15, c[0x0][0x2f4] ;  /* 0x0000bd00ff0f7b82 */ /* 0x000e220000000800 */
[----:B------:R-:W-:Y:S02]  /*2ba70*/  IMAD.MOV.U32 R13, RZ, RZ, R3 ;  /* 0x000000ffff0d7224 */ /* 0x000fe400078e0003 */
[----:B------:R-:W-:Y:S02]  /*2ba80*/  IMAD.MOV.U32 R12, RZ, RZ, 0x1 ;  /* 0x00000001ff0c7424 */ /* 0x000fe400078e00ff */
        /* <DEDUP_REMOVED lines=11> */
.L_x_2289:
[----:B------:R-:W-:Y:S01]  /*2bb40*/  @!PT LDS RZ, [RZ] ;  /* 0x00000000fffff984 */ /* 0x000fe20000000800 */
[----:B------:R-:W-:Y:S01]  /*2bb50*/  @!PT LDS RZ, [RZ] ;  /* 0x00000000fffff984 */ /* 0x000fe20000000800 */
[----:B------:R-:W-:Y:S01]  /*2bb60*/  @!PT LDS RZ, [RZ] ;  /* 0x00000000fffff984 */ /* 0x000fe20000000800 */
[----:B------:R0:W-:Y:S01]  /*2bb70*/  LDGSTS.E.BYPASS.LTC128B.128 [R5+0x10000], desc[UR36][R8.64], !P1 ;  /* 0x1000000008057fae */ /* 0x0001e2000c901d64 */
[----:B------:R-:W-:Y:S02]  /*2bb80*/  ISETP.LT.OR P1, PT, R24, 0x1, P0 ;  /* 0x000000011800780c */ /* 0x000fe40000721670 */
[----:B------:R-:W-:-:S11]  /*2bb90*/  MOV R13, R2 ;  /* 0x00000002000d7202 */ /* 0x000fd60000000f00 */
[----:B------:R0:W-:Y:S01]  /*2bba0*/  LDGSTS.E.BYPASS.LTC128B.128 [R5+0x12000], desc[UR36][R8.64+0x80], !P1 ;  /* 0x1200008008057fae */ /* 0x0001e2000c901d64 */
[----:B------:R-:W-:-:S07]  /*2bbb0*/  IMAD.MOV.U32 R7, RZ, RZ, R14 ;  /* 0x000000ffff077224 */ /* 0x000fce00078e000e */
[----:B0-----:R-:W-:Y:S05]  /*2bbc0*/  WARPSYNC.COLLECTIVE R15, `(.L_x_2290) ;  /* 0x000000000f087348 */ /* 0x001fea0003c00000 */
[----:B------:R1:W2:Y:S02]  /*2bbd0*/  SHFL.IDX P6, R14, R13, R12, R11 ;  /* 0x0000000c0d0e7389 */ /* 0x0002a400000c000b */
[----:B012---:R-:W-:Y:S01]  /*2bbe0*/  ENDCOLLECTIVE ;  /* 0x000000000000791b */ /* 0x007fe20003800000 */
.L_x_2290:
[----:B------:R-:W-:Y:S02]  /*2bbf0*/  IMAD.MOV.U32 R13, RZ, RZ, R3 ;  /* 0x000000ffff0d7224 */ /* 0x000fe400078e0003 */
[----:B------:R-:W-:Y:S02]  /*2bc00*/  IMAD.MOV.U32 R12, RZ, RZ, 0x2 ;  /* 0x00000002ff0c7424 */ /* 0x000fe400078e00ff */
[----:B------:R-:W-:-:S07]  /*2bc10*/  IMAD.MOV.U32 R8, RZ, RZ, R14 ;  /* 0x000000ffff087224 */ /* 0x000fce00078e000e */
[----:B------:R-:W-:Y:S05]  /*2bc20*/  WARPSYNC.COLLECTIVE R15, `(.L_x_2291) ;  /* 0x000000000f087348 */ /* 0x000fea0003c00000 */
[----:B------:R0:W1:Y:S02]  /*2bc30*/  SHFL.IDX P6, R14, R13, R12, R11 ;  /* 0x0000000c0d0e7389 */ /* 0x00006400000c000b */
[----:B01----:R-:W-:Y:S01]  /*2bc40*/  ENDCOLLECTIVE ;  /* 0x000000000000791b */ /* 0x003fe20003800000 */
.L_x_2291:
        /* <DEDUP_REMOVED lines=13> */
.L_x_2292:
[----:B------:R-:W-:Y:S01]  /*2bd20*/  @!PT LDS RZ, [RZ] ;  /* 0x00000000fffff984 */ /* 0x000fe20000000800 */
[----:B------:R-:W-:Y:S01]  /*2bd30*/  @!PT LDS RZ, [RZ] ;  /* 0x00000000fffff984 */ /* 0x000fe20000000800 */
[----:B------:R-:W-:Y:S01]  /*2bd40*/  @!PT LDS RZ, [RZ] ;  /* 0x00000000fffff984 */ /* 0x000fe20000000800 */
[----:B------:R0:W-:Y:S01]  /*2bd50*/  LDGSTS.E.BYPASS.LTC128B.128 [R5+0x12800], desc[UR36][R8.64+0x80], !P1 ;  /* 0x1280008008057fae */ /* 0x0001e2000c901d64 */
[----:B------:R-:W-:Y:S02]  /*2bd60*/  IMAD.MOV.U32 R13, RZ, RZ, R3 ;  /* 0x000000ffff0d7224 */ /* 0x000fe400078e0003 */
[----:B------:R-:W-:Y:S02]  /*2bd70*/  IMAD.MOV.U32 R12, RZ, RZ, 0x3 ;  /* 0x00000003ff0c7424 */ /* 0x000fe400078e00ff */
[----:B0-----:R-:W-:-:S07]  /*2bd80*/  IMAD.MOV.U32 R8, RZ, RZ, R14 ;  /* 0x000000ffff087224 */ /* 0x001fce00078e000e */
[----:B------:R-:W-:Y:S05]  /*2bd90*/  WARPSYNC.COLLECTIVE R15, `(.L_x_2293) ;  /* 0x000000000f087348 */ /* 0x000fea0003c00000 */
[----:B------:R0:W1:Y:S02]  /*2bda0*/  SHFL.IDX P6, R14, R13, R12, R11 ;  /* 0x0000000c0d0e7389 */ /* 0x00006400000c000b */
[----:B01----:R-:W-:Y:S01]  /*2bdb0*/  ENDCOLLECTIVE ;  /* 0x000000000000791b */ /* 0x003fe20003800000 */
.L_x_2293:
        /* <DEDUP_REMOVED lines=13> */
.L_x_2294:
[----:B------:R-:W-:Y:S01]  /*2be90*/  @!PT LDS RZ, [RZ] ;  /* 0x00000000fffff984 */ /* 0x000fe20000000800 */
[----:B------:R-:W-:Y:S01]  /*2bea0*/  @!PT LDS RZ, [RZ] ;  /* 0x00000000fffff984 */ /* 0x000fe20000000800 */
[----:B------:R-:W-:Y:S01]  /*2beb0*/  @!PT LDS RZ, [RZ] ;  /* 0x00000000fffff984 */ /* 0x000fe20000000800 */
[----:B------:R2:W-:Y:S01]  /*2bec0*/  LDGSTS.E.BYPASS.LTC128B.128 [R5+0x13000], desc[UR36][R8.64+0x80], !P1 ;  /* 0x1300008008057fae */ /* 0x0005e2000c901d64 */
[----:B------:R-:W-:Y:S01]  /*2bed0*/  ISETP.GE.AND P1, PT, R24, 0x21, PT ;  /* 0x000000211800780c */ /* 0x000fe20003f26270 */
[----:B------:R-:W-:Y:S01]  /*2bee0*/  IMAD.MOV.U32 R2, RZ, RZ, R14 ;  /* 0x000000ffff027224 */ /* 0x000fe200078e000e */
[----:B------:R-:W-:Y:S11]  /*2bef0*/  BRA `(.L_x_2295) ;  /* 0xffffff7400f87947 */ /* 0x000ff6000383ffff */
.L_x_2044:
[----:B------:R0:W0:Y:S02]  /*2bf00*/  SYNCS.PHASECHK.TRANS64.TRYWAIT P0, [R6+URZ+0x28440], R21 ;  /* 0x02844015060075a7 */ /* 0x000024000800017f */
[----:B0-----:R-:W-:Y:S05]  /*2bf10*/  @!P0 NANOSLEEP.SYNCS 0x989680 ;  /* 0x009896800000895d */ /* 0x001fea0003900000 */
[----:B------:R-:W0:Y:S02]  /*2bf20*/  @!P0 SYNCS.PHASECHK.TRANS64 P0, [R6+URZ+0x28440], R21 ;  /* 0x02844015060085a7 */ /* 0x000e24000800007f */
[----:B0-----:R-:W-:Y:S05]  /*2bf30*/  @!P0 BRA `(.L_x_2044) ;  /* 0xfffffffc00f08947 */ /* 0x001fea000383ffff */
[----:B------:R-:W-:Y:S05]  /*2bf40*/  BRA `(.L_x_2296) ;  /* 0xffffff7800507947 */ /* 0x000fea000383ffff */
.L_x_2045:
[----:B------:R-:W-:Y:S01]  /*2bf50*/  BSSY B0, `(.L_x_2297) ;  /* 0x0000008000007945 */ /* 0x000fe20003800000 */
[----:B------:R-:W-:Y:S02]  /*2bf60*/  IMAD.MOV.U32 R13, RZ, RZ, R0 ;  /* 0x000000ffff0d7224 */ /* 0x000fe400078e0000 */
[----:B------:R-:W-:Y:S02]  /*2bf70*/  IMAD.MOV.U32 R12, RZ, RZ, RZ ;  /* 0x000000ffff0c7224 */ /* 0x000fe400078e00ff */
[----:B------:R-:W-:Y:S02]  /*2bf80*/  IMAD.MOV.U32 R11, RZ, RZ, 0x181f ;  /* 0x0000181fff0b7424 */ /* 0x000fe400078e00ff */
[----:B------:R-:W-:-:S07]  /*2bf90*/  IMAD.MOV.U32 R15, RZ, RZ, -0x1 ;  /* 0xffffffffff0f7424 */ /* 0x000fce00078e00ff */
[----:B0---4-:R-:W-:Y:S05]  /*2bfa0*/  WARPSYNC.COLLECTIVE R15, `(.L_x_2298) ;  /* 0x000000000f087348 */ /* 0x011fea0003c00000 */
[----:B------:R1:W2:Y:S02]  /*2bfb0*/  SHFL.IDX P6, R14, R13, R12, R11 ;  /* 0x0000000c0d0e7389 */ /* 0x0002a400000c000b */
[----:B012-4-:R-:W-:Y:S01]  /*2bfc0*/  ENDCOLLECTIVE ;  /* 0x000000000000791b */ /* 0x017fe20003800000 */
.L_x_2298:
[----:B------:R-:W-:Y:S05]  /*2bfd0*/  BSYNC B0 ;  /* 0x0000000000007941 */ /* 0x000fea0003800000 */
.L_x_2297:
[----:B------:R-:W-:Y:S01]  /*2bfe0*/  IMAD.MOV.U32 R13, RZ, RZ, R4 ;  /* 0x000000ffff0d7224 */ /* 0x000fe200078e0004 */
[----:B------:R-:W-:Y:S01]  /*2bff0*/  MOV R2, R14 ;  /* 0x0000000e00027202 */ /* 0x000fe20000000f00 */
[----:B------:R-:W-:Y:S02]  /*2c000*/  IMAD.MOV.U32 R12, RZ, RZ, RZ ;  /* 0x000000ffff0c7224 */ /* 0x000fe400078e00ff */
[----:B------:R-:W-:Y:S02]  /*2c010*/  IMAD.MOV.U32 R11, RZ, RZ, 0x181f ;  /* 0x0000181fff0b7424 */ /* 0x000fe400078e00ff */
[----:B------:R-:W-:-:S07]  /*2c020*/  IMAD.MOV.U32 R15, RZ, RZ, -0x1 ;  /* 0xffffffffff0f7424 */ /* 0x000fce00078e00ff */
[----:B------:R-:W-:Y:S05]  /*2c030*/  WARPSYNC.COLLECTIVE R15, `(.L_x_2299) ;  /* 0x000000000f087348 */ /* 0x000fea0003c00000 */
[----:B------:R0:W1:Y:S02]  /*2c040*/  SHFL.IDX P6, R14, R13, R12, R11 ;  /* 0x0000000c0d0e7389 */ /* 0x00006400000c000b */
[----:B01----:R-:W-:Y:S01]  /*2c050*/  ENDCOLLECTIVE ;  /* 0x000000000000791b */ /* 0x003fe20003800000 */
.L_x_2299:
        /* <DEDUP_REMOVED lines=16> */
.L_x_2300:
        /* <DEDUP_REMOVED lines=10> */
.L_x_2301:
[----:B------:R-:W-:Y:S02]  /*2c200*/  IMAD.MOV.U32 R13, RZ, RZ, R0 ;  /* 0x000000ffff0d7224 */ /* 0x000fe400078e0000 */
[----:B------:R-:W-:Y:S02]  /*2c210*/  IMAD.MOV.U32 R12, RZ, RZ, 0x2 ;  /* 0x00000002ff0c7424 */ /* 0x000fe400078e00ff */
[----:B------:R-:W-:-:S07]  /*2c220*/  IMAD.MOV.U32 R3, RZ, RZ, R14 ;  /* 0x000000ffff037224 */ /* 0x000fce00078e000e */
[----:B------:R-:W-:Y:S05]  /*2c230*/  WARPSYNC.COLLECTIVE R15, `(.L_x_2302) ;  /* 0x000000000f087348 */ /* 0x000fea0003c00000 */
[----:B------:R0:W1:Y:S02]  /*2c240*/  SHFL.IDX P6, R14, R13, R12, R11 ;  /* 0x0000000c0d0e7389 */ /* 0x00006400000c000b */
[----:B01----:R-:W-:Y:S01]  /*2c250*/  ENDCOLLECTIVE ;  /* 0x000000000000791b */ /* 0x003fe20003800000 */
.L_x_2302:
        /* <DEDUP_REMOVED lines=11> */
[----:B0-----:R-:W-:-:S07]  /*2c310*/  IMAD.MOV.U32 R2, RZ, RZ, R14 ;  /* 0x000000ffff027224 */ /* 0x001fce00078e000e */
[----:B------:R-:W-:Y:S05]  /*2c320*/  WARPSYNC.COLLECTIVE R15, `(.L_x_2303) ;  /* 0x000000000f087348 */ /* 0x000fea0003c00000 */
[----:B------:R0:W1:Y:S02]  /*2c330*/  SHFL.IDX P6, R14, R13, R12, R11 ;  /* 0x0000000c0d0e7389 */ /* 0x00006400000c000b */
[----:B01----:R-:W-:Y:S01]  /*2c340*/  ENDCOLLECTIVE ;  /* 0x000000000000791b */ /* 0x003fe20003800000 */
.L_x_2303:
[----:B------:R-:W-:Y:S02]  /*2c350*/  IMAD.MOV.U32 R13, RZ, RZ, R0 ;  /* 0x000000ffff0d7224 */ /* 0x000fe400078e0000 */
[----:B------:R-:W-:Y:S02]  /*2c360*/  IMAD.MOV.U32 R12, RZ, RZ, 0x3 ;  /* 0x00000003ff0c7424 */ /* 0x000fe400078e00ff */
[----:B------:R-:W-:-:S07]  /*2c370*/  IMAD.MOV.U32 R3, RZ, RZ, R14 ;  /* 0x000000ffff037224 */ /* 0x000fce00078e000e */
[----:B------:R-:W-:Y:S05]  /*2c380*/  WARPSYNC.COLLECTIVE R15, `(.L_x_2304) ;  /* 0x000000000f087348 */ /* 0x000fea0003c00000 */
[----:B------:R0:W1:Y:S02]  /*2c390*/  SHFL.IDX P6, R14, R13, R12, R11 ;  /* 0x0000000c0d0e7389 */ /* 0x00006400000c000b */
[----:B01----:R-:W-:Y:S01]  /*2c3a0*/  ENDCOLLECTIVE ;  /* 0x000000000000791b */ /* 0x003fe20003800000 */
.L_x_2304:
[----:B------:R-:W-:-:S04]  /*2c3b0*/  @P1 IADD3 R3, P0, R34, R3, RZ ;  /* 0x0000000322031210 */ /* 0x000fc80007f1e0ff */
[----:B------:R-:W-:-:S04]  /*2c3c0*/  @P1 IADD3.X R2, RZ, R2, RZ, P0, !PT ;  /* 0x00000002ff021210 */ /* 0x000fc800007fe4ff */
[----:B------:R-:W-:Y:S01]  /*2c3d0*/  @P1 LOP3.LUT R3, R3, R2, RZ, 0x3c, !PT ;  /* 0x0000000203031212 */ /* 0x000fe200078e3cff */
[----:B------:R-:W-:-:S03]  /*2c3e0*/  IMAD.MOV.U32 R13, RZ, RZ, R4 ;  /* 0x000000ffff0d7224 */ /* 0x000fc600078e0004 */
[----:B------:R-:W-:-:S04]  /*2c3f0*/  @P1 LOP3.LUT R2, R3, R2, RZ, 0x3c, !PT ;  /* 0x0000000203021212 */ /* 0x000fc800078e3cff */
[----:B------:R-:W-:Y:S01]  /*2c400*/  @P1 LOP3.LUT R3, R3, R2, RZ, 0x3c, !PT ;  /* 0x0000000203031212 */ /* 0x000fe200078e3cff */
[----:B------:R-:W-:-:S04]  /*2c410*/  IMAD.MOV.U32 R0, RZ, RZ, R14 ;  /* 0x000000ffff007224 */ /* 0x000fc800078e000e */
[----:B------:R-:W-:Y:S01]  /*2c420*/  @!PT LDS RZ, [RZ] ;  /* 0x00000000fffff984 */ /* 0x000fe20000000800 */
[----:B------:R-:W-:Y:S01]  /*2c430*/  @!PT LDS RZ, [RZ] ;  /* 0x00000000fffff984 */ /* 0x000fe20000000800 */
[----:B------:R-:W-:Y:S01]  /*2c440*/  @!PT LDS RZ, [RZ] ;  /* 0x00000000fffff984 */ /* 0x000fe20000000800 */
[----:B------:R0:W-:Y:S03]  /*2c450*/  @P1 LDGSTS.E.BYPASS.LTC128B.128 [R5+0x21000], desc[UR36][R2.64], !P4 ;  /* 0x2100000002051fae */ /* 0x0001e6000e101d64 */
[----:B0-----:R-:W-:Y:S05]  /*2c460*/  WARPSYNC.COLLECTIVE R15, `(.L_x_2305) ;  /* 0x000000000f087348 */ /* 0x001fea0003c00000 */
[----:B------:R1:W2:Y:S02]  /*2c470*/  SHFL.IDX P6, R14, R13, R12, R11 ;  /* 0x0000000c0d0e7389 */ /* 0x0002a400000c000b */
[----:B012---:R-:W-:Y:S01]  /*2c480*/  ENDCOLLECTIVE ;  /* 0x000000000000791b */ /* 0x007fe20003800000 */
.L_x_2305:
[----:B------:R-:W-:Y:S01]  /*2c490*/  @!PT LDS RZ, [RZ] ;  /* 0x00000000fffff984 */ /* 0x000fe20000000800 */
[----:B------:R-:W-:Y:S01]  /*2c4a0*/  @!PT LDS RZ, [RZ] ;  /* 0x00000000fffff984 */ /* 0x000fe20000000800 */
[----:B------:R-:W-:Y:S01]  /*2c4b0*/  @!PT LDS RZ, [RZ] ;  /* 0x00000000fffff984 */ /* 0x000fe20000000800 */
[----:B------:R0:W-:Y:S01]  /*2c4c0*/  @P1 LDGSTS.E.BYPASS.LTC128B.128 [R5+0x23000], desc[UR36][R2.64+0x80], !P2 ;  /* 0x2300008002051fae */ /* 0x0001e2000d101d64 */
[----:B------:R-:W-:Y:S01]  /*2c4d0*/  IMAD.MOV.U32 R4, RZ, RZ, R14 ;  /* 0x000000ffff047224 */ /* 0x000fe200078e000e */
[----:B------:R-:W-:Y:S06]  /*2c4e0*/  BRA `(.L_x_2306) ;  /* 0xffffff7400c07947 */ /* 0x000fec000383ffff */
.L_x_2050:
[----:B------:R-:W-:Y:S01]  /*2c4f0*/  MOV R13, R4 ;  /* 0x00000004000d7202 */ /* 0x000fe20000000f00 */
[----:B------:R-:W-:Y:S02]  /*2c500*/  IMAD.MOV.U32 R12, RZ, RZ, RZ ;  /* 0x000000ffff0c7224 */ /* 0x000fe400078e00ff */
[----:B------:R-:W-:Y:S02]  /*2c510*/  IMAD.MOV.U32 R11, RZ, RZ, 0x181f ;  /* 0x0000181fff0b7424 */ /* 0x000fe400078e00ff */
[----:B------:R-:W-:Y:S02]  /*2c520*/  IMAD.MOV.U32 R15, RZ, RZ, -0x1 ;  /* 0xffffffffff0f7424 */ /* 0x000fe400078e00ff */
[----:B------:R-:W-:Y:S02]  /*2c530*/  IMAD R25, R25, R7, RZ ;  /* 0x0000000719197224 */ /* 0x000fe400078e02ff */
[----:B------:R-:W-:-:S07]  /*2c540*/  IMAD.IADD R17, R9, 0x1, R17 ;  /* 0x0000000109117824 */ /* 0x000fce00078e0211 */
[----:B-----5:R-:W-:Y:S05]  /*2c550*/  WARPSYNC.COLLECTIVE R15, `(.L_x_2307) ;  /* 0x000000000f087348 */ /* 0x020fea0003c00000 */
[----:B------:R0:W1:Y:S02]  /*2c560*/  SHFL.IDX P6, R14, R13, R12, R11 ;  /* 0x0000000c0d0e7389 */ /* 0x00006400000c000b */
[----:B01---5:R-:W-:Y:S01]  /*2c570*/  ENDCOLLECTIVE ;  /* 0x000000000000791b */ /* 0x023fe20003800000 */
.L_x_2307:
[C---:B------:R-:W-:Y:S01]  /*2c580*/  VIADD R6, R17.reuse, 0x10 ;  /* 0x0000001011067836 */ /* 0x040fe20000000000 */
[----:B------:R-:W-:Y:S01]  /*2c590*/  ISETP.GE.AND P2, PT, R17, R25, PT ;  /* 0x000000191100720c */ /* 0x000fe20003f46270 */
[----:B------:R-:W-:Y:S02]  /*2c5a0*/  IMAD.MOV.U32 R13, RZ, RZ, R0 ;  /* 0x000000ffff0d7224 */ /* 0x000fe400078e0000 */
[----:B------:R-:W-:-:S10]  /*2c5b0*/  IMAD.MOV.U32 R2, RZ, RZ, R14 ;  /* 0x000000ffff027224 */ /* 0x000fd400078e000e */
[----:B------:R-:W-:Y:S05]  /*2c5c0*/  WARPSYNC.COLLECTIVE R15, `(.L_x_2308) ;  /* 0x000000000f087348 */ /* 0x000fea0003c00000 */
[----:B------:R0:W1:Y:S02]  /*2c5d0*/  SHFL.IDX P6, R14, R13, R12, R11 ;  /* 0x0000000c0d0e7389 */ /* 0x00006400000c000b */
[----:B01----:R-:W-:Y:S01]  /*2c5e0*/  ENDCOLLECTIVE ;  /* 0x000000000000791b */ /* 0x003fe20003800000 */
.L_x_2308:
[----:B------:R-:W-:Y:S02]  /*2c5f0*/  IMAD.MOV.U32 R13, RZ, RZ, R4 ;  /* 0x000000ffff0d7224 */ /* 0x000fe400078e0004 */
[----:B------:R-:W-:Y:S01]  /*2c600*/  IMAD.MOV.U32 R12, RZ, RZ, 0x1 ;  /* 0x00000001ff0c7424 */ /* 0x000fe200078e00ff */
[----:B------:R-:W-:-:S07]  /*2c610*/  MOV R3, R14 ;  /* 0x0000000e00037202 */ /* 0x000fce0000000f00 */
[----:B------:R-:W-:Y:S05]  /*2c620*/  WARPSYNC.COLLECTIVE R15, `(.L_x_2309) ;  /* 0x000000000f087348 */ /* 0x000fea0003c00000 */
[----:B------:R0:W1:Y:S02]  /*2c630*/  SHFL.IDX P6, R14, R13, R12, R11 ;  /* 0x0000000c0d0e7389 */ /* 0x00006400000c000b */
[----:B01----:R-:W-:Y:S01]  /*2c640*/  ENDCOLLECTIVE ;  /* 0x000000000000791b */ /* 0x003fe20003800000 */
.L_x_2309:
        /* <DEDUP_REMOVED lines=17> */
.L_x_2310:
[----:B------:R-:W-:Y:S01]  /*2c760*/  IMAD.MOV.U32 R13, RZ, RZ, R4 ;  /* 0x000000ffff0d7224 */ /* 0x000fe200078e0004 */
[----:B------:R-:W-:Y:S01]  /*2c770*/  MOV R12, 0x2 ;  /* 0x00000002000c7802 */ /* 0x000fe20000000f00 */
[----:B------:R-:W-:-:S07]  /*2c780*/  IMAD.MOV.U32 R3, RZ, RZ, R14 ;  /* 0x000000ffff037224 */ /* 0x000fce00078e000e */
[----:B------:R-:W-:Y:S05]  /*2c790*/  WARPSYNC.COLLECTIVE R15, `(.L_x_2311) ;  /* 0x000000000f087348 */ /* 0x000fea0003c00000 */
[----:B------:R0:W1:Y:S02]  /*2c7a0*/  SHFL.IDX P6, R14, R13, R12, R11 ;  /* 0x0000000c0d0e7389 */ /* 0x00006400000c000b */
[----:B01----:R-:W-:Y:S01]  /*2c7b0*/  ENDCOLLECTIVE ;  /* 0x000000000000791b */ /* 0x003fe20003800000 */
.L_x_2311:
        /* <DEDUP_REMOVED lines=17> */
.L_x_2312:
[----:B------:R-:W-:Y:S01]  /*2c8d0*/  MOV R13, R4 ;  /* 0x00000004000d7202 */ /* 0x000fe20000000f00 */
[----:B------:R-:W-:Y:S02]  /*2c8e0*/  IMAD.MOV.U32 R12, RZ, RZ, 0x3 ;  /* 0x00000003ff0c7424 */ /* 0x000fe400078e00ff */
[----:B------:R-:W-:-:S07]  /*2c8f0*/  IMAD.MOV.U32 R3, RZ, RZ, R14 ;  /* 0x000000ffff037224 */ /* 0x000fce00078e000e */
[----:B------:R-:W-:Y:S05]  /*2c900*/  WARPSYNC.COLLECTIVE R15, `(.L_x_2313) ;  /* 0x000000000f087348 */ /* 0x000fea0003c00000 */
[----:B------:R0:W1:Y:S02]  /*2c910*/  SHFL.IDX P6, R14, R13, R12, R11 ;  /* 0x0000000c0d0e7389 */ /* 0x00006400000c000b */
[----:B01----:R-:W-:Y:S01]  /*2c920*/  ENDCOLLECTIVE ;  /* 0x000000000000791b */ /* 0x003fe20003800000 */
.L_x_2313:
        /* <DEDUP_REMOVED lines=17> */
.L_x_2314:
[----:B------:R-:W-:Y:S02]  /*2ca40*/  IMAD.MOV.U32 R13, RZ, RZ, R4 ;  /* 0x000000ffff0d7224 */ /* 0x000fe400078e0004 */
[----:B------:R-:W-:Y:S02]  /*2ca50*/  IMAD.MOV.U32 R12, RZ, RZ, 0x4 ;  /* 0x00000004ff0c7424 */ /* 0x000fe400078e00ff */
[----:B------:R-:W-:-:S07]  /*2ca60*/  IMAD.MOV.U32 R3, RZ, RZ, R14 ;  /* 0x000000ffff037224 */ /* 0x000fce00078e000e */
[----:B------:R-:W-:Y:S05]  /*2ca70*/  WARPSYNC.COLLECTIVE R15, `(.L_x_2315) ;  /* 0x000000000f087348 */ /* 0x000fea0003c00000 */
[----:B------:R0:W1:Y:S02]  /*2ca80*/  SHFL.IDX P6, R14, R13, R12, R11 ;  /* 0x0000000c0d0e7389 */ /* 0x00006400000c000b */
[----:B01----:R-:W-:Y:S01]  /*2ca90*/  ENDCOLLECTIVE ;  /* 0x000000000000791b */ /* 0x003fe20003800000 */
.L_x_2315:
        /* <DEDUP_REMOVED lines=17> */
.L_x_2316:
[----:B------:R-:W-:Y:S02]  /*2cbb0*/  IMAD.MOV.U32 R13, RZ, RZ, R4 ;  /* 0x000000ffff0d7224 */ /* 0x000fe400078e0004 */
[----:B------:R-:W-:Y:S02]  /*2cbc0*/  IMAD.MOV.U32 R12, RZ, RZ, 0x5 ;  /* 0x00000005ff0c7424 */ /* 0x000fe400078e00ff */
[----:B------:R-:W-:-:S07]  /*2cbd0*/  IMAD.MOV.U32 R3, RZ, RZ, R14 ;  /* 0x000000ffff037224 */ /* 0x000fce00078e000e */
[----:B------:R-:W-:Y:S05]  /*2cbe0*/  WARPSYNC.COLLECTIVE R15, `(.L_x_2317) ;  /* 0x000000000f087348 */ /* 0x000fea0003c00000 */
[----:B------:R0:W1:Y:S02]  /*2cbf0*/  SHFL.IDX P6, R14, R13, R12, R11 ;  /* 0x0000000c0d0e7389 */ /* 0x00006400000c000b */
[----:B01----:R-:W-:Y:S01]  /*2cc00*/  ENDCOLLECTIVE ;  /* 0x000000000000791b */ /* 0x003fe20003800000 */
.L_x_2317:
        /* <DEDUP_REMOVED lines=17> */
.L_x_2318:
[----:B------:R-:W-:Y:S02]  /*2cd20*/  IMAD.MOV.U32 R13, RZ, RZ, R4 ;  /* 0x000000ffff0d7224 */ /* 0x000fe400078e0004 */
[----:B------:R-:W-:Y:S01]  /*2cd30*/  IMAD.MOV.U32 R12, RZ, RZ, 0x6 ;  /* 0x00000006ff0c7424 */ /* 0x000fe200078e00ff */
[----:B------:R-:W-:-:S07]  /*2cd40*/  MOV R3, R14 ;  /* 0x0000000e00037202 */ /* 0x000fce0000000f00 */
[----:B------:R-:W-:Y:S05]  /*2cd50*/  WARPSYNC.COLLECTIVE R15, `(.L_x_2319) ;  /* 0x000000000f087348 */ /* 0x000fea0003c00000 */
[----:B------:R0:W1:Y:S02]  /*2cd60*/  SHFL.IDX P6, R14, R13, R12, R11 ;  /* 0x0000000c0d0e7389 */ /* 0x00006400000c000b */
[----:B01----:R-:W-:Y:S01]  /*2cd70*/  ENDCOLLECTIVE ;  /* 0x000000000000791b */ /* 0x003fe20003800000 */
.L_x_2319:
        /* <DEDUP_REMOVED lines=16> */
.L_x_2320:
[----:B------:R-:W-:Y:S02]  /*2ce80*/  IMAD.MOV.U32 R13, RZ, RZ, R4 ;  /* 0x000000ffff0d7224 */ /* 0x000fe400078e0004 */
[----:B------:R-:W-:Y:S02]  /*2ce90*/  IMAD.MOV.U32 R12, RZ, RZ, 0x7 ;  /* 0x00000007ff0c7424 */ /* 0x000fe400078e00ff */
[----:B------:R-:W-:-:S07]  /*2cea0*/  IMAD.MOV.U32 R3, RZ, RZ, R14 ;  /* 0x000000ffff037224 */ /* 0x000fce00078e000e */
[----:B------:R-:W-:Y:S05]  /*2ceb0*/  WARPSYNC.COLLECTIVE R15, `(.L_x_2321) ;  /* 0x000000000f087348 */ /* 0x000fea0003c00000 */
[----:B------:R0:W1:Y:S02]  /*2cec0*/  SHFL.IDX P6, R14, R13, R12, R11 ;  /* 0x0000000c0d0e7389 */ /* 0x00006400000c000b */
[----:B01----:R-:W-:Y:S01]  /*2ced0*/  ENDCOLLECTIVE ;  /* 0x000000000000791b */ /* 0x003fe20003800000 */
.L_x_2321:
        /* <DEDUP_REMOVED lines=15> */
.L_x_2322:
[----:B------:R-:W-:Y:S05]  /*2cfd0*/  BRA `(.L_x_2323) ;  /* 0xffffff7800087947 */ /* 0x000fea000383ffff */
.L_x_2055:
[----:B0-----:R0:W1:Y:S02]  /*2cfe0*/  SYNCS.PHASECHK.TRANS64.TRYWAIT P1, [R23+URZ+0x28420], R0 ;  /* 0x02842000170075a7 */ /* 0x001064000802017f */
[----:B-1----:R-:W-:Y:S05]  /*2cff0*/  @!P1 NANOSLEEP.SYNCS 0x989680 ;  /* 0x009896800000995d */ /* 0x002fea0003900000 */
[----:B------:R-:W1:Y:S02]  /*2d000*/  @!P1 SYNCS.PHASECHK.TRANS64 P1, [R23+URZ+0x28420], R0 ;  /* 0x02842000170095a7 */ /* 0x000e64000802007f */
[----:B-1----:R-:W-:Y:S05]  /*2d010*/  @!P1 BRA `(.L_x_2055) ;  /* 0xfffffffc00f09947 */ /* 0x002fea000383ffff */
[----:B------:R-:W-:Y:S05]  /*2d020*/  BRA `(.L_x_2324) ;  /* 0xffffff7800807947 */ /* 0x000fea000383ffff */
.L_x_2059:
[----:B-1----:R1:W2:Y:S02]  /*2d030*/  SYNCS.PHASECHK.TRANS64.TRYWAIT P0, [R0+URZ+0x28480], R17 ;  /* 0x02848011000075a7 */ /* 0x0022a4000800017f */
[----:B--2---:R-:W-:Y:S05]  /*2d040*/  @!P0 NANOSLEEP.SYNCS 0x989680 ;  /* 0x009896800000895d */ /* 0x004fea0003900000 */
[----:B------:R-:W2:Y:S02]  /*2d050*/  @!P0 SYNCS.PHASECHK.TRANS64 P0, [R0+URZ+0x28480], R17 ;  /* 0x02848011000085a7 */ /* 0x000ea4000800007f */
[----:B--2---:R-:W-:Y:S05]  /*2d060*/  @!P0 BRA `(.L_x_2059) ;  /* 0xfffffffc00f08947 */ /* 0x004fea000383ffff */
[----:B------:R-:W-:Y:S05]  /*2d070*/  BRA `(.L_x_2325) ;  /* 0xffffff7c00347947 */ /* 0x000fea000383ffff */
.L_x_2060:
        /* <DEDUP_REMOVED lines=8> */
.L_x_2327:
[----:B------:R-:W-:Y:S05]  /*2d100*/  BSYNC B0 ;  /* 0x0000000000007941 */ /* 0x000fea0003800000 */
.L_x_2326:
[----:B------:R-:W-:Y:S01]  /*2d110*/  MOV R13, R21 ;  /* 0x00000015000d7202 */ /* 0x000fe20000000f00 */
[----:B------:R-:W-:Y:S01]  /*2d120*/  IMAD.MOV.U32 R12, RZ, RZ, RZ ;  /* 0x000000ffff0c7224 */ /* 0x000fe200078e00ff */
[----:B------:R-:W-:Y:S01]  /*2d130*/  IADD3 R4, R23, R4, RZ ;  /* 0x0000000417047210 */ /* 0x000fe20007ffe0ff */
[----:B------:R-:W-:Y:S02]  /*2d140*/  IMAD.MOV.U32 R11, RZ, RZ, 0x181f ;  /* 0x0000181fff0b7424 */ /* 0x000fe400078e00ff */
[----:B------:R-:W-:Y:S02]  /*2d150*/  IMAD.MOV.U32 R15, RZ, RZ, -0x1 ;  /* 0xffffffffff0f7424 */ /* 0x000fe400078e00ff */
[----:B------:R-:W-:-:S07]  /*2d160*/  IMAD.MOV.U32 R3, RZ, RZ, R14 ;  /* 0x000000ffff037224 */ /* 0x000fce00078e000e */
[----:B------:R-:W-:Y:S05]  /*2d170*/  WARPSYNC.COLLECTIVE R15, `(.L_x_2328) ;  /* 0x000000000f087348 */ /* 0x000fea0003c00000 */
[----:B------:R0:W1:Y:S02]  /*2d180*/  SHFL.IDX P6, R14, R13, R12, R11 ;  /* 0x0000000c0d0e7389 */ /* 0x00006400000c000b */
[----:B01----:R-:W-:Y:S01]  /*2d190*/  ENDCOLLECTIVE ;  /* 0x000000000000791b */ /* 0x003fe20003800000 */
.L_x_2328:
[----:B------:R-:W-:Y:S02]  /*2d1a0*/  IMAD.MOV.U32 R13, RZ, RZ, R24 ;  /* 0x000000ffff0d7224 */ /* 0x000fe400078e0018 */
[----:B------:R-:W-:Y:S02]  /*2d1b0*/  IMAD.MOV.U32 R12, RZ, RZ, 0x1 ;  /* 0x00000001ff0c7424 */ /* 0x000fe400078e00ff */
[----:B------:R-:W-:-:S07]  /*2d1c0*/  IMAD.MOV.U32 R2, RZ, RZ, R14 ;  /* 0x000000ffff027224 */ /* 0x000fce00078e000e */
[----:B------:R-:W-:Y:S05]  /*2d1d0*/  WARPSYNC.COLLECTIVE R15, `(.L_x_2329) ;  /* 0x000000000f087348 */ /* 0x000fea0003c00000 */
[----:B------:R0:W1:Y:S02]  /*2d1e0*/  SHFL.IDX P6, R14, R13, R12, R11 ;  /* 0x0000000c0d0e7389 */ /* 0x00006400000c000b */
[----:B01----:R-:W-:Y:S01]  /*2d1f0*/  ENDCOLLECTIVE ;  /* 0x000000000000791b */ /* 0x003fe20003800000 */
.L_x_2329:
        /* <DEDUP_REMOVED lines=12> */
.L_x_2330:
[----:B------:R-:W-:Y:S02]  /*2d2c0*/  IMAD.MOV.U32 R13, RZ, RZ, R24 ;  /* 0x000000ffff0d7224 */ /* 0x000fe400078e0018 */
[----:B------:R-:W-:Y:S02]  /*2d2d0*/  IMAD.MOV.U32 R12, RZ, RZ, 0x2 ;  /* 0x00000002ff0c7424 */ /* 0x000fe400078e00ff */
[----:B------:R-:W-:-:S07]  /*2d2e0*/  IMAD.MOV.U32 R2, RZ, RZ, R14 ;  /* 0x000000ffff027224 */ /* 0x000fce00078e000e */
[----:B------:R-:W-:Y:S05]  /*2d2f0*/  WARPSYNC.COLLECTIVE R15, `(.L_x_2331) ;  /* 0x000000000f087348 */ /* 0x000fea0003c00000 */
[----:B------:R0:W1:Y:S02]  /*2d300*/  SHFL.IDX P6, R14, R13, R12, R11 ;  /* 0x0000000c0d0e7389 */ /* 0x00006400000c000b */
[----:B01----:R-:W-:Y:S01]  /*2d310*/  ENDCOLLECTIVE ;  /* 0x000000000000791b */ /* 0x003fe20003800000 */
.L_x_2331:
        /* <DEDUP_REMOVED lines=12> */
.L_x_2332:
[----:B------:R-:W-:Y:S02]  /*2d3e0*/  IMAD.MOV.U32 R13, RZ, RZ, R24 ;  /* 0x000000ffff0d7224 */ /* 0x000fe400078e0018 */
[----:B------:R-:W-:Y:S02]  /*2d3f0*/  IMAD.MOV.U32 R12, RZ, RZ, 0x3 ;  /* 0x00000003ff0c7424 */ /* 0x000fe400078e00ff */
[----:B------:R-:W-:-:S07]  /*2d400*/  IMAD.MOV.U32 R2, RZ, RZ, R14 ;  /* 0x000000ffff027224 */ /* 0x000fce00078e000e */
[----:B------:R-:W-:Y:S05]  /*2d410*/  WARPSYNC.COLLECTIVE R15, `(.L_x_2333) ;  /* 0x000000000f087348 */ /* 0x000fea0003c00000 */
[----:B------:R0:W1:Y:S02]  /*2d420*/  SHFL.IDX P6, R14, R13, R12, R11 ;  /* 0x0000000c0d0e7389 */ /* 0x00006400000c000b */
[----:B01----:R-:W-:Y:S01]  /*2d430*/  ENDCOLLECTIVE ;  /* 0x000000000000791b */ /* 0x003fe20003800000 */
.L_x_2333:
        /* <DEDUP_REMOVED lines=12> */
.L_x_2334:
[----:B------:R-:W-:Y:S01]  /*2d500*/  IMAD.MOV.U32 R2, RZ, RZ, R14 ;  /* 0x000000ffff027224 */ /* 0x000fe200078e000e */
[----:B------:R-:W-:Y:S06]  /*2d510*/  BRA `(.L_x_2335) ;  /* 0xffffff7800d07947 */ /* 0x000fec000383ffff */
.L_x_2065:
[----:B----4-:R4:W0:Y:S02]  /*2d520*/  SYNCS.PHASECHK.TRANS64.TRYWAIT P0, [R0+URZ+0x28440], R17 ;  /* 0x02844011000075a7 */ /* 0x010824000800017f */
[----:B0-----:R-:W-:Y:S05]  /*2d530*/  @!P0 NANOSLEEP.SYNCS 0x989680 ;  /* 0x009896800000895d */ /* 0x001fea0003900000 */
[----:B------:R-:W0:Y:S02]  /*2d540*/  @!P0 SYNCS.PHASECHK.TRANS64 P0, [R0+URZ+0x28440], R17 ;  /* 0x02844011000085a7 */ /* 0x000e24000800007f */
[----:B0-----:R-:W-:Y:S05]  /*2d550*/  @!P0 BRA `(.L_x_2065) ;  /* 0xfffffffc00f08947 */ /* 0x001fea000383ffff */
[----:B------:R-:W-:Y:S05]  /*2d560*/  BRA `(.L_x_2336) ;  /* 0xffffff7c00207947 */ /* 0x000fea000383ffff */
.L_x_2066:
[----:B------:R-:W-:Y:S01]  /*2d570*/  BSSY B0, `(.L_x_2337) ;  /* 0x0000008000007945 */ /* 0x000fe20003800000 */
[----:B------:R-:W-:Y:S01]  /*2d580*/  MOV R13, R8 ;  /* 0x00000008000d7202 */ /* 0x000fe20000000f00 */
[----:B------:R-:W-:Y:S02]  /*2d590*/  IMAD.MOV.U32 R12, RZ, RZ, RZ ;  /* 0x000000ffff0c7224 */ /* 0x000fe400078e00ff */
[----:B------:R-:W-:Y:S02]  /*2d5a0*/  IMAD.MOV.U32 R11, RZ, RZ, 0x181f ;  /* 0x0000181fff0b7424 */ /* 0x000fe400078e00ff */
[----:B------:R-:W-:-:S07]  /*2d5b0*/  IMAD.MOV.U32 R15, RZ, RZ, -0x1 ;  /* 0xffffffffff0f7424 */ /* 0x000fce00078e00ff */
[----:B01-34-:R-:W-:Y:S05]  /*2d5c0*/  WARPSYNC.COLLECTIVE R15, `(.L_x_2338) ;  /* 0x000000000f087348 */ /* 0x01bfea0003c00000 */
[----:B------:R2:W0:Y:S02]  /*2d5d0*/  SHFL.IDX P6, R14, R13, R12, R11 ;  /* 0x0000000c0d0e7389 */ /* 0x00042400000c000b */
[----:B01234-:R-:W-:Y:S01]  /*2d5e0*/  ENDCOLLECTIVE ;  /* 0x000000000000791b */ /* 0x01ffe20003800000 */
.L_x_2338:
[----:B------:R-:W-:Y:S05]  /*2d5f0*/  BSYNC B0 ;  /* 0x0000000000007941 */ /* 0x000fea0003800000 */
.L_x_2337:
        /* <DEDUP_REMOVED lines=8> */
.L_x_2339:
[----:B------:R-:W-:Y:S01]  /*2d680*/  IMAD.MOV.U32 R13, RZ, RZ, R8 ;  /* 0x000000ffff0d7224 */ /* 0x000fe200078e0008 */
[----:B------:R-:W-:Y:S01]  /*2d690*/  MOV R12, 0x1 ;  /* 0x00000001000c7802 */ /* 0x000fe20000000f00 */
[----:B------:R-:W-:-:S07]  /*2d6a0*/  IMAD.MOV.U32 R2, RZ, RZ, R14 ;  /* 0x000000ffff027224 */ /* 0x000fce00078e000e */
[----:B------:R-:W-:Y:S05]  /*2d6b0*/  WARPSYNC.COLLECTIVE R15, `(.L_x_2340) ;  /* 0x000000000f087348 */ /* 0x000fea0003c00000 */
[----:B------:R0:W1:Y:S02]  /*2d6c0*/  SHFL.IDX P6, R14, R13, R12, R11 ;  /* 0x0000000c0d0e7389 */ /* 0x00006400000c000b */
[----:B01----:R-:W-:Y:S01]  /*2d6d0*/  ENDCOLLECTIVE ;  /* 0x000000000000791b */ /* 0x003fe20003800000 */
.L_x_2340:
        /* <DEDUP_REMOVED lines=12> */
.L_x_2341:
[----:B------:R-:W-:Y:S01]  /*2d7a0*/  IMAD.MOV.U32 R13, RZ, RZ, R8 ;  /* 0x000000ffff0d7224 */ /* 0x000fe200078e0008 */
[----:B------:R-:W-:Y:S01]  /*2d7b0*/  MOV R12, 0x2 ;  /* 0x00000002000c7802 */ /* 0x000fe20000000f00 */
[----:B------:R-:W-:-:S07]  /*2d7c0*/  IMAD.MOV.U32 R2, RZ, RZ, R14 ;  /* 0x000000ffff027224 */ /* 0x000fce00078e000e */
[----:B------:R-:W-:Y:S05]  /*2d7d0*/  WARPSYNC.COLLECTIVE R15, `(.L_x_2342) ;  /* 0x000000000f087348 */ /* 0x000fea0003c00000 */
[----:B------:R0:W1:Y:S02]  /*2d7e0*/  SHFL.IDX P6, R14, R13, R12, R11 ;  /* 0x0000000c0d0e7389 */ /* 0x00006400000c000b */
[----:B01----:R-:W-:Y:S01]  /*2d7f0*/  ENDCOLLECTIVE ;  /* 0x000000000000791b */ /* 0x003fe20003800000 */
.L_x_2342:
        /* <DEDUP_REMOVED lines=12> */
.L_x_2343:
[----:B------:R-:W-:Y:S01]  /*2d8c0*/  IMAD.MOV.U32 R13, RZ, RZ, R8 ;  /* 0x000000ffff0d7224 */ /* 0x000fe200078e0008 */
[----:B------:R-:W-:Y:S01]  /*2d8d0*/  MOV R12, 0x3 ;  /* 0x00000003000c7802 */ /* 0x000fe20000000f00 */
[----:B------:R-:W-:-:S07]  /*2d8e0*/  IMAD.MOV.U32 R2, RZ, RZ, R14 ;  /* 0x000000ffff027224 */ /* 0x000fce00078e000e */
[----:B------:R-:W-:Y:S05]  /*2d8f0*/  WARPSYNC.COLLECTIVE R15, `(.L_x_2344) ;  /* 0x000000000f087348 */ /* 0x000fea0003c00000 */
[----:B------:R0:W1:Y:S02]  /*2d900*/  SHFL.IDX P6, R14, R13, R12, R11 ;  /* 0x0000000c0d0e7389 */ /* 0x00006400000c000b */
[----:B01----:R-:W-:Y:S01]  /*2d910*/  ENDCOLLECTIVE ;  /* 0x000000000000791b */ /* 0x003fe20003800000 */
.L_x_2344:
        /* <DEDUP_REMOVED lines=12> */
.L_x_2345:
[----:B------:R-:W-:Y:S01]  /*2d9e0*/  IMAD.MOV.U32 R2, RZ, RZ, R14 ;  /* 0x000000ffff027224 */ /* 0x000fe200078e000e */
[----:B------:R-:W-:Y:S06]  /*2d9f0*/  BRA `(.L_x_2346) ;  /* 0xffffff7800b07947 */ /* 0x000fec000383ffff */
.L_x_2071:
[----:B0-----:R0:W1:Y:S02]  /*2da00*/  SYNCS.PHASECHK.TRANS64.TRYWAIT P2, [R0+URZ+0x28470], R3 ;  /* 0x02847003000075a7 */ /* 0x001064000804017f */
[----:B-1----:R-:W-:Y:S05]  /*2da10*/  @!P2 NANOSLEEP.SYNCS 0x989680 ;  /* 0x009896800000a95d */ /* 0x002fea0003900000 */
[----:B------:R-:W1:Y:S02]  /*2da20*/  @!P2 SYNCS.PHASECHK.TRANS64 P2, [R0+URZ+0x28470], R3 ;  /* 0x028470030000a5a7 */ /* 0x000e64000804007f */
[----:B-1----:R-:W-:Y:S05]  /*2da30*/  @!P2 BRA `(.L_x_2071) ;  /* 0xfffffffc00f0a947 */ /* 0x002fea000383ffff */
[----:B------:R-:W-:Y:S05]  /*2da40*/  BRA `(.L_x_2347) ;  /* 0xffffff7c00147947 */ /* 0x000fea000383ffff */
.L_x_2073:
[----:B0-----:R0:W1:Y:S02]  /*2da50*/  SYNCS.PHASECHK.TRANS64.TRYWAIT P2, [R0+URZ+0x28460], R3 ;  /* 0x02846003000075a7 */ /* 0x001064000804017f */
[----:B-1----:R-:W-:Y:S05]  /*2da60*/  @!P2 NANOSLEEP.SYNCS 0x989680 ;  /* 0x009896800000a95d */ /* 0x002fea0003900000 */
[----:B------:R-:W1:Y:S02]  /*2da70*/  @!P2 SYNCS.PHASECHK.TRANS64 P2, [R0+URZ+0x28460], R3 ;  /* 0x028460030000a5a7 */ /* 0x000e64000804007f */
[----:B-1----:R-:W-:Y:S05]  /*2da80*/  @!P2 BRA `(.L_x_2073) ;  /* 0xfffffffc00f0a947 */ /* 0x002fea000383ffff */
[----:B------:R-:W-:Y:S05]  /*2da90*/  BRA `(.L_x_2348) ;  /* 0xffffff7c00207947 */ /* 0x000fea000383ffff */
.L_x_2081:
[----:B0-----:R0:W1:Y:S02]  /*2daa0*/  SYNCS.PHASECHK.TRANS64.TRYWAIT P1, [R17+URZ+0x28470], R0 ;  /* 0x02847000110075a7 */ /* 0x001064000802017f */
[----:B-1----:R-:W-:Y:S05]  /*2dab0*/  @!P1 NANOSLEEP.SYNCS 0x989680 ;  /* 0x009896800000995d */ /* 0x002fea0003900000 */
[----:B------:R-:W1:Y:S02]  /*2dac0*/  @!P1 SYNCS.PHASECHK.TRANS64 P1, [R17+URZ+0x28470], R0 ;  /* 0x02847000110095a7 */ /* 0x000e64000802007f */
[----:B-1----:R-:W-:Y:S05]  /*2dad0*/  @!P1 BRA `(.L_x_2081) ;  /* 0xfffffffc00f09947 */ /* 0x002fea000383ffff */
[----:B------:R-:W-:Y:S05]  /*2dae0*/  BRA `(.L_x_2349) ;  /* 0xffffff8000d07947 */ /* 0x000fea000383ffff */
.L_x_2083:
[----:B0-----:R0:W1:Y:S02]  /*2daf0*/  SYNCS.PHASECHK.TRANS64.TRYWAIT P1, [R17+URZ+0x28460], R0 ;  /* 0x02846000110075a7 */ /* 0x001064000802017f */
[----:B-1----:R-:W-:Y:S05]  /*2db00*/  @!P1 NANOSLEEP.SYNCS 0x989680 ;  /* 0x009896800000995d */ /* 0x002fea0003900000 */
[----:B------:R-:W1:Y:S02]  /*2db10*/  @!P1 SYNCS.PHASECHK.TRANS64 P1, [R17+URZ+0x28460], R0 ;  /* 0x02846000110095a7 */ /* 0x000e64000802007f */
[----:B-1----:R-:W-:Y:S05]  /*2db20*/  @!P1 BRA `(.L_x_2083) ;  /* 0xfffffffc00f09947 */ /* 0x002fea000383ffff */
[----:B------:R-:W-:Y:S05]  /*2db30*/  BRA `(.L_x_2350) ;  /* 0xffffff8000d87947 */ /* 0x000fea000383ffff */
.L_x_2088:
        /* <DEDUP_REMOVED lines=8> */
.L_x_2352:
[----:B------:R-:W-:Y:S05]  /*2dbc0*/  BSYNC B0 ;  /* 0x0000000000007941 */ /* 0x000fea0003800000 */
.L_x_2351:
[----:B------:R-:W-:Y:S01]  /*2dbd0*/  IMAD.MOV.U32 R13, RZ, RZ, R16 ;  /* 0x000000ffff0d7224 */ /* 0x000fe200078e0010 */
[----:B------:R-:W-:Y:S01]  /*2dbe0*/  MOV R15, 0xffffffff ;  /* 0xffffffff000f7802 */ /* 0x000fe20000000f00 */
[----:B------:R-:W-:Y:S02]  /*2dbf0*/  IMAD.MOV.U32 R12, RZ, RZ, 0x1 ;  /* 0x00000001ff0c7424 */ /* 0x000fe400078e00ff */
[----:B------:R-:W-:Y:S02]  /*2dc00*/  IMAD.MOV.U32 R11, RZ, RZ, 0x1f ;  /* 0x0000001fff0b7424 */ /* 0x000fe400078e00ff */
[----:B------:R-:W-:Y:S02]  /*2dc10*/  IMAD.IADD R7, R19, 0x1, R8 ;  /* 0x0000000113077824 */ /* 0x000fe400078e0208 */
[----:B------:R-:W-:-:S07]  /*2dc20*/  IMAD.MOV.U32 R0, RZ, RZ, R14 ;  /* 0x000000ffff007224 */ /* 0x000fce00078e000e */
[----:B------:R-:W-:Y:S05]  /*2dc30*/  WARPSYNC.COLLECTIVE R15, `(.L_x_2353) ;  /* 0x000000000f087348 */ /* 0x000fea0003c00000 */
[----:B------:R0:W1:Y:S02]  /*2dc40*/  SHFL.IDX P6, R14, R13, R12, R11 ;  /* 0x0000000c0d0e7389 */ /* 0x00006400000c000b */
[----:B01----:R-:W-:Y:S01]  /*2dc50*/  ENDCOLLECTIVE ;  /* 0x000000000000791b */ /* 0x003fe20003800000 */
.L_x_2353:
[----:B------:R-:W-:Y:S02]  /*2dc60*/  ULDC UR4, c[0x0][0xc3c] ;  /* 0x00030f0000047ab9 */ /* 0x000fe40000000800 */
[----:B------:R-:W-:-:S13]  /*2dc70*/  ISETP.GE.OR P1, PT, R7, UR4, !P0 ;  /* 0x0000000407007c0c */ /* 0x000fda000c726670 */
[----:B------:R-:W0:Y:S01]  /*2dc80*/  @!P1 LDC.64 R2, c[0x0][0xc80] ;  /* 0x00032000ff029b82 */ /* 0x000e220000000a00 */
[----:B------:R-:W-:Y:S01]  /*2dc90*/  IMAD.MOV.U32 R17, RZ, RZ, RZ ;  /* 0x000000ffff117224 */ /* 0x000fe200078e00ff */
[----:B------:R-:W-:Y:S01]  /*2dca0*/  MOV R11, RZ ;  /* 0x000000ff000b7202 */ /* 0x000fe20000000f00 */
[----:B------:R-:W-:Y:S02]  /*2dcb0*/  IMAD.MOV.U32 R5, RZ, RZ, R14 ;  /* 0x000000ffff057224 */ /* 0x000fe400078e000e */
[----:B0-----:R-:W-:-:S06]  /*2dcc0*/  @!P1 IMAD.WIDE R2, R7, 0x4, R2 ;  /* 0x0000000407029825 */ /* 0x001fcc00078e0202 */
[----:B------:R-:W2:Y:S01]  /*2dcd0*/  @!P1 LDG.E R2, desc[UR36][R2.64] ;  /* 0x0000002402029981 */ /* 0x000ea2000c1e1900 */
        /* <DEDUP_REMOVED lines=10> */
.L_x_2354:
[----:B------:R-:W-:Y:S01]  /*2dd80*/  IMAD.MOV.U32 R12, RZ, RZ, 0x2 ;  /* 0x00000002ff0c7424 */ /* 0x000fe200078e00ff */
[----:B------:R-:W-:-:S05]  /*2dd90*/  SEL R4, R14, RZ, P1 ;  /* 0x000000ff0e047207 */ /* 0x000fca0000800000 */
[----:B------:R-:W-:-:S04]  /*2dda0*/  IMAD.IADD R4, R17, 0x1, R4 ;  /* 0x0000000111047824 */ /* 0x000fc800078e0204 */
[----:B------:R-:W-:-:S07]  /*2ddb0*/  IMAD.MOV.U32 R13, RZ, RZ, R4 ;  /* 0x000000ffff0d7224 */ /* 0x000fce00078e0004 */
[----:B------:R-:W-:Y:S05]  /*2ddc0*/  WARPSYNC.COLLECTIVE R15, `(.L_x_2355) ;  /* 0x000000000f087348 */ /* 0x000fea0003c00000 */
[----:B------:R0:W1:Y:S02]  /*2ddd0*/  SHFL.UP P6, R14, R13, R12, R11 ;  /* 0x0400000c0d0e7389 */ /* 0x00006400000c000b */
[----:B01----:R-:W-:Y:S01]  /*2dde0*/  ENDCOLLECTIVE ;  /* 0x000000000000791b */ /* 0x003fe20003800000 */
.L_x_2355:
[----:B------:R-:W-:Y:S02]  /*2ddf0*/  MOV R12, 0x4 ;  /* 0x00000004000c7802 */ /* 0x000fe40000000f00 */
[----:B------:R-:W-:-:S05]  /*2de00*/  SEL R3, R14, RZ, P2 ;  /* 0x000000ff0e037207 */ /* 0x000fca0001000000 */
[----:B------:R-:W-:-:S04]  /*2de10*/  IMAD.IADD R6, R4, 0x1, R3 ;  /* 0x0000000104067824 */ /* 0x000fc800078e0203 */
[----:B------:R-:W-:-:S07]  /*2de20*/  IMAD.MOV.U32 R13, RZ, RZ, R6 ;  /* 0x000000ffff0d7224 */ /* 0x000fce00078e0006 */
[----:B------:R-:W-:Y:S05]  /*2de30*/  WARPSYNC.COLLECTIVE R15, `(.L_x_2356) ;  /* 0x000000000f087348 */ /* 0x000fea0003c00000 */
[----:B------:R0:W1:Y:S02]  /*2de40*/  SHFL.UP P6, R14, R13, R12, R11 ;  /* 0x0400000c0d0e7389 */ /* 0x00006400000c000b */
[----:B01----:R-:W-:Y:S01]  /*2de50*/  ENDCOLLECTIVE ;  /* 0x000000000000791b */ /* 0x003fe20003800000 */
.L_x_2356:
[----:B------:R-:W-:Y:S01]  /*2de60*/  IMAD.MOV.U32 R12, RZ, RZ, 0x8 ;  /* 0x00000008ff0c7424 */ /* 0x000fe200078e00ff */
[----:B------:R-:W-:-:S05]  /*2de70*/  SEL R3, R14, RZ, P3 ;  /* 0x000000ff0e037207 */ /* 0x000fca0001800000 */
[----:B------:R-:W-:-:S04]  /*2de80*/  IMAD.IADD R2, R6, 0x1, R3 ;  /* 0x0000000106027824 */ /* 0x000fc800078e0203 */
[----:B------:R-:W-:-:S07]  /*2de90*/  IMAD.MOV.U32 R13, RZ, RZ, R2 ;  /* 0x000000ffff0d7224 */ /* 0x000fce00078e0002 */
[----:B------:R-:W-:Y:S05]  /*2dea0*/  WARPSYNC.COLLECTIVE R15, `(.L_x_2357) ;  /* 0x000000000f087348 */ /* 0x000fea0003c00000 */
[----:B------:R0:W1:Y:S02]  /*2deb0*/  SHFL.UP P6, R14, R13, R12, R11 ;  /* 0x0400000c0d0e7389 */ /* 0x00006400000c000b */
[----:B01----:R-:W-:Y:S01]  /*2dec0*/  ENDCOLLECTIVE ;  /* 0x000000000000791b */ /* 0x003fe20003800000 */
.L_x_2357:
[----:B------:R-:W-:Y:S02]  /*2ded0*/  MOV R12, 0x10 ;  /* 0x00000010000c7802 */ /* 0x000fe40000000f00 */
[----:B------:R-:W-:-:S05]  /*2dee0*/  SEL R3, R14, RZ, P4 ;  /* 0x000000ff0e037207 */ /* 0x000fca0002000000 */
[----:B------:R-:W-:-:S04]  /*2def0*/  IMAD.IADD R3, R2, 0x1, R3 ;  /* 0x0000000102037824 */ /* 0x000fc800078e0203 */
[----:B------:R-:W-:-:S07]  /*2df00*/  IMAD.MOV.U32 R13, RZ, RZ, R3 ;  /* 0x000000ffff0d7224 */ /* 0x000fce00078e0003 */
[----:B------:R-:W-:Y:S05]  /*2df10*/  WARPSYNC.COLLECTIVE R15, `(.L_x_2358) ;  /* 0x000000000f087348 */ /* 0x000fea0003c00000 */
[----:B------:R0:W1:Y:S02]  /*2df20*/  SHFL.UP P6, R14, R13, R12, R11 ;  /* 0x0400000c0d0e7389 */ /* 0x00006400000c000b */
[----:B01----:R-:W-:Y:S01]  /*2df30*/  ENDCOLLECTIVE ;  /* 0x000000000000791b */ /* 0x003fe20003800000 */
.L_x_2358:
[----:B------:R-:W-:Y:S02]  /*2df40*/  IMAD.MOV.U32 R12, RZ, RZ, 0x1f ;  /* 0x0000001fff0c7424 */ /* 0x000fe400078e00ff */
[----:B------:R-:W-:Y:S01]  /*2df50*/  IMAD.MOV.U32 R11, RZ, RZ, 0x1f ;  /* 0x0000001fff0b7424 */ /* 0x000fe200078e00ff */
[----:B------:R-:W-:-:S05]  /*2df60*/  SEL R14, R14, RZ, P5 ;  /* 0x000000ff0e0e7207 */ /* 0x000fca0002800000 */
[----:B------:R-:W-:-:S04]  /*2df70*/  IMAD.IADD R3, R3, 0x1, R14 ;  /* 0x0000000103037824 */ /* 0x000fc800078e020e */
[----:B------:R-:W-:-:S07]  /*2df80*/  IMAD.MOV.U32 R13, RZ, RZ, R3 ;  /* 0x000000ffff0d7224 */ /* 0x000fce00078e0003 */
[----:B------:R-:W-:Y:S05]  /*2df90*/  WARPSYNC.COLLECTIVE R15, `(.L_x_2359) ;  /* 0x000000000f087348 */ /* 0x000fea0003c00000 */
[----:B------:R0:W1:Y:S02]  /*2dfa0*/  SHFL.IDX P6, R14, R13, R12, R11 ;  /* 0x0000000c0d0e7389 */ /* 0x00006400000c000b */
[----:B01----:R-:W-:Y:S01]  /*2dfb0*/  ENDCOLLECTIVE ;  /* 0x000000000000791b */ /* 0x003fe20003800000 */
.L_x_2359:
[----:B------:R-:W-:Y:S05]  /*2dfc0*/  BRA `(.L_x_2360) ;  /* 0xffffff8400d47947 */ /* 0x000fea000383ffff */
.L_x_2093:
        /* <DEDUP_REMOVED lines=8> */
.L_x_2362:
[----:B------:R-:W-:Y:S05]  /*2e050*/  BSYNC B0 ;  /* 0x0000000000007941 */ /* 0x000fea0003800000 */
.L_x_2361:
[----:B------:R-:W-:Y:S01]  /*2e060*/  SEL R14, R14, RZ, P1 ;  /* 0x000000ff0e0e7207 */ /* 0x000fe20000800000 */
[----:B------:R-:W-:Y:S01]  /*2e070*/  IMAD.MOV.U32 R12, RZ, RZ, 0x2 ;  /* 0x00000002ff0c7424 */ /* 0x000fe200078e00ff */
[----:B------:R-:W-:Y:S01]  /*2e080*/  MOV R15, 0xffffffff ;  /* 0xffffffff000f7802 */ /* 0x000fe20000000f00 */
[----:B------:R-:W-:Y:S02]  /*2e090*/  IMAD.MOV.U32 R11, RZ, RZ, RZ ;  /* 0x000000ffff0b7224 */ /* 0x000fe400078e00ff */
[----:B------:R-:W-:-:S07]  /*2e0a0*/  IMAD.IADD R13, R17, 0x1, R14 ;  /* 0x00000001110d7824 */ /* 0x000fce00078e020e */
[----:B------:R-:W-:Y:S05]  /*2e0b0*/  WARPSYNC.COLLECTIVE R15, `(.L_x_2363) ;  /* 0x000000000f087348 */ /* 0x000fea0003c00000 */
[----:B------:R0:W1:Y:S02]  /*2e0c0*/  SHFL.UP P6, R14, R13, R12, R11 ;  /* 0x0400000c0d0e7389 */ /* 0x00006400000c000b */
[----:B01----:R-:W-:Y:S01]  /*2e0d0*/  ENDCOLLECTIVE ;  /* 0x000000000000791b */ /* 0x003fe20003800000 */
.L_x_2363:
[----:B------:R-:W-:Y:S01]  /*2e0e0*/  IMAD.MOV.U32 R12, RZ, RZ, 0x4 ;  /* 0x00000004ff0c7424 */ /* 0x000fe200078e00ff */
[----:B------:R-:W-:-:S05]  /*2e0f0*/  SEL R2, R14, RZ, P2 ;  /* 0x000000ff0e027207 */ /* 0x000fca0001000000 */
[----:B------:R-:W-:-:S04]  /*2e100*/  IMAD.IADD R2, R13, 0x1, R2 ;  /* 0x000000010d027824 */ /* 0x000fc800078e0202 */
[----:B------:R-:W-:-:S07]  /*2e110*/  IMAD.MOV.U32 R13, RZ, RZ, R2 ;  /* 0x000000ffff0d7224 */ /* 0x000fce00078e0002 */
[----:B------:R-:W-:Y:S05]  /*2e120*/  WARPSYNC.COLLECTIVE R15, `(.L_x_2364) ;  /* 0x000000000f087348 */ /* 0x000fea0003c00000 */
[----:B------:R0:W1:Y:S02]  /*2e130*/  SHFL.UP P6, R14, R13, R12, R11 ;  /* 0x0400000c0d0e7389 */ /* 0x00006400000c000b */
[----:B01----:R-:W-:Y:S01]  /*2e140*/  ENDCOLLECTIVE ;  /* 0x000000000000791b */ /* 0x003fe20003800000 */
.L_x_2364:
[----:B------:R-:W-:Y:S02]  /*2e150*/  MOV R12, 0x8 ;  /* 0x00000008000c7802 */ /* 0x000fe40000000f00 */
[----:B------:R-:W-:-:S05]  /*2e160*/  SEL R3, R14, RZ, P3 ;  /* 0x000000ff0e037207 */ /* 0x000fca0001800000 */
[----:B------:R-:W-:-:S04]  /*2e170*/  IMAD.IADD R3, R2, 0x1, R3 ;  /* 0x0000000102037824 */ /* 0x000fc800078e0203 */
[----:B------:R-:W-:-:S07]  /*2e180*/  IMAD.MOV.U32 R13, RZ, RZ, R3 ;  /* 0x000000ffff0d7224 */ /* 0x000fce00078e0003 */
[----:B------:R-:W-:Y:S05]  /*2e190*/  WARPSYNC.COLLECTIVE R15, `(.L_x_2365) ;  /* 0x000000000f087348 */ /* 0x000fea0003c00000 */
[----:B------:R0:W1:Y:S02]  /*2e1a0*/  SHFL.UP P6, R14, R13, R12, R11 ;  /* 0x0400000c0d0e7389 */ /* 0x00006400000c000b */
[----:B01----:R-:W-:Y:S01]  /*2e1b0*/  ENDCOLLECTIVE ;  /* 0x000000000000791b */ /* 0x003fe20003800000 */
.L_x_2365:
[----:B------:R-:W-:Y:S01]  /*2e1c0*/  IMAD.MOV.U32 R12, RZ, RZ, 0x10 ;  /* 0x00000010ff0c7424 */ /* 0x000fe200078e00ff */
[----:B------:R-:W-:-:S05]  /*2e1d0*/  SEL R4, R14, RZ, P4 ;  /* 0x000000ff0e047207 */ /* 0x000fca0002000000 */
[----:B------:R-:W-:-:S04]  /*2e1e0*/  IMAD.IADD R4, R3, 0x1, R4 ;  /* 0x0000000103047824 */ /* 0x000fc800078e0204 */
[----:B------:R-:W-:-:S07]  /*2e1f0*/  IMAD.MOV.U32 R13, RZ, RZ, R4 ;  /* 0x000000ffff0d7224 */ /* 0x000fce00078e0004 */
[----:B------:R-:W-:Y:S05]  /*2e200*/  WARPSYNC.COLLECTIVE R15, `(.L_x_2366) ;  /* 0x000000000f087348 */ /* 0x000fea0003c00000 */
[----:B------:R0:W1:Y:S02]  /*2e210*/  SHFL.UP P6, R14, R13, R12, R11 ;  /* 0x0400000c0d0e7389 */ /* 0x00006400000c000b */
[----:B01----:R-:W-:Y:S01]  /*2e220*/  ENDCOLLECTIVE ;  /* 0x000000000000791b */ /* 0x003fe20003800000 */
.L_x_2366:
        /* <DEDUP_REMOVED lines=8> */
.L_x_2367:
[----:B------:R-:W-:Y:S05]  /*2e2b0*/  BRA `(.L_x_2368) ;  /* 0xffffff8400b47947 */ /* 0x000fea000383ffff */
.L_x_2095:
[----:B------:R-:W-:Y:S01]  /*2e2c0*/  BSSY B0, `(.L_x_2369) ;  /* 0x0000006000007945 */ /* 0x000fe20003800000 */
[----:B------:R-:W-:Y:S01]  /*2e2d0*/  PLOP3.LUT P6, PT, P6, PT, PT, 0x8, 0x0 ;  /* 0x000000000000781c */ /* 0x000fe200037ce170 */
[----:B------:R-:W-:-:S12]  /*2e2e0*/  IMAD.MOV.U32 R15, RZ, RZ, -0x1 ;  /* 0xffffffffff0f7424 */ /* 0x000fd800078e00ff */
[----:B0-----:R-:W-:Y:S05]  /*2e2f0*/  WARPSYNC.COLLECTIVE R15, `(.L_x_2370) ;  /* 0x000000000f087348 */ /* 0x001fea0003c00000 */
[----:B------:R-:W-:Y:S01]  /*2e300*/  VOTE.ANY R14, PT, P6 ;  /* 0x00000000000e7806 */ /* 0x000fe200030e0100 */
[----:B0-----:R-:W-:Y:S06]  /*2e310*/  ENDCOLLECTIVE ;  /* 0x000000000000791b */ /* 0x001fec0003800000 */
.L_x_2370:
[----:B------:R-:W-:Y:S05]  /*2e320*/  BSYNC B0 ;  /* 0x0000000000007941 */ /* 0x000fea0003800000 */
.L_x_2369:
[----:B------:R-:W-:Y:S01]  /*2e330*/  IMAD.MOV.U32 R2, RZ, RZ, R14 ;  /* 0x000000ffff027224 */ /* 0x000fe200078e000e */
[----:B------:R-:W-:Y:S01]  /*2e340*/  MOV R11, 0x1f ;  /* 0x0000001f000b7802 */ /* 0x000fe20000000f00 */
[----:B------:R-:W-:Y:S02]  /*2e350*/  IMAD.MOV.U32 R13, RZ, RZ, R17 ;  /* 0x000000ffff0d7224 */ /* 0x000fe400078e0011 */
[----:B------:R-:W0:Y:S01]  /*2e360*/  POPC R6, R2 ;  /* 0x0000000200067309 */ /* 0x000e220000000000 */
[----:B------:R-:W-:Y:S02]  /*2e370*/  IMAD.MOV.U32 R15, RZ, RZ, -0x1 ;  /* 0xffffffffff0f7424 */ /* 0x000fe400078e00ff */
[----:B0-----:R-:W-:-:S07]  /*2e380*/  IMAD.MOV.U32 R12, RZ, RZ, R6 ;  /* 0x000000ffff0c7224 */ /* 0x001fce00078e0006 */
[----:B------:R-:W-:Y:S05]  /*2e390*/  WARPSYNC.COLLECTIVE R15, `(.L_x_2371) ;  /* 0x000000000f087348 */ /* 0x000fea0003c00000 */
[----:B------:R0:W1:Y:S02]  /*2e3a0*/  SHFL.IDX P6, R14, R13, R12, R11 ;  /* 0x0000000c0d0e7389 */ /* 0x00006400000c000b */
[----:B01----:R-:W-:Y:S01]  /*2e3b0*/  ENDCOLLECTIVE ;  /* 0x000000000000791b */ /* 0x003fe20003800000 */
.L_x_2371:
[----:B------:R-:W-:Y:S01]  /*2e3c0*/  IMAD.MOV.U32 R17, RZ, RZ, R14 ;  /* 0x000000ffff117224 */ /* 0x000fe200078e000e */
[----:B------:R-:W-:Y:S06]  /*2e3d0*/  BRA `(.L_x_2372) ;  /* 0xffffff8400a47947 */ /* 0x000fec000383ffff */
.L_x_2097:
[----:B------:R-:W-:Y:S01]  /*2e3e0*/  BSSY B0, `(.L_x_2373) ;  /* 0x0000007000007945 */ /* 0x000fe20003800000 */
[----:B------:R-:W-:Y:S02]  /*2e3f0*/  IMAD.MOV.U32 R13, RZ, RZ, R3 ;  /* 0x000000ffff0d7224 */ /* 0x000fe400078e0003 */
[----:B------:R-:W-:Y:S02]  /*2e400*/  IMAD.MOV.U32 R11, RZ, RZ, 0x1f ;  /* 0x0000001fff0b7424 */ /* 0x000fe400078e00ff */
[----:B------:R-:W-:-:S07]  /*2e410*/  IMAD.MOV.U32 R15, RZ, RZ, -0x1 ;  /* 0xffffffffff0f7424 */ /* 0x000fce00078e00ff */
[----:B012---:R-:W-:Y:S05]  /*2e420*/  WARPSYNC.COLLECTIVE R15, `(.L_x_2374) ;  /* 0x000000000f087348 */ /* 0x007fea0003c00000 */
[----:B------:R3:W4:Y:S02]  /*2e430*/  SHFL.IDX P6, R14, R13, R12, R11 ;  /* 0x0000000c0d0e7389 */ /* 0x00072400000c000b */
[----:B01234-:R-:W-:Y:S01]  /*2e440*/  ENDCOLLECTIVE ;  /* 0x000000000000791b */ /* 0x01ffe20003800000 */
.L_x_2374:
[----:B------:R-:W-:Y:S05]  /*2e450*/  BSYNC B0 ;  /* 0x0000000000007941 */ /* 0x000fea0003800000 */
.L_x_2373:
[----:B------:R-:W-:Y:S05]  /*2e460*/  BRA `(.L_x_2096) ;  /* 0xffffff84009c7947 */ /* 0x000fea000383ffff */
.L_x_2101:
[----:B0-----:R0:W1:Y:S02]  /*2e470*/  SYNCS.PHASECHK.TRANS64.TRYWAIT P0, [R7+URZ+0x28420], R0 ;  /* 0x02842000070075a7 */ /* 0x001064000800017f */
[----:B-1----:R-:W-:Y:S05]  /*2e480*/  @!P0 NANOSLEEP.SYNCS 0x989680 ;  /* 0x009896800000895d */ /* 0x002fea0003900000 */
[----:B------:R-:W1:Y:S02]  /*2e490*/  @!P0 SYNCS.PHASECHK.TRANS64 P0, [R7+URZ+0x28420], R0 ;  /* 0x02842000070085a7 */ /* 0x000e64000800007f */
[----:B-1----:R-:W-:Y:S05]  /*2e4a0*/  @!P0 BRA `(.L_x_2101) ;  /* 0xfffffffc00f08947 */ /* 0x002fea000383ffff */
[----:B------:R-:W-:Y:S05]  /*2e4b0*/  BRA `(.L_x_2375) ;  /* 0xffffff8c001c7947 */ /* 0x000fea000383ffff */
.L_x_2102:
[----:B------:R-:W1:Y:S01]  /*2e4c0*/  S2R R2, SR_TID.X ;  /* 0x0000000000027919 */ /* 0x000e620000002100 */
[----:B------:R-:W-:Y:S01]  /*2e4d0*/  BSSY B0, `(.L_x_2376) ;  /* 0x000000a000007945 */ /* 0x000fe20003800000 */
[----:B------:R-:W-:Y:S02]  /*2e4e0*/  IMAD.MOV.U32 R12, RZ, RZ, RZ ;  /* 0x000000ffff0c7224 */ /* 0x000fe400078e00ff */
[----:B------:R-:W-:Y:S02]  /*2e4f0*/  IMAD.MOV.U32 R11, RZ, RZ, 0x1f ;  /* 0x0000001fff0b7424 */ /* 0x000fe400078e00ff */
[----:B------:R-:W-:Y:S01]  /*2e500*/  IMAD.MOV.U32 R15, RZ, RZ, -0x1 ;  /* 0xffffffffff0f7424 */ /* 0x000fe200078e00ff */
[----:B-1----:R-:W-:-:S04]  /*2e510*/  SHF.R.U32.HI R2, RZ, 0x5, R2 ;  /* 0x00000005ff027819 */ /* 0x002fc80000011602 */
[----:B------:R-:W-:-:S04]  /*2e520*/  LOP3.LUT R2, R2, 0x3, RZ, 0xc0, !PT ;  /* 0x0000000302027812 */ /* 0x000fc800078ec0ff */
[----:B------:R-:W-:-:S07]  /*2e530*/  MOV R13, R2 ;  /* 0x00000002000d7202 */ /* 0x000fce0000000f00 */
[----:B0-----:R-:W-:Y:S05]  /*2e540*/  WARPSYNC.COLLECTIVE R15, `(.L_x_2377) ;  /* 0x000000000f087348 */ /* 0x001fea0003c00000 */
[----:B------:R1:W2:Y:S02]  /*2e550*/  SHFL.IDX P6, R14, R13, R12, R11 ;  /* 0x0000000c0d0e7389 */ /* 0x0002a400000c000b */
[----:B012---:R-:W-:Y:S01]  /*2e560*/  ENDCOLLECTIVE ;  /* 0x000000000000791b */ /* 0x007fe20003800000 */
.L_x_2377:
[----:B------:R-:W-:Y:S05]  /*2e570*/  BSYNC B0 ;  /* 0x0000000000007941 */ /* 0x000fea0003800000 */
.L_x_2376:
[----:B------:R-:W-:Y:S05]  /*2e580*/  BRA `(.L_x_2378) ;  /* 0xffffff8c00047947 */ /* 0x000fea000383ffff */
.L_x_2103:
[----:B------:R-:W-:Y:S01]  /*2e590*/  BSSY B0, `(.L_x_2379) ;  /* 0x0000006000007945 */ /* 0x000fe20003800000 */
[----:B------:R-:W-:-:S07]  /*2e5a0*/  IMAD.MOV.U32 R15, RZ, RZ, -0x1 ;  /* 0xffffffffff0f7424 */ /* 0x000fce00078e00ff */
[----:B0-----:R-:W-:Y:S05]  /*2e5b0*/  WARPSYNC.COLLECTIVE R15, `(.L_x_2380) ;  /* 0x000000000f0c7348 */ /* 0x001fea0003c00000 */
[----:B------:R-:W-:Y:S02]  /*2e5c0*/  ELECT P6, UR62, PT ;  /* 0x00000000003e782f */ /* 0x000fe400038c0000 */
[----:B------:R-:W-:Y:S01]  /*2e5d0*/  MOV R14, UR62 ;  /* 0x0000003e000e7c02 */ /* 0x000fe20008000f00 */
[----:B0-----:R-:W-:Y:S10]  /*2e5e0*/  ENDCOLLECTIVE ;  /* 0x000000000000791b */ /* 0x001ff40003800000 */
.L_x_2380:
[----:B------:R-:W-:Y:S05]  /*2e5f0*/  BSYNC B0 ;  /* 0x0000000000007941 */ /* 0x000fea0003800000 */
.L_x_2379:
[----:B------:R-:W-:Y:S05]  /*2e600*/  BRA `(.L_x_2381) ;  /* 0xffffff8800f87947 */ /* 0x000fea000383ffff */
.L_x_2105:
[----:B0-----:R0:W1:Y:S02]  /*2e610*/  SYNCS.PHASECHK.TRANS64.TRYWAIT P1, [R5+URZ+0x28440], R0 ;  /* 0x02844000050075a7 */ /* 0x001064000802017f */
[----:B-1----:R-:W-:Y:S05]  /*2e620*/  @!P1 NANOSLEEP.SYNCS 0x989680 ;  /* 0x009896800000995d */ /* 0x002fea0003900000 */
[----:B------:R-:W1:Y:S02]  /*2e630*/  @!P1 SYNCS.PHASECHK.TRANS64 P1, [R5+URZ+0x28440], R0 ;  /* 0x02844000050095a7 */ /* 0x000e64000802007f */
[----:B-1----:R-:W-:Y:S05]  /*2e640*/  @!P1 BRA `(.L_x_2105) ;  /* 0xfffffffc00f09947 */ /* 0x002fea000383ffff */
[----:B------:R-:W-:Y:S05]  /*2e650*/  BRA `(.L_x_2382) ;  /* 0xffffff8c00207947 */ /* 0x000fea000383ffff */
.L_x_2107:
[----:B-1----:R1:W2:Y:S02]  /*2e660*/  SYNCS.PHASECHK.TRANS64.TRYWAIT P1, [R3+URZ+0x28440], R2 ;  /* 0x02844002030075a7 */ /* 0x0022a4000802017f */
[----:B--2---:R-:W-:Y:S05]  /*2e670*/  @!P1 NANOSLEEP.SYNCS 0x989680 ;  /* 0x009896800000995d */ /* 0x004fea0003900000 */
[----:B------:R-:W2:Y:S02]  /*2e680*/  @!P1 SYNCS.PHASECHK.TRANS64 P1, [R3+URZ+0x28440], R2 ;  /* 0x02844002030095a7 */ /* 0x000ea4000802007f */
[----:B--2---:R-:W-:Y:S05]  /*2e690*/  @!P1 BRA `(.L_x_2107) ;  /* 0xfffffffc00f09947 */ /* 0x004fea000383ffff */
[----:B------:R-:W-:Y:S05]  /*2e6a0*/  BRA `(.L_x_2383) ;  /* 0xffffff8c002c7947 */ /* 0x000fea000383ffff */
.L_x_2109:
[----:B--2---:R2:W3:Y:S02]  /*2e6b0*/  SYNCS.PHASECHK.TRANS64.TRYWAIT P1, [R5+URZ+0x28460], R0 ;  /* 0x02846000050075a7 */ /* 0x0044e4000802017f */
[----:B---3--:R-:W-:Y:S05]  /*2e6c0*/  @!P1 NANOSLEEP.SYNCS 0x989680 ;  /* 0x009896800000995d */ /* 0x008fea0003900000 */
[----:B------:R-:W3:Y:S02]  /*2e6d0*/  @!P1 SYNCS.PHASECHK.TRANS64 P1, [R5+URZ+0x28460], R0 ;  /* 0x02846000050095a7 */ /* 0x000ee4000802007f */
[----:B---3--:R-:W-:Y:S05]  /*2e6e0*/  @!P1 BRA `(.L_x_2109) ;  /* 0xfffffffc00f09947 */ /* 0x008fea000383ffff */
[----:B------:R-:W-:Y:S05]  /*2e6f0*/  BRA `(.L_x_2384) ;  /* 0xffffff8c00287947 */ /* 0x000fea000383ffff */
.L_x_2111:
[----:B---3--:R3:W4:Y:S02]  /*2e700*/  SYNCS.PHASECHK.TRANS64.TRYWAIT P1, [R3+URZ+0x28460], R2 ;  /* 0x02846002030075a7 */ /* 0x008724000802017f */
[----:B----4-:R-:W-:Y:S05]  /*2e710*/  @!P1 NANOSLEEP.SYNCS 0x989680 ;  /* 0x009896800000995d */ /* 0x010fea0003900000 */
[----:B------:R-:W4:Y:S02]  /*2e720*/  @!P1 SYNCS.PHASECHK.TRANS64 P1, [R3+URZ+0x28460], R2 ;  /* 0x02846002030095a7 */ /* 0x000f24000802007f */
[----:B----4-:R-:W-:Y:S05]  /*2e730*/  @!P1 BRA `(.L_x_2111) ;  /* 0xfffffffc00f09947 */ /* 0x010fea000383ffff */
[----:B------:R-:W-:Y:S05]  /*2e740*/  BRA `(.L_x_2385) ;  /* 0xffffff8c00247947 */ /* 0x000fea000383ffff */
.L_x_2113:
[----:B----4-:R4:W0:Y:S02]  /*2e750*/  SYNCS.PHASECHK.TRANS64.TRYWAIT P1, [R5+URZ+0x28480], R0 ;  /* 0x02848000050075a7 */ /* 0x010824000802017f */
[----:B0-----:R-:W-:Y:S05]  /*2e760*/  @!P1 NANOSLEEP.SYNCS 0x989680 ;  /* 0x009896800000995d */ /* 0x001fea0003900000 */
[----:B------:R-:W0:Y:S02]  /*2e770*/  @!P1 SYNCS.PHASECHK.TRANS64 P1, [R5+URZ+0x28480], R0 ;  /* 0x02848000050095a7 */ /* 0x000e24000802007f */
[----:B0-----:R-:W-:Y:S05]  /*2e780*/  @!P1 BRA `(.L_x_2113) ;  /* 0xfffffffc00f09947 */ /* 0x001fea000383ffff */
[----:B------:R-:W-:Y:S05]  /*2e790*/  BRA `(.L_x_2386) ;  /* 0xffffff8c00207947 */ /* 0x000fea000383ffff */
.L_x_2387:
        /* <DEDUP_REMOVED lines=14> */
.L_x_3635:


//--------------------- .text._ZN7cutlass13device_kernelIN5flash11enable_sm90INS1_16FlashAttnFwdSm90INS1_25CollectiveMainloopFwdSm90ILi2EN4cute5tupleIJNS5_1CILi1EEES8_S8_EEENS6_IJNS7_ILi128EEESA_NS7_ILi256EEEEEELi256ENS_12float_e4m3_tEfNS_4arch4Sm90ELb1ELb0ELb1ELb0ELb1ELb0ELb0ELb1ELb0ELb1ELb0ELb0EEENS1_21CollectiveEpilogueFwdINS6_IJSA_SB_SA_EEES9_NS_10bfloat16_tESF_Li256ELb0ELb1ELb0ELb1EEENS1_30DynamicPersistentTileSchedulerILi256ELi128ELb0ELb1ELb1EEEEEEEEEvNT_6ParamsE --------------------------
	.section	.text._ZN7cutlass13device_kernelIN5flash11enable_sm90INS1_16FlashAttnFwdSm90INS1_25CollectiveMainloopFwdSm90ILi2EN4cute5tupleIJNS5_1CILi1EEES8_S8_EEENS6_IJNS7_ILi128EEESA_NS7_ILi256EEEEEELi256ENS_12float_e4m3_tEfNS_4arch4Sm90ELb1ELb0ELb1ELb0ELb1ELb0ELb0ELb1ELb0ELb1ELb0ELb0EEENS1_21CollectiveEpilogueFwdINS6_IJSA_SB_SA_EEES9_NS_10bfloat16_tESF_Li256ELb0ELb1ELb0ELb1EEENS1_30DynamicPersistentTileSchedulerILi256ELi128ELb0ELb1ELb1EEEEEEEEEvNT_6ParamsE,"ax",@progbits
	.align	128
.text._ZN7cutlass13device_kernelIN5flash11enable_sm90INS1_16FlashAttnFwdSm90INS1_25CollectiveMainloopFwdSm90ILi2EN4cute5tupleIJNS5_1CILi1EEES8_S8_EEENS6_IJNS7_ILi128EEESA_NS7_ILi256EEEEEELi256ENS_12float_e4m3_tEfNS_4arch4Sm90ELb1ELb0ELb1ELb0ELb1ELb0ELb0ELb1ELb0ELb1ELb0ELb0EEENS1_21CollectiveEpilogueFwdINS6_IJSA_SB_SA_EEES9_NS_10bfloat16_tESF_Li256ELb0ELb1ELb0ELb1EEENS1_30DynamicPersistentTileSchedulerILi256ELi128ELb0ELb1ELb1EEEEEEEEEvNT_6ParamsE:
        .type           _ZN7cutlass13device_kernelIN5flash11enable_sm90INS1_16FlashAttnFwdSm90INS1_25CollectiveMainloopFwdSm90ILi2EN4cute5tupleIJNS5_1CILi1EEES8_S8_EEENS6_IJNS7_ILi128EEESA_NS7_ILi256EEEEEELi256ENS_12float_e4m3_tEfNS_4arch4Sm90ELb1ELb0ELb1ELb0ELb1ELb0ELb0ELb1ELb0ELb1ELb0ELb0EEENS1_21CollectiveEpilogueFwdINS6_IJSA_SB_SA_EEES9_NS_10bfloat16_tESF_Li256ELb0ELb1ELb0ELb1EEENS1_30DynamicPersistentTileSchedulerILi256ELi128ELb0ELb1ELb1EEEEEEEEEvNT_6ParamsE,@function
        .size           _ZN7cutlass13device_kernelIN5flash11enable_sm90INS1_16FlashAttnFwdSm90INS1_25CollectiveMainloopFwdSm90ILi2EN4cute5tupleIJNS5_1CILi1EEES8_S8_EEENS6_IJNS7_ILi128EEESA_NS7_ILi256EEEEEELi256ENS_12float_e4m3_tEfNS_4arch4Sm90ELb1ELb0ELb1ELb0ELb1ELb0ELb0ELb1ELb0ELb1ELb0ELb0EEENS1_21CollectiveEpilogueFwdINS6_IJSA_SB_SA_EEES9_NS_10bfloat16_tESF_Li256ELb0ELb1ELb0ELb1EEENS1_30DynamicPersistentTileSchedulerILi256ELi128ELb0ELb1ELb1EEEEEEEEEvNT_6ParamsE,(.L_x_3636 - _ZN7cutlass13device_kernelIN5flash11enable_sm90INS1_16FlashAttnFwdSm90INS1_25CollectiveMainloopFwdSm90ILi2EN4cute5tupleIJNS5_1CILi1EEES8_S8_EEENS6_IJNS7_ILi128EEESA_NS7_ILi256EEEEEELi256ENS_12float_e4m3_tEfNS_4arch4Sm90ELb1ELb0ELb1ELb0ELb1ELb0ELb0ELb1ELb0ELb1ELb0ELb0EEENS1_21CollectiveEpilogueFwdINS6_IJSA_SB_SA_EEES9_NS_10bfloat16_tESF_Li256ELb0ELb1ELb0ELb1EEENS1_30DynamicPersistentTileSchedulerILi256ELi128ELb0ELb1ELb1EEEEEEEEEvNT_6ParamsE)
        .other          _ZN7cutlass13device_kernelIN5flash11enable_sm90INS1_16FlashAttnFwdSm90INS1_25CollectiveMainloopFwdSm90ILi2EN4cute5tupleIJNS5_1CILi1EEES8_S8_EEENS6_IJNS7_ILi128EEESA_NS7_ILi256EEEEEELi256ENS_12float_e4m3_tEfNS_4arch4Sm90ELb1ELb0ELb1ELb0ELb1ELb0ELb0ELb1ELb0ELb1ELb0ELb0EEENS1_21CollectiveEpilogueFwdINS6_IJSA_SB_SA_EEES9_NS_10bfloat16_tESF_Li256ELb0ELb1ELb0ELb1EEENS1_30DynamicPersistentTileSchedulerILi256ELi128ELb0ELb1ELb1EEEEEEEEEvNT_6ParamsE,@"STO_CUDA_ENTRY STV_DEFAULT"
_ZN7cutlass13device_kernelIN5flash11enable_sm90INS1_16FlashAttnFwdSm90INS1_25CollectiveMainloopFwdSm90ILi2EN4cute5tupleIJNS5_1CILi1EEES8_S8_EEENS6_IJNS7_ILi128EEESA_NS7_ILi256EEEEEELi256ENS_12float_e4m3_tEfNS_4arch4Sm90ELb1ELb0ELb1ELb0ELb1ELb0ELb0ELb1ELb0ELb1ELb0ELb0EEENS1_21CollectiveEpilogueFwdINS6_IJSA_SB_SA_EEES9_NS_10bfloat16_tESF_Li256ELb0ELb1ELb0ELb1EEENS1_30DynamicPersistentTileSchedulerILi256ELi128ELb0ELb1ELb1EEEEEEEEEvNT_6ParamsE:
        /* <DEDUP_REMOVED lines=45> */
.L_x_2388:
        /* <DEDUP_REMOVED lines=22> */
.L_x_2389:
        /* <DEDUP_REMOVED lines=18> */
.L_x_2390:
        /* <DEDUP_REMOVED lines=22> */
.L_x_2391:
        /* <DEDUP_REMOVED lines=24> */
.L_x_2392:
        /* <DEDUP_REMOVED lines=9> */
.L_x_2394:
        /* <DEDUP_REMOVED lines=72> */
.L_x_2451:
        /* <DEDUP_REMOVED lines=21> */
.L_x_2395:
[----:B------:R-:W-:Y:S01]  /*0e90*/  ULDC UR7, c[0x0][0xc54] ;  /* 0x0003150000077ab9 */ /* 0x000fe20000000800 */
[----:B------:R-:W-:Y:S01]  /*0ea0*/  UMOV UR6, UR9 ;  /* 0x0000000900067c82 */ /* 0x000fe20008000000 */
[----:B------:R-:W-:-:S11]  /*0eb0*/  UISETP.NE.AND UP0, UPT, UR7, 0x1, UPT ;  /* 0x000000010700788c */ /* 0x000fd6000bf05270 */
[----:B------:R-:W-:Y:S02]  /*0ec0*/  @UP0 ULDC.64 UR10, c[0x0][0xc58] ;  /* 0x00031600000a0ab9 */ /* 0x000fe40000000a00 */
[----:B------:R-:W-:-:S04]  /*0ed0*/  UIMAD.WIDE.U32 UR4, UR9, UR10, URZ ;  /* 0x0000000a090472a5 */ /* 0x000fc8000f8e003f */
[----:B------:R-:W-:-:S04]  /*0ee0*/  @UP0 USHF.R.U32.HI UR6, URZ, UR11, UR5 ;  /* 0x0000000b3f060299 */ /* 0x000fc80008011605 */
[----:B------:R-:W-:-:S12]  /*0ef0*/  UIMAD UR4, UR6, UR7, URZ ;  /* 0x00000007060472a4 */ /* 0x000fd8000f8e023f */
.L_x_2396:
[----:B------:R-:W-:Y:S01]  /*0f00*/  ULDC.64 UR10, c[0x0][0x418] ;  /* 0x00010600000a7ab9 */ /* 0x000fe20000000a00 */
[----:B------:R-:W-:Y:S01]  /*0f10*/  ULOP3.LUT UR6, URZ, UR6, URZ, 0x33, !UPT ;  /* 0x000000063f067292 */ /* 0x000fe2000f8e333f */
[----:B------:R-:W-:Y:S01]  /*0f20*/  PLOP3.LUT P0, PT, PT, PT, PT, 0x80, 0x0 ;  /* 0x000000000000781c */ /* 0x000fe20003f0f070 */
[----:B------:R-:W-:Y:S01]  /*0f30*/  UISETP.NE.U32.AND UP0, UPT, UR10, URZ, UPT ;  /* 0x0000003f0a00728c */ /* 0x000fe2000bf05070 */
[----:B------:R-:W-:Y:S01]  /*0f40*/  IMAD.MOV.U32 R0, RZ, RZ, RZ ;  /* 0x000000ffff007224 */ /* 0x000fe200078e00ff */
[----:B------:R-:W-:Y:S01]  /*0f50*/  ULDC UR5, c[0x0][0xc3c] ;  /* 0x00030f0000057ab9 */ /* 0x000fe20000000800 */
[----:B------:R-:W-:Y:S01]  /*0f60*/  UIADD3 UR4, UR9, -UR4, URZ ;  /* 0x8000000409047290 */ /* 0x000fe2000fffe03f */
[----:B------:R-:W-:Y:S01]  /*0f70*/  IMAD.MOV.U32 R2, RZ, RZ, RZ ;  /* 0x000000ffff027224 */ /* 0x000fe200078e00ff */
[----:B------:R-:W-:Y:S01]  /*0f80*/  UISETP.NE.AND.EX UP0, UPT, UR11, URZ, UPT, UP0 ;  /* 0x0000003f0b00728c */ /* 0x000fe2000bf05300 */
[----:B------:R-:W-:Y:S01]  /*0f90*/  CS2R R150, SRZ ;  /* 0x0000000000967805 */ /* 0x000fe2000001ff00 */
[----:B------:R-:W-:Y:S01]  /*0fa0*/  UIADD3 UR6, UR6, UR5, URZ ;  /* 0x0000000506067290 */ /* 0x000fe2000fffe03f */
[----:B------:R-:W-:Y:S01]  /*0fb0*/  CS2R R26, SRZ ;  /* 0x00000000001a7805 */ /* 0x000fe2000001ff00 */
[----:B------:R-:W-:Y:S01]  /*0fc0*/  ULDC UR11, c[0x0][0x448] ;  /* 0x00011200000b7ab9 */ /* 0x000fe20000000800 */
[----:B------:R-:W-:Y:S01]  /*0fd0*/  ULDC UR10, c[0x0][0xc54] ;  /* 0x00031500000a7ab9 */ /* 0x000fe20000000800 */
[----:B------:R-:W-:Y:S01]  /*0fe0*/  UISETP.NE.AND UP2, UPT, UR11, 0x1, UPT ;  /* 0x000000010b00788c */ /* 0x000fe2000bf45270 */
[----:B------:R-:W-:Y:S01]  /*0ff0*/  CS2R R92, SRZ ;  /* 0x00000000005c7805 */ /* 0x000fe2000001ff00 */
[----:B------:R-:W-:Y:S01]  /*1000*/  USHF.L.U32 UR39, UR6, 0x7, URZ ;  /* 0x0000000706277899 */ /* 0x000fe2000800063f */
[----:B------:R-:W-:Y:S01]  /*1010*/  CS2R R144, SRZ ;  /* 0x0000000000907805 */ /* 0x000fe2000001ff00 */
[----:B------:R-:W-:Y:S01]  /*1020*/  UIMAD UR10, UR8, UR10, UR4 ;  /* 0x0000000a080a72a4 */ /* 0x000fe2000f8e0204 */
[----:B------:R-:W-:Y:S01]  /*1030*/  CS2R R142, SRZ ;  /* 0x00000000008e7805 */ /* 0x000fe2000001ff00 */
[----:B------:R-:W-:Y:S01]  /*1040*/  UIADD3 UR6, UR39, 0x7f, URZ ;  /* 0x0000007f27067890 */ /* 0x000fe2000fffe03f */
[----:B------:R-:W-:Y:S01]  /*1050*/  CS2R R30, SRZ ;  /* 0x00000000001e7805 */ /* 0x000fe2000001ff00 */
[----:B------:R-:W-:Y:S01]  /*1060*/  ULDC UR45, c[0x0][0x424] ;  /* 0x00010900002d7ab9 */ /* 0x000fe20000000800 */
[----:B------:R-:W-:Y:S01]  /*1070*/  ULDC UR7, c[0x0][0x288] ;  /* 0x0000a20000077ab9 */ /* 0x000fe20000000800 */
[----:B------:R-:W-:Y:S01]  /*1080*/  USEL UR45, UR45, 0x1, UP0 ;  /* 0x000000012d2d7887 */ /* 0x000fe20008000000 */
[----:B------:R-:W-:Y:S01]  /*1090*/  CS2R R84, SRZ ;  /* 0x0000000000547805 */ /* 0x000fe2000001ff00 */
[----:B------:R-:W-:Y:S01]  /*10a0*/  @UP2 ULDC UR4, c[0x0][0x44c] ;  /* 0x0001130000042ab9 */ /* 0x000fe20000000800 */
[----:B------:R-:W-:Y:S01]  /*10b0*/  UIADD3 UR7, -UR7, 0x80, URZ ;  /* 0x0000008007077890 */ /* 0x000fe2000fffe13f */
[----:B------:R-:W-:Y:S01]  /*10c0*/  CS2R R136, SRZ ;  /* 0x0000000000887805 */ /* 0x000fe2000001ff00 */
[----:B------:R-:W-:Y:S01]  /*10d0*/  UIMAD.WIDE.U32 UR4, UR6, UR4, URZ ;  /* 0x00000004060472a5 */ /* 0x000fe2000f8e003f */
[----:B------:R-:W-:Y:S01]  /*10e0*/  CS2R R134, SRZ ;  /* 0x0000000000867805 */ /* 0x000fe2000001ff00 */
[----:B------:R-:W-:Y:S01]  /*10f0*/  ULDC UR9, c[0x0][0x2f0] ;  /* 0x0000bc0000097ab9 */ /* 0x000fe20000000800 */
[----:B------:R-:W-:Y:S01]  /*1100*/  @UP2 ULDC UR11, c[0x0][0x450] ;  /* 0x00011400000b2ab9 */ /* 0x000fe20000000800 */
[----:B------:R-:W-:Y:S01]  /*1110*/  UIMAD UR7, UR45, UR9, UR7 ;  /* 0x000000092d0772a4 */ /* 0x000fe2000f8e0207 */
[----:B------:R-:W-:Y:S01]  /*1120*/  CS2R R34, SRZ ;  /* 0x0000000000227805 */ /* 0x000fe2000001ff00 */
[----:B------:R-:W-:Y:S01]  /*1130*/  @UP2 USHF.R.U32.HI UR6, URZ, UR11, UR5 ;  /* 0x0000000b3f062299 */ /* 0x000fe20008011605 */
[----:B------:R-:W-:Y:S01]  /*1140*/  CS2R R76, SRZ ;  /* 0x00000000004c7805 */ /* 0x000fe2000001ff00 */
[----:B------:R-:W-:Y:S01]  /*1150*/  UIMAD UR4, UR45, UR9, 0x7f ;  /* 0x0000007f2d0474a4 */ /* 0x000fe2000f8e0209 */
[----:B------:R-:W-:Y:S01]  /*1160*/  CS2R R128, SRZ ;  /* 0x0000000000807805 */ /* 0x000fe2000001ff00 */
[----:B------:R-:W-:Y:S01]  /*1170*/  UIADD3 UR6, UR7, UR6, URZ ;  /* 0x0000000607067290 */ /* 0x000fe2000fffe03f */
[----:B------:R-:W-:Y:S01]  /*1180*/  CS2R R126, SRZ ;  /* 0x00000000007e7805 */ /* 0x000fe2000001ff00 */
[----:B------:R-:W-:Y:S01]  /*1190*/  USHF.R.S32.HI UR5, URZ, 0x1f, UR4 ;  /* 0x0000001f3f057899 */ /* 0x000fe20008011404 */
[----:B------:R-:W-:Y:S01]  /*11a0*/  CS2R R38, SRZ ;  /* 0x0000000000267805 */ /* 0x000fe2000001ff00 */
[----:B------:R-:W-:Y:S01]  /*11b0*/  USHF.R.S32.HI UR7, URZ, 0x1f, UR6 ;  /* 0x0000001f3f077899 */ /* 0x000fe20008011406 */
[----:B------:R-:W-:Y:S01]  /*11c0*/  CS2R R68, SRZ ;  /* 0x0000000000447805 */ /* 0x000fe2000001ff00 */
[----:B------:R-:W-:Y:S01]  /*11d0*/  ULEA.HI UR5, UR5, UR4, URZ, 0x7 ;  /* 0x0000000405057291 */ /* 0x000fe2000f8f383f */
[----:B------:R-:W-:Y:S01]  /*11e0*/  CS2R R120, SRZ ;  /* 0x0000000000787805 */ /* 0x000fe2000001ff00 */
[----:B------:R-:W-:Y:S01]  /*11f0*/  ULEA.HI UR7, UR7, UR6, URZ, 0x7 ;  /* 0x0000000607077291 */ /* 0x000fe2000f8f383f */
[----:B------:R-:W-:Y:S01]  /*1200*/  CS2R R118, SRZ ;  /* 0x0000000000767805 */ /* 0x000fe2000001ff00 */
[----:B------:R-:W-:Y:S01]  /*1210*/  USHF.R.S32.HI UR51, URZ, 0x7, UR5 ;  /* 0x000000073f337899 */ /* 0x000fe20008011405 */
[----:B------:R-:W-:Y:S01]  /*1220*/  CS2R R42, SRZ ;  /* 0x00000000002a7805 */ /* 0x000fe2000001ff00 */
[----:B------:R-:W-:Y:S01]  /*1230*/  USHF.R.S32.HI UR7, URZ, 0x7, UR7 ;  /* 0x000000073f077899 */ /* 0x000fe20008011407 */
[----:B------:R-:W-:Y:S01]  /*1240*/  CS2R R60, SRZ ;  /* 0x00000000003c7805 */ /* 0x000fe2000001ff00 */
[----:B------:R-:W-:Y:S01]  /*1250*/  ULDC UR41, c[0x0][0xc48] ;  /* 0x0003120000297ab9 */ /* 0x000fe20000000800 */
[----:B------:R-:W-:Y:S01]  /*1260*/  UMOV UR40, UR10 ;  /* 0x0000000a00287c82 */ /* 0x000fe20008000000 */
[----:B------:R-:W-:Y:S01]  /*1270*/  UISETP.LT.AND UP0, UPT, UR51, UR7, UPT ;  /* 0x000000073300728c */ /* 0x000fe2000bf01270 */
[----:B------:R-:W-:Y:S01]  /*1280*/  CS2R R112, SRZ ;  /* 0x0000000000707805 */ /* 0x000fe2000001ff00 */
[----:B------:R-:W-:Y:S01]  /*1290*/  UISETP.NE.AND UP1, UPT, UR41, 0x1, UPT ;  /* 0x000000012900788c */ /* 0x000fe2000bf25270 */
[----:B------:R-:W-:Y:S01]  /*12a0*/  CS2R R110, SRZ ;  /* 0x00000000006e7805 */ /* 0x000fe2000001ff00 */
[----:B------:R-:W-:Y:S01]  /*12b0*/  USEL UR51, UR51, UR7, UP0 ;  /* 0x0000000733337287 */ /* 0x000fe20008000000 */
[----:B------:R-:W-:Y:S01]  /*12c0*/  CS2R R46, SRZ ;  /* 0x00000000002e7805 */ /* 0x000fe2000001ff00 */
[----:B------:R-:W-:Y:S01]  /*12d0*/  UP2UR UR46, UPR, URZ, 0x4 ;  /* 0x000000043f2e7883 */ /* 0x000fe20008000000 */
[----:B------:R-:W-:Y:S01]  /*12e0*/  CS2R R52, SRZ ;  /* 0x0000000000347805 */ /* 0x000fe2000001ff00 */
[----:B------:R-:W-:Y:S01]  /*12f0*/  UISETP.GE.AND UP0, UPT, UR51, 0x1, UPT ;  /* 0x000000013300788c */ /* 0x000fe2000bf06270 */
[----:B------:R-:W-:-:S02]  /*1300*/  CS2R R104, SRZ ;  /* 0x0000000000687805 */ /* 0x000fc4000001ff00 */
[----:B------:R-:W-:Y:S02]  /*1310*/  CS2R R102, SRZ ;  /* 0x0000000000667805 */ /* 0x000fe4000001ff00 */
[----:B------:R-:W-:Y:S02]  /*1320*/  CS2R R50, SRZ ;  /* 0x0000000000327805 */ /* 0x000fe4000001ff00 */
[----:B------:R-:W-:Y:S01]  /*1330*/  CS2R R44, SRZ ;  /* 0x00000000002c7805 */ /* 0x000fe2000001ff00 */
[----:B------:R-:W-:Y:S01]  /*1340*/  @UP1 ULDC UR8, c[0x0][0xc4c] ;  /* 0x0003130000081ab9 */ /* 0x000fe20000000800 */
[----:B------:R-:W-:Y:S01]  /*1350*/  PLOP3.LUT P1, PT, PT, PT, UP0, 0x80, 0x0 ;  /* 0x000000000000781c */ /* 0x000fe20003f2f008 */
[----:B------:R-:W-:Y:S01]  /*1360*/  UIMAD.WIDE.U32 UR4, UR10, UR8, URZ ;  /* 0x000000080a0472a5 */ /* 0x000fe2000f8e003f */
[----:B------:R-:W-:Y:S01]  /*1370*/  CS2R R96, SRZ ;  /* 0x0000000000607805 */ /* 0x000fe2000001ff00 */
[----:B------:R-:W-:Y:S01]  /*1380*/  @UP1 ULDC UR6, c[0x0][0xc50] ;  /* 0x0003140000061ab9 */ /* 0x000fe20000000800 */
[----:B------:R-:W-:Y:S01]  /*1390*/  CS2R R94, SRZ ;  /* 0x00000000005e7805 */ /* 0x000fe2000001ff00 */
[----:B------:R-:W-:Y:S01]  /*13a0*/  @UP1 USHF.R.U32.HI UR40, URZ, UR6, UR5 ;  /* 0x000000063f281299 */ /* 0x000fe20008011605 */
[----:B------:R-:W-:-:S02]  /*13b0*/  CS2R R54, SRZ ;  /* 0x0000000000367805 */ /* 0x000fc4000001ff00 */
[----:B------:R-:W-:Y:S02]  /*13c0*/  CS2R R36, SRZ ;  /* 0x0000000000247805 */ /* 0x000fe4000001ff00 */
[----:B------:R-:W-:Y:S01]  /*13d0*/  CS2R R88, SRZ ;  /* 0x0000000000587805 */ /* 0x000fe2000001ff00 */
[----:B------:R-:W-:Y:S01]  /*13e0*/  UIADD3 UR4, -UR40, URZ, URZ ;  /* 0x0000003f28047290 */ /* 0x000fe2000fffe13f */
[----:B------:R-:W-:Y:S02]  /*13f0*/  CS2R R86, SRZ ;  /* 0x0000000000567805 */ /* 0x000fe4000001ff00 */
[----:B------:R-:W-:Y:S02]  /*1400*/  CS2R R58, SRZ ;  /* 0x00000000003a7805 */ /* 0x000fe4000001ff00 */
[----:B------:R-:W-:Y:S01]  /*1410*/  CS2R R28, SRZ ;  /* 0x00000000001c7805 */ /* 0x000fe2000001ff00 */
[----:B------:R-:W-:Y:S01]  /*1420*/  UIMAD UR41, UR41, UR4, UR10 ;  /* 0x00000004292972a4 */ /* 0x000fe2000f8e020a */
[----:B------:R-:W-:-:S02]  /*1430*/  CS2R R80, SRZ ;  /* 0x0000000000507805 */ /* 0x000fc4000001ff00 */
[----:B------:R-:W-:Y:S02]  /*1440*/  CS2R R78, SRZ ;  /* 0x00000000004e7805 */ /* 0x000fe4000001ff00 */
[----:B------:R-:W-:Y:S02]  /*1450*/  CS2R R62, SRZ ;  /* 0x00000000003e7805 */ /* 0x000fe4000001ff00 */
        /* <DEDUP_REMOVED lines=59> */
.L_x_2398:
        /* <DEDUP_REMOVED lines=57> */
.L_x_2535:
[----:B------:R-:W-:Y:S05]  /*1ba0*/  WARPSYNC.ALL ;  /* 0x0000000000007948 */ /* 0x000fea0003800000 */
[----:B------:R-:W-:Y:S01]  /*1bb0*/  UISETP.NE.AND UP0, UPT, UR43, 0x3, UPT ;  /* 0x000000032b00788c */ /* 0x000fe2000bf05270 */
[----:B------:R1:W-:Y:S05]  /*1bc0*/  BAR.SYNC.DEFER_BLOCKING R5, 0x100 ;  /* 0x000400050000751d */ /* 0x0003ea0000010000 */
[----:B------:R-:W-:-:S13]  /*1bd0*/  PLOP3.LUT P0, PT, PT, PT, UP0, 0x80, 0x0 ;  /* 0x000000000000781c */ /* 0x000fda0003f0f008 */
[----:B-1----:R-:W-:Y:S05]  /*1be0*/  @!P0 BRA `(.L_x_2400) ;  /* 0x0000000000048947 */ /* 0x002fea0003800000 */
[----:B------:R-:W-:Y:S01]  /*1bf0*/  BPT.TRAP 0x1 ;  /* 0x000000040000795c */ /* 0x000fe20000300000 */
.L_x_2400:
[----:B------:R-:W-:Y:S01]  /*1c00*/  ULEA UR52, UR37, UR47, 0x3 ;  /* 0x0000002f25347291 */ /* 0x000fe2000f8e183f */
[----:B------:R-:W-:-:S05]  /*1c10*/  IMAD.U32 R6, RZ, RZ, UR36 ;  /* 0x00000024ff067e24 */ /* 0x000fca000f8e00ff */
[----:B------:R-:W-:-:S04]  /*1c20*/  SHF.L.U32 R6, R6, 0x1f, RZ ;  /* 0x0000001f06067819 */ /* 0x000fc800000006ff */
[----:B------:R1:W2:Y:S01]  /*1c30*/  SYNCS.PHASECHK.TRANS64.TRYWAIT P1, [UR52+0x38830], R6 ;  /* 0x03883006ff0075a7 */ /* 0x0002a20008020174 */
[----:B------:R-:W-:Y:S05]  /*1c40*/  @!P0 BRA `(.L_x_2401) ;  /* 0x0000000000048947 */ /* 0x000fea0003800000 */
[----:B------:R-:W-:Y:S01]  /*1c50*/  BPT.TRAP 0x1 ;  /* 0x000000040000795c */ /* 0x000fe20000300000 */
.L_x_2401:
[----:B--2---:R-:W-:Y:S05]  /*1c60*/  @P1 BRA `(.L_x_2402) ;  /* 0x0000000000081947 */ /* 0x004fea0003800000 */
[----:B------:R-:W2:Y:S02]  /*1c70*/  SYNCS.PHASECHK.TRANS64.TRYWAIT P1, [UR52+0x38830], R6 ;  /* 0x03883006ff0075a7 */ /* 0x000ea40008020174 */
[----:B--2---:R-:W-:Y:S05]  /*1c80*/  @!P1 BRA `(.L_x_2403) ;  /* 0x00000124001c9947 */ /* 0x004fea0003800000 */
.L_x_2402:
        /* <DEDUP_REMOVED lines=29> */
[----:B0-----:R-:W-:Y:S01]  /*1e60*/  IADD3 R4, -R2, 0xb, RZ ;  /* 0x0000000b02047810 */ /* 0x001fe20007ffe1ff */
        /* <DEDUP_REMOVED lines=36> */
.L_x_2404:
[----:B------:R-:W-:Y:S01]  /*20b0*/  UISETP.NE.AND UP0, UPT, UR46, URZ, UPT ;  /* 0x0000003f2e00728c */ /* 0x000fe2000bf05270 */
[----:B------:R-:W-:Y:S01]  /*20c0*/  VIADD R20, R18, UR39 ;  /* 0x0000002712147c36 */ /* 0x000fe20008000000 */
[----:B------:R-:W-:Y:S01]  /*20d0*/  ULDC UR11, c[0x0][0x2f0] ;  /* 0x0000bc00000b7ab9 */ /* 0x000fe20000000800 */
[C---:B------:R-:W-:Y:S01]  /*20e0*/  FMUL.FTZ R30, R0.reuse, R30 ;  /* 0x0000001e001e7220 */ /* 0x040fe20000410000 */
[C---:B------:R-:W-:Y:S01]  /*20f0*/  FMUL.FTZ R26, R0.reuse, R26 ;  /* 0x0000001a001a7220 */ /* 0x040fe20000410000 */
[C---:B------:R-:W-:Y:S01]  /*2100*/  FMUL.FTZ R27, R0.reuse, R27 ;  /* 0x0000001b001b7220 */ /* 0x040fe20000410000 */
[----:B------:R-:W-:Y:S01]  /*2110*/  PLOP3.LUT P1, PT, PT, PT, UP0, 0x80, 0x0 ;  /* 0x000000000000781c */ /* 0x000fe20003f2f008 */
[----:B------:R2:W-:Y:S01]  /*2120*/  MUFU.TANH R91, R30 ;  /* 0x0000001e005b7308 */ /* 0x0005e20000002400 */
[----:B------:R-:W-:Y:S01]  /*2130*/  PLOP3.LUT P2, PT, PT, PT, UP0, 0x80, 0x0 ;  /* 0x000000000000781c */ /* 0x000fe20003f4f008 */
[C---:B------:R-:W-:Y:S01]  /*2140*/  FMUL.FTZ R7, R0.reuse, R29 ;  /* 0x0000001d00077220 */ /* 0x040fe20000410000 */
[C---:B------:R-:W-:Y:S01]  /*2150*/  FMUL.FTZ R31, R0.reuse, R31 ;  /* 0x0000001f001f7220 */ /* 0x040fe20000410000 */
[----:B------:R-:W-:Y:S01]  /*2160*/  @UP0 ULDC UR6, c[0x0][0x44c] ;  /* 0x0001130000060ab9 */ /* 0x000fe20000000800 */
[C---:B------:R-:W-:Y:S01]  /*2170*/  FMUL.FTZ R29, R0.reuse, R57 ;  /* 0x00000039001d7220 */ /* 0x040fe20000410000 */
[----:B------:R-:W-:Y:S01]  /*2180*/  ULDC UR14, c[0x0][0x288] ;  /* 0x0000a200000e7ab9 */ /* 0x000fe20000000800 */
[C---:B------:R-:W-:Y:S01]  /*2190*/  FMUL.FTZ R34, R0.reuse, R34 ;  /* 0x0000002200227220 */ /* 0x040fe20000410000 */
[----:B------:R3:W4:Y:S01]  /*21a0*/  MUFU.TANH R89, R26 ;  /* 0x0000001a00597308 */ /* 0x0007220000002400 */
[C---:B------:R-:W-:Y:S01]  /*21b0*/  FMUL.FTZ R35, R0.reuse, R35 ;  /* 0x0000002300237220 */ /* 0x040fe20000410000 */
[C---:B------:R-:W-:Y:S01]  /*21c0*/  FMUL.FTZ R58, R0.reuse, R58 ;  /* 0x0000003a003a7220 */ /* 0x040fe20000410000 */
[----:B------:R-:W-:Y:S01]  /*21d0*/  FMUL.FTZ R12, R0, R37 ;  /* 0x00000025000c7220 */ /* 0x000fe20000410000 */
[----:B------:R-:W-:Y:S01]  /*21e0*/  @P1 IMAD.HI.U32 R9, R20, UR6, RZ ;  /* 0x0000000614091c27 */ /* 0x000fe2000f8e00ff */
[----:B------:R-:W-:-:S03]  /*21f0*/  @UP0 ULDC UR6, c[0x0][0x450] ;  /* 0x0001140000060ab9 */ /* 0x000fc60000000800 */
[C---:B------:R-:W-:Y:S01]  /*2200*/  FMUL.FTZ R38, R0.reuse, R38 ;  /* 0x0000002600267220 */ /* 0x040fe20000410000 */
[C---:B------:R-:W-:Y:S01]  /*2210*/  FMUL.FTZ R59, R0.reuse, R59 ;  /* 0x0000003b003b7220 */ /* 0x040fe20000410000 */
[----:B------:R5:W0:Y:S01]  /*2220*/  MUFU.TANH R90, R27 ;  /* 0x0000001b005a7308 */ /* 0x000a220000002400 */
[----:B------:R-:W-:Y:S01]  /*2230*/  @P2 SHF.R.U32.HI R20, RZ, UR6, R9 ;  /* 0x00000006ff142c19 */ /* 0x000fe20008011609 */
[----:B------:R-:W-:Y:S01]  /*2240*/  UMOV UR6, 0xffffff80 ;  /* 0xffffff8000067882 */ /* 0x000fe20000000000 */
[C---:B------:R-:W-:Y:S01]  /*2250*/  FMUL.FTZ R39, R0.reuse, R39 ;  /* 0x0000002700277220 */ /* 0x040fe20000410000 */
[----:B------:R-:W-:Y:S01]  /*2260*/  UIMAD UR7, UR51, UR6, 0x81 ;  /* 0x00000081330774a4 */ /* 0x000fe2000f8e0206 */
[C---:B------:R-:W-:Y:S01]  /*2270*/  FMUL.FTZ R13, R0.reuse, R36 ;  /* 0x00000024000d7220 */ /* 0x040fe20000410000 */
[----:B------:R-:W1:Y:S01]  /*2280*/  SHFL.IDX PT, R9, R20, 0x1, 0x1c1f ;  /* 0x003c1f0014097f89 */ /* 0x000e6200000e0000 */
[----:B------:R-:W-:Y:S01]  /*2290*/  UIMAD UR6, UR51, UR6, 0x80 ;  /* 0x00000080330674a4 */ /* 0x000fe2000f8e0206 */
[----:B------:R-:W0:Y:S01]  /*22a0*/  MUFU.TANH R31, R31 ;  /* 0x0000001f001f7308 */ /* 0x000e220000002400 */
[----:B------:R-:W-:Y:S01]  /*22b0*/  UIMAD UR7, UR45, UR11, UR7 ;  /* 0x0000000b2d0772a4 */ /* 0x000fe2000f8e0207 */
[C---:B------:R-:W-:Y:S01]  /*22c0*/  FMUL.FTZ R42, R0.reuse, R42 ;  /* 0x0000002a002a7220 */ /* 0x040fe20000410000 */
[----:B------:R-:W-:Y:S01]  /*22d0*/  UIMAD UR6, UR45, UR11, UR6 ;  /* 0x0000000b2d0672a4 */ /* 0x000fe2000f8e0206 */
[C---:B------:R-:W-:Y:S01]  /*22e0*/  FMUL.FTZ R43, R0.reuse, R43 ;  /* 0x0000002b002b7220 */ /* 0x040fe20000410000 */
[C---:B------:R-:W-:Y:S01]  /*22f0*/  FMUL.FTZ R46, R0.reuse, R46 ;  /* 0x0000002e002e7220 */ /* 0x040fe20000410000 */
[----:B------:R-:W-:Y:S01]  /*2300*/  FMUL.FTZ R47, R0, R47 ;  /* 0x0000002f002f7220 */ /* 0x000fe20000410000 */
[----:B------:R-:W-:Y:S01]  /*2310*/  IMAD.U32 R88, RZ, RZ, UR7 ;  /* 0x00000007ff587e24 */ /* 0x000fe2000f8e00ff */
[----:B------:R-:W0:Y:S01]  /*2320*/  MUFU.TANH R34, R34 ;  /* 0x0000002200227308 */ /* 0x000e220000002400 */
[----:B--2---:R-:W-:-:S02]  /*2330*/  IMAD.U32 R30, RZ, RZ, UR6 ;  /* 0x00000006ff1e7e24 */ /* 0x004fc4000f8e00ff */
[C---:B------:R-:W-:Y:S01]  /*2340*/  FMUL.FTZ R11, R0.reuse, R32 ;  /* 0x00000020000b7220 */ /* 0x040fe20000410000 */
[C---:B------:R-:W-:Y:S02]  /*2350*/  IMAD R88, R17.reuse, -0x2, R88 ;  /* 0xfffffffe11587824 */ /* 0x040fe400078e0258 */
[C---:B------:R-:W-:Y:S01]  /*2360*/  FMUL.FTZ R55, R0.reuse, R55 ;  /* 0x0000003700377220 */ /* 0x040fe20000410000 */
[----:B------:R-:W-:Y:S02]  /*2370*/  IMAD R57, R17, -0x2, R30 ;  /* 0xfffffffe11397824 */ /* 0x000fe400078e021e */
[C---:B------:R-:W-:Y:S01]  /*2380*/  FMUL.FTZ R32, R0.reuse, R56 ;  /* 0x0000003800207220 */ /* 0x040fe20000410000 */
[C---:B------:R-:W-:Y:S01]  /*2390*/  FMUL.FTZ R50, R0.reuse, R50 ;  /* 0x0000003200327220 */ /* 0x040fe20000410000 */
[----:B------:R4:W-:Y:S01]  /*23a0*/  MUFU.TANH R37, R58 ;  /* 0x0000003a00257308 */ /* 0x0009e20000002400 */
[C---:B------:R-:W-:Y:S01]  /*23b0*/  FMUL.FTZ R10, R0.reuse, R33 ;  /* 0x00000021000a7220 */ /* 0x040fe20000410000 */
[C---:B------:R-:W-:Y:S01]  /*23c0*/  FMUL.FTZ R54, R0.reuse, R54 ;  /* 0x0000003600367220 */ /* 0x040fe20000410000 */
[C---:B---3--:R-:W-:Y:S01]  /*23d0*/  FMUL.FTZ R26, R0.reuse, R48 ;  /* 0x00000030001a7220 */ /* 0x048fe20000410000 */
[C---:B------:R-:W-:Y:S01]  /*23e0*/  FMUL.FTZ R51, R0.reuse, R51 ;  /* 0x0000003300337220 */ /* 0x040fe20000410000 */
[C---:B------:R-:W-:Y:S01]  /*23f0*/  FMUL.FTZ R3, R0.reuse, R25 ;  /* 0x0000001900037220 */ /* 0x040fe20000410000 */
[----:B-1----:R-:W-:Y:S01]  /*2400*/  IADD3 R30, R9, -UR14, R88 ;  /* 0x8000000e091e7c10 */ /* 0x002fe2000fffe058 */
[C---:B------:R-:W-:Y:S01]  /*2410*/  FMUL.FTZ R25, R0.reuse, R49 ;  /* 0x0000003100197220 */ /* 0x040fe20000410000 */
[----:B------:R-:W1:Y:S01]  /*2420*/  MUFU.TANH R35, R35 ;  /* 0x0000002300237308 */ /* 0x000e620000002400 */
[C---:B-----5:R-:W-:Y:S01]  /*2430*/  FMUL.FTZ R27, R0.reuse, R53 ;  /* 0x00000035001b7220 */ /* 0x060fe20000410000 */
[----:B------:R-:W-:Y:S01]  /*2440*/  VIMNMX R9, R57, R30, PT ;  /* 0x0000001e39097248 */ /* 0x000fe20003fe0100 */
[C---:B------:R-:W-:Y:S01]  /*2450*/  FMUL.FTZ R8, R0.reuse, R28 ;  /* 0x0000001c00087220 */ /* 0x040fe20000410000 */
[C---:B------:R-:W-:Y:S01]  /*2460*/  FMUL.FTZ R28, R0.reuse, R52 ;  /* 0x00000034001c7220 */ /* 0x040fe20000410000 */
[C---:B------:R-:W-:Y:S01]  /*2470*/  FMUL.FTZ R62, R0.reuse, R62 ;  /* 0x0000003e003e7220 */ /* 0x040fe20000410000 */
[C---:B------:R-:W-:Y:S01]  /*2480*/  ISETP.GT.AND P1, PT, R9.reuse, RZ, PT ;  /* 0x000000ff0900720c */ /* 0x040fe20003f24270 */
[C---:B------:R-:W-:Y:S01]  /*2490*/  FMUL.FTZ R63, R0.reuse, R63 ;  /* 0x0000003f003f7220 */ /* 0x040fe20000410000 */
[----:B------:R-:W-:Y:S01]  /*24a0*/  ISETP.GT.AND P2, PT, R9, 0x1, PT ;  /* 0x000000010900780c */ /* 0x000fe20003f44270 */
[----:B------:R-:W2:Y:S01]  /*24b0*/  MUFU.TANH R38, R38 ;  /* 0x0000002600267308 */ /* 0x000ea20000002400 */
[----:B----4-:R-:W-:Y:S01]  /*24c0*/  FSEL R58, R89, -INF , P1 ;  /* 0xff800000593a7808 */ /* 0x010fe20000800000 */
[C---:B------:R-:W-:Y:S01]  /*24d0*/  FMUL.FTZ R66, R0.reuse, R66 ;  /* 0x0000004200427220 */ /* 0x040fe20000410000 */
[C---:B------:R-:W-:Y:S01]  /*24e0*/  ISETP.GT.AND P3, PT, R9.reuse, 0x8, PT ;  /* 0x000000080900780c */ /* 0x040fe20003f64270 */
[----:B------:R-:W-:Y:S01]  /*24f0*/  FMUL.FTZ R67, R0, R67 ;  /* 0x0000004300437220 */ /* 0x000fe20000410000 */
[----:B0-----:R-:W-:Y:S01]  /*2500*/  FSEL R89, R90, -INF , P2 ;  /* 0xff8000005a597808 */ /* 0x001fe20001000000 */
[----:B------:R-:W-:Y:S01]  /*2510*/  FMUL.FTZ R70, R0, R70 ;  /* 0x0000004600467220 */ /* 0x000fe20000410000 */
[----:B------:R-:W-:Y:S01]  /*2520*/  ISETP.GT.AND P1, PT, R9, 0x9, PT ;  /* 0x000000090900780c */ /* 0x000fe20003f24270 */
[----:B------:R0:W-:Y:S01]  /*2530*/  MUFU.TANH R36, R59 ;  /* 0x0000003b00247308 */ /* 0x0001e20000002400 */
[----:B------:R-:W-:Y:S01]  /*2540*/  FMNMX.FTZ R30, R58, R89, !PT ;  /* 0x000000593a1e7209 */ /* 0x000fe20007810000 */
[C---:B------:R-:W-:Y:S01]  /*2550*/  FMUL.FTZ R71, R0.reuse, R71 ;  /* 0x0000004700477220 */ /* 0x040fe20000410000 */
[----:B------:R-:W-:Y:S01]  /*2560*/  FSEL R90, R31, -INF , P1 ;  /* 0xff8000001f5a7808 */ /* 0x000fe20000800000 */
[C---:B------:R-:W-:Y:S01]  /*2570*/  FMUL.FTZ R74, R0.reuse, R74 ;  /* 0x0000004a004a7220 */ /* 0x040fe20000410000 */
[C---:B------:R-:W-:Y:S01]  /*2580*/  ISETP.GT.AND P2, PT, R9.reuse, 0x10, PT ;  /* 0x000000100900780c */ /* 0x040fe20003f44270 */
[C---:B------:R-:W-:Y:S01]  /*2590*/  FMUL.FTZ R75, R0.reuse, R75 ;  /* 0x0000004b004b7220 */ /* 0x040fe20000410000 */
[----:B------:R-:W-:Y:S01]  /*25a0*/  ISETP.GT.AND P1, PT, R9, 0x11, PT ;  /* 0x000000110900780c */ /* 0x000fe20003f24270 */
[----:B------:R-:W3:Y:S01]  /*25b0*/  MUFU.TANH R39, R39 ;  /* 0x0000002700277308 */ /* 0x000ee20000002400 */
[----:B0-----:R-:W-:Y:S01]  /*25c0*/  FSEL R59, R91, -INF , P3 ;  /* 0xff8000005b3b7808 */ /* 0x001fe20001800000 */
[----:B------:R-:W-:Y:S01]  /*25d0*/  FMUL.FTZ R15, R0, R40 ;  /* 0x00000028000f7220 */ /* 0x000fe20000410000 */
[----:B------:R-:W-:Y:S01]  /*25e0*/  FSEL R91, R34, -INF , P2 ;  /* 0xff800000225b7808 */ /* 0x000fe20001000000 */
[C---:B------:R-:W-:Y:S01]  /*25f0*/  FMUL.FTZ R78, R0.reuse, R78 ;  /* 0x0000004e004e7220 */ /* 0x040fe20000410000 */
[----:B------:R-:W-:Y:S01]  /*2600*/  FMNMX.FTZ R31, R59, R30, !PT ;  /* 0x0000001e3b1f7209 */ /* 0x000fe20007810000 */
[----:B------:R-:W-:Y:S01]  /*2610*/  FMUL.FTZ R79, R0, R79 ;  /* 0x0000004f004f7220 */ /* 0x000fe20000410000 */
[----:B------:R-:W-:Y:S01]  /*2620*/  ISETP.GT.AND P2, PT, R9, 0x18, PT ;  /* 0x000000180900780c */ /* 0x000fe20003f44270 */
[----:B------:R-:W-:Y:S01]  /*2630*/  MUFU.TANH R42, R42 ;  /* 0x0000002a002a7308 */ /* 0x000fe20000002400 */
[----:B------:R-:W-:Y:S01]  /*2640*/  FMNMX.FTZ R30, R90, R31, !PT ;  /* 0x0000001f5a1e7209 */ /* 0x000fe20007810000 */
[C---:B------:R-:W-:Y:S01]  /*2650*/  FMUL.FTZ R82, R0.reuse, R82 ;  /* 0x0000005200527220 */ /* 0x040fe20000410000 */
[----:B-1----:R-:W-:Y:S01]  /*2660*/  FSEL R92, R35, -INF , P1 ;  /* 0xff800000235c7808 */ /* 0x002fe20000800000 */
[C---:B------:R-:W-:Y:S01]  /*2670*/  FMUL.FTZ R83, R0.reuse, R83 ;  /* 0x0000005300537220 */ /* 0x040fe20000410000 */
[----:B------:R-:W-:Y:S01]  /*2680*/  FMNMX.FTZ R31, R91, R30, !PT ;  /* 0x0000001e5b1f7209 */ /* 0x000fe20007810000 */
[----:B------:R-:W-:Y:S01]  /*2690*/  FMUL.FTZ R14, R0, R41 ;  /* 0x00000029000e7220 */ /* 0x000fe20000410000 */
[C---:B------:R-:W-:Y:S01]  /*26a0*/  ISETP.GT.AND P1, PT, R9.reuse, 0x19, PT ;  /* 0x000000190900780c */ /* 0x040fe20003f24270 */
[----:B------:R-:W0:Y:S01]  /*26b0*/  MUFU.TANH R43, R43 ;  /* 0x0000002b002b7308 */ /* 0x000e220000002400 */
[----:B--2---:R-:W-:Y:S01]  /*26c0*/  FSEL R56, R38, -INF , P2 ;  /* 0xff80000026387808 */ /* 0x004fe20001000000 */
[----:B------:R-:W-:Y:S01]  /*26d0*/  FMUL.FTZ R86, R0, R86 ;  /* 0x0000005600567220 */ /* 0x000fe20000410000 */
[----:B------:R-:W-:Y:S01]  /*26e0*/  FMNMX.FTZ R31, R92, R31, !PT ;  /* 0x0000001f5c1f7209 */ /* 0x000fe20007810000 */
[C---:B------:R-:W-:Y:S01]  /*26f0*/  FMUL.FTZ R87, R0.reuse, R87 ;  /* 0x0000005700577220 */ /* 0x040fe20000410000 */
[----:B------:R-:W-:Y:S01]  /*2700*/  ISETP.GT.AND P2, PT, R9, 0x20, PT ;  /* 0x000000200900780c */ /* 0x000fe20003f44270 */
[----:B------:R-:W-:Y:S01]  /*2710*/  FMUL.FTZ R2, R0, R24 ;  /* 0x0000001800027220 */ /* 0x000fe20000410000 */
[----:B------:R-:W-:Y:S01]  /*2720*/  FMNMX.FTZ R30, R56, R31, !PT ;  /* 0x0000001f381e7209 */ /* 0x000fe20007810000 */
[----:B------:R-:W1:Y:S01]  /*2730*/  MUFU.TANH R46, R46 ;  /* 0x0000002e002e7308 */ /* 0x000e620000002400 */
[C---:B------:R-:W-:Y:S01]  /*2740*/  FMUL.FTZ R24, R0.reuse, R44 ;  /* 0x0000002c00187220 */ /* 0x040fe20000410000 */
[C---:B------:R-:W-:Y:S01]  /*2750*/  FMUL.FTZ R21, R0.reuse, R45 ;  /* 0x0000002d00157220 */ /* 0x040fe20000410000 */
[----:B------:R-:W-:Y:S01]  /*2760*/  FMUL.FTZ R60, R0, R60 ;  /* 0x0000003c003c7220 */ /* 0x000fe20000410000 */
[----:B------:R-:W2:Y:S01]  /*2770*/  SHFL.IDX PT, R20, R20, RZ, 0x1c1f ;  /* 0x001c1fff14147589 */ /* 0x000ea200000e0000 */
[----:B------:R-:W-:Y:S01]  /*2780*/  ULDC UR10, c[0x0][0x988] ;  /* 0x00026200000a7ab9 */ /* 0x000fe20000000800 */
[----:B------:R-:W-:-:S02]  /*2790*/  VIADD R88, R88, -UR14 ;  /* 0x8000000e58587c36 */ /* 0x000fc40008000000 */
        /* <DEDUP_REMOVED lines=14> */
[----:B------:R-:W-:Y:S01]  /*2880*/  FMUL.FTZ R85, R0, R85 ;  /* 0x0000005500557220 */ /* 0x000fe20000410000 */
[----:B------:R-:W-:-:S02]  /*2890*/  UIADD3 UR6, UR52, 0x38840, URZ ;  /* 0x0003884034067890 */ /* 0x000fc4000fffe03f */
[----:B------:R-:W5:Y:S01]  /*28a0*/  MUFU.TANH R50, R50 ;  /* 0x0000003200327308 */ /* 0x000f620000002400 */
[----:B---3--:R-:W-:Y:S01]  /*28b0*/  FSEL R55, R39, -INF , P1 ;  /* 0xff80000027377808 */ /* 0x008fe20000800000 */
[----:B------:R-:W-:Y:S01]  /*28c0*/  UPRMT UR6, UR50, 0x654, UR6 ;  /* 0x0000065432067896 */ /* 0x000fe20008000006 */
[----:B------:R-:W-:Y:S02]  /*28d0*/  ISETP.GT.AND P1, PT, R9, 0x21, PT ;  /* 0x000000210900780c */ /* 0x000fe40003f24270 */
[----:B------:R-:W-:Y:S02]  /*28e0*/  FMNMX.FTZ R31, R55, R30, !PT ;  /* 0x0000001e371f7209 */ /* 0x000fe40007810000 */
[----:B0-----:R-:W-:Y:S01]  /*28f0*/  FSEL R53, R43, -INF , P1 ;  /* 0xff8000002b357808 */ /* 0x001fe20000800000 */
[----:B------:R0:W-:Y:S01]  /*2900*/  MUFU.TANH R48, R54 ;  /* 0x0000003600307308 */ /* 0x0001e20000002400 */
[----:B------:R-:W-:Y:S02]  /*2910*/  ISETP.GT.AND P1, PT, R9, 0x29, PT ;  /* 0x000000290900780c */ /* 0x000fe40003f24270 */
[----:B--2---:R-:W-:Y:S01]  /*2920*/  VIADDMNMX R88, R20, R88, R57, PT ;  /* 0x0000005814587246 */ /* 0x004fe20003800139 */
[----:B------:R-:W-:Y:S03]  /*2930*/  SYNCS.ARRIVE.TRANS64.RED.A1T0 RZ, [UR6], RZ ;  /* 0x000000ffffff79a7 */ /* 0x000fe60008100406 */
[----:B------:R-:W-:Y:S01]  /*2940*/  ISETP.GT.AND P3, PT, R88, 0x8, PT ;  /* 0x000000085800780c */ /* 0x000fe20003f64270 */
[----:B------:R4:W2:Y:S01]  /*2950*/  MUFU.TANH R49, R51 ;  /* 0x0000003300317308 */ /* 0x0008a20000002400 */
[----:B0-----:R-:W-:-:S02]  /*2960*/  FSEL R54, R42, -INF , P2 ;  /* 0xff8000002a367808 */ /* 0x001fc40001000000 */
[----:B------:R-:W-:Y:S02]  /*2970*/  ISETP.GT.AND P2, PT, R9, 0x28, PT ;  /* 0x000000280900780c */ /* 0x000fe40003f44270 */
[----:B------:R-:W-:Y:S02]  /*2980*/  FMNMX.FTZ R30, R54, R31, !PT ;  /* 0x0000001f361e7209 */ /* 0x000fe40007810000 */
[----:B-1----:R-:W-:Y:S01]  /*2990*/  FSEL R52, R46, -INF , P2 ;  /* 0xff8000002e347808 */ /* 0x002fe20001000000 */
[----:B------:R-:W0:Y:S01]  /*29a0*/  MUFU.TANH R62, R62 ;  /* 0x0000003e003e7308 */ /* 0x000e220000002400 */
[----:B------:R-:W-:Y:S02]  /*29b0*/  FMNMX.FTZ R31, R53, R30, !PT ;  /* 0x0000001e351f7209 */ /* 0x000fe40007810000 */
[----:B------:R-:W-:Y:S02]  /*29c0*/  ISETP.GT.AND P2, PT, R9, 0x30, PT ;  /* 0x000000300900780c */ /* 0x000fe40003f44270 */
[----:B----4-:R-:W-:-:S02]  /*29d0*/  FSEL R51, R47, -INF , P1 ;  /* 0xff8000002f337808 */ /* 0x010fc40000800000 */
[----:B------:R-:W-:Y:S01]  /*29e0*/  FMNMX.FTZ R30, R52, R31, !PT ;  /* 0x0000001f341e7209 */ /* 0x000fe20007810000 */
[----:B------:R-:W1:Y:S01]  /*29f0*/  MUFU.TANH R63, R63 ;  /* 0x0000003f003f7308 */ /* 0x000e620000002400 */
[----:B------:R-:W-:Y:S02]  /*2a00*/  ISETP.GT.AND P1, PT, R9, 0x31, PT ;  /* 0x000000310900780c */ /* 0x000fe40003f24270 */
[----:B-----5:R-:W-:Y:S02]  /*2a10*/  FSEL R50, R50, -INF , P2 ;  /* 0xff80000032327808 */ /* 0x020fe40001000000 */
[----:B------:R-:W-:Y:S02]  /*2a20*/  FMNMX.FTZ R31, R51, R30, !PT ;  /* 0x0000001e331f7209 */ /* 0x000fe40007810000 */
[----:B------:R-:W-:Y:S01]  /*2a30*/  ISETP.GT.AND P2, PT, R9, 0x38, PT ;  /* 0x000000380900780c */ /* 0x000fe20003f44270 */
[----:B------:R-:W3:Y:S01]  /*2a40*/  MUFU.TANH R66, R66 ;  /* 0x0000004200427308 */ /* 0x000ee20000002400 */
[----:B--2---:R-:W-:-:S02]  /*2a50*/  FSEL R49, R49, -INF , P1 ;  /* 0xff80000031317808 */ /* 0x004fc40000800000 */
[----:B------:R-:W-:Y:S02]  /*2a60*/  FMNMX.FTZ R30, R50, R31, !PT ;  /* 0x0000001f321e7209 */ /* 0x000fe40007810000 */
[----:B------:R-:W-:Y:S02]  /*2a70*/  ISETP.GT.AND P1, PT, R9, 0x39, PT ;  /* 0x000000390900780c */ /* 0x000fe40003f24270 */
[----:B------:R-:W-:Y:S01]  /*2a80*/  FSEL R48, R48, -INF , P2 ;  /* 0xff80000030307808 */ /* 0x000fe20001000000 */
[----:B------:R-:W2:Y:S01]  /*2a90*/  MUFU.TANH R67, R67 ;  /* 0x0000004300437308 */ /* 0x000ea20000002400 */
[----:B------:R-:W-:Y:S02]  /*2aa0*/  FMNMX.FTZ R31, R49, R30, !PT ;  /* 0x0000001e311f7209 */ /* 0x000fe40007810000 */
[----:B------:R-:W-:Y:S02]  /*2ab0*/  ISETP.GT.AND P2, PT, R9, 0x40, PT ;  /* 0x000000400900780c */ /* 0x000fe40003f44270 */
[----:B------:R-:W-:-:S02]  /*2ac0*/  FSEL R47, R33, -INF , P1 ;  /* 0xff800000212f7808 */ /* 0x000fc40000800000 */
[----:B------:R-:W-:Y:S01]  /*2ad0*/  FMNMX.FTZ R30, R48, R31, !PT ;  /* 0x0000001f301e7209 */ /* 0x000fe20007810000 */
[----:B------:R-:W4:Y:S01]  /*2ae0*/  MUFU.TANH R70, R70 ;  /* 0x0000004600467308 */ /* 0x000f220000002400 */
[----:B------:R-:W-:Y:S02]  /*2af0*/  ISETP.GT.AND P1, PT, R9, 0x41, PT ;  /* 0x000000410900780c */ /* 0x000fe40003f24270 */
[----:B------:R-:W-:Y:S02]  /*2b00*/  FSEL R37, R37, -INF , P2 ;  /* 0xff80000025257808 */ /* 0x000fe40001000000 */
[----:B------:R-:W-:Y:S02]  /*2b10*/  FMNMX.FTZ R30, R47, R30, !PT ;  /* 0x0000001e2f1e7209 */ /* 0x000fe40007810000 */
[----:B------:R-:W-:Y:S01]  /*2b20*/  ISETP.GT.AND P2, PT, R9, 0x48, PT ;  /* 0x000000480900780c */ /* 0x000fe20003f44270 */
[----:B------:R-:W5:Y:S01]  /*2b30*/  MUFU.TANH R71, R71 ;  /* 0x0000004700477308 */ /* 0x000f620000002400 */
[----:B------:R-:W-:-:S02]  /*2b40*/  FSEL R33, R36, -INF , P1 ;  /* 0xff80000024217808 */ /* 0x000fc40000800000 */
[----:B------:R-:W-:Y:S02]  /*2b50*/  FMNMX.FTZ R34, R37, R30, !PT ;  /* 0x0000001e25227209 */ /* 0x000fe40007810000 */
[----:B------:R-:W-:Y:S02]  /*2b60*/  ISETP.GT.AND P1, PT, R9, 0x49, PT ;  /* 0x000000490900780c */ /* 0x000fe40003f24270 */
[----:B0-----:R-:W-:Y:S01]  /*2b70*/  FSEL R30, R62, -INF , P2 ;  /* 0xff8000003e1e7808 */ /* 0x001fe20001000000 */
[----:B------:R-:W0:Y:S01]  /*2b80*/  MUFU.TANH R40, R74 ;  /* 0x0000004a00287308 */ /* 0x000e220000002400 */
[----:B------:R-:W-:Y:S02]  /*2b90*/  FMNMX.FTZ R35, R33, R34, !PT ;  /* 0x0000002221237209 */ /* 0x000fe40007810000 */
[----:B------:R-:W-:Y:S02]  /*2ba0*/  ISETP.GT.AND P2, PT, R9, 0x50, PT ;  /* 0x000000500900780c */ /* 0x000fe40003f44270 */
[----:B-1----:R-:W-:-:S02]  /*2bb0*/  FSEL R31, R63, -INF , P1 ;  /* 0xff8000003f1f7808 */ /* 0x002fc40000800000 */
[----:B------:R-:W-:Y:S01]  /*2bc0*/  FMNMX.FTZ R36, R30, R35, !PT ;  /* 0x000000231e247209 */ /* 0x000fe20007810000 */
[----:B------:R-:W1:Y:S01]  /*2bd0*/  MUFU.TANH R75, R75 ;  /* 0x0000004b004b7308 */ /* 0x000e620000002400 */
[----:B------:R-:W-:Y:S02]  /*2be0*/  ISETP.GT.AND P1, PT, R9, 0x51, PT ;  /* 0x000000510900780c */ /* 0x000fe40003f24270 */
[----:B---3--:R-:W-:Y:S02]  /*2bf0*/  FSEL R34, R66, -INF , P2 ;  /* 0xff80000042227808 */ /* 0x008fe40001000000 */
[----:B------:R-:W-:Y:S02]  /*2c00*/  FMNMX.FTZ R39, R31, R36, !PT ;  /* 0x000000241f277209 */ /* 0x000fe40007810000 */
[----:B------:R-:W-:Y:S01]  /*2c10*/  ISETP.GT.AND P2, PT, R9, 0x58, PT ;  /* 0x000000580900780c */ /* 0x000fe20003f44270 */
[----:B------:R-:W3:Y:S01]  /*2c20*/  MUFU.TANH R78, R78 ;  /* 0x0000004e004e7308 */ /* 0x000ee20000002400 */
[----:B--2---:R-:W-:-:S02]  /*2c30*/  FSEL R35, R67, -INF , P1 ;  /* 0xff80000043237808 */ /* 0x004fc40000800000 */
[----:B------:R-:W-:Y:S02]  /*2c40*/  FMNMX.FTZ R38, R34, R39, !PT ;  /* 0x0000002722267209 */ /* 0x000fe40007810000 */
[----:B------:R-:W-:Y:S02]  /*2c50*/  ISETP.GT.AND P1, PT, R9, 0x59, PT ;  /* 0x000000590900780c */ /* 0x000fe40003f24270 */
[----:B----4-:R-:W-:Y:S01]  /*2c60*/  FSEL R36, R70, -INF , P2 ;  /* 0xff80000046247808 */ /* 0x010fe20001000000 */
[----:B------:R-:W2:Y:S01]  /*2c70*/  MUFU.TANH R79, R79 ;  /* 0x0000004f004f7308 */ /* 0x000ea20000002400 */
[----:B------:R-:W-:Y:S02]  /*2c80*/  FMNMX.FTZ R39, R35, R38, !PT ;  /* 0x0000002623277209 */ /* 0x000fe40007810000 */
[----:B------:R-:W-:Y:S02]  /*2c90*/  ISETP.GT.AND P2, PT, R9, 0x60, PT ;  /* 0x000000600900780c */ /* 0x000fe40003f44270 */
[----:B-----5:R-:W-:-:S02]  /*2ca0*/  FSEL R38, R71, -INF , P1 ;  /* 0xff80000047267808 */ /* 0x020fc40000800000 */
[----:B------:R-:W-:Y:S01]  /*2cb0*/  FMNMX.FTZ R39, R36, R39, !PT ;  /* 0x0000002724277209 */ /* 0x000fe20007810000 */
[----:B------:R-:W4:Y:S01]  /*2cc0*/  MUFU.TANH R82, R82 ;  /* 0x0000005200527308 */ /* 0x000f220000002400 */
[C---:B------:R-:W-:Y:S02]  /*2cd0*/  ISETP.GT.AND P1, PT, R9.reuse, 0x61, PT ;  /* 0x000000610900780c */ /* 0x040fe40003f24270 */
[----:B0-----:R-:W-:Y:S02]  /*2ce0*/  FSEL R40, R40, -INF , P2 ;  /* 0xff80000028287808 */ /* 0x001fe40001000000 */
[----:B------:R-:W-:Y:S02]  /*2cf0*/  FMNMX.FTZ R41, R38, R39, !PT ;  /* 0x0000002726297209 */ /* 0x000fe40007810000 */
[----:B------:R-:W-:Y:S01]  /*2d00*/  ISETP.GT.AND P2, PT, R9, 0x68, PT ;  /* 0x000000680900780c */ /* 0x000fe20003f44270 */
[----:B------:R-:W0:Y:S01]  /*2d10*/  MUFU.TANH R83, R83 ;  /* 0x0000005300537308 */ /* 0x000e220000002400 */
[----:B-1----:R-:W-:-:S02]  /*2d20*/  FSEL R39, R75, -INF , P1 ;  /* 0xff8000004b277808 */ /* 0x002fc40000800000 */
[----:B------:R-:W-:Y:S02]  /*2d30*/  FMNMX.FTZ R42, R40, R41, !PT ;  /* 0x00000029282a7209 */ /* 0x000fe40007810000 */
[----:B------:R-:W-:Y:S02]  /*2d40*/  ISETP.GT.AND P1, PT, R9, 0x69, PT ;  /* 0x000000690900780c */ /* 0x000fe40003f24270 */
[----:B---3--:R-:W-:Y:S01]  /*2d50*/  FSEL R41, R78, -INF , P2 ;  /* 0xff8000004e297808 */ /* 0x008fe20001000000 */
[----:B------:R-:W1:Y:S01]  /*2d60*/  MUFU.TANH R46, R86 ;  /* 0x00000056002e7308 */ /* 0x000e620000002400 */
[----:B------:R-:W-:Y:S02]  /*2d70*/  FMNMX.FTZ R44, R39, R42, !PT ;  /* 0x0000002a272c7209 */ /* 0x000fe40007810000 */
[----:B------:R-:W-:Y:S02]  /*2d80*/  ISETP.GT.AND P2, PT, R9, 0x70, PT ;  /* 0x000000700900780c */ /* 0x000fe40003f44270 */
[----:B--2---:R-:W-:-:S02]  /*2d90*/  FSEL R42, R79, -INF , P1 ;  /* 0xff8000004f2a7808 */ /* 0x004fc40000800000 */
[----:B------:R-:W-:Y:S01]  /*2da0*/  FMNMX.FTZ R43, R41, R44, !PT ;  /* 0x0000002c292b7209 */ /* 0x000fe20007810000 */
[----:B------:R-:W2:Y:S01]  /*2db0*/  MUFU.TANH R87, R87 ;  /* 0x0000005700577308 */ /* 0x000ea20000002400 */
[C---:B------:R-:W-:Y:S02]  /*2dc0*/  ISETP.GT.AND P1, PT, R9.reuse, 0x71, PT ;  /* 0x000000710900780c */ /* 0x040fe40003f24270 */
[----:B----4-:R-:W-:Y:S02]  /*2dd0*/  FSEL R44, R82, -INF , P2 ;  /* 0xff800000522c7808 */ /* 0x010fe40001000000 */
[----:B------:R-:W-:Y:S02]  /*2de0*/  FMNMX.FTZ R45, R42, R43, !PT ;  /* 0x0000002b2a2d7209 */ /* 0x000fe40007810000 */
[----:B------:R-:W-:Y:S01]  /*2df0*/  ISETP.GT.AND P2, PT, R9, 0x78, PT ;  /* 0x000000780900780c */ /* 0x000fe20003f44270 */
[----:B------:R3:W-:Y:S01]  /*2e00*/  MUFU.TANH R71, R60 ;  /* 0x0000003c00477308 */ /* 0x0007e20000002400 */
[----:B0-----:R-:W-:-:S02]  /*2e10*/  FSEL R43, R83, -INF , P1 ;  /* 0xff800000532b7808 */ /* 0x001fc40000800000 */
[----:B------:R-:W-:Y:S02]  /*2e20*/  FMNMX.FTZ R62, R44, R45, !PT ;  /* 0x0000002d2c3e7209 */ /* 0x000fe40007810000 */
[----:B------:R-:W-:Y:S02]  /*2e30*/  ISETP.GT.AND P1, PT, R9, 0x79, PT ;  /* 0x000000790900780c */ /* 0x000fe40003f24270 */
[----:B-1----:R-:W-:Y:S01]  /*2e40*/  FSEL R46, R46, -INF , P2 ;  /* 0xff8000002e2e7808 */ /* 0x002fe20001000000 */
[----:B------:R-:W0:Y:S01]  /*2e50*/  MUFU.TANH R2, R2 ;  /* 0x0000000200027308 */ /* 0x000e220000002400 */
[----:B------:R-:W-:Y:S02]  /*2e60*/  FMNMX.FTZ R9, R43, R62, !PT ;  /* 0x0000003e2b097209 */ /* 0x000fe40007810000 */
[----:B--2---:R-:W-:Y:S02]  /*2e70*/  FSEL R45, R87, -INF , P1 ;  /* 0xff800000572d7808 */ /* 0x004fe40000800000 */
[----:B------:R-:W-:-:S02]  /*2e80*/  FMNMX.FTZ R62, R46, R9, !PT ;  /* 0x000000092e3e7209 */ /* 0x000fc40007810000 */
[----:B------:R-:W-:Y:S01]  /*2e90*/  ISETP.GT.AND P2, PT, R88, 0x1, PT ;  /* 0x000000015800780c */ /* 0x000fe20003f44270 */
[----:B------:R-:W1:Y:S01]  /*2ea0*/  MUFU.TANH R3, R3 ;  /* 0x0000000300037308 */ /* 0x000e620000002400 */
[----:B------:R-:W-:-:S05]  /*2eb0*/  FMNMX.FTZ R62, R45, R62, !PT ;  /* 0x0000003e2d3e7209 */ /* 0x000fca0007810000 */
[----:B------:R-:W3:Y:S02]  /*2ec0*/  SHFL.BFLY PT, R9, R62, 0x2, 0x1f ;  /* 0x0c401f003e097f89 */ /* 0x000ee400000e0000 */
[----:B------:R-:W2:Y:S08]  /*2ed0*/  MUFU.TANH R8, R8 ;  /* 0x0000000800087308 */ /* 0x000eb00000002400 */
[----:B------:R-:W4:Y:S08]  /*2ee0*/  MUFU.TANH R7, R7 ;  /* 0x0000000700077308 */ /* 0x000f300000002400 */
[----:B------:R-:W5:Y:S01]  /*2ef0*/  MUFU.TANH R11, R11 ;  /* 0x0000000b000b7308 */ /* 0x000f620000002400 */
[----:B---3--:R-:W-:-:S07]  /*2f00*/  FMNMX.FTZ R60, R62, R9, !PT ;  /* 0x000000093e3c7209 */ /* 0x008fce0007810000 */
[----:B------:R-:W3:Y:S01]  /*2f10*/  MUFU.TANH R10, R10 ;  /* 0x0000000a000a7308 */ /* 0x000ee20000002400 */
[----:B------:R-:W0:Y:S07]  /*2f20*/  SHFL.BFLY PT, R9, R60, 0x1, 0x1f ;  /* 0x0c201f003c097f89 */ /* 0x000e2e00000e0000 */
[----:B------:R-:W3:Y:S08]  /*2f30*/  MUFU.TANH R13, R13 ;  /* 0x0000000d000d7308 */ /* 0x000ef00000002400 */
[----:B------:R-:W3:Y:S08]  /*2f40*/  MUFU.TANH R12, R12 ;  /* 0x0000000c000c7308 */ /* 0x000ef00000002400 */
[----:B------:R-:W-:Y:S01]  /*2f50*/  MUFU.TANH R15, R15 ;  /* 0x0000000f000f7308 */ /* 0x000fe20000002400 */
[----:B0-----:R-:W-:Y:S01]  /*2f60*/  FMNMX.FTZ R9, R60, R9, !PT ;  /* 0x000000093c097209 */ /* 0x001fe20007810000 */
[----:B------:R-:W-:-:S03]  /*2f70*/  IMAD.U32 R60, RZ, RZ, UR10 ;  /* 0x0000000aff3c7e24 */ /* 0x000fc6000f8e00ff */
[C---:B------:R-:W-:Y:S01]  /*2f80*/  FSETP.NEU.FTZ.AND P1, PT, R9.reuse, -INF , PT ;  /* 0xff8000000900780b */ /* 0x040fe20003f3d000 */
[----:B------:R-:W-:-:S02]  /*2f90*/  FFMA.FTZ R60, R9, R60, -8 ;  /* 0xc1000000093c7423 */ /* 0x000fc4000001003c */
[----:B------:R5:W-:Y:S03]  /*2fa0*/  MUFU.TANH R74, R61 ;  /* 0x0000003d004a7308 */ /* 0x000be60000002400 */
[----:B------:R-:W-:Y:S02]  /*2fb0*/  FSEL R79, R60, RZ, P1 ;  /* 0x000000ff3c4f7208 */ /* 0x000fe40000800000 */
[----:B------:R-:W-:-:S03]  /*2fc0*/  ISETP.GT.AND P1, PT, R88, RZ, PT ;  /* 0x000000ff5800720c */ /* 0x000fc60003f24270 */
[----:B------:R-:W0:Y:S01]  /*2fd0*/  MUFU.TANH R14, R14 ;  /* 0x0000000e000e7308 */ /* 0x000e220000002400 */
[----:B------:R-:W-:-:S01]  /*2fe0*/  FFMA.FTZ R153, R58, UR10, -R79 ;  /* 0x0000000a3a997c23 */ /* 0x000fc2000801084f */
[----:B------:R-:W-:Y:S01]  /*2ff0*/  FSEL R57, R2, -INF , P1 ;  /* 0xff80000002397808 */ /* 0x000fe20000800000 */
[----:B------:R-:W-:-:S01]  /*3000*/  FFMA.FTZ R2, R59, UR10, -R79 ;  /* 0x0000000a3b027c23 */ /* 0x000fc2000801084f */
[----:B-1----:R-:W-:Y:S01]  /*3010*/  FSEL R58, R3, -INF , P2 ;  /* 0xff800000033a7808 */ /* 0x002fe20001000000 */
[----:B------:R-:W-:-:S01]  /*3020*/  FFMA.FTZ R157, R54, UR10, -R79 ;  /* 0x0000000a369d7c23 */ /* 0x000fc2000801084f */
[----:B------:R-:W-:Y:S01]  /*3030*/  ISETP.GT.AND P1, PT, R88, 0x9, PT ;  /* 0x000000095800780c */ /* 0x000fe20003f24270 */
[----:B------:R-:W-:-:S01]  /*3040*/  FFMA.FTZ R159, R50, UR10, -R79 ;  /* 0x0000000a329f7c23 */ /* 0x000fc2000801084f */
[----:B--2---:R-:W-:Y:S01]  /*3050*/  FSEL R59, R8, -INF , P3 ;  /* 0xff800000083b7808 */ /* 0x004fe20001800000 */
[----:B------:R-:W1:Y:S01]  /*3060*/  MUFU.TANH R24, R24 ;  /* 0x0000001800187308 */ /* 0x000e620000002400 */
[----:B------:R-:W-:Y:S01]  /*3070*/  FMNMX.FTZ R8, R57, R58, !PT ;  /* 0x0000003a39087209 */ /* 0x000fe20007810000 */
[--C-:B------:R-:W-:Y:S01]  /*3080*/  FFMA.FTZ R161, R37, UR10, -R79.reuse ;  /* 0x0000000a25a17c23 */ /* 0x100fe2000801084f */
[----:B----4-:R-:W-:Y:S01]  /*3090*/  FSEL R60, R7, -INF , P1 ;  /* 0xff800000073c7808 */ /* 0x010fe20000800000 */
[--C-:B------:R-:W-:Y:S01]  /*30a0*/  FFMA.FTZ R165, R40, UR10, -R79.reuse ;  /* 0x0000000a28a57c23 */ /* 0x100fe2000801084f */
[C---:B------:R-:W-:Y:S01]  /*30b0*/  ISETP.GT.AND P2, PT, R88.reuse, 0x10, PT ;  /* 0x000000105800780c */ /* 0x040fe20003f44270 */
[--C-:B------:R-:W-:Y:S01]  /*30c0*/  FFMA.FTZ R20, R89, UR10, -R79.reuse ;  /* 0x0000000a59147c23 */ /* 0x100fe2000801084f */
[----:B------:R-:W-:Y:S01]  /*30d0*/  FMNMX.FTZ R7, R59, R8, !PT ;  /* 0x000000083b077209 */ /* 0x000fe20007810000 */
[----:B------:R-:W2:Y:S01]  /*30e0*/  MUFU.TANH R21, R21 ;  /* 0x0000001500157308 */ /* 0x000ea20000002400 */
[----:B------:R-:W-:Y:S01]  /*30f0*/  ISETP.GT.AND P1, PT, R88, 0x11, PT ;  /* 0x000000115800780c */ /* 0x000fe20003f24270 */
[--C-:B------:R-:W-:Y:S01]  /*3100*/  FFMA.FTZ R3, R90, UR10, -R79.reuse ;  /* 0x0000000a5a037c23 */ /* 0x100fe2000801084f */
[----:B-----5:R-:W-:Y:S01]  /*3110*/  FSEL R61, R11, -INF , P2 ;  /* 0xff8000000b3d7808 */ /* 0x020fe20001000000 */
[--C-:B------:R-:W-:Y:S01]  /*3120*/  FFMA.FTZ R155, R91, UR10, -R79.reuse ;  /* 0x0000000a5b9b7c23 */ /* 0x100fe2000801084f */
[----:B------:R-:W-:Y:S01]  /*3130*/  FMNMX.FTZ R8, R60, R7, !PT ;  /* 0x000000073c087209 */ /* 0x000fe20007810000 */
[--C-:B------:R-:W-:Y:S01]  /*3140*/  FFMA.FTZ R92, R92, UR10, -R79.reuse ;  /* 0x0000000a5c5c7c23 */ /* 0x100fe2000801084f */
[----:B------:R-:W-:Y:S01]  /*3150*/  ISETP.GT.AND P2, PT, R88, 0x18, PT ;  /* 0x000000185800780c */ /* 0x000fe20003f44270 */
[----:B------:R4:W-:Y:S01]  /*3160*/  MUFU.TANH R75, R64 ;  /* 0x00000040004b7308 */ /* 0x0009e20000002400 */
[----:B---3--:R-:W-:Y:S01]  /*3170*/  FSEL R62, R10, -INF , P1 ;  /* 0xff8000000a3e7808 */ /* 0x008fe20000800000 */
[--C-:B------:R-:W-:Y:S01]  /*3180*/  FFMA.FTZ R167, R44, UR10, -R79.reuse ;  /* 0x0000000a2ca77c23 */ /* 0x100fe2000801084f */
[----:B------:R-:W-:Y:S01]  /*3190*/  FMNMX.FTZ R7, R61, R8, !PT ;  /* 0x000000083d077209 */ /* 0x000fe20007810000 */
[--C-:B------:R-:W-:Y:S01]  /*31a0*/  FFMA.FTZ R33, R33, UR10, -R79.reuse ;  /* 0x0000000a21217c23 */ /* 0x100fe2000801084f */
[----:B------:R-:W-:Y:S01]  /*31b0*/  ISETP.GT.AND P1, PT, R88, 0x19, PT ;  /* 0x000000195800780c */ /* 0x000fe20003f24270 */
[--C-:B------:R-:W-:Y:S01]  /*31c0*/  FFMA.FTZ R163, R34, UR10, -R79.reuse ;  /* 0x0000000a22a37c23 */ /* 0x100fe2000801084f */
[----:B------:R-:W-:Y:S01]  /*31d0*/  FSEL R63, R13, -INF , P2 ;  /* 0xff8000000d3f7808 */ /* 0x000fe20001000000 */
[----:B------:R-:W3:Y:S01]  /*31e0*/  MUFU.TANH R26, R26 ;  /* 0x0000001a001a7308 */ /* 0x000ee20000002400 */
[----:B------:R-:W-:Y:S01]  /*31f0*/  FMNMX.FTZ R8, R62, R7, !PT ;  /* 0x000000073e087209 */ /* 0x000fe20007810000 */
[--C-:B------:R-:W-:Y:S01]  /*3200*/  FFMA.FTZ R34, R43, UR10, -R79.reuse ;  /* 0x0000000a2b227c23 */ /* 0x100fe2000801084f */
[----:B------:R-:W-:Y:S01]  /*3210*/  ISETP.GT.AND P2, PT, R88, 0x20, PT ;  /* 0x000000205800780c */ /* 0x000fe20003f44270 */
[----:B------:R-:W-:Y:S01]  /*3220*/  FFMA.FTZ R45, R45, UR10, -R79 ;  /* 0x0000000a2d2d7c23 */ /* 0x000fe2000801084f */
[----:B----4-:R-:W-:-:S02]  /*3230*/  FSEL R64, R12, -INF , P1 ;  /* 0xff8000000c407808 */ /* 0x010fc40000800000 */
[----:B------:R-:W-:Y:S01]  /*3240*/  FMNMX.FTZ R7, R63, R8, !PT ;  /* 0x000000083f077209 */ /* 0x000fe20007810000 */
[----:B------:R4:W-:Y:S01]  /*3250*/  MUFU.TANH R78, R65 ;  /* 0x00000041004e7308 */ /* 0x0009e20000002400 */
[----:B------:R-:W-:Y:S02]  /*3260*/  ISETP.GT.AND P1, PT, R88, 0x21, PT ;  /* 0x000000215800780c */ /* 0x000fe40003f24270 */
[----:B------:R-:W-:Y:S01]  /*3270*/  FMNMX.FTZ R10, R64, R7, !PT ;  /* 0x00000007400a7209 */ /* 0x000fe20007810000 */
[----:B------:R-:W-:-:S01]  /*3280*/  FFMA.FTZ R7, R56, UR10, -R79 ;  /* 0x0000000a38077c23 */ /* 0x000fc2000801084f */
[----:B0-----:R-:W-:Y:S02]  /*3290*/  FSEL R66, R14, -INF , P1 ;  /* 0xff8000000e427808 */ /* 0x001fe40000800000 */
[----:B------:R-:W-:Y:S01]  /*32a0*/  ISETP.GT.AND P1, PT, R88, 0x29, PT ;  /* 0x000000295800780c */ /* 0x000fe20003f24270 */
[----:B------:R-:W-:Y:S01]  /*32b0*/  MUFU.TANH R25, R25 ;  /* 0x0000001900197308 */ /* 0x000fe20000002400 */
[----:B----4-:R-:W-:-:S02]  /*32c0*/  FSEL R65, R15, -INF , P2 ;  /* 0xff8000000f417808 */ /* 0x010fc40001000000 */
[----:B------:R-:W-:Y:S02]  /*32d0*/  ISETP.GT.AND P2, PT, R88, 0x28, PT ;  /* 0x000000285800780c */ /* 0x000fe40003f44270 */
[----:B------:R-:W-:Y:S01]  /*32e0*/  FMNMX.FTZ R11, R65, R10, !PT ;  /* 0x0000000a410b7209 */ /* 0x000fe20007810000 */
[--C-:B------:R-:W-:Y:S01]  /*32f0*/  FFMA.FTZ R10, R55, UR10, -R79.reuse ;  /* 0x0000000a370a7c23 */ /* 0x100fe2000801084f */
[----:B-1----:R-:W-:Y:S01]  /*3300*/  FSEL R56, R24, -INF , P2 ;  /* 0xff80000018387808 */ /* 0x002fe20001000000 */
[----:B------:R-:W0:Y:S01]  /*3310*/  MUFU.TANH R28, R28 ;  /* 0x0000001c001c7308 */ /* 0x000e220000002400 */
[----:B------:R-:W-:Y:S01]  /*3320*/  FMNMX.FTZ R11, R66, R11, !PT ;  /* 0x0000000b420b7209 */ /* 0x000fe20007810000 */
[--C-:B------:R-:W-:Y:S01]  /*3330*/  FFMA.FTZ R24, R51, UR10, -R79.reuse ;  /* 0x0000000a33187c23 */ /* 0x100fe2000801084f */
[----:B------:R-:W-:Y:S02]  /*3340*/  ISETP.GT.AND P2, PT, R88, 0x30, PT ;  /* 0x000000305800780c */ /* 0x000fe40003f44270 */
[----:B--2---:R-:W-:Y:S01]  /*3350*/  FSEL R67, R21, -INF , P1 ;  /* 0xff80000015437808 */ /* 0x004fe20000800000 */
[----:B------:R-:W-:-:S01]  /*3360*/  FFMA.FTZ R21, R36, UR10, -R79 ;  /* 0x0000000a24157c23 */ /* 0x000fc2000801084f */
[----:B------:R-:W-:Y:S01]  /*3370*/  FMNMX.FTZ R12, R56, R11, !PT ;  /* 0x0000000b380c7209 */ /* 0x000fe20007810000 */
[----:B------:R-:W-:Y:S01]  /*3380*/  MUFU.TANH R27, R27 ;  /* 0x0000001b001b7308 */ /* 0x000fe20000002400 */
[----:B------:R-:W-:Y:S01]  /*3390*/  ISETP.GT.AND P1, PT, R88, 0x31, PT ;  /* 0x000000315800780c */ /* 0x000fe20003f24270 */
[--C-:B------:R-:W-:Y:S01]  /*33a0*/  FFMA.FTZ R36, R38, UR10, -R79.reuse ;  /* 0x0000000a26247c23 */ /* 0x100fe2000801084f */
[----:B---3--:R-:W-:Y:S01]  /*33b0*/  FSEL R55, R26, -INF , P2 ;  /* 0xff8000001a377808 */ /* 0x008fe20001000000 */
[----:B------:R-:W-:Y:S01]  /*33c0*/  FFMA.FTZ R38, R42, UR10, -R79 ;  /* 0x0000000a2a267c23 */ /* 0x000fe2000801084f */
[----:B------:R-:W-:-:S02]  /*33d0*/  FMNMX.FTZ R12, R67, R12, !PT ;  /* 0x0000000c430c7209 */ /* 0x000fc40007810000 */
[----:B------:R-:W-:Y:S01]  /*33e0*/  ISETP.GT.AND P2, PT, R88, 0x38, PT ;  /* 0x000000385800780c */ /* 0x000fe20003f44270 */
[----:B------:R-:W1:Y:S01]  /*33f0*/  MUFU.TANH R32, R32 ;  /* 0x0000002000207308 */ /* 0x000e620000002400 */
[----:B------:R-:W-:Y:S01]  /*3400*/  FMNMX.FTZ R11, R55, R12, !PT ;  /* 0x0000000c370b7209 */ /* 0x000fe20007810000 */
[--C-:B------:R-:W-:Y:S01]  /*3410*/  FFMA.FTZ R12, R53, UR10, -R79.reuse ;  /* 0x0000000a350c7c23 */ /* 0x100fe2000801084f */
[----:B0-----:R-:W-:Y:S01]  /*3420*/  FSEL R54, R28, -INF , P2 ;  /* 0xff8000001c367808 */ /* 0x001fe20001000000 */
[----:B------:R-:W-:Y:S01]  /*3430*/  FFMA.FTZ R28, R47, UR10, -R79 ;  /* 0x0000000a2f1c7c23 */ /* 0x000fe2000801084f */
[----:B------:R-:W-:-:S03]  /*3440*/  ISETP.GT.AND P2, PT, R88, 0x40, PT ;  /* 0x000000405800780c */ /* 0x000fc60003f44270 */
[----:B------:R-:W0:Y:S08]  /*3450*/  MUFU.TANH R29, R29 ;  /* 0x0000001d001d7308 */ /* 0x000e300000002400 */
[----:B------:R2:W3:Y:S01]  /*3460*/  MUFU.TANH R82, R68 ;  /* 0x0000004400527308 */ /* 0x0004e20000002400 */
[----:B-1----:R-:W-:Y:S02]  /*3470*/  FSEL R53, R32, -INF , P2 ;  /* 0xff80000020357808 */ /* 0x002fe40001000000 */
[----:B------:R-:W-:-:S05]  /*3480*/  ISETP.GT.AND P2, PT, R88, 0x48, PT ;  /* 0x000000485800780c */ /* 0x000fca0003f44270 */
[----:B------:R1:W4:Y:S01]  /*3490*/  MUFU.TANH R83, R69 ;  /* 0x0000004500537308 */ /* 0x0003220000002400 */
[----:B--2---:R-:W-:Y:S02]  /*34a0*/  FSEL R68, R25, -INF , P1 ;  /* 0xff80000019447808 */ /* 0x004fe40000800000 */
[----:B------:R-:W-:Y:S02]  /*34b0*/  ISETP.GT.AND P1, PT, R88, 0x39, PT ;  /* 0x000000395800780c */ /* 0x000fe40003f24270 */
[----:B------:R-:W-:-:S03]  /*34c0*/  FMNMX.FTZ R11, R68, R11, !PT ;  /* 0x0000000b440b7209 */ /* 0x000fc60007810000 */
[----:B------:R2:W5:Y:S01]  /*34d0*/  MUFU.TANH R86, R72 ;  /* 0x0000004800567308 */ /* 0x0005620000002400 */
[----:B-1----:R-:W-:Y:S02]  /*34e0*/  FSEL R69, R27, -INF , P1 ;  /* 0xff8000001b457808 */ /* 0x002fe40000800000 */
[----:B------:R-:W-:Y:S01]  /*34f0*/  FMNMX.FTZ R14, R54, R11, !PT ;  /* 0x0000000b360e7209 */ /* 0x000fe20007810000 */
[----:B------:R-:W-:-:S01]  /*3500*/  FFMA.FTZ R11, R52, UR10, -R79 ;  /* 0x0000000a340b7c23 */ /* 0x000fc2000801084f */
[----:B------:R-:W-:Y:S02]  /*3510*/  ISETP.GT.AND P1, PT, R88, 0x41, PT ;  /* 0x000000415800780c */ /* 0x000fe40003f24270 */
[----:B------:R-:W-:Y:S01]  /*3520*/  FMNMX.FTZ R14, R69, R14, !PT ;  /* 0x0000000e450e7209 */ /* 0x000fe20007810000 */
[----:B------:R4:W1:Y:S01]  /*3530*/  MUFU.TANH R87, R73 ;  /* 0x0000004900577308 */ /* 0x0008620000002400 */
[----:B0-----:R-:W-:Y:S01]  /*3540*/  FSEL R70, R29, -INF , P1 ;  /* 0xff8000001d467808 */ /* 0x001fe20000800000 */
[----:B------:R-:W-:Y:S01]  /*3550*/  IMAD.U32 R29, RZ, RZ, UR10 ;  /* 0x0000000aff1d7e24 */ /* 0x000fe2000f8e00ff */
[----:B------:R-:W-:-:S02]  /*3560*/  FMNMX.FTZ R13, R53, R14, !PT ;  /* 0x0000000e350d7209 */ /* 0x000fc40007810000 */
[----:B------:R-:W-:Y:S02]  /*3570*/  ISETP.GT.AND P1, PT, R88, 0x49, PT ;  /* 0x000000495800780c */ /* 0x000fe40003f24270 */
[----:B------:R-:W-:Y:S01]  /*3580*/  FSEL R52, R71, -INF , P2 ;  /* 0xff80000047347808 */ /* 0x000fe20001000000 */
[----:B------:R-:W0:Y:S01]  /*3590*/  MUFU.TANH R76, R76 ;  /* 0x0000004c004c7308 */ /* 0x000e220000002400 */
[----:B------:R-:W-:Y:S02]  /*35a0*/  FMNMX.FTZ R13, R70, R13, !PT ;  /* 0x0000000d460d7209 */ /* 0x000fe40007810000 */
[----:B------:R-:W-:Y:S02]  /*35b0*/  ISETP.GT.AND P2, PT, R88, 0x50, PT ;  /* 0x000000505800780c */ /* 0x000fe40003f44270 */
[----:B------:R-:W-:Y:S02]  /*35c0*/  FSEL R71, R74, -INF , P1 ;  /* 0xff8000004a477808 */ /* 0x000fe40000800000 */
[----:B------:R-:W-:Y:S01]  /*35d0*/  FMNMX.FTZ R14, R52, R13, !PT ;  /* 0x0000000d340e7209 */ /* 0x000fe20007810000 */
[----:B------:R-:W0:Y:S01]  /*35e0*/  MUFU.TANH R77, R77 ;  /* 0x0000004d004d7308 */ /* 0x000e220000002400 */
[----:B------:R-:W-:-:S02]  /*35f0*/  ISETP.GT.AND P1, PT, R88, 0x51, PT ;  /* 0x000000515800780c */ /* 0x000fc40003f24270 */
[----:B------:R-:W-:Y:S02]  /*3600*/  FSEL R51, R75, -INF , P2 ;  /* 0xff8000004b337808 */ /* 0x000fe40001000000 */
[----:B------:R-:W-:Y:S02]  /*3610*/  FMNMX.FTZ R14, R71, R14, !PT ;  /* 0x0000000e470e7209 */ /* 0x000fe40007810000 */
[----:B------:R-:W-:Y:S01]  /*3620*/  ISETP.GT.AND P2, PT, R88, 0x58, PT ;  /* 0x000000585800780c */ /* 0x000fe20003f44270 */
[----:B------:R-:W0:Y:S01]  /*3630*/  MUFU.TANH R80, R80 ;  /* 0x0000005000507308 */ /* 0x000e220000002400 */
[----:B--2---:R-:W-:Y:S02]  /*3640*/  FSEL R72, R78, -INF , P1 ;  /* 0xff8000004e487808 */ /* 0x004fe40000800000 */
[----:B------:R-:W-:Y:S01]  /*3650*/  FMNMX.FTZ R13, R51, R14, !PT ;  /* 0x0000000e330d7209 */ /* 0x000fe20007810000 */
[----:B------:R-:W-:-:S01]  /*3660*/  FFMA.FTZ R14, R49, UR10, -R79 ;  /* 0x0000000a310e7c23 */ /* 0x000fc2000801084f */
[----:B------:R-:W-:-:S02]  /*3670*/  ISETP.GT.AND P1, PT, R88, 0x59, PT ;  /* 0x000000595800780c */ /* 0x000fc40003f24270 */
[----:B---3--:R-:W-:Y:S01]  /*3680*/  FSEL R50, R82, -INF , P2 ;  /* 0xff80000052327808 */ /* 0x008fe20001000000 */
[----:B------:R-:W2:Y:S01]  /*3690*/  MUFU.TANH R81, R81 ;  /* 0x0000005100517308 */ /* 0x000ea20000002400 */
[----:B------:R-:W-:Y:S02]  /*36a0*/  FMNMX.FTZ R13, R72, R13, !PT ;  /* 0x0000000d480d7209 */ /* 0x000fe40007810000 */
[----:B------:R-:W-:Y:S02]  /*36b0*/  ISETP.GT.AND P2, PT, R88, 0x60, PT ;  /* 0x000000605800780c */ /* 0x000fe40003f44270 */
[----:B----4-:R-:W-:Y:S02]  /*36c0*/  FSEL R73, R83, -INF , P1 ;  /* 0xff80000053497808 */ /* 0x010fe40000800000 */
[----:B------:R-:W-:Y:S01]  /*36d0*/  FMNMX.FTZ R26, R50, R13, !PT ;  /* 0x0000000d321a7209 */ /* 0x000fe20007810000 */
[----:B------:R-:W3:Y:S01]  /*36e0*/  MUFU.TANH R84, R84 ;  /* 0x0000005400547308 */ /* 0x000ee20000002400 */
[----:B------:R-:W-:Y:S01]  /*36f0*/  ISETP.GT.AND P1, PT, R88, 0x61, PT ;  /* 0x000000615800780c */ /* 0x000fe20003f24270 */
[--C-:B------:R-:W-:Y:S01]  /*3700*/  FFMA.FTZ R13, R48, UR10, -R79.reuse ;  /* 0x0000000a300d7c23 */ /* 0x100fe2000801084f */
[----:B-----5:R-:W-:Y:S01]  /*3710*/  FSEL R49, R86, -INF , P2 ;  /* 0xff80000056317808 */ /* 0x020fe20001000000 */
[----:B------:R-:W-:Y:S01]  /*3720*/  FFMA.FTZ R48, R31, UR10, -R79 ;  /* 0x0000000a1f307c23 */ /* 0x000fe2000801084f */
[----:B------:R-:W-:-:S02]  /*3730*/  FMNMX.FTZ R26, R73, R26, !PT ;  /* 0x0000001a491a7209 */ /* 0x000fc40007810000 */
[C---:B------:R-:W-:Y:S01]  /*3740*/  ISETP.GT.AND P2, PT, R88.reuse, 0x68, PT ;  /* 0x000000685800780c */ /* 0x040fe20003f44270 */
[----:B------:R-:W-:Y:S01]  /*3750*/  MUFU.TANH R85, R85 ;  /* 0x0000005500557308 */ /* 0x000fe20000002400 */
[----:B-1----:R-:W-:Y:S02]  /*3760*/  FSEL R74, R87, -INF , P1 ;  /* 0xff800000574a7808 */ /* 0x002fe40000800000 */
[----:B------:R-:W-:Y:S02]  /*3770*/  FMNMX.FTZ R15, R49, R26, !PT ;  /* 0x0000001a310f7209 */ /* 0x000fe40007810000 */
[----:B------:R-:W-:Y:S02]  /*3780*/  ISETP.GT.AND P1, PT, R88, 0x69, PT ;  /* 0x000000695800780c */ /* 0x000fe40003f24270 */
[----:B0-----:R-:W-:Y:S01]  /*3790*/  FSEL R75, R76, -INF , P2 ;  /* 0xff8000004c4b7808 */ /* 0x001fe20001000000 */
[----:B------:R-:W-:Y:S01]  /*37a0*/  MUFU.EX2 R153, R153 ;  /* 0x0000009900997308 */ /* 0x000fe20000000800 */
[----:B------:R-:W-:-:S02]  /*37b0*/  FMNMX.FTZ R26, R74, R15, !PT ;  /* 0x0000000f4a1a7209 */ /* 0x000fc40007810000 */
[C---:B------:R-:W-:Y:S02]  /*37c0*/  ISETP.GT.AND P2, PT, R88.reuse, 0x70, PT ;  /* 0x000000705800780c */ /* 0x040fe40003f44270 */
[----:B------:R-:W-:Y:S02]  /*37d0*/  FSEL R76, R77, -INF , P1 ;  /* 0xff8000004d4c7808 */ /* 0x000fe40000800000 */
[----:B------:R-:W-:Y:S01]  /*37e0*/  FMNMX.FTZ R15, R75, R26, !PT ;  /* 0x0000001a4b0f7209 */ /* 0x000fe20007810000 */
[----:B------:R-:W0:Y:S01]  /*37f0*/  MUFU.EX2 R20, R20 ;  /* 0x0000001400147308 */ /* 0x000e220000000800 */
[----:B------:R-:W-:Y:S02]  /*3800*/  ISETP.GT.AND P1, PT, R88, 0x71, PT ;  /* 0x000000715800780c */ /* 0x000fe40003f24270 */
[----:B------:R-:W-:Y:S02]  /*3810*/  FSEL R47, R80, -INF , P2 ;  /* 0xff800000502f7808 */ /* 0x000fe40001000000 */
[----:B------:R-:W-:-:S02]  /*3820*/  FMNMX.FTZ R26, R76, R15, !PT ;  /* 0x0000000f4c1a7209 */ /* 0x000fc40007810000 */
[C---:B------:R-:W-:Y:S01]  /*3830*/  ISETP.GT.AND P2, PT, R88.reuse, 0x78, PT ;  /* 0x000000785800780c */ /* 0x040fe20003f44270 */
[----:B------:R-:W1:Y:S01]  /*3840*/  MUFU.EX2 R2, R2 ;  /* 0x0000000200027308 */ /* 0x000e620000000800 */
[----:B--2---:R-:W-:Y:S02]  /*3850*/  FSEL R77, R81, -INF , P1 ;  /* 0xff800000514d7808 */ /* 0x004fe40000800000 */
[----:B------:R-:W-:Y:S02]  /*3860*/  FMNMX.FTZ R26, R47, R26, !PT ;  /* 0x0000001a2f1a7209 */ /* 0x000fe40007810000 */
[----:B------:R-:W-:Y:S02]  /*3870*/  ISETP.GT.AND P1, PT, R88, 0x79, PT ;  /* 0x000000795800780c */ /* 0x000fe40003f24270 */
[----:B---3--:R-:W-:Y:S01]  /*3880*/  FSEL R37, R84, -INF , P2 ;  /* 0xff80000054257808 */ /* 0x008fe20001000000 */
[----:B------:R-:W2:Y:S01]  /*3890*/  MUFU.EX2 R3, R3 ;  /* 0x0000000300037308 */ /* 0x000ea20000000800 */
[----:B------:R-:W-:Y:S01]  /*38a0*/  FMNMX.FTZ R26, R77, R26, !PT ;  /* 0x0000001a4d1a7209 */ /* 0x000fe20007810000 */
[----:B0-----:R-:W-:Y:S01]  /*38b0*/  FADD.FTZ R31, R153, R20 ;  /* 0x00000014991f7221 */ /* 0x001fe20000010000 */
[----:B------:R-:W-:-:S02]  /*38c0*/  FSEL R78, R85, -INF , P1 ;  /* 0xff800000554e7808 */ /* 0x000fc40000800000 */
[----:B------:R-:W-:-:S03]  /*38d0*/  FMNMX.FTZ R15, R37, R26, !PT ;  /* 0x0000001a250f7209 */ /* 0x000fc60007810000 */
[----:B------:R-:W0:Y:S01]  /*38e0*/  MUFU.EX2 R155, R155 ;  /* 0x0000009b009b7308 */ /* 0x000e220000000800 */
[----:B------:R-:W-:Y:S01]  /*38f0*/  FMNMX.FTZ R25, R78, R15, !PT ;  /* 0x0000000f4e197209 */ /* 0x000fe20007810000 */
[--C-:B------:R-:W-:Y:S01]  /*3900*/  FFMA.FTZ R15, R30, UR10, -R79.reuse ;  /* 0x0000000a1e0f7c23 */ /* 0x100fe2000801084f */
[----:B------:R-:W-:-:S03]  /*3910*/  FFMA.FTZ R30, R35, UR10, -R79 ;  /* 0x0000000a231e7c23 */ /* 0x000fc6000801084f */
[----:B------:R-:W3:Y:S02]  /*3920*/  SHFL.BFLY PT, R32, R25, 0x2, 0x1f ;  /* 0x0c401f0019207f89 */ /* 0x000ee400000e0000 */
[----:B------:R-:W4:Y:S08]  /*3930*/  MUFU.EX2 R8, R92 ;  /* 0x0000005c00087308 */ /* 0x000f300000000800 */
[----:B------:R-:W5:Y:S08]  /*3940*/  MUFU.EX2 R7, R7 ;  /* 0x0000000700077308 */ /* 0x000f700000000800 */
[----:B------:R-:W5:Y:S01]  /*3950*/  MUFU.EX2 R10, R10 ;  /* 0x0000000a000a7308 */ /* 0x000f620000000800 */
[----:B---3--:R-:W-:Y:S01]  /*3960*/  FMNMX.FTZ R27, R25, R32, !PT ;  /* 0x00000020191b7209 */ /* 0x008fe20007810000 */
[----:B------:R-:W-:-:S06]  /*3970*/  FFMA.FTZ R32, R39, UR10, -R79 ;  /* 0x0000000a27207c23 */ /* 0x000fcc000801084f */
[----:B------:R-:W3:Y:S01]  /*3980*/  MUFU.EX2 R157, R157 ;  /* 0x0000009d009d7308 */ /* 0x000ee20000000800 */
[----:B------:R-:W-:-:S01]  /*3990*/  FFMA.FTZ R25, R41, UR10, -R79 ;  /* 0x0000000a29197c23 */ /* 0x000fc2000801084f */
[----:B------:R-:W1:Y:S06]  /*39a0*/  SHFL.BFLY PT, R168, R27, 0x1, 0x1f ;  /* 0x0c201f001ba87f89 */ /* 0x000e6c00000e0000 */
[----:B------:R0:W-:Y:S08]  /*39b0*/  MUFU.EX2 R26, R33 ;  /* 0x00000021001a7308 */ /* 0x0001f00000000800 */
[----:B------:R-:W-:Y:S08]  /*39c0*/  MUFU.EX2 R12, R12 ;  /* 0x0000000c000c7308 */ /* 0x000ff00000000800 */
[----:B------:R-:W-:Y:S01]  /*39d0*/  MUFU.EX2 R11, R11 ;  /* 0x0000000b000b7308 */ /* 0x000fe20000000800 */
[----:B-1----:R-:W-:Y:S01]  /*39e0*/  FMNMX.FTZ R168, R27, R168, !PT ;  /* 0x000000a81ba87209 */ /* 0x002fe20007810000 */
[----:B------:R-:W-:Y:S01]  /*39f0*/  FFMA.FTZ R27, R46, UR10, -R79 ;  /* 0x0000000a2e1b7c23 */ /* 0x000fe2000801084f */
[----:B------:R-:W-:-:S02]  /*3a00*/  FADD.FTZ R46, R2, R31 ;  /* 0x0000001f022e7221 */ /* 0x000fc40000010000 */
[C---:B------:R-:W-:Y:S01]  /*3a10*/  FSETP.NEU.FTZ.AND P1, PT, R168.reuse, -INF , PT ;  /* 0xff800000a800780b */ /* 0x040fe20003f3d000 */
[----:B------:R-:W-:-:S01]  /*3a20*/  FFMA.FTZ R29, R168, R29, -8 ;  /* 0xc1000000a81d7423 */ /* 0x000fc2000001001d */
[----:B--2---:R-:W-:Y:S01]  /*3a30*/  FADD.FTZ R46, R3, R46 ;  /* 0x0000002e032e7221 */ /* 0x004fe20000010000 */
[----:B------:R-:W-:Y:S03]  /*3a40*/  MUFU.EX2 R24, R24 ;  /* 0x0000001800187308 */ /* 0x000fe60000000800 */
[----:B------:R-:W-:Y:S01]  /*3a50*/  FSEL R40, R29, RZ, P1 ;  /* 0x000000ff1d287208 */ /* 0x000fe20000800000 */
[----:B0-----:R-:W-:-:S04]  /*3a60*/  FADD.FTZ R33, R155, R46 ;  /* 0x0000002e9b217221 */ /* 0x001fc80000010000 */
        /* <DEDUP_REMOVED lines=12> */
[----:B----4-:R-:W-:Y:S01]  /*3b30*/  FADD.FTZ R46, R8, R33 ;  /* 0x00000021082e7221 */ /* 0x010fe20000010000 */
[----:B------:R-:W-:-:S01]  /*3b40*/  FFMA.FTZ R67, R67, UR10, -R40 ;  /* 0x0000000a43437c23 */ /* 0x000fc20008010828 */
[----:B------:R-:W0:Y:S01]  /*3b50*/  MUFU.EX2 R29, R29 ;  /* 0x0000001d001d7308 */ /* 0x000e220000000800 */
[----:B------:R-:W-:-:S01]  /*3b60*/  FFMA.FTZ R55, R55, UR10, -R40 ;  /* 0x0000000a37377c23 */ /* 0x000fc20008010828 */
[----:B-----5:R-:W-:Y:S01]  /*3b70*/  FADD.FTZ R33, R7, R46 ;  /* 0x0000002e07217221 */ /* 0x020fe20000010000 */
[----:B------:R-:W-:-:S01]  /*3b80*/  FFMA.FTZ R68, R68, UR10, -R40 ;  /* 0x0000000a44447c23 */ /* 0x000fc20008010828 */
[--C-:B------:R-:W-:Y:S01]  /*3b90*/  FFMA.FTZ R54, R54, UR10, -R40.reuse ;  /* 0x0000000a36367c23 */ /* 0x100fe20008010828 */
[----:B------:R-:W-:-:S01]  /*3ba0*/  FFMA.FTZ R69, R69, UR10, -R40 ;  /* 0x0000000a45457c23 */ /* 0x000fc20008010828 */
[----:B------:R-:W-:Y:S01]  /*3bb0*/  FADD.FTZ R46, R10, R33 ;  /* 0x000000210a2e7221 */ /* 0x000fe20000010000 */
[----:B------:R-:W-:-:S01]  /*3bc0*/  FFMA.FTZ R53, R53, UR10, -R40 ;  /* 0x0000000a35357c23 */ /* 0x000fc20008010828 */
[----:B------:R-:W1:Y:S01]  /*3bd0*/  MUFU.EX2 R59, R59 ;  /* 0x0000003b003b7308 */ /* 0x000e620000000800 */
[----:B------:R-:W-:-:S01]  /*3be0*/  FFMA.FTZ R70, R70, UR10, -R40 ;  /* 0x0000000a46467c23 */ /* 0x000fc20008010828 */
[----:B---3--:R-:W-:Y:S01]  /*3bf0*/  FADD.FTZ R33, R157, R46 ;  /* 0x0000002e9d217221 */ /* 0x008fe20000010000 */
[----:B------:R-:W-:-:S01]  /*3c00*/  FFMA.FTZ R52, R52, UR10, -R40 ;  /* 0x0000000a34347c23 */ /* 0x000fc20008010828 */
[--C-:B------:R-:W-:Y:S01]  /*3c10*/  FFMA.FTZ R71, R71, UR10, -R40.reuse ;  /* 0x0000000a47477c23 */ /* 0x100fe20008010828 */
[----:B------:R-:W-:-:S01]  /*3c20*/  FFMA.FTZ R51, R51, UR10, -R40 ;  /* 0x0000000a33337c23 */ /* 0x000fc20008010828 */
[--C-:B------:R-:W-:Y:S01]  /*3c30*/  FFMA.FTZ R72, R72, UR10, -R40.reuse ;  /* 0x0000000a48487c23 */ /* 0x100fe20008010828 */
[----:B------:R-:W-:-:S01]  /*3c40*/  FFMA.FTZ R50, R50, UR10, -R40 ;  /* 0x0000000a32327c23 */ /* 0x000fc20008010828 */
[----:B------:R-:W2:Y:S01]  /*3c50*/  MUFU.EX2 R60, R60 ;  /* 0x0000003c003c7308 */ /* 0x000ea20000000800 */
[----:B0-----:R-:W-:-:S01]  /*3c60*/  FADD.FTZ R44, R152, R29 ;  /* 0x0000001d982c7221 */ /* 0x001fc20000010000 */
        /* <DEDUP_REMOVED lines=10> */
[----:B------:R-:W-:-:S04]  /*3d10*/  FFMA.FTZ R40, R78, UR10, -R40 ;  /* 0x0000000a4e287c23 */ /* 0x000fc80008010828 */
        /* <DEDUP_REMOVED lines=16> */
[----:B------:R-:W-:-:S04]  /*3e20*/  FADD.FTZ R44, R12, R33 ;  /* 0x000000210c2c7221 */ /* 0x000fc80000010000 */
[----:B------:R-:W-:Y:S01]  /*3e30*/  FADD.FTZ R33, R11, R44 ;  /* 0x0000002c0b217221 */ /* 0x000fe20000010000 */
[----:B------:R-:W-:Y:S01]  /*3e40*/  F2FP.SATFINITE.E4M3.F32.PACK_AB_MERGE_C R11, R24, R11, RZ ;  /* 0x0000000b180b723e */ /* 0x000fe200048070ff */
[----:B------:R-:W1:Y:S01]  /*3e50*/  MUFU.EX2 R67, R67 ;  /* 0x0000004300437308 */ /* 0x000e620000000800 */
[----:B--2---:R-:W-:-:S01]  /*3e60*/  FADD.FTZ R31, R66, R31 ;  /* 0x0000001f421f7221 */ /* 0x004fc20000010000 */
[----:B------:R-:W-:Y:S01]  /*3e70*/  FADD.FTZ R46, R24, R33 ;  /* 0x00000021182e7221 */ /* 0x000fe20000010000 */
[----:B------:R-:W-:-:S05]  /*3e80*/  F2FP.SATFINITE.E4M3.F32.PACK_AB_MERGE_C R157, R12, R157, R11 ;  /* 0x0000009d0c9d723e */ /* 0x000fca000480700b */
        /* <DEDUP_REMOVED lines=29> */
[----:B--2---:R-:W-:-:S01]  /*4060*/  FADD.FTZ R31, R53, R44 ;  /* 0x0000002c351f7221 */ /* 0x004fc20000010000 */
[----:B------:R-:W-:-:S06]  /*4070*/  FADD.FTZ R44, R26, R33 ;  /* 0x000000211a2c7221 */ /* 0x000fcc0000010000 */
        /* <DEDUP_REMOVED lines=8> */
[----:B------:R-:W-:Y:S02]  /*4100*/  F2FP.SATFINITE.E4M3.F32.PACK_AB_MERGE_C R33, R3, R2, RZ ;  /* 0x000000020321723e */ /* 0x000fe400048070ff */
[----:B------:R-:W-:Y:S02]  /*4110*/  F2FP.SATFINITE.E4M3.F32.PACK_AB_MERGE_C R15, R48, R15, RZ ;  /* 0x0000000f300f723e */ /* 0x000fe400048070ff */
[----:B------:R-:W-:Y:S02]  /*4120*/  F2FP.SATFINITE.E4M3.F32.PACK_AB_MERGE_C R153, R20, R153, R33 ;  /* 0x000000991499723e */ /* 0x000fe40004807021 */
[----:B------:R-:W0:Y:S01]  /*4130*/  MUFU.EX2 R51, R51 ;  /* 0x0000003300337308 */ /* 0x000e220000000800 */
[----:B-1----:R-:W-:-:S01]  /*4140*/  FADD.FTZ R44, R71, R44 ;  /* 0x0000002c472c7221 */ /* 0x002fc20000010000 */
[----:B------:R-:W-:-:S02]  /*4150*/  F2FP.SATFINITE.E4M3.F32.PACK_AB_MERGE_C R52, R71, R52, RZ ;  /* 0x000000344734723e */ /* 0x000fc400048070ff */
[----:B------:R-:W-:Y:S02]  /*4160*/  F2FP.SATFINITE.E4M3.F32.PACK_AB_MERGE_C R161, R26, R161, R15 ;  /* 0x000000a11aa1723e */ /* 0x000fe4000480700f */
[----:B------:R-:W-:Y:S02]  /*4170*/  F2FP.SATFINITE.E4M3.F32.PACK_AB_MERGE_C R160, R70, R53, R52 ;  /* 0x0000003546a0723e */ /* 0x000fe40004807034 */
        /* <DEDUP_REMOVED lines=54> */
[C---:B0-----:R-:W-:Y:S01]  /*44e0*/  F2FP.SATFINITE.E4M3.F32.PACK_AB_MERGE_C R27, R42.reuse, R27, RZ ;  /* 0x0000001b2a1b723e */ /* 0x041fe200048070ff */
[----:B------:R-:W-:-:S03]  /*44f0*/  FADD.FTZ R2, R42, R7 ;  /* 0x000000072a027221 */ /* 0x000fc60000010000 */
[----:B------:R-:W-:Y:S02]  /*4500*/  F2FP.SATFINITE.E4M3.F32.PACK_AB_MERGE_C R167, R34, R167, R27 ;  /* 0x000000a722a7723e */ /* 0x000fe4000480701b */
[C---:B-1----:R-:W-:Y:S01]  /*4510*/  F2FP.SATFINITE.E4M3.F32.PACK_AB_MERGE_C R37, R40.reuse, R37, RZ ;  /* 0x000000252825723e */ /* 0x042fe200048070ff */
[----:B------:R-:W-:-:S03]  /*4520*/  FADD.FTZ R3, R40, R3 ;  /* 0x0000000328037221 */ /* 0x000fc60000010000 */
[----:B------:R-:W-:Y:S01]  /*4530*/  F2FP.SATFINITE.E4M3.F32.PACK_AB_MERGE_C R166, R166, R47, R37 ;  /* 0x0000002fa6a6723e */ /* 0x000fe20004807025 */
[----:B------:R-:W-:Y:S06]  /*4540*/  @!P0 BRA `(.L_x_2405) ;  /* 0x0000000000048947 */ /* 0x000fec0003800000 */
[----:B------:R-:W-:Y:S01]  /*4550*/  BPT.TRAP 0x1 ;  /* 0x000000040000795c */ /* 0x000fe20000300000 */
.L_x_2405:
[----:B------:R0:W1:Y:S01]  /*4560*/  SYNCS.PHASECHK.TRANS64.TRYWAIT P1, [UR52+0x38850], R6 ;  /* 0x03885006ff0075a7 */ /* 0x0000620008020174 */
[----:B------:R-:W-:Y:S05]  /*4570*/  @!P0 BRA `(.L_x_2406) ;  /* 0x0000000000048947 */ /* 0x000fea0003800000 */
[----:B------:R-:W-:Y:S01]  /*4580*/  BPT.TRAP 0x1 ;  /* 0x000000040000795c */ /* 0x000fe20000300000 */
.L_x_2406:
[----:B-1----:R-:W-:Y:S05]  /*4590*/  @P1 BRA `(.L_x_2407) ;  /* 0x0000000000081947 */ /* 0x002fea0003800000 */
[----:B------:R-:W1:Y:S02]  /*45a0*/  SYNCS.PHASECHK.TRANS64.TRYWAIT P1, [UR52+0x38850], R6 ;  /* 0x03885006ff0075a7 */ /* 0x000e640008020174 */
[----:B-1----:R-:W-:Y:S05]  /*45b0*/  @!P1 BRA `(.L_x_2408) ;  /* 0x000000f800e89947 */ /* 0x002fea0003800000 */
.L_x_2407:
        /* <DEDUP_REMOVED lines=31> */
.L_x_2409:
[----:B------:R-:W-:Y:S01]  /*47b0*/  UISETP.NE.AND UP0, UPT, UR46, URZ, UPT ;  /* 0x0000003f2e00728c */ /* 0x000fe2000bf05270 */
[----:B------:R-:W-:Y:S01]  /*47c0*/  UMOV UR15, UR39 ;  /* 0x00000027000f7c82 */ /* 0x000fe20008000000 */
[----:B------:R-:W-:Y:S02]  /*47d0*/  UIMAD UR11, UR45, UR11, -UR14 ;  /* 0x0000000b2d0b72a4 */ /* 0x000fe4000f8e0a0e */
[----:B------:R-:W-:Y:S02]  /*47e0*/  UIADD3 UR55, UR51, -0x2, URZ ;  /* 0xfffffffe33377890 */ /* 0x000fe4000fffe03f */
[----:B------:R-:W-:-:S05]  /*47f0*/  UIADD3 UR52, UR52, 0x38860, URZ ;  /* 0x0003886034347890 */ /* 0x000fca000fffe03f */
[----:B------:R-:W-:Y:S01]  /*4800*/  @UP0 ULDC UR6, c[0x0][0x44c] ;  /* 0x0001130000060ab9 */ /* 0x000fe20000000800 */
[----:B------:R-:W-:Y:S01]  /*4810*/  @UP0 ULDC UR18, c[0x0][0x450] ;  /* 0x0001140000120ab9 */ /* 0x000fe20000000800 */
[----:B------:R-:W-:Y:S02]  /*4820*/  UIMAD.WIDE.U32 UR6, UR39, UR6, URZ ;  /* 0x00000006270672a5 */ /* 0x000fe4000f8e003f */
[----:B------:R-:W-:Y:S02]  /*4830*/  UPRMT UR52, UR50, 0x654, UR52 ;  /* 0x0000065432347896 */ /* 0x000fe40008000034 */
[----:B------:R-:W-:-:S04]  /*4840*/  @UP0 USHF.R.U32.HI UR15, URZ, UR18, UR7 ;  /* 0x000000123f0f0299 */ /* 0x000fc80008011607 */
[----:B------:R-:W-:-:S03]  /*4850*/  UIADD3 UR11, UR11, UR15, URZ ;  /* 0x0000000f0b0b7290 */ /* 0x000fc6000fffe03f */
[----:B------:R-:W-:Y:S01]  /*4860*/  SYNCS.ARRIVE.TRANS64.RED.A1T0 RZ, [UR52], RZ ;  /* 0x000000ffffff79a7 */ /* 0x000fe20008100434 */
[----:B------:R-:W-:-:S04]  /*4870*/  USHF.R.S32.HI UR6, URZ, 0x1f, UR11 ;  /* 0x0000001f3f067899 */ /* 0x000fc8000801140b */
[----:B------:R-:W-:-:S04]  /*4880*/  ULEA.HI UR6, UR6, UR11, URZ, 0x7 ;  /* 0x0000000b06067291 */ /* 0x000fc8000f8f383f */
[----:B------:R-:W-:-:S04]  /*4890*/  USHF.R.S32.HI UR6, URZ, 0x7, UR6 ;  /* 0x000000073f067899 */ /* 0x000fc80008011406 */
[----:B------:R-:W-:-:S04]  /*48a0*/  UISETP.LT.AND UP0, UPT, URZ, UR6, UPT ;  /* 0x000000063f00728c */ /* 0x000fc8000bf01270 */
[----:B------:R-:W-:-:S04]  /*48b0*/  USEL UR54, URZ, UR6, !UP0 ;  /* 0x000000063f367287 */ /* 0x000fc8000c000000 */
[----:B------:R-:W-:-:S06]  /*48c0*/  UISETP.GE.AND UP0, UPT, UR55, UR54, UPT ;  /* 0x000000363700728c */ /* 0x000fcc000bf06270 */
[----:B------:R-:W-:-:S13]  /*48d0*/  PLOP3.LUT P1, PT, PT, PT, UP0, 0x80, 0x0 ;  /* 0x000000000000781c */ /* 0x000fda0003f2f008 */
[----:B------:R-:W-:Y:S05]  /*48e0*/  @!P1 BRA `(.L_x_2410) ;  /* 0x0000003400149947 */ /* 0x000fea0003800000 */
[----:B------:R-:W-:Y:S01]  /*48f0*/  IMAD.MOV.U32 R5, RZ, RZ, R9 ;  /* 0x000000ffff057224 */ /* 0x000fe200078e0009 */
[----:B------:R-:W-:Y:S01]  /*4900*/  ULDC UR51, c[0x0][0x288] ;  /* 0x0000a20000337ab9 */ /* 0x000fe20000000800 */
[----:B01----:R-:W-:Y:S01]  /*4910*/  IMAD.MOV.U32 R6, RZ, RZ, R168 ;  /* 0x000000ffff067224 */ /* 0x003fe200078e00a8 */
[----:B------:R-:W-:-:S06]  /*4920*/  ULDC UR50, c[0x0][0x988] ;  /* 0x0002620000327ab9 */ /* 0x000fcc0000000800 */
.L_x_2421:
[----:B------:R-:W-:-:S04]  /*4930*/  UIADD3 UR37, UR37, 0x1, URZ ;  /* 0x0000000125257890 */ /* 0x000fc8000fffe03f */
[----:B------:R-:W-:-:S04]  /*4940*/  UISETP.NE.AND UP0, UPT, UR37, 0x2, UPT ;  /* 0x000000022500788c */ /* 0x000fc8000bf05270 */
[----:B------:R-:W-:Y:S02]  /*4950*/  USEL UR6, URZ, 0x1, UP0 ;  /* 0x000000013f067887 */ /* 0x000fe40008000000 */
[----:B------:R-:W-:Y:S02]  /*4960*/  USEL UR37, UR37, URZ, UP0 ;  /* 0x0000003f25257287 */ /* 0x000fe40008000000 */
[----:B------:R-:W-:Y:S01]  /*4970*/  ULOP3.LUT UR36, UR36, UR6, URZ, 0x3c, !UPT ;  /* 0x0000000624247292 */ /* 0x000fe2000f8e3c3f */
[----:B0-----:R-:W-:Y:S11]  /*4980*/  @!P0 BRA `(.L_x_2411) ;  /* 0x0000000000048947 */ /* 0x001ff60003800000 */
[----:B------:R-:W-:Y:S01]  /*4990*/  BPT.TRAP 0x1 ;  /* 0x000000040000795c */ /* 0x000fe20000300000 */
.L_x_2411:
        /* <DEDUP_REMOVED lines=11> */
.L_x_2412:
[----:B-1----:R-:W-:Y:S05]  /*4a50*/  @P1 BRA `(.L_x_2413) ;  /* 0x00000000000c1947 */ /* 0x002fea0003800000 */
[----:B0-----:R-:W-:-:S04]  /*4a60*/  IMAD.U32 R4, RZ, RZ, UR56 ;  /* 0x00000038ff047e24 */ /* 0x001fc8000f8e00ff */
[----:B------:R-:W0:Y:S02]  /*4a70*/  SYNCS.PHASECHK.TRANS64.TRYWAIT P1, [UR52+0x38830], R4 ;  /* 0x03883004ff0075a7 */ /* 0x000e240008020174 */
[----:B0-----:R-:W-:Y:S05]  /*4a80*/  @!P1 BRA `(.L_x_2414) ;  /* 0x000000f400cc9947 */ /* 0x001fea0003800000 */
.L_x_2413:
        /* <DEDUP_REMOVED lines=46> */
.L_x_2415:
[----:B------:R-:W-:Y:S01]  /*4d70*/  UISETP.NE.AND UP0, UPT, UR46, URZ, UPT ;  /* 0x0000003f2e00728c */ /* 0x000fe2000bf05270 */
[C---:B------:R-:W-:Y:S01]  /*4d80*/  FMUL.FTZ R15, R0.reuse, R160 ;  /* 0x000000a0000f7220 */ /* 0x040fe20000410000 */
[----:B------:R-:W-:Y:S01]  /*4d90*/  FMUL.FTZ R160, R0, R171 ;  /* 0x000000ab00a07220 */ /* 0x000fe20000410000 */
[----:B------:R-:W-:Y:S02]  /*4da0*/  VIADD R171, R18, UR39 ;  /* 0x0000002712ab7c36 */ /* 0x000fe40008000000 */
[C---:B------:R-:W-:Y:S01]  /*4db0*/  FMUL.FTZ R7, R0.reuse, R152 ;  /* 0x0000009800077220 */ /* 0x040fe20000410000 */
[C---:B------:R-:W-:Y:S01]  /*4dc0*/  FMUL.FTZ R152, R0.reuse, R163 ;  /* 0x000000a300987220 */ /* 0x040fe20000410000 */
[----:B------:R-:W-:Y:S01]  /*4dd0*/  PLOP3.LUT P1, PT, PT, PT, UP0, 0x80, 0x0 ;  /* 0x000000000000781c */ /* 0x000fe20003f2f008 */
[C---:B------:R-:W-:Y:S01]  /*4de0*/  FMUL.FTZ R163, R0.reuse, R175 ;  /* 0x000000af00a37220 */ /* 0x040fe20000410000 */
[----:B------:R-:W-:Y:S01]  /*4df0*/  PLOP3.LUT P2, PT, PT, PT, UP0, 0x80, 0x0 ;  /* 0x000000000000781c */ /* 0x000fe20003f4f008 */
[C---:B------:R-:W-:Y:S01]  /*4e00*/  FMUL.FTZ R11, R0.reuse, R156 ;  /* 0x0000009c000b7220 */ /* 0x040fe20000410000 */
[C---:B------:R-:W-:Y:S01]  /*4e10*/  FMUL.FTZ R156, R0.reuse, R167 ;  /* 0x000000a7009c7220 */ /* 0x040fe20000410000 */
[----:B------:R-:W-:Y:S01]  /*4e20*/  @UP0 ULDC UR6, c[0x0][0x44c] ;  /* 0x0001130000060ab9 */ /* 0x000fe20000000800 */
[C---:B------:R-:W-:Y:S01]  /*4e30*/  FMUL.FTZ R167, R0.reuse, R183 ;  /* 0x000000b700a77220 */ /* 0x040fe20000410000 */
[C---:B------:R-:W-:Y:S01]  /*4e40*/  FMUL.FTZ R13, R0.reuse, R158 ;  /* 0x0000009e000d7220 */ /* 0x040fe20000410000 */
[----:B------:R-:W1:Y:S01]  /*4e50*/  LDC R183, c[0x0][0x2f0] ;  /* 0x0000bc00ffb77b82 */ /* 0x000e620000000800 */
        /* <DEDUP_REMOVED lines=8> */
[----:B------:R-:W-:Y:S01]  /*4ee0*/  IMAD.MOV.U32 R182, RZ, RZ, -0x2 ;  /* 0xfffffffeffb67424 */ /* 0x000fe200078e00ff */
[----:B------:R-:W-:Y:S01]  /*4ef0*/  @P2 SHF.R.U32.HI R171, RZ, UR6, R175 ;  /* 0x00000006ffab2c19 */ /* 0x000fe200080116af */
[----:B------:R-:W-:Y:S01]  /*4f00*/  UMOV UR6, 0xffffff80 ;  /* 0xffffff8000067882 */ /* 0x000fe20000000000 */
[C---:B------:R-:W-:Y:S01]  /*4f10*/  FMUL.FTZ R14, R0.reuse, R159 ;  /* 0x0000009f000e7220 */ /* 0x040fe20000410000 */
[----:B------:R-:W-:Y:S01]  /*4f20*/  UIMAD UR6, UR55, UR6, 0x1 ;  /* 0x00000001370674a4 */ /* 0x000fe2000f8e0206 */
[C---:B------:R-:W-:Y:S01]  /*4f30*/  FMUL.FTZ R21, R0.reuse, R162 ;  /* 0x000000a200157220 */ /* 0x040fe20000410000 */
[----:B------:R-:W2:Y:S01]  /*4f40*/  SHFL.IDX PT, R187, R171, 0x1, 0x1c1f ;  /* 0x003c1f00abbb7f89 */ /* 0x000ea200000e0000 */
[----:B------:R-:W3:Y:S01]  /*4f50*/  MUFU.TANH R9, R9 ;  /* 0x0000000900097308 */ /* 0x000ee20000002400 */
[C---:B------:R-:W-:Y:S01]  /*4f60*/  FMUL.FTZ R8, R0.reuse, R153 ;  /* 0x0000009900087220 */ /* 0x040fe20000410000 */
[----:B------:R-:W-:Y:S01]  /*4f70*/  FMUL.FTZ R153, R0, R164 ;  /* 0x000000a400997220 */ /* 0x000fe20000410000 */
[----:B------:R-:W-:-:S02]  /*4f80*/  IMAD R182, R17, R182, UR6 ;  /* 0x0000000611b67e24 */ /* 0x000fc4000f8e02b6 */
[C---:B------:R-:W-:Y:S01]  /*4f90*/  FMUL.FTZ R154, R0.reuse, R165 ;  /* 0x000000a5009a7220 */ /* 0x040fe20000410000 */
[C---:B------:R-:W-:Y:S01]  /*4fa0*/  FMUL.FTZ R159, R0.reuse, R170 ;  /* 0x000000aa009f7220 */ /* 0x040fe20000410000 */
[C---:B------:R-:W-:Y:S01]  /*4fb0*/  FMUL.FTZ R162, R0.reuse, R174 ;  /* 0x000000ae00a27220 */ /* 0x040fe20000410000 */
[C---:B------:R-:W-:Y:S01]  /*4fc0*/  FMUL.FTZ R164, R0.reuse, R178 ;  /* 0x000000b200a47220 */ /* 0x040fe20000410000 */
[----:B------:R-:W4:Y:S01]  /*4fd0*/  MUFU.TANH R10, R10 ;  /* 0x0000000a000a7308 */ /* 0x000f220000002400 */
[C---:B------:R-:W-:Y:S01]  /*4fe0*/  FMUL.FTZ R165, R0.reuse, R179 ;  /* 0x000000b300a57220 */ /* 0x040fe20000410000 */
[----:B-1----:R-:W-:Y:S02]  /*4ff0*/  IMAD R182, R183, UR45, R182 ;  /* 0x0000002db7b67c24 */ /* 0x002fe4000f8e02b6 */
        /* <DEDUP_REMOVED lines=12> */
[--C-:B--2---:R-:W-:Y:S01]  /*50c0*/  IADD3 R186, R187, -UR51, R182.reuse ;  /* 0x80000033bbba7c10 */ /* 0x104fe2000fffe0b6 */
[----:B------:R-:W2:Y:S01]  /*50d0*/  MUFU.TANH R14, R14 ;  /* 0x0000000e000e7308 */ /* 0x000ea20000002400 */
[C---:B------:R-:W-:Y:S01]  /*50e0*/  FMUL.FTZ R183, R0.reuse, R202 ;  /* 0x000000ca00b77220 */ /* 0x040fe20000410000 */
[----:B------:R-:W-:Y:S01]  /*50f0*/  FMUL.FTZ R203, R0, R203 ;  /* 0x000000cb00cb7220 */ /* 0x000fe20000410000 */
[----:B------:R-:W-:Y:S01]  /*5100*/  ISETP.GT.AND P6, PT, R186, RZ, PT ;  /* 0x000000ffba00720c */ /* 0x000fe20003fc4270 */
[----:B------:R-:W-:Y:S01]  /*5110*/  FMUL.FTZ R187, R0, R173 ;  /* 0x000000ad00bb7220 */ /* 0x000fe20000410000 */
[----:B------:R-:W-:Y:S01]  /*5120*/  ISETP.GT.AND P1, PT, R186, 0x1, PT ;  /* 0x00000001ba00780c */ /* 0x000fe20003f24270 */
[----:B------:R-:W-:Y:S01]  /*5130*/  FMUL.FTZ R191, R0, R206 ;  /* 0x000000ce00bf7220 */ /* 0x000fe20000410000 */
[----:B---3--:R-:W-:Y:S01]  /*5140*/  FSEL R190, R9, -INF , P6 ;  /* 0xff80000009be7808 */ /* 0x008fe20003000000 */
[----:B------:R-:W3:Y:S01]  /*5150*/  MUFU.TANH R21, R21 ;  /* 0x0000001500157308 */ /* 0x000ee20000002400 */
[----:B----4-:R-:W-:Y:S01]  /*5160*/  FSEL R10, R10, -INF , P1 ;  /* 0xff8000000a0a7808 */ /* 0x010fe20000800000 */
[----:B------:R-:W-:Y:S01]  /*5170*/  FMUL.FTZ R198, R0, R210 ;  /* 0x000000d200c67220 */ /* 0x000fe20000410000 */
[----:B------:R-:W-:Y:S01]  /*5180*/  ISETP.GT.AND P2, PT, R186, 0x8, PT ;  /* 0x00000008ba00780c */ /* 0x000fe20003f44270 */
[----:B------:R-:W-:Y:S01]  /*5190*/  FMUL.FTZ R195, R0, R214 ;  /* 0x000000d600c37220 */ /* 0x000fe20000410000 */
[C---:B------:R-:W-:Y:S01]  /*51a0*/  ISETP.GT.AND P3, PT, R186.reuse, 0x9, PT ;  /* 0x00000009ba00780c */ /* 0x040fe20003f64270 */
[----:B------:R-:W4:Y:S01]  /*51b0*/  SHFL.IDX PT, R171, R171, RZ, 0x1c1f ;  /* 0x001c1fffabab7589 */ /* 0x000f2200000e0000 */
[C---:B------:R-:W-:Y:S01]  /*51c0*/  ISETP.GT.AND P4, PT, R186.reuse, 0x10, PT ;  /* 0x00000010ba00780c */ /* 0x040fe20003f84270 */
[----:B------:R-:W5:Y:S01]  /*51d0*/  MUFU.TANH R152, R152 ;  /* 0x0000009800987308 */ /* 0x000f620000002400 */
[----:B------:R-:W-:Y:S01]  /*51e0*/  ISETP.GT.AND P5, PT, R186, 0x11, PT ;  /* 0x00000011ba00780c */ /* 0x000fe20003fa4270 */
[----:B------:R-:W-:Y:S01]  /*51f0*/  FMUL.FTZ R176, R0, R176 ;  /* 0x000000b000b07220 */ /* 0x000fe20000410000 */
[----:B------:R-:W-:Y:S01]  /*5200*/  ISETP.GT.AND P6, PT, R186, 0x18, PT ;  /* 0x00000018ba00780c */ /* 0x000fe20003fc4270 */
[----:B------:R-:W-:Y:S01]  /*5210*/  FMUL.FTZ R180, R0, R180 ;  /* 0x000000b400b47220 */ /* 0x000fe20000410000 */
[----:B------:R-:W-:Y:S01]  /*5220*/  ISETP.GT.AND P1, PT, R186, 0x19, PT ;  /* 0x00000019ba00780c */ /* 0x000fe20003f24270 */
[----:B------:R-:W-:Y:S01]  /*5230*/  FMUL.FTZ R181, R0, R181 ;  /* 0x000000b500b57220 */ /* 0x000fe20000410000 */
[----:B-1----:R-:W-:Y:S01]  /*5240*/  FSEL R13, R13, -INF , P2 ;  /* 0xff8000000d0d7808 */ /* 0x002fe20001000000 */
[----:B------:R-:W1:Y:S01]  /*5250*/  MUFU.TANH R155, R155 ;  /* 0x0000009b009b7308 */ /* 0x000e620000002400 */
[----:B--2---:R-:W-:Y:S01]  /*5260*/  FSEL R14, R14, -INF , P3 ;  /* 0xff8000000e0e7808 */ /* 0x004fe20001800000 */
[C---:B------:R-:W-:Y:S01]  /*5270*/  FMUL.FTZ R184, R0.reuse, R184 ;  /* 0x000000b800b87220 */ /* 0x040fe20000410000 */
[----:B---3--:R-:W-:Y:S01]  /*5280*/  FSEL R21, R21, -INF , P4 ;  /* 0xff80000015157808 */ /* 0x008fe20002000000 */
[----:B------:R-:W-:Y:S01]  /*5290*/  FMUL.FTZ R177, R0, R177 ;  /* 0x000000b100b17220 */ /* 0x000fe20000410000 */
[----:B------:R-:W-:Y:S01]  /*52a0*/  ISETP.GT.AND P2, PT, R186, 0x20, PT ;  /* 0x00000020ba00780c */ /* 0x000fe20003f44270 */
[----:B------:R-:W-:Y:S01]  /*52b0*/  FMUL.FTZ R185, R0, R185 ;  /* 0x000000b900b97220 */ /* 0x000fe20000410000 */
[----:B------:R-:W-:Y:S01]  /*52c0*/  ISETP.GT.AND P3, PT, R186, 0x21, PT ;  /* 0x00000021ba00780c */ /* 0x000fe20003f64270 */
[----:B------:R-:W2:Y:S01]  /*52d0*/  MUFU.TANH R156, R156 ;  /* 0x0000009c009c7308 */ /* 0x000ea20000002400 */
[----:B-----5:R-:W-:Y:S01]  /*52e0*/  FSEL R152, R152, -INF , P5 ;  /* 0xff80000098987808 */ /* 0x020fe20002800000 */
[----:B------:R-:W-:Y:S01]  /*52f0*/  FMUL.FTZ R189, R0, R189 ;  /* 0x000000bd00bd7220 */ /* 0x000fe20000410000 */
[----:B------:R-:W-:Y:S01]  /*5300*/  ISETP.GT.AND P4, PT, R186, 0x28, PT ;  /* 0x00000028ba00780c */ /* 0x000fe20003f84270 */
[----:B------:R-:W-:Y:S01]  /*5310*/  FMUL.FTZ R193, R0, R193 ;  /* 0x000000c100c17220 */ /* 0x000fe20000410000 */
[----:B------:R-:W-:Y:S01]  /*5320*/  ISETP.GT.AND P5, PT, R186, 0x29, PT ;  /* 0x00000029ba00780c */ /* 0x000fe20003fa4270 */
[----:B------:R-:W-:Y:S01]  /*5330*/  FMUL.FTZ R196, R0, R196 ;  /* 0x000000c400c47220 */ /* 0x000fe20000410000 */
[----:B------:R-:W-:Y:S01]  /*5340*/  FMNMX.FTZ R9, R190, R5, !PT ;  /* 0x00000005be097209 */ /* 0x000fe20007810000 */
[----:B------:R-:W3:Y:S01]  /*5350*/  MUFU.TANH R159, R159 ;  /* 0x0000009f009f7308 */ /* 0x000ee20000002400 */
[----:B-1----:R-:W-:Y:S01]  /*5360*/  FSEL R155, R155, -INF , P6 ;  /* 0xff8000009b9b7808 */ /* 0x002fe20003000000 */
[----:B------:R-:W-:Y:S01]  /*5370*/  FMUL.FTZ R197, R0, R197 ;  /* 0x000000c500c57220 */ /* 0x000fe20000410000 */
[----:B------:R-:W-:Y:S01]  /*5380*/  ISETP.GT.AND P6, PT, R186, 0x30, PT ;  /* 0x00000030ba00780c */ /* 0x000fe20003fc4270 */
[C---:B------:R-:W-:Y:S01]  /*5390*/  FMUL.FTZ R200, R0.reuse, R200 ;  /* 0x000000c800c87220 */ /* 0x040fe20000410000 */
[----:B----4-:R-:W-:Y:S01]  /*53a0*/  IADD3 R182, R171, -UR51, R182 ;  /* 0x80000033abb67c10 */ /* 0x010fe2000fffe0b6 */
[----:B------:R-:W-:Y:S01]  /*53b0*/  FMUL.FTZ R201, R0, R201 ;  /* 0x000000c900c97220 */ /* 0x000fe20000410000 */
[----:B------:R-:W-:Y:S01]  /*53c0*/  UMOV UR10, UR50 ;  /* 0x00000032000a7c82 */ /* 0x000fe20008000000 */
[----:B------:R-:W1:Y:S01]  /*53d0*/  MUFU.TANH R160, R160 ;  /* 0x000000a000a07308 */ /* 0x000e620000002400 */
[----:B--2---:R-:W-:Y:S01]  /*53e0*/  FSEL R156, R156, -INF , P1 ;  /* 0xff8000009c9c7808 */ /* 0x004fe20000800000 */
[----:B------:R-:W-:Y:S01]  /*53f0*/  FMUL.FTZ R171, R0, R213 ;  /* 0x000000d500ab7220 */ /* 0x000fe20000410000 */
[----:B------:R-:W-:Y:S01]  /*5400*/  ISETP.GT.AND P1, PT, R186, 0x31, PT ;  /* 0x00000031ba00780c */ /* 0x000fe20003f24270 */
[----:B------:R-:W-:-:S04]  /*5410*/  UIADD3 UR6, UR52, 0x38840, URZ ;  /* 0x0003884034067890 */ /* 0x000fc8000fffe03f */
[----:B------:R-:W2:Y:S01]  /*5420*/  MUFU.TANH R162, R162 ;  /* 0x000000a200a27308 */ /* 0x000ea20000002400 */
[----:B---3--:R-:W-:Y:S01]  /*5430*/  FSEL R159, R159, -INF , P2 ;  /* 0xff8000009f9f7808 */ /* 0x008fe20001000000 */
[----:B------:R-:W-:Y:S01]  /*5440*/  UPRMT UR6, UR53, 0x654, UR6 ;  /* 0x0000065435067896 */ /* 0x000fe20008000006 */
[----:B------:R-:W-:-:S05]  /*5450*/  ISETP.GT.AND P2, PT, R186, 0x38, PT ;  /* 0x00000038ba00780c */ /* 0x000fca0003f44270 */
[----:B------:R-:W3:Y:S01]  /*5460*/  MUFU.TANH R163, R163 ;  /* 0x000000a300a37308 */ /* 0x000ee20000002400 */
[----:B-1----:R-:W-:Y:S02]  /*5470*/  FSEL R160, R160, -INF , P3 ;  /* 0xff800000a0a07808 */ /* 0x002fe40001800000 */
[----:B------:R-:W-:Y:S01]  /*5480*/  ISETP.GT.AND P3, PT, R186, 0x39, PT ;  /* 0x00000039ba00780c */ /* 0x000fe20003f64270 */
[----:B------:R-:W-:Y:S04]  /*5490*/  SYNCS.ARRIVE.TRANS64.RED.A1T0 RZ, [UR6], RZ ;  /* 0x000000ffffff79a7 */ /* 0x000fe80008100406 */
[----:B------:R-:W1:Y:S01]  /*54a0*/  MUFU.TANH R164, R164 ;  /* 0x000000a400a47308 */ /* 0x000e620000002400 */
[----:B--2---:R-:W-:Y:S02]  /*54b0*/  FSEL R162, R162, -INF , P4 ;  /* 0xff800000a2a27808 */ /* 0x004fe40002000000 */
[----:B------:R-:W-:-:S05]  /*54c0*/  ISETP.GT.AND P4, PT, R186, 0x40, PT ;  /* 0x00000040ba00780c */ /* 0x000fca0003f84270 */
[----:B------:R-:W2:Y:S01]  /*54d0*/  MUFU.TANH R165, R165 ;  /* 0x000000a500a57308 */ /* 0x000ea20000002400 */
[----:B---3--:R-:W-:Y:S02]  /*54e0*/  FSEL R163, R163, -INF , P5 ;  /* 0xff800000a3a37808 */ /* 0x008fe40002800000 */
[----:B------:R-:W-:-:S05]  /*54f0*/  ISETP.GT.AND P5, PT, R186, 0x41, PT ;  /* 0x00000041ba00780c */ /* 0x000fca0003fa4270 */
[----:B------:R-:W3:Y:S01]  /*5500*/  MUFU.TANH R166, R166 ;  /* 0x000000a600a67308 */ /* 0x000ee20000002400 */
[----:B-1----:R-:W-:Y:S02]  /*5510*/  FSEL R164, R164, -INF , P6 ;  /* 0xff800000a4a47808 */ /* 0x002fe40003000000 */
[----:B------:R-:W-:-:S05]  /*5520*/  ISETP.GT.AND P6, PT, R186, 0x48, PT ;  /* 0x00000048ba00780c */ /* 0x000fca0003fc4270 */
        /* <DEDUP_REMOVED lines=38> */
[----:B------:R-:W-:Y:S02]  /*5790*/  ISETP.GT.AND P1, PT, R186, 0x79, PT ;  /* 0x00000079ba00780c */ /* 0x000fe40003f24270 */
[----:B------:R-:W-:-:S03]  /*57a0*/  FMNMX.FTZ R186, R10, R9, !PT ;  /* 0x000000090aba7209 */ /* 0x000fc60007810000 */
[----:B------:R-:W2:Y:S01]  /*57b0*/  MUFU.TANH R195, R195 ;  /* 0x000000c300c37308 */ /* 0x000ea20000002400 */
[----:B------:R-:W-:Y:S02]  /*57c0*/  FMNMX.FTZ R9, R13, R186, !PT ;  /* 0x000000ba0d097209 */ /* 0x000fe40007810000 */
[----:B---3--:R-:W-:Y:S02]  /*57d0*/  FSEL R191, R191, -INF , P2 ;  /* 0xff800000bfbf7808 */ /* 0x008fe40001000000 */
[----:B------:R-:W-:Y:S02]  /*57e0*/  FMNMX.FTZ R186, R14, R9, !PT ;  /* 0x000000090eba7209 */ /* 0x000fe40007810000 */
[----:B------:R-:W-:Y:S01]  /*57f0*/  ISETP.GT.AND P2, PT, R182, 0x8, PT ;  /* 0x00000008b600780c */ /* 0x000fe20003f44270 */
[----:B------:R-:W3:Y:S01]  /*5800*/  MUFU.TANH R7, R7 ;  /* 0x0000000700077308 */ /* 0x000ee20000002400 */
[----:B------:R-:W-:Y:S02]  /*5810*/  FMNMX.FTZ R9, R21, R186, !PT ;  /* 0x000000ba15097209 */ /* 0x000fe40007810000 */
[----:B-1----:R-:W-:-:S02]  /*5820*/  FSEL R198, R198, -INF , P4 ;  /* 0xff800000c6c67808 */ /* 0x002fc40002000000 */
[----:B------:R-:W-:Y:S02]  /*5830*/  FMNMX.FTZ R186, R152, R9, !PT ;  /* 0x0000000998ba7209 */ /* 0x000fe40007810000 */
[----:B------:R-:W-:Y:S01]  /*5840*/  ISETP.GT.AND P4, PT, R182, 0x10, PT ;  /* 0x00000010b600780c */ /* 0x000fe20003f84270 */
[----:B------:R-:W1:Y:S01]  /*5850*/  MUFU.TANH R11, R11 ;  /* 0x0000000b000b7308 */ /* 0x000e620000002400 */
[----:B------:R-:W-:Y:S02]  /*5860*/  FMNMX.FTZ R9, R155, R186, !PT ;  /* 0x000000ba9b097209 */ /* 0x000fe40007810000 */
[----:B--2---:R-:W-:Y:S02]  /*5870*/  FSEL R195, R195, -INF , P6 ;  /* 0xff800000c3c37808 */ /* 0x004fe40003000000 */
[----:B------:R-:W-:Y:S02]  /*5880*/  FMNMX.FTZ R186, R156, R9, !PT ;  /* 0x000000099cba7209 */ /* 0x000fe40007810000 */
[----:B------:R-:W-:Y:S01]  /*5890*/  ISETP.GT.AND P6, PT, R182, RZ, PT ;  /* 0x000000ffb600720c */ /* 0x000fe20003fc4270 */
[----:B------:R-:W-:Y:S01]  /*58a0*/  MUFU.TANH R12, R12 ;  /* 0x0000000c000c7308 */ /* 0x000fe20000002400 */
[----:B------:R-:W-:-:S02]  /*58b0*/  FMNMX.FTZ R9, R159, R186, !PT ;  /* 0x000000ba9f097209 */ /* 0x000fc40007810000 */
[----:B---3--:R-:W-:Y:S02]  /*58c0*/  FSEL R7, R7, -INF , P6 ;  /* 0xff80000007077808 */ /* 0x008fe40003000000 */
[----:B------:R-:W-:Y:S02]  /*58d0*/  FMNMX.FTZ R9, R160, R9, !PT ;  /* 0x00000009a0097209 */ /* 0x000fe40007810000 */
[----:B------:R-:W-:Y:S01]  /*58e0*/  ISETP.GT.AND P6, PT, R182, 0x18, PT ;  /* 0x00000018b600780c */ /* 0x000fe20003fc4270 */
[----:B------:R-:W2:Y:S01]  /*58f0*/  MUFU.TANH R15, R15 ;  /* 0x0000000f000f7308 */ /* 0x000ea20000002400 */
[----:B------:R-:W-:Y:S02]  /*5900*/  FMNMX.FTZ R186, R162, R9, !PT ;  /* 0x00000009a2ba7209 */ /* 0x000fe40007810000 */
[----:B-1----:R-:W-:Y:S02]  /*5910*/  FSEL R11, R11, -INF , P2 ;  /* 0xff8000000b0b7808 */ /* 0x002fe40001000000 */
[----:B------:R-:W-:Y:S01]  /*5920*/  FMNMX.FTZ R9, R163, R186, !PT ;  /* 0x000000baa3097209 */ /* 0x000fe20007810000 */
[----:B------:R-:W-:Y:S01]  /*5930*/  FMUL.FTZ R186, R0, R188 ;  /* 0x000000bc00ba7220 */ /* 0x000fe20000410000 */
[----:B------:R-:W-:Y:S01]  /*5940*/  ISETP.GT.AND P2, PT, R182, 0x20, PT ;  /* 0x00000020b600780c */ /* 0x000fe20003f44270 */
[----:B------:R-:W-:Y:S01]  /*5950*/  MUFU.TANH R8, R8 ;  /* 0x0000000800087308 */ /* 0x000fe20000002400 */
[----:B------:R-:W-:-:S04]  /*5960*/  FMNMX.FTZ R194, R164, R9, !PT ;  /* 0x00000009a4c27209 */ /* 0x000fc80007810000 */
[----:B------:R-:W-:-:S03]  /*5970*/  FMNMX.FTZ R9, R165, R194, !PT ;  /* 0x000000c2a5097209 */ /* 0x000fc60007810000 */
[----:B------:R-:W-:Y:S01]  /*5980*/  MUFU.TANH R20, R20 ;  /* 0x0000001400147308 */ /* 0x000fe20000002400 */
[----:B------:R-:W-:Y:S02]  /*5990*/  FMNMX.FTZ R188, R166, R9, !PT ;  /* 0x00000009a6bc7209 */ /* 0x000fe40007810000 */
[----:B--2---:R-:W-:Y:S02]  /*59a0*/  FSEL R15, R15, -INF , P4 ;  /* 0xff8000000f0f7808 */ /* 0x004fe40002000000 */
[----:B------:R-:W-:Y:S01]  /*59b0*/  FMNMX.FTZ R9, R167, R188, !PT ;  /* 0x000000bca7097209 */ /* 0x000fe20007810000 */
[----:B------:R-:W-:Y:S01]  /*59c0*/  FMUL.FTZ R188, R0, R207 ;  /* 0x000000cf00bc7220 */ /* 0x000fe20000410000 */
[----:B------:R-:W-:Y:S01]  /*59d0*/  ISETP.GT.AND P4, PT, R182, 0x28, PT ;  /* 0x00000028b600780c */ /* 0x000fe20003f84270 */
[----:B------:R-:W1:Y:S01]  /*59e0*/  MUFU.TANH R153, R153 ;  /* 0x0000009900997308 */ /* 0x000e620000002400 */
[----:B------:R-:W-:-:S04]  /*59f0*/  FMNMX.FTZ R194, R168, R9, !PT ;  /* 0x00000009a8c27209 */ /* 0x000fc80007810000 */
[----:B------:R-:W-:Y:S01]  /*5a00*/  FMNMX.FTZ R9, R169, R194, !PT ;  /* 0x000000c2a9097209 */ /* 0x000fe20007810000 */
[----:B------:R-:W-:Y:S01]  /*5a10*/  FMUL.FTZ R194, R0, R211 ;  /* 0x000000d300c27220 */ /* 0x000fe20000410000 */
[----:B------:R-:W-:Y:S01]  /*5a20*/  FMNMX.FTZ R211, R7, R6, !PT ;  /* 0x0000000607d37209 */ /* 0x000fe20007810000 */
[----:B------:R-:W2:Y:S01]  /*5a30*/  MUFU.TANH R188, R188 ;  /* 0x000000bc00bc7308 */ /* 0x000ea20000002400 */
[----:B------:R-:W-:-:S04]  /*5a40*/  FMNMX.FTZ R9, R170, R9, !PT ;  /* 0x00000009aa097209 */ /* 0x000fc80007810000 */
[----:B------:R-:W-:-:S03]  /*5a50*/  FMNMX.FTZ R9, R172, R9, !PT ;  /* 0x00000009ac097209 */ /* 0x000fc60007810000 */
[----:B------:R-:W3:Y:S01]  /*5a60*/  MUFU.TANH R194, R194 ;  /* 0x000000c200c27308 */ /* 0x000ee20000002400 */
[----:B------:R-:W-:Y:S02]  /*5a70*/  FMNMX.FTZ R202, R174, R9, !PT ;  /* 0x00000009aeca7209 */ /* 0x000fe40007810000 */
[----:B-1----:R-:W-:Y:S02]  /*5a80*/  FSEL R153, R153, -INF , P6 ;  /* 0xff80000099997808 */ /* 0x002fe40003000000 */
[----:B------:R-:W-:Y:S02]  /*5a90*/  FMNMX.FTZ R9, R175, R202, !PT ;  /* 0x000000caaf097209 */ /* 0x000fe40007810000 */
[----:B------:R-:W-:Y:S01]  /*5aa0*/  ISETP.GT.AND P6, PT, R182, 0x30, PT ;  /* 0x00000030b600780c */ /* 0x000fe20003fc4270 */
[----:B------:R-:W-:Y:S01]  /*5ab0*/  MUFU.TANH R157, R157 ;  /* 0x0000009d009d7308 */ /* 0x000fe20000002400 */
[----:B------:R-:W-:Y:S01]  /*5ac0*/  FMNMX.FTZ R202, R178, R9, !PT ;  /* 0x00000009b2ca7209 */ /* 0x000fe20007810000 */
[----:B------:R-:W-:Y:S01]  /*5ad0*/  FMUL.FTZ R9, R0, R215 ;  /* 0x000000d700097220 */ /* 0x000fe20000410000 */
[----:B--2---:R-:W-:-:S02]  /*5ae0*/  FSEL R188, R188, -INF , P3 ;  /* 0xff800000bcbc7808 */ /* 0x004fc40001800000 */
[----:B------:R-:W-:Y:S02]  /*5af0*/  FMNMX.FTZ R202, R179, R202, !PT ;  /* 0x000000cab3ca7209 */ /* 0x000fe40007810000 */
[----:B------:R-:W-:Y:S01]  /*5b00*/  ISETP.GT.AND P3, PT, R182, 0x9, PT ;  /* 0x00000009b600780c */ /* 0x000fe20003f64270 */
[----:B------:R-:W1:Y:S01]  /*5b10*/  MUFU.TANH R9, R9 ;  /* 0x0000000900097308 */ /* 0x000e620000002400 */
[----:B------:R-:W-:Y:S02]  /*5b20*/  FMNMX.FTZ R202, R183, R202, !PT ;  /* 0x000000cab7ca7209 */ /* 0x000fe40007810000 */
[----:B---3--:R-:W-:Y:S02]  /*5b30*/  FSEL R194, R194, -INF , P5 ;  /* 0xff800000c2c27808 */ /* 0x008fe40002800000 */
[----:B------:R-:W-:Y:S02]  /*5b40*/  FMNMX.FTZ R202, R173, R202, !PT ;  /* 0x000000caadca7209 */ /* 0x000fe40007810000 */
[----:B------:R-:W-:Y:S01]  /*5b50*/  FSEL R12, R12, -INF , P3 ;  /* 0xff8000000c0c7808 */ /* 0x000fe20001800000 */
[----:B------:R-:W2:Y:S01]  /*5b60*/  MUFU.TANH R158, R158 ;  /* 0x0000009e009e7308 */ /* 0x000ea20000002400 */
[----:B------:R-:W-:-:S02]  /*5b70*/  FMNMX.FTZ R199, R191, R202, !PT ;  /* 0x000000cabfc77209 */ /* 0x000fc40007810000 */
[----:B------:R-:W-:Y:S02]  /*5b80*/  ISETP.GT.AND P5, PT, R182, 0x11, PT ;  /* 0x00000011b600780c */ /* 0x000fe40003fa4270 */
[----:B------:R-:W-:Y:S02]  /*5b90*/  FMNMX.FTZ R199, R188, R199, !PT ;  /* 0x000000c7bcc77209 */ /* 0x000fe40007810000 */
[----:B------:R-:W-:Y:S01]  /*5ba0*/  ISETP.GT.AND P3, PT, R182, 0x21, PT ;  /* 0x00000021b600780c */ /* 0x000fe20003f64270 */
[----:B------:R-:W3:Y:S01]  /*5bb0*/  MUFU.TANH R161, R161 ;  /* 0x000000a100a17308 */ /* 0x000ee20000002400 */
[----:B------:R-:W-:Y:S01]  /*5bc0*/  FMNMX.FTZ R203, R198, R199, !PT ;  /* 0x000000c7c6cb7209 */ /* 0x000fe20007810000 */
[----:B------:R-:W-:Y:S01]  /*5bd0*/  FMUL.FTZ R199, R0, R192 ;  /* 0x000000c000c77220 */ /* 0x000fe20000410000 */
[----:B-1----:R-:W-:Y:S02]  /*5be0*/  FSEL R192, R9, -INF , P1 ;  /* 0xff80000009c07808 */ /* 0x002fe40000800000 */
[----:B------:R-:W-:Y:S01]  /*5bf0*/  FMNMX.FTZ R202, R194, R203, !PT ;  /* 0x000000cbc2ca7209 */ /* 0x000fe20007810000 */
[----:B------:R-:W-:Y:S01]  /*5c00*/  FMUL.FTZ R203, R0, R205 ;  /* 0x000000cd00cb7220 */ /* 0x000fe20000410000 */
[----:B------:R-:W-:Y:S01]  /*5c10*/  ISETP.GT.AND P1, PT, R182, 0x1, PT ;  /* 0x00000001b600780c */ /* 0x000fe20003f24270 */
[----:B------:R-:W1:Y:S01]  /*5c20*/  MUFU.TANH R154, R154 ;  /* 0x0000009a009a7308 */ /* 0x000e620000002400 */
[----:B------:R-:W-:Y:S01]  /*5c30*/  FMNMX.FTZ R9, R195, R202, !PT ;  /* 0x000000cac3097209 */ /* 0x000fe20007810000 */
[----:B------:R-:W-:Y:S01]  /*5c40*/  FMUL.FTZ R202, R0, R204 ;  /* 0x000000cc00ca7220 */ /* 0x000fe20000410000 */
[----:B------:R-:W-:Y:S01]  /*5c50*/  FSEL R8, R8, -INF , P1 ;  /* 0xff80000008087808 */ /* 0x000fe20000800000 */
[----:B------:R-:W-:Y:S01]  /*5c60*/  FMUL.FTZ R204, R0, R208 ;  /* 0x000000d000cc7220 */ /* 0x000fe20000410000 */
[----:B------:R-:W-:Y:S01]  /*5c70*/  FMNMX.FTZ R9, R192, R9, !PT ;  /* 0x00000009c0097209 */ /* 0x000fe20007810000 */
[----:B------:R-:W-:Y:S01]  /*5c80*/  IMAD.U32 R208, RZ, RZ, UR10 ;  /* 0x0000000affd07e24 */ /* 0x000fe2000f8e00ff */
[----:B------:R-:W-:Y:S01]  /*5c90*/  ISETP.GT.AND P1, PT, R182, 0x19, PT ;  /* 0x00000019b600780c */ /* 0x000fe20003f24270 */
[----:B------:R-:W4:Y:S01]  /*5ca0*/  MUFU.TANH R187, R187 ;  /* 0x000000bb00bb7308 */ /* 0x000f220000002400 */
[----:B------:R-:W-:Y:S01]  /*5cb0*/  FSEL R20, R20, -INF , P5 ;  /* 0xff80000014147808 */ /* 0x000fe20002800000 */
[----:B------:R-:W5:Y:S01]  /*5cc0*/  SHFL.BFLY PT, R206, R9, 0x2, 0x1f ;  /* 0x0c401f0009ce7f89 */ /* 0x000f6200000e0000 */
[----:B------:R-:W-:Y:S01]  /*5cd0*/  FSEL R157, R157, -INF , P2 ;  /* 0xff8000009d9d7808 */ /* 0x000fe20001000000 */
[----:B------:R-:W-:Y:S01]  /*5ce0*/  FMUL.FTZ R205, R0, R209 ;  /* 0x000000d100cd7220 */ /* 0x000fe20000410000 */
[----:B--2---:R-:W-:-:S02]  /*5cf0*/  FSEL R158, R158, -INF , P3 ;  /* 0xff8000009e9e7808 */ /* 0x004fc40001800000 */
[----:B---3--:R-:W-:Y:S01]  /*5d00*/  FSEL R161, R161, -INF , P4 ;  /* 0xff800000a1a17808 */ /* 0x008fe20002000000 */
[----:B------:R-:W2:Y:S01]  /*5d10*/  MUFU.TANH R176, R176 ;  /* 0x000000b000b07308 */ /* 0x000ea20000002400 */
[C---:B------:R-:W-:Y:S02]  /*5d20*/  ISETP.GT.AND P5, PT, R182.reuse, 0x29, PT ;  /* 0x00000029b600780c */ /* 0x040fe40003fa4270 */
[C---:B------:R-:W-:Y:S02]  /*5d30*/  ISETP.GT.AND P2, PT, R182.reuse, 0x38, PT ;  /* 0x00000038b600780c */ /* 0x040fe40003f44270 */
[C---:B------:R-:W-:Y:S02]  /*5d40*/  ISETP.GT.AND P3, PT, R182.reuse, 0x39, PT ;  /* 0x00000039b600780c */ /* 0x040fe40003f64270 */
[----:B------:R-:W-:Y:S01]  /*5d50*/  ISETP.GT.AND P4, PT, R182, 0x40, PT ;  /* 0x00000040b600780c */ /* 0x000fe20003f84270 */
[----:B------:R-:W3:Y:S01]  /*5d60*/  MUFU.TANH R180, R180 ;  /* 0x000000b400b47308 */ /* 0x000ee20000002400 */
[----:B-1----:R-:W-:-:S02]  /*5d70*/  FSEL R154, R154, -INF , P1 ;  /* 0xff8000009a9a7808 */ /* 0x002fc40000800000 */
[C---:B------:R-:W-:Y:S02]  /*5d80*/  ISETP.GT.AND P1, PT, R182.reuse, 0x31, PT ;  /* 0x00000031b600780c */ /* 0x040fe40003f24270 */
[----:B----4-:R-:W-:Y:S02]  /*5d90*/  FSEL R187, R187, -INF , P5 ;  /* 0xff800000bbbb7808 */ /* 0x010fe40002800000 */
[----:B------:R-:W-:Y:S01]  /*5da0*/  ISETP.GT.AND P5, PT, R182, 0x41, PT ;  /* 0x00000041b600780c */ /* 0x000fe20003fa4270 */
[----:B------:R-:W1:Y:S01]  /*5db0*/  MUFU.TANH R181, R181 ;  /* 0x000000b500b57308 */ /* 0x000e620000002400 */
[----:B--2---:R-:W-:Y:S02]  /*5dc0*/  FSEL R176, R176, -INF , P6 ;  /* 0xff800000b0b07808 */ /* 0x004fe40003000000 */
[----:B-----5:R-:W-:Y:S01]  /*5dd0*/  FMNMX.FTZ R207, R9, R206, !PT ;  /* 0x000000ce09cf7209 */ /* 0x020fe20007810000 */
[----:B------:R-:W-:Y:S01]  /*5de0*/  FMUL.FTZ R206, R0, R212 ;  /* 0x000000d400ce7220 */ /* 0x000fe20000410000 */
[----:B------:R-:W-:-:S03]  /*5df0*/  ISETP.GT.AND P6, PT, R182, 0x48, PT ;  /* 0x00000048b600780c */ /* 0x000fc60003fc4270 */
[----:B------:R-:W2:Y:S01]  /*5e00*/  SHFL.BFLY PT, R210, R207, 0x1, 0x1f ;  /* 0x0c201f00cfd27f89 */ /* 0x000ea200000e0000 */
[----:B------:R-:W4:Y:S01]  /*5e10*/  MUFU.TANH R184, R184 ;  /* 0x000000b800b87308 */ /* 0x000f220000002400 */
[----:B---3--:R-:W-:Y:S02]  /*5e20*/  FSEL R180, R180, -INF , P2 ;  /* 0xff800000b4b47808 */ /* 0x008fe40001000000 */
[----:B------:R-:W-:-:S05]  /*5e30*/  ISETP.GT.AND P2, PT, R182, 0x49, PT ;  /* 0x00000049b600780c */ /* 0x000fca0003f44270 */
[----:B------:R-:W3:Y:S01]  /*5e40*/  MUFU.TANH R177, R177 ;  /* 0x000000b100b17308 */ /* 0x000ee20000002400 */
[----:B-1----:R-:W-:Y:S02]  /*5e50*/  FSEL R181, R181, -INF , P3 ;  /* 0xff800000b5b57808 */ /* 0x002fe40001800000 */
[----:B------:R-:W-:-:S05]  /*5e60*/  ISETP.GT.AND P3, PT, R182, 0x50, PT ;  /* 0x00000050b600780c */ /* 0x000fca0003f64270 */
[----:B------:R-:W1:Y:S01]  /*5e70*/  MUFU.TANH R185, R185 ;  /* 0x000000b900b97308 */ /* 0x000e620000002400 */
[----:B----4-:R-:W-:Y:S02]  /*5e80*/  FSEL R184, R184, -INF , P4 ;  /* 0xff800000b8b87808 */ /* 0x010fe40002000000 */
[----:B------:R-:W-:Y:S02]  /*5e90*/  ISETP.GT.AND P4, PT, R182, 0x51, PT ;  /* 0x00000051b600780c */ /* 0x000fe40003f84270 */
[----:B--2---:R-:W-:-:S03]  /*5ea0*/  FMNMX.FTZ R9, R207, R210, !PT ;  /* 0x000000d2cf097209 */ /* 0x004fc60007810000 */
[----:B------:R-:W2:Y:S01]  /*5eb0*/  MUFU.TANH R186, R186 ;  /* 0x000000ba00ba7308 */ /* 0x000ea20000002400 */
[----:B---3--:R-:W-:Y:S02]  /*5ec0*/  FSEL R177, R177, -INF , P1 ;  /* 0xff800000b1b17808 */ /* 0x008fe40000800000 */
[C---:B------:R-:W-:Y:S01]  /*5ed0*/  FSETP.NEU.FTZ.AND P1, PT, R9.reuse, -INF , PT ;  /* 0xff8000000900780b */ /* 0x040fe20003f3d000 */
[----:B------:R-:W-:-:S04]  /*5ee0*/  FFMA.FTZ R207, R9, R208, -8 ;  /* 0xc100000009cf7423 */ /* 0x000fc800000100d0 */
[----:B------:R-:W3:Y:S01]  /*5ef0*/  MUFU.TANH R189, R189 ;  /* 0x000000bd00bd7308 */ /* 0x000ee20000002400 */
[----:B-1----:R-:W-:Y:S02]  /*5f00*/  FSEL R185, R185, -INF , P5 ;  /* 0xff800000b9b97808 */ /* 0x002fe40002800000 */
[----:B------:R-:W-:Y:S02]  /*5f10*/  ISETP.GT.AND P5, PT, R182, 0x58, PT ;  /* 0x00000058b600780c */ /* 0x000fe40003fa4270 */
[----:B------:R-:W-:-:S03]  /*5f20*/  FSEL R207, R207, RZ, P1 ;  /* 0x000000ffcfcf7208 */ /* 0x000fc60000800000 */
[----:B------:R-:W1:Y:S01]  /*5f30*/  MUFU.TANH R199, R199 ;  /* 0x000000c700c77308 */ /* 0x000e620000002400 */
[----:B--2---:R-:W-:Y:S01]  /*5f40*/  FSEL R186, R186, -INF , P6 ;  /* 0xff800000baba7808 */ /* 0x004fe20003000000 */
[--C-:B------:R-:W-:Y:S01]  /*5f50*/  FFMA.FTZ R208, R21, UR10, -R207.reuse ;  /* 0x0000000a15d07c23 */ /* 0x100fe200080108cf */
[----:B------:R-:W-:Y:S01]  /*5f60*/  ISETP.GT.AND P6, PT, R182, 0x59, PT ;  /* 0x00000059b600780c */ /* 0x000fe20003fc4270 */
[--C-:B------:R-:W-:Y:S01]  /*5f70*/  FFMA.FTZ R209, R190, UR10, -R207.reuse ;  /* 0x0000000abed17c23 */ /* 0x100fe200080108cf */
[----:B------:R-:W-:-:S01]  /*5f80*/  FFMA.FTZ R210, R155, UR10, -R207 ;  /* 0x0000000a9bd27c23 */ /* 0x000fc200080108cf */
[--C-:B------:R-:W-:Y:S01]  /*5f90*/  FFMA.FTZ R213, R167, UR10, -R207.reuse ;  /* 0x0000000aa7d57c23 */ /* 0x100fe200080108cf */
[----:B------:R-:W-:-:S01]  /*5fa0*/  FFMA.FTZ R10, R10, UR10, -R207 ;  /* 0x0000000a0a0a7c23 */ /* 0x000fc200080108cf */
[----:B------:R-:W2:Y:S01]  /*5fb0*/  MUFU.TANH R193, R193 ;  /* 0x000000c100c17308 */ /* 0x000ea20000002400 */
[----:B---3--:R-:W-:Y:S01]  /*5fc0*/  FSEL R189, R189, -INF , P2 ;  /* 0xff800000bdbd7808 */ /* 0x008fe20001000000 */
[--C-:B------:R-:W-:Y:S01]  /*5fd0*/  FFMA.FTZ R13, R13, UR10, -R207.reuse ;  /* 0x0000000a0d0d7c23 */ /* 0x100fe200080108cf */
[----:B------:R-:W-:Y:S01]  /*5fe0*/  ISETP.GT.AND P2, PT, R182, 0x60, PT ;  /* 0x00000060b600780c */ /* 0x000fe20003f44270 */
[--C-:B------:R-:W-:Y:S01]  /*5ff0*/  FFMA.FTZ R159, R159, UR10, -R207.reuse ;  /* 0x0000000a9f9f7c23 */ /* 0x100fe200080108cf */
[----:B------:R-:W-:-:S01]  /*6000*/  FFMA.FTZ R160, R160, UR10, -R207 ;  /* 0x0000000aa0a07c23 */ /* 0x000fc200080108cf */
[--C-:B------:R-:W-:Y:S01]  /*6010*/  FFMA.FTZ R166, R166, UR10, -R207.reuse ;  /* 0x0000000aa6a67c23 */ /* 0x100fe200080108cf */
[----:B------:R-:W-:-:S01]  /*6020*/  FFMA.FTZ R215, R172, UR10, -R207 ;  /* 0x0000000aacd77c23 */ /* 0x000fc200080108cf */
[----:B------:R-:W3:Y:S01]  /*6030*/  MUFU.TANH R196, R196 ;  /* 0x000000c400c47308 */ /* 0x000ee20000002400 */
[----:B-1----:R-:W-:Y:S01]  /*6040*/  FSEL R199, R199, -INF , P3 ;  /* 0xff800000c7c77808 */ /* 0x002fe20001800000 */
[--C-:B------:R-:W-:Y:S01]  /*6050*/  FFMA.FTZ R172, R173, UR10, -R207.reuse ;  /* 0x0000000aadac7c23 */ /* 0x100fe200080108cf */
[----:B------:R-:W-:Y:S01]  /*6060*/  ISETP.GT.AND P3, PT, R182, 0x61, PT ;  /* 0x00000061b600780c */ /* 0x000fe20003f64270 */
[--C-:B------:R-:W-:Y:S01]  /*6070*/  FFMA.FTZ R173, R191, UR10, -R207.reuse ;  /* 0x0000000abfad7c23 */ /* 0x100fe200080108cf */
[----:B------:R-:W-:-:S03]  /*6080*/  FFMA.FTZ R188, R188, UR10, -R207 ;  /* 0x0000000abcbc7c23 */ /* 0x000fc600080108cf */
        /* <DEDUP_REMOVED lines=17> */
[----:B------:R-:W-:Y:S01]  /*61a0*/  ISETP.GT.AND P4, PT, R182, 0x79, PT ;  /* 0x00000079b600780c */ /* 0x000fe20003f84270 */
[----:B------:R-:W-:-:S01]  /*61b0*/  FFMA.FTZ R182, R14, UR10, -R207 ;  /* 0x0000000a0eb67c23 */ /* 0x000fc200080108cf */
[----:B------:R-:W-:-:S03]  /*61c0*/  FMNMX.FTZ R14, R8, R211, !PT ;  /* 0x000000d3080e7209 */ /* 0x000fc60007810000 */
[----:B------:R-:W1:Y:S01]  /*61d0*/  MUFU.TANH R205, R205 ;  /* 0x000000cd00cd7308 */ /* 0x000e620000002400 */
[----:B------:R-:W-:Y:S02]  /*61e0*/  FMNMX.FTZ R21, R11, R14, !PT ;  /* 0x0000000e0b157209 */ /* 0x000fe40007810000 */
[----:B--2---:R-:W-:Y:S02]  /*61f0*/  FSEL R203, R203, -INF , P5 ;  /* 0xff800000cbcb7808 */ /* 0x004fe40002800000 */
[----:B------:R-:W-:Y:S01]  /*6200*/  FMNMX.FTZ R190, R12, R21, !PT ;  /* 0x000000150cbe7209 */ /* 0x000fe20007810000 */
[----:B------:R-:W-:Y:S02]  /*6210*/  FFMA.FTZ R21, R152, UR10, -R207 ;  /* 0x0000000a98157c23 */ /* 0x000fe400080108cf */
[----:B------:R-:W2:Y:S01]  /*6220*/  MUFU.TANH R206, R206 ;  /* 0x000000ce00ce7308 */ /* 0x000ea20000002400 */
[----:B------:R-:W-:Y:S02]  /*6230*/  FMNMX.FTZ R211, R15, R190, !PT ;  /* 0x000000be0fd37209 */ /* 0x000fe40007810000 */
[----:B---3--:R-:W-:-:S02]  /*6240*/  FSEL R204, R204, -INF , P6 ;  /* 0xff800000cccc7808 */ /* 0x008fc40003000000 */
[----:B------:R-:W-:-:S03]  /*6250*/  FMNMX.FTZ R152, R20, R211, !PT ;  /* 0x000000d314987209 */ /* 0x000fc60007810000 */
[----:B------:R-:W3:Y:S01]  /*6260*/  MUFU.TANH R171, R171 ;  /* 0x000000ab00ab7308 */ /* 0x000ee20000002400 */
[----:B------:R-:W-:Y:S02]  /*6270*/  FMNMX.FTZ R155, R153, R152, !PT ;  /* 0x00000098999b7209 */ /* 0x000fe40007810000 */
[----:B-1----:R-:W-:Y:S02]  /*6280*/  FSEL R205, R205, -INF , P2 ;  /* 0xff800000cdcd7808 */ /* 0x002fe40001000000 */
[----:B------:R-:W-:Y:S01]  /*6290*/  FMNMX.FTZ R190, R154, R155, !PT ;  /* 0x0000009b9abe7209 */ /* 0x000fe20007810000 */
[--C-:B------:R-:W-:Y:S02]  /*62a0*/  FFMA.FTZ R155, R156, UR10, -R207.reuse ;  /* 0x0000000a9c9b7c23 */ /* 0x100fe400080108cf */
[----:B------:R1:W-:Y:S01]  /*62b0*/  MUFU.EX2 R152, R210 ;  /* 0x000000d200987308 */ /* 0x0003e20000000800 */
[----:B------:R-:W-:Y:S01]  /*62c0*/  FMNMX.FTZ R211, R157, R190, !PT ;  /* 0x000000be9dd37209 */ /* 0x000fe20007810000 */
[----:B------:R-:W-:Y:S01]  /*62d0*/  FFMA.FTZ R190, R163, UR10, -R207 ;  /* 0x0000000aa3be7c23 */ /* 0x000fe200080108cf */
[----:B--2---:R-:W-:-:S02]  /*62e0*/  FSEL R206, R206, -INF , P3 ;  /* 0xff800000cece7808 */ /* 0x004fc40001800000 */
[----:B------:R-:W-:-:S03]  /*62f0*/  FMNMX.FTZ R156, R158, R211, !PT ;  /* 0x000000d39e9c7209 */ /* 0x000fc60007810000 */
[----:B------:R2:W-:Y:S01]  /*6300*/  MUFU.EX2 R14, R208 ;  /* 0x000000d0000e7308 */ /* 0x0005e20000000800 */
[----:B------:R-:W-:Y:S01]  /*6310*/  FMNMX.FTZ R156, R161, R156, !PT ;  /* 0x0000009ca19c7209 */ /* 0x000fe20007810000 */
[----:B-1----:R-:W-:-:S03]  /*6320*/  FFMA.FTZ R210, R169, UR10, -R207 ;  /* 0x0000000aa9d27c23 */ /* 0x002fc600080108cf */
[----:B------:R-:W-:-:S03]  /*6330*/  FMNMX.FTZ R211, R187, R156, !PT ;  /* 0x0000009cbbd37209 */ /* 0x000fc60007810000 */
[----:B------:R-:W-:Y:S01]  /*6340*/  MUFU.EX2 R209, R209 ;  /* 0x000000d100d17308 */ /* 0x000fe20000000800 */
[----:B------:R-:W-:Y:S01]  /*6350*/  FMNMX.FTZ R156, R176, R211, !PT ;  /* 0x000000d3b09c7209 */ /* 0x000fe20007810000 */
[--C-:B--2---:R-:W-:Y:S01]  /*6360*/  FFMA.FTZ R208, R170, UR10, -R207.reuse ;  /* 0x0000000aaad07c23 */ /* 0x104fe200080108cf */
[----:B------:R-:W-:-:S01]  /*6370*/  FFMA.FTZ R170, R175, UR10, -R207 ;  /* 0x0000000aafaa7c23 */ /* 0x000fc200080108cf */
[--C-:B------:R-:W-:Y:S01]  /*6380*/  FFMA.FTZ R175, R178, UR10, -R207.reuse ;  /* 0x0000000ab2af7c23 */ /* 0x100fe200080108cf */
[----:B------:R-:W-:Y:S01]  /*6390*/  FMNMX.FTZ R211, R177, R156, !PT ;  /* 0x0000009cb1d37209 */ /* 0x000fe20007810000 */
[--C-:B------:R-:W-:Y:S01]  /*63a0*/  FFMA.FTZ R156, R162, UR10, -R207.reuse ;  /* 0x0000000aa29c7c23 */ /* 0x100fe200080108cf */
[----:B------:R-:W-:-:S01]  /*63b0*/  FFMA.FTZ R178, R179, UR10, -R207 ;  /* 0x0000000ab3b27c23 */ /* 0x000fc200080108cf */
[----:B------:R-:W-:Y:S01]  /*63c0*/  MUFU.EX2 R10, R10 ;  /* 0x0000000a000a7308 */ /* 0x000fe20000000800 */
[----:B------:R-:W-:-:S04]  /*63d0*/  FMNMX.FTZ R162, R180, R211, !PT ;  /* 0x000000d3b4a27209 */ /* 0x000fc80007810000 */
[----:B------:R-:W-:-:S03]  /*63e0*/  FMNMX.FTZ R211, R181, R162, !PT ;  /* 0x000000a2b5d37209 */ /* 0x000fc60007810000 */
[----:B------:R-:W-:Y:S01]  /*63f0*/  MUFU.EX2 R13, R13 ;  /* 0x0000000d000d7308 */ /* 0x000fe20000000800 */
[----:B------:R-:W-:-:S04]  /*6400*/  FMNMX.FTZ R162, R184, R211, !PT ;  /* 0x000000d3b8a27209 */ /* 0x000fc80007810000 */
[----:B------:R-:W-:Y:S01]  /*6410*/  FMNMX.FTZ R163, R185, R162, !PT ;  /* 0x000000a2b9a37209 */ /* 0x000fe20007810000 */
[----:B------:R-:W-:-:S02]  /*6420*/  FFMA.FTZ R162, R164, UR10, -R207 ;  /* 0x0000000aa4a27c23 */ /* 0x000fc400080108cf */
[----:B------:R3:W-:Y:S01]  /*6430*/  MUFU.EX2 R211, R190 ;  /* 0x000000be00d37308 */ /* 0x0007e20000000800 */
[----:B------:R-:W-:Y:S01]  /*6440*/  FMNMX.FTZ R164, R186, R163, !PT ;  /* 0x000000a3baa47209 */ /* 0x000fe20007810000 */
[----:B------:R-:W-:-:S03]  /*6450*/  FFMA.FTZ R163, R165, UR10, -R207 ;  /* 0x0000000aa5a37c23 */ /* 0x000fc600080108cf */
[----:B------:R-:W-:-:S03]  /*6460*/  FMNMX.FTZ R164, R189, R164, !PT ;  /* 0x000000a4bda47209 */ /* 0x000fc60007810000 */
[----:B------:R-:W-:Y:S01]  /*6470*/  MUFU.EX2 R182, R182 ;  /* 0x000000b600b67308 */ /* 0x000fe20000000800 */
[----:B------:R-:W-:Y:S02]  /*6480*/  FMNMX.FTZ R164, R199, R164, !PT ;  /* 0x000000a4c7a47209 */ /* 0x000fe40007810000 */
[----:B---3--:R-:W-:Y:S01]  /*6490*/  FSEL R190, R171, -INF , P4 ;  /* 0xff800000abbe7808 */ /* 0x008fe20002000000 */
[----:B------:R-:W-:-:S01]  /*64a0*/  FFMA.FTZ R171, R198, UR10, -R207 ;  /* 0x0000000ac6ab7c23 */ /* 0x000fc200080108cf */
[----:B------:R-:W-:Y:S01]  /*64b0*/  FMNMX.FTZ R165, R193, R164, !PT ;  /* 0x000000a4c1a57209 */ /* 0x000fe20007810000 */
[----:B------:R-:W-:-:S02]  /*64c0*/  FFMA.FTZ R198, R192, UR10, -R207 ;  /* 0x0000000ac0c67c23 */ /* 0x000fc400080108cf */
[----:B------:R-:W-:Y:S01]  /*64d0*/  MUFU.EX2 R21, R21 ;  /* 0x0000001500157308 */ /* 0x000fe20000000800 */
[----:B------:R-:W-:-:S04]  /*64e0*/  FMNMX.FTZ R164, R196, R165, !PT ;  /* 0x000000a5c4a47209 */ /* 0x000fc80007810000 */
[----:B------:R-:W-:-:S03]  /*64f0*/  FMNMX.FTZ R165, R197, R164, !PT ;  /* 0x000000a4c5a57209 */ /* 0x000fc60007810000 */
[----:B------:R-:W-:Y:S01]  /*6500*/  MUFU.EX2 R155, R155 ;  /* 0x0000009b009b7308 */ /* 0x000fe20000000800 */
[----:B------:R-:W-:-:S04]  /*6510*/  FMNMX.FTZ R164, R200, R165, !PT ;  /* 0x000000a5c8a47209 */ /* 0x000fc80007810000 */
[----:B------:R-:W-:Y:S01]  /*6520*/  FMNMX.FTZ R165, R201, R164, !PT ;  /* 0x000000a4c9a57209 */ /* 0x000fe20007810000 */
[----:B------:R-:W-:-:S02]  /*6530*/  FFMA.FTZ R164, R168, UR10, -R207 ;  /* 0x0000000aa8a47c23 */ /* 0x000fc400080108cf */
        /* <DEDUP_REMOVED lines=8> */
[----:B------:R-:W-:Y:S01]  /*65c0*/  FMNMX.FTZ R168, R190, R167, !PT ;  /* 0x000000a7bea87209 */ /* 0x000fe20007810000 */
[----:B------:R-:W-:-:S01]  /*65d0*/  FFMA.FTZ R167, R174, UR10, -R207 ;  /* 0x0000000aaea77c23 */ /* 0x000fc200080108cf */
[--C-:B------:R-:W-:Y:S01]  /*65e0*/  FFMA.FTZ R174, R194, UR10, -R207.reuse ;  /* 0x0000000ac2ae7c23 */ /* 0x100fe200080108cf */
[----:B------:R-:W-:Y:S02]  /*65f0*/  MUFU.EX2 R156, R156 ;  /* 0x0000009c009c7308 */ /* 0x000fe40000000800 */
[----:B------:R-:W2:Y:S06]  /*6600*/  SHFL.BFLY PT, R169, R168, 0x2, 0x1f ;  /* 0x0c401f00a8a97f89 */ /* 0x000eac00000e0000 */
[----:B------:R-:W-:Y:S08]  /*6610*/  MUFU.EX2 R162, R162 ;  /* 0x000000a200a27308 */ /* 0x000ff00000000800 */
[----:B------:R-:W-:Y:S08]  /*6620*/  MUFU.EX2 R163, R163 ;  /* 0x000000a300a37308 */ /* 0x000ff00000000800 */
[----:B------:R-:W-:Y:S01]  /*6630*/  MUFU.EX2 R166, R166 ;  /* 0x000000a600a67308 */ /* 0x000fe20000000800 */
[----:B--2---:R-:W-:Y:S01]  /*6640*/  FMNMX.FTZ R179, R168, R169, !PT ;  /* 0x000000a9a8b37209 */ /* 0x004fe20007810000 */
[----:B------:R-:W-:Y:S01]  /*6650*/  FFMA.FTZ R169, R183, UR10, -R207 ;  /* 0x0000000ab7a97c23 */ /* 0x000fe200080108cf */
[----:B------:R-:W-:-:S03]  /*6660*/  IMAD.U32 R183, RZ, RZ, UR10 ;  /* 0x0000000affb77e24 */ /* 0x000fc6000f8e00ff */
[----:B------:R-:W2:Y:S02]  /*6670*/  SHFL.BFLY PT, R168, R179, 0x1, 0x1f ;  /* 0x0c201f00b3a87f89 */ /* 0x000ea400000e0000 */
[----:B------:R-:W-:Y:S08]  /*6680*/  MUFU.EX2 R213, R213 ;  /* 0x000000d500d57308 */ /* 0x000ff00000000800 */
[----:B------:R-:W-:Y:S08]  /*6690*/  MUFU.EX2 R164, R164 ;  /* 0x000000a400a47308 */ /* 0x000ff00000000800 */
[----:B------:R-:W-:Y:S01]  /*66a0*/  MUFU.EX2 R208, R208 ;  /* 0x000000d000d07308 */ /* 0x000fe20000000800 */
[----:B--2---:R-:W-:-:S07]  /*66b0*/  FMNMX.FTZ R168, R179, R168, !PT ;  /* 0x000000a8b3a87209 */ /* 0x004fce0007810000 */
[----:B------:R-:W-:Y:S01]  /*66c0*/  MUFU.EX2 R215, R215 ;  /* 0x000000d700d77308 */ /* 0x000fe20000000800 */
[----:B------:R-:W-:-:S01]  /*66d0*/  FFMA.FTZ R179, R195, UR10, -R207 ;  /* 0x0000000ac3b37c23 */ /* 0x000fc200080108cf */
[C---:B------:R-:W-:Y:S01]  /*66e0*/  FSETP.NEU.FTZ.AND P2, PT, R168.reuse, -INF , PT ;  /* 0xff800000a800780b */ /* 0x040fe20003f5d000 */
[----:B------:R-:W-:-:S05]  /*66f0*/  FFMA.FTZ R194, R168, R183, -8 ;  /* 0xc1000000a8c27423 */ /* 0x000fca00000100b7 */
[----:B------:R-:W-:Y:S01]  /*6700*/  MUFU.EX2 R167, R167 ;  /* 0x000000a700a77308 */ /* 0x000fe20000000800 */
[----:B------:R-:W-:-:S05]  /*6710*/  FSEL R194, R194, RZ, P2 ;  /* 0x000000ffc2c27208 */ /* 0x000fca0001000000 */
[--C-:B------:R-:W-:Y:S01]  /*6720*/  FFMA.FTZ R183, R12, UR10, -R194.reuse ;  /* 0x0000000a0cb77c23 */ /* 0x100fe200080108c2 */
[----:B------:R-:W-:-:S01]  /*6730*/  FFMA.FTZ R12, R20, UR10, -R194 ;  /* 0x0000000a140c7c23 */ /* 0x000fc200080108c2 */
[--C-:B------:R-:W-:Y:S01]  /*6740*/  FFMA.FTZ R20, R158, UR10, -R194.reuse ;  /* 0x0000000a9e147c23 */ /* 0x100fe200080108c2 */
[----:B------:R-:W-:-:S01]  /*6750*/  FFMA.FTZ R158, R176, UR10, -R194 ;  /* 0x0000000ab09e7c23 */ /* 0x000fc200080108c2 */
[--C-:B------:R-:W-:Y:S01]  /*6760*/  FFMA.FTZ R176, R180, UR10, -R194.reuse ;  /* 0x0000000ab4b07c23 */ /* 0x100fe200080108c2 */
[----:B------:R-:W-:Y:S01]  /*6770*/  FSEL R180, R9, RZ, P1 ;  /* 0x000000ff09b47208 */ /* 0x000fe20000800000 */
[--C-:B------:R-:W-:Y:S01]  /*6780*/  FFMA.FTZ R192, R7, UR10, -R194.reuse ;  /* 0x0000000a07c07c23 */ /* 0x100fe200080108c2 */
[----:B------:R-:W-:-:S01]  /*6790*/  FFMA.FTZ R7, R8, UR10, -R194 ;  /* 0x0000000a08077c23 */ /* 0x000fc200080108c2 */
[--C-:B------:R-:W-:Y:S01]  /*67a0*/  FFMA.FTZ R8, R11, UR10, -R194.reuse ;  /* 0x0000000a0b087c23 */ /* 0x100fe200080108c2 */
[----:B------:R-:W-:-:S01]  /*67b0*/  FFMA.FTZ R11, R15, UR10, -R194 ;  /* 0x0000000a0f0b7c23 */ /* 0x000fc200080108c2 */
[----:B------:R-:W-:Y:S01]  /*67c0*/  FADD.FTZ R180, -R180, R5 ;  /* 0x00000005b4b47221 */ /* 0x000fe20000010100 */
[----:B------:R-:W-:Y:S01]  /*67d0*/  FSEL R5, R168, RZ, P2 ;  /* 0x000000ffa8057208 */ /* 0x000fe20001000000 */
[----:B------:R-:W-:Y:S01]  /*67e0*/  MUFU.EX2 R192, R192 ;  /* 0x000000c000c07308 */ /* 0x000fe20000000800 */
[----:B------:R-:W-:-:S01]  /*67f0*/  FFMA.FTZ R15, R157, UR10, -R194 ;  /* 0x0000000a9d0f7c23 */ /* 0x000fc200080108c2 */
[--C-:B------:R-:W-:Y:S01]  /*6800*/  FFMA.FTZ R157, R161, UR10, -R194.reuse ;  /* 0x0000000aa19d7c23 */ /* 0x100fe200080108c2 */
[----:B------:R-:W-:-:S01]  /*6810*/  FFMA.FTZ R161, R177, UR10, -R194 ;  /* 0x0000000ab1a17c23 */ /* 0x000fc200080108c2 */
[----:B------:R-:W-:Y:S01]  /*6820*/  FADD.FTZ R5, -R5, R6 ;  /* 0x0000000605057221 */ /* 0x000fe20000010100 */
[----:B------:R-:W-:Y:S01]  /*6830*/  FMUL.FTZ R6, R180, UR10 ;  /* 0x0000000ab4067c20 */ /* 0x000fe20008410000 */
[--C-:B------:R-:W-:Y:S01]  /*6840*/  FFMA.FTZ R177, R181, UR10, -R194.reuse ;  /* 0x0000000ab5b17c23 */ /* 0x100fe200080108c2 */
[----:B------:R-:W-:-:S01]  /*6850*/  FFMA.FTZ R153, R153, UR10, -R194 ;  /* 0x0000000a99997c23 */ /* 0x000fc200080108c2 */
[----:B------:R-:W-:Y:S01]  /*6860*/  FMUL.FTZ R5, R5, UR10 ;  /* 0x0000000a05057c20 */ /* 0x000fe20008410000 */
[----:B------:R-:W-:Y:S01]  /*6870*/  MUFU.EX2 R7, R7 ;  /* 0x0000000700077308 */ /* 0x000fe20000000800 */
[----:B------:R-:W-:-:S01]  /*6880*/  FFMA.FTZ R154, R154, UR10, -R194 ;  /* 0x0000000a9a9a7c23 */ /* 0x000fc200080108c2 */
[--C-:B------:R-:W-:Y:S01]  /*6890*/  FFMA.FTZ R180, R184, UR10, -R194.reuse ;  /* 0x0000000ab8b47c23 */ /* 0x100fe200080108c2 */
[----:B-1----:R-:W-:-:S01]  /*68a0*/  FFMA.FTZ R210, R187, UR10, -R194 ;  /* 0x0000000abbd27c23 */ /* 0x002fc200080108c2 */
        /* <DEDUP_REMOVED lines=13> */
[----:B------:R-:W-:-:S01]  /*6980*/  FFMA.FTZ R204, R204, UR10, -R194 ;  /* 0x0000000acccc7c23 */ /* 0x000fc200080108c2 */
[--C-:B------:R-:W-:Y:S01]  /*6990*/  FFMA.FTZ R205, R205, UR10, -R194.reuse ;  /* 0x0000000acdcd7c23 */ /* 0x100fe200080108c2 */
[----:B------:R-:W-:-:S01]  /*69a0*/  FFMA.FTZ R206, R206, UR10, -R194 ;  /* 0x0000000acece7c23 */ /* 0x000fc200080108c2 */
[----:B------:R-:W-:-:S04]  /*69b0*/  FFMA.FTZ R190, R190, UR10, -R194 ;  /* 0x0000000abebe7c23 */ /* 0x000fc800080108c2 */
[----:B------:R-:W3:Y:S01]  /*69c0*/  MUFU.EX2 R8, R8 ;  /* 0x0000000800087308 */ /* 0x000ee20000000800 */
[----:B-1----:R-:W-:-:S01]  /*69d0*/  FFMA.FTZ R181, R6, R2, R209 ;  /* 0x0000000206b57223 */ /* 0x002fc200000100d1 */
[-C--:B------:R-:W-:Y:S01]  /*69e0*/  FMUL.FTZ R26, R26, R6.reuse ;  /* 0x000000061a1a7220 */ /* 0x080fe20000410000 */
[-C--:B------:R-:W-:Y:S01]  /*69f0*/  FMUL.FTZ R27, R27, R6.reuse ;  /* 0x000000061b1b7220 */ /* 0x080fe20000410000 */
[----:B------:R-:W-:Y:S01]  /*6a00*/  FMUL.FTZ R30, R30, R6 ;  /* 0x000000061e1e7220 */ /* 0x000fe20000410000 */
[----:B------:R-:W-:-:S01]  /*6a10*/  FADD.FTZ R184, R10, R181 ;  /* 0x000000b50ab87221 */ /* 0x000fc20000010000 */
[-C--:B------:R-:W-:Y:S01]  /*6a20*/  FMUL.FTZ R31, R31, R6.reuse ;  /* 0x000000061f1f7220 */ /* 0x080fe20000410000 */
[----:B------:R-:W-:Y:S01]  /*6a30*/  FMUL.FTZ R34, R34, R6 ;  /* 0x0000000622227220 */ /* 0x000fe20000410000 */
[----:B------:R-:W1:Y:S01]  /*6a40*/  MUFU.EX2 R183, R183 ;  /* 0x000000b700b77308 */ /* 0x000e620000000800 */
[----:B--2---:R-:W-:-:S01]  /*6a50*/  FFMA.FTZ R2, R5, R3, R192 ;  /* 0x0000000305027223 */ /* 0x004fc200000100c0 */
[----:B------:R-:W-:Y:S01]  /*6a60*/  FADD.FTZ R181, R13, R184 ;  /* 0x000000b80db57221 */ /* 0x000fe20000010000 */
[----:B------:R-:W-:Y:S01]  /*6a70*/  F2FP.SATFINITE.E4M3.F32.PACK_AB_MERGE_C R13, R182, R13, RZ ;  /* 0x0000000db60d723e */ /* 0x000fe200048070ff */
[----:B------:R-:W-:Y:S01]  /*6a80*/  FMUL.FTZ R24, R24, R5 ;  /* 0x0000000518187220 */ /* 0x000fe20000410000 */
[----:B------:R-:W-:-:S01]  /*6a90*/  FADD.FTZ R3, R7, R2 ;  /* 0x0000000207037221 */ /* 0x000fc20000010000 */
        /* <DEDUP_REMOVED lines=35> */
[----:B-1----:R-:W-:-:S01]  /*6cd0*/  FADD.FTZ R187, R153, R8 ;  /* 0x0000000899bb7221 */ /* 0x002fc20000010000 */
[C---:B------:R-:W-:Y:S01]  /*6ce0*/  FADD.FTZ R2, R155.reuse, R2 ;  /* 0x000000029b027221 */ /* 0x040fe20000010000 */
[----:B------:R-:W-:Y:S01]  /*6cf0*/  F2FP.SATFINITE.E4M3.F32.PACK_AB_MERGE_C R155, R155, R152, RZ ;  /* 0x000000989b9b723e */ /* 0x000fe200048070ff */
[-C--:B------:R-:W-:Y:S01]  /*6d00*/  FMUL.FTZ R68, R68, R5.reuse ;  /* 0x0000000544447220 */ /* 0x080fe20000410000 */
[-C--:B------:R-:W-:Y:S01]  /*6d10*/  FMUL.FTZ R69, R69, R5.reuse ;  /* 0x0000000545457220 */ /* 0x080fe20000410000 */
[----:B------:R-:W-:Y:S01]  /*6d20*/  FMUL.FTZ R72, R72, R5 ;  /* 0x0000000548487220 */ /* 0x000fe20000410000 */
[----:B------:R-:W-:Y:S01]  /*6d30*/  F2FP.SATFINITE.E4M3.F32.PACK_AB_MERGE_C R155, R21, R14, R155 ;  /* 0x0000000e159b723e */ /* 0x000fe2000480709b */
        /* <DEDUP_REMOVED lines=26> */
[----:B------:R-:W-:Y:S01]  /*6ee0*/  FADD.FTZ R2, R156, R3 ;  /* 0x000000039c027221 */ /* 0x000fe20000010000 */
[-C--:B------:R-:W-:Y:S01]  /*6ef0*/  FMUL.FTZ R101, R101, R5.reuse ;  /* 0x0000000565657220 */ /* 0x080fe20000410000 */
[-C--:B------:R-:W-:Y:S01]  /*6f00*/  FMUL.FTZ R104, R104, R5.reuse ;  /* 0x0000000568687220 */ /* 0x080fe20000410000 */
[----:B------:R-:W-:Y:S01]  /*6f10*/  FMUL.FTZ R105, R105, R5 ;  /* 0x0000000569697220 */ /* 0x000fe20000410000 */
[C---:B------:R-:W-:Y:S01]  /*6f20*/  FADD.FTZ R3, R211.reuse, R2 ;  /* 0x00000002d3037221 */ /* 0x040fe20000010000 */
[----:B------:R-:W-:Y:S01]  /*6f30*/  F2FP.SATFINITE.E4M3.F32.PACK_AB_MERGE_C R211, R211, R156, RZ ;  /* 0x0000009cd3d3723e */ /* 0x000fe200048070ff */
[----:B------:R-:W2:Y:S01]  /*6f40*/  MUFU.EX2 R161, R161 ;  /* 0x000000a100a17308 */ /* 0x000ea20000000800 */
[----:B---3--:R-:W-:-:S01]  /*6f50*/  FADD.FTZ R153, R210, R153 ;  /* 0x00000099d2997221 */ /* 0x008fc20000010000 */
[----:B------:R-:W-:Y:S01]  /*6f60*/  FADD.FTZ R2, R162, R3 ;  /* 0x00000003a2027221 */ /* 0x000fe20000010000 */
[----:B------:R-:W-:Y:S01]  /*6f70*/  F2FP.SATFINITE.E4M3.F32.PACK_AB_MERGE_C R157, R210, R157, RZ ;  /* 0x0000009dd29d723e */ /* 0x000fe200048070ff */
[-C--:B------:R-:W-:Y:S01]  /*6f80*/  FMUL.FTZ R108, R108, R5.reuse ;  /* 0x000000056c6c7220 */ /* 0x080fe20000410000 */
[----:B------:R-:W-:Y:S01]  /*6f90*/  FMUL.FTZ R109, R109, R5 ;  /* 0x000000056d6d7220 */ /* 0x000fe20000410000 */
[----:B------:R-:W-:Y:S01]  /*6fa0*/  FADD.FTZ R3, R163, R2 ;  /* 0x00000002a3037221 */ /* 0x000fe20000010000 */
[----:B------:R-:W-:Y:S01]  /*6fb0*/  F2FP.SATFINITE.E4M3.F32.PACK_AB_MERGE_C R156, R20, R15, R157 ;  /* 0x0000000f149c723e */ /* 0x000fe2000480709d */
[----:B------:R-:W3:Y:S01]  /*6fc0*/  MUFU.EX2 R176, R176 ;  /* 0x000000b000b07308 */ /* 0x000ee20000000800 */
[----:B-1----:R-:W-:-:S01]  /*6fd0*/  FADD.FTZ R152, R158, R153 ;  /* 0x000000999e987221 */ /* 0x002fc20000010000 */
[----:B------:R-:W-:Y:S01]  /*6fe0*/  FADD.FTZ R2, R166, R3 ;  /* 0x00000003a6027221 */ /* 0x000fe20000010000 */
[C---:B------:R-:W-:Y:S01]  /*6ff0*/  F2FP.SATFINITE.E4M3.F32.PACK_AB_MERGE_C R166, R213.reuse, R166, RZ ;  /* 0x000000a6d5a6723e */ /* 0x040fe200048070ff */
[----:B------:R-:W-:Y:S01]  /*7000*/  FMUL.FTZ R112, R112, R5 ;  /* 0x0000000570707220 */ /* 0x000fe20000410000 */
[----:B------:R-:W-:Y:S01]  /*7010*/  F2FP.SATFINITE.E4M3.F32.PACK_AB_MERGE_C R157, R160, R159, R211 ;  /* 0x0000009fa09d723e */ /* 0x000fe200048070d3 */
[----:B------:R-:W-:Y:S01]  /*7020*/  FADD.FTZ R3, R213, R2 ;  /* 0x00000002d5037221 */ /* 0x000fe20000010000 */
[----:B------:R-:W-:Y:S01]  /*7030*/  F2FP.SATFINITE.E4M3.F32.PACK_AB_MERGE_C R159, R163, R162, R166 ;  /* 0x000000a2a39f723e */ /* 0x000fe200048070a6 */
        /* <DEDUP_REMOVED lines=17> */
[C---:B-1----:R-:W-:Y:S01]  /*7150*/  F2FP.SATFINITE.E4M3.F32.PACK_AB_MERGE_C R176, R177.reuse, R176, RZ ;  /* 0x000000b0b1b0723e */ /* 0x042fe200048070ff */
[----:B------:R-:W-:Y:S01]  /*7160*/  FADD.FTZ R177, R177, R152 ;  /* 0x00000098b1b17221 */ /* 0x000fe20000010000 */
[----:B------:R-:W-:-:S01]  /*7170*/  FADD.FTZ R152, R164, R3 ;  /* 0x00000003a4987221 */ /* 0x000fc20000010000 */
[-C--:B------:R-:W-:Y:S01]  /*7180*/  FMUL.FTZ R137, R137, R5.reuse ;  /* 0x0000000589897220 */ /* 0x080fe20000410000 */
[----:B------:R-:W-:Y:S01]  /*7190*/  F2FP.SATFINITE.E4M3.F32.PACK_AB_MERGE_C R158, R161, R158, R176 ;  /* 0x0000009ea19e723e */ /* 0x000fe200048070b0 */
[----:B------:R-:W-:Y:S01]  /*71a0*/  FMUL.FTZ R140, R140, R5 ;  /* 0x000000058c8c7220 */ /* 0x000fe20000410000 */
[----:B------:R-:W-:-:S01]  /*71b0*/  FADD.FTZ R153, R165, R152 ;  /* 0x00000098a5997221 */ /* 0x000fc20000010000 */
[----:B------:R-:W1:Y:S01]  /*71c0*/  MUFU.EX2 R186, R186 ;  /* 0x000000ba00ba7308 */ /* 0x000e620000000800 */
[----:B--2---:R-:W-:-:S01]  /*71d0*/  FADD.FTZ R2, R180, R177 ;  /* 0x000000b1b4027221 */ /* 0x004fc20000010000 */
[----:B------:R-:W-:Y:S01]  /*71e0*/  FMUL.FTZ R141, R141, R5 ;  /* 0x000000058d8d7220 */ /* 0x000fe20000410000 */
[----:B------:R-:W-:-:S01]  /*71f0*/  FADD.FTZ R152, R208, R153 ;  /* 0x00000099d0987221 */ /* 0x000fc20000010000 */
[----:B------:R-:W-:Y:S01]  /*7200*/  F2FP.SATFINITE.E4M3.F32.PACK_AB_MERGE_C R208, R215, R208, RZ ;  /* 0x000000d0d7d0723e */ /* 0x000fe200048070ff */
[-C--:B------:R-:W-:Y:S01]  /*7210*/  FMUL.FTZ R144, R144, R5.reuse ;  /* 0x0000000590907220 */ /* 0x080fe20000410000 */
[----:B------:R-:W-:Y:S01]  /*7220*/  FMUL.FTZ R145, R145, R5 ;  /* 0x0000000591917220 */ /* 0x000fe20000410000 */
[----:B------:R-:W-:-:S01]  /*7230*/  FADD.FTZ R152, R215, R152 ;  /* 0x00000098d7987221 */ /* 0x000fc20000010000 */
[----:B------:R-:W2:Y:S01]  /*7240*/  MUFU.EX2 R189, R189 ;  /* 0x000000bd00bd7308 */ /* 0x000ea20000000800 */
[----:B---3--:R-:W-:-:S01]  /*7250*/  FADD.FTZ R3, R185, R2 ;  /* 0x00000002b9037221 */ /* 0x008fc20000010000 */
[----:B------:R-:W-:Y:S01]  /*7260*/  F2FP.SATFINITE.E4M3.F32.PACK_AB_MERGE_C R161, R165, R164, R208 ;  /* 0x000000a4a5a1723e */ /* 0x000fe200048070d0 */
[----:B------:R-:W-:-:S01]  /*7270*/  FADD.FTZ R153, R167, R152 ;  /* 0x00000098a7997221 */ /* 0x000fc20000010000 */
[-C--:B------:R-:W-:Y:S01]  /*7280*/  FMUL.FTZ R148, R148, R5.reuse ;  /* 0x0000000594947220 */ /* 0x080fe20000410000 */
[----:B------:R-:W-:Y:S01]  /*7290*/  FMUL.FTZ R149, R149, R5 ;  /* 0x0000000595957220 */ /* 0x000fe20000410000 */
[-C--:B------:R-:W-:Y:S01]  /*72a0*/  FMUL.FTZ R35, R35, R6.reuse ;  /* 0x0000000623237220 */ /* 0x080fe20000410000 */
[----:B------:R-:W-:Y:S01]  /*72b0*/  FMUL.FTZ R38, R38, R6 ;  /* 0x0000000626267220 */ /* 0x000fe20000410000 */
[----:B------:R-:W3:Y:S01]  /*72c0*/  MUFU.EX2 R199, R199 ;  /* 0x000000c700c77308 */ /* 0x000ee20000000800 */
        /* <DEDUP_REMOVED lines=13> */
[----:B------:R-:W-:Y:S01]  /*73a0*/  F2FP.SATFINITE.E4M3.F32.PACK_AB_MERGE_C R160, R185, R180, R186 ;  /* 0x000000b4b9a0723e */ /* 0x000fe200048070ba */
        /* <DEDUP_REMOVED lines=46> */
[-C--:B------:R-:W-:Y:S01]  /*7690*/  FMUL.FTZ R123, R123, R6.reuse ;  /* 0x000000067b7b7220 */ /* 0x080fe20000410000 */
[----:B------:R-:W-:Y:S01]  /*76a0*/  F2FP.SATFINITE.E4M3.F32.PACK_AB_MERGE_C R162, R8, R199, R196 ;  /* 0x000000c708a2723e */ /* 0x000fe200048070c4 */
[----:B------:R-:W-:Y:S01]  /*76b0*/  FMUL.FTZ R126, R126, R6 ;  /* 0x000000067e7e7220 */ /* 0x000fe20000410000 */
[----:B------:R-:W2:Y:S01]  /*76c0*/  MUFU.EX2 R169, R169 ;  /* 0x000000a900a97308 */ /* 0x000ea20000000800 */
        /* <DEDUP_REMOVED lines=21> */
[----:B---3--:R-:W-:-:S07]  /*7820*/  FADD.FTZ R3, R201, R2 ;  /* 0x00000002c9037221 */ /* 0x008fce0000010000 */
[----:B------:R-:W3:Y:S01]  /*7830*/  MUFU.EX2 R202, R202 ;  /* 0x000000ca00ca7308 */ /* 0x000ee20000000800 */
[----:B-1----:R-:W-:-:S07]  /*7840*/  FADD.FTZ R152, R172, R153 ;  /* 0x00000099ac987221 */ /* 0x002fce0000010000 */
[----:B------:R-:W1:Y:S01]  /*7850*/  MUFU.EX2 R188, R188 ;  /* 0x000000bc00bc7308 */ /* 0x000e620000000800 */
[----:B--2---:R-:W-:-:S07]  /*7860*/  FADD.FTZ R153, R173, R152 ;  /* 0x00000098ad997221 */ /* 0x004fce0000010000 */
[----:B------:R-:W2:Y:S01]  /*7870*/  MUFU.EX2 R203, R203 ;  /* 0x000000cb00cb7308 */ /* 0x000ea20000000800 */
[----:B---3--:R-:W-:-:S07]  /*7880*/  FADD.FTZ R2, R202, R3 ;  /* 0x00000003ca027221 */ /* 0x008fce0000010000 */
[----:B------:R-:W3:Y:S01]  /*7890*/  MUFU.EX2 R171, R171 ;  /* 0x000000ab00ab7308 */ /* 0x000ee20000000800 */
        /* <DEDUP_REMOVED lines=16> */
[----:B-1----:R-:W-:-:S07]  /*79a0*/  FADD.FTZ R175, R179, R152 ;  /* 0x00000098b3af7221 */ /* 0x002fce0000010000 */
[----:B------:R-:W1:Y:S01]  /*79b0*/  MUFU.EX2 R3, R190 ;  /* 0x000000be00037308 */ /* 0x000e620000000800 */
[----:B--2---:R-:W-:-:S01]  /*79c0*/  FADD.FTZ R152, R206, R153 ;  /* 0x00000099ce987221 */ /* 0x004fc20000010000 */
[----:B------:R-:W-:Y:S02]  /*79d0*/  F2FP.SATFINITE.E4M3.F32.PACK_AB_MERGE_C R153, R10, R209, R13 ;  /* 0x000000d10a99723e */ /* 0x000fe4000480700d */
[C---:B---3--:R-:W-:Y:S01]  /*79e0*/  F2FP.SATFINITE.E4M3.F32.PACK_AB_MERGE_C R179, R198.reuse, R179, RZ ;  /* 0x000000b3c6b3723e */ /* 0x048fe200048070ff */
[----:B------:R-:W-:-:S03]  /*79f0*/  FADD.FTZ R2, R198, R175 ;  /* 0x000000afc6027221 */ /* 0x000fc60000010000 */
[----:B------:R-:W-:Y:S02]  /*7a00*/  F2FP.SATFINITE.E4M3.F32.PACK_AB_MERGE_C R167, R174, R171, R179 ;  /* 0x000000abaea7723e */ /* 0x000fe400048070b3 */
[C---:B-1----:R-:W-:Y:S01]  /*7a10*/  F2FP.SATFINITE.E4M3.F32.PACK_AB_MERGE_C R206, R3.reuse, R206, RZ ;  /* 0x000000ce03ce723e */ /* 0x042fe200048070ff */
[----:B------:R-:W-:Y:S01]  /*7a20*/  FADD.FTZ R3, R3, R152 ;  /* 0x0000009803037221 */ /* 0x000fe20000010000 */
[----:B------:R-:W-:Y:S02]  /*7a30*/  F2FP.SATFINITE.E4M3.F32.PACK_AB_MERGE_C R152, R7, R192, R183 ;  /* 0x000000c00798723e */ /* 0x000fe400048070b7 */
[----:B------:R-:W-:Y:S01]  /*7a40*/  F2FP.SATFINITE.E4M3.F32.PACK_AB_MERGE_C R166, R205, R204, R206 ;  /* 0x000000cccda6723e */ /* 0x000fe200048070ce */
[----:B------:R-:W-:Y:S06]  /*7a50*/  @!P0 BRA `(.L_x_2416) ;  /* 0x0000000000048947 */ /* 0x000fec0003800000 */
[----:B------:R-:W-:Y:S01]  /*7a60*/  BPT.TRAP 0x1 ;  /* 0x000000040000795c */ /* 0x000fe20000300000 */
.L_x_2416:
[----:B------:R-:W-:-:S04]  /*7a70*/  IMAD.U32 R5, RZ, RZ, UR56 ;  /* 0x00000038ff057e24 */ /* 0x000fc8000f8e00ff */
[----:B------:R1:W2:Y:S01]  /*7a80*/  SYNCS.PHASECHK.TRANS64.TRYWAIT P1, [UR52+0x38850], R5 ;  /* 0x03885005ff0075a7 */ /* 0x0002a20008020174 */
[----:B------:R-:W-:Y:S05]  /*7a90*/  @!P0 BRA `(.L_x_2417) ;  /* 0x0000000000048947 */ /* 0x000fea0003800000 */
[----:B------:R-:W-:Y:S01]  /*7aa0*/  BPT.TRAP 0x1 ;  /* 0x000000040000795c */ /* 0x000fe20000300000 */
.L_x_2417:
[----:B-1----:R-:W-:Y:S01]  /*7ab0*/  VIADD R5, R227, 0x8 ;  /* 0x00000008e3057836 */ /* 0x002fe20000000000 */
[----:B--2---:R-:W-:Y:S06]  /*7ac0*/  @P1 BRA `(.L_x_2418) ;  /* 0x00000000000c1947 */ /* 0x004fec0003800000 */
[----:B------:R-:W-:-:S04]  /*7ad0*/  IMAD.U32 R6, RZ, RZ, UR56 ;  /* 0x00000038ff067e24 */ /* 0x000fc8000f8e00ff */
[----:B------:R-:W1:Y:S02]  /*7ae0*/  SYNCS.PHASECHK.TRANS64.TRYWAIT P1, [UR52+0x38850], R6 ;  /* 0x03885006ff0075a7 */ /* 0x000e640008020174 */
[----:B-1----:R-:W-:Y:S05]  /*7af0*/  @!P1 BRA `(.L_x_2419) ;  /* 0x000000c400cc9947 */ /* 0x002fea0003800000 */
.L_x_2418:
        /* <DEDUP_REMOVED lines=27> */
.L_x_2420:
[----:B------:R-:W-:Y:S01]  /*7cb0*/  UISETP.GT.AND UP0, UPT, UR55, UR54, UPT ;  /* 0x000000363700728c */ /* 0x000fe2000bf04270 */
[----:B------:R-:W-:Y:S01]  /*7cc0*/  IMAD.MOV.U32 R5, RZ, RZ, R9 ;  /* 0x000000ffff057224 */ /* 0x000fe200078e0009 */
[----:B------:R-:W-:Y:S01]  /*7cd0*/  UIADD3 UR52, UR52, 0x38860, URZ ;  /* 0x0003886034347890 */ /* 0x000fe2000fffe03f */
[----:B-1----:R-:W-:Y:S01]  /*7ce0*/  IMAD.MOV.U32 R6, RZ, RZ, R168 ;  /* 0x000000ffff067224 */ /* 0x002fe200078e00a8 */
[----:B------:R-:W-:Y:S02]  /*7cf0*/  UIADD3 UR55, UR55, -0x1, URZ ;  /* 0xffffffff37377890 */ /* 0x000fe4000fffe03f */
[----:B------:R-:W-:Y:S01]  /*7d00*/  PLOP3.LUT P1, PT, PT, PT, UP0, 0x80, 0x0 ;  /* 0x000000000000781c */ /* 0x000fe20003f2f008 */
[----:B------:R-:W-:-:S09]  /*7d10*/  UPRMT UR52, UR53, 0x654, UR52 ;  /* 0x0000065435347896 */ /* 0x000fd20008000034 */
[----:B------:R-:W-:Y:S03]  /*7d20*/  SYNCS.ARRIVE.TRANS64.RED.A1T0 RZ, [UR52], RZ ;  /* 0x000000ffffff79a7 */ /* 0x000fe60008100434 */
[----:B------:R-:W-:Y:S05]  /*7d30*/  @P1 BRA `(.L_x_2421) ;  /* 0xffffffc800fc1947 */ /* 0x000fea000383ffff */
.L_x_2410:
[----:B------:R-:W-:-:S13]  /*7d40*/  ISETP.LE.AND P1, PT, RZ, UR55, PT ;  /* 0x00000037ff007c0c */ /* 0x000fda000bf23270 */
[----:B------:R-:W-:Y:S05]  /*7d50*/  @!P1 BRA `(.L_x_2422) ;  /* 0x0000002800989947 */ /* 0x000fea0003800000 */
[----:B01----:R-:W-:Y:S01]  /*7d60*/  IMAD.MOV.U32 R6, RZ, RZ, R9 ;  /* 0x000000ffff067224 */ /* 0x003fe200078e0009 */
[----:B------:R-:W-:Y:S01]  /*7d70*/  ULDC UR45, c[0x0][0x988] ;  /* 0x00026200002d7ab9 */ /* 0x000fe20000000800 */
[----:B------:R-:W-:-:S07]  /*7d80*/  IMAD.MOV.U32 R7, RZ, RZ, R168 ;  /* 0x000000ffff077224 */ /* 0x000fce00078e00a8 */
.L_x_2433:
[----:B------:R-:W-:-:S04]  /*7d90*/  UIADD3 UR37, UR37, 0x1, URZ ;  /* 0x0000000125257890 */ /* 0x000fc8000fffe03f */
[----:B------:R-:W-:-:S04]  /*7da0*/  UISETP.NE.AND UP0, UPT, UR37, 0x2, UPT ;  /* 0x000000022500788c */ /* 0x000fc8000bf05270 */
[----:B------:R-:W-:Y:S02]  /*7db0*/  USEL UR6, URZ, 0x1, UP0 ;  /* 0x000000013f067887 */ /* 0x000fe40008000000 */
[----:B------:R-:W-:Y:S02]  /*7dc0*/  USEL UR37, UR37, URZ, UP0 ;  /* 0x0000003f25257287 */ /* 0x000fe40008000000 */
[----:B------:R-:W-:Y:S01]  /*7dd0*/  ULOP3.LUT UR36, UR36, UR6, URZ, 0x3c, !UPT ;  /* 0x0000000624247292 */ /* 0x000fe2000f8e3c3f */
[----:B01----:R-:W-:Y:S11]  /*7de0*/  @!P0 BRA `(.L_x_2423) ;  /* 0x0000000000048947 */ /* 0x003ff60003800000 */
[----:B------:R-:W-:Y:S01]  /*7df0*/  BPT.TRAP 0x1 ;  /* 0x000000040000795c */ /* 0x000fe20000300000 */
.L_x_2423:
[----:B------:R-:W0:Y:S01]  /*7e00*/  S2UR UR50, SR_CgaCtaId ;  /* 0x00000000003279c3 */ /* 0x000e220000008800 */
[----:B------:R-:W-:Y:S01]  /*7e10*/  UMOV UR6, 0x400 ;  /* 0x0000040000067882 */ /* 0x000fe20000000000 */
[----:B------:R-:W-:-:S05]  /*7e20*/  IMAD.U32 R5, RZ, RZ, UR36 ;  /* 0x00000024ff057e24 */ /* 0x000fca000f8e00ff */
[----:B------:R-:W-:Y:S01]  /*7e30*/  SHF.L.U32 R5, R5, 0x1f, RZ ;  /* 0x0000001f05057819 */ /* 0x000fe200000006ff */
[----:B0-----:R-:W-:-:S04]  /*7e40*/  ULEA UR6, UR50, UR6, 0x18 ;  /* 0x0000000632067291 */ /* 0x001fc8000f8ec03f */
[----:B------:R-:W-:-:S09]  /*7e50*/  ULEA UR46, UR37, UR6, 0x3 ;  /* 0x00000006252e7291 */ /* 0x000fd2000f8e183f */
[----:B------:R0:W1:Y:S01]  /*7e60*/  SYNCS.PHASECHK.TRANS64.TRYWAIT P1, [UR46+0x38830], R5 ;  /* 0x03883005ff0075a7 */ /* 0x000062000802016e */
[----:B------:R-:W-:Y:S05]  /*7e70*/  @!P0 BRA `(.L_x_2424) ;  /* 0x0000000000048947 */ /* 0x000fea0003800000 */
[----:B------:R-:W-:Y:S01]  /*7e80*/  BPT.TRAP 0x1 ;  /* 0x000000040000795c */ /* 0x000fe20000300000 */
.L_x_2424:
[----:B-1----:R-:W-:Y:S05]  /*7e90*/  @P1 BRA `(.L_x_2425) ;  /* 0x0000000000081947 */ /* 0x002fea0003800000 */
[----:B------:R-:W1:Y:S02]  /*7ea0*/  SYNCS.PHASECHK.TRANS64.TRYWAIT P1, [UR46+0x38830], R5 ;  /* 0x03883005ff0075a7 */ /* 0x000e64000802016e */
[----:B-1----:R-:W-:Y:S05]  /*7eb0*/  @!P1 BRA `(.L_x_2426) ;  /* 0x000000c000f89947 */ /* 0x002fea0003800000 */
.L_x_2425:
[----:B------:R-:W-:Y:S01]  /*7ec0*/  ULEA UR34, UR37, UR44, 0xb ;  /* 0x0000002c25227291 */ /* 0x000fe2000f8e583f */
[----:B------:R-:W-:Y:S01]  /*7ed0*/  WARPGROUP.ARRIVE ;  /* 0x00000000000079c5 */ /* 0x000fe20000000000 */
[----:B------:R-:W-:Y:S01]  /*7ee0*/  UMOV UR35, 0x40000040 ;  /* 0x4000004000237882 */ /* 0x000fe20000000000 */
[----:B------:R-:W-:Y:S01]  /*7ef0*/  UMOV UR7, 0x40000040 ;  /* 0x4000004000077882 */ /* 0x000fe20000000000 */
[----:B------:R-:W-:-:S03]  /*7f00*/  UIADD3 UR6, UR34, 0x2, URZ ;  /* 0x0000000222067890 */ /* 0x000fc6000fffe03f */
[----:B-1----:R-:W1:Y:S01]  /*7f10*/  S2R R4, SR_TID.X ;  /* 0x0000000000047919 */ /* 0x002e620000002100 */
        /* <DEDUP_REMOVED lines=40> */
.L_x_2427:
        /* <DEDUP_REMOVED lines=21> */
[----:B------:R-:W-:Y:S01]  /*82f0*/  FMUL.FTZ R162, R0, R172 ;  /* 0x000000ac00a27220 */ /* 0x000fe20000410000 */
[----:B------:R-:W4:Y:S01]  /*8300*/  MUFU.TANH R12, R12 ;  /* 0x0000000c000c7308 */ /* 0x000f220000002400 */
        /* <DEDUP_REMOVED lines=37> */
[----:B------:R-:W-:Y:S01]  /*8560*/  UMOV UR10, UR45 ;  /* 0x0000002d000a7c82 */ /* 0x000fe20008000000 */
[C---:B------:R-:W-:Y:S01]  /*8570*/  FMUL.FTZ R191, R0.reuse, R191 ;  /* 0x000000bf00bf7220 */ /* 0x040fe20000410000 */
        /* <DEDUP_REMOVED lines=10> */
[----:B------:R-:W-:-:S04]  /*8620*/  UIADD3 UR6, UR46, 0x38840, URZ ;  /* 0x000388402e067890 */ /* 0x000fc8000fffe03f */
[----:B------:R-:W-:Y:S02]  /*8630*/  UPRMT UR6, UR50, 0x654, UR6 ;  /* 0x0000065432067896 */ /* 0x000fe40008000006 */
[----:B------:R-:W2:Y:S01]  /*8640*/  MUFU.TANH R159, R159 ;  /* 0x0000009f009f7308 */ /* 0x000ea20000002400 */
[----:B---3--:R-:W-:-:S06]  /*8650*/  FMNMX.FTZ R185, R155, R168, !PT ;  /* 0x000000a89bb97209 */ /* 0x008fcc0007810000 */
[----:B------:R-:W-:Y:S01]  /*8660*/  SYNCS.ARRIVE.TRANS64.RED.A1T0 RZ, [UR6], RZ ;  /* 0x000000ffffff79a7 */ /* 0x000fe20008100406 */
[----:B------:R-:W3:Y:S01]  /*8670*/  MUFU.TANH R162, R162 ;  /* 0x000000a200a27308 */ /* 0x000ee20000002400 */
[----:B----4-:R-:W-:Y:S01]  /*8680*/  FMNMX.FTZ R168, R158, R185, !PT ;  /* 0x000000b99ea87209 */ /* 0x010fe20007810000 */
[----:B------:R-:W-:-:S06]  /*8690*/  FMUL.FTZ R185, R0, R197 ;  /* 0x000000c500b97220 */ /* 0x000fcc0000410000 */
[----:B------:R-:W4:Y:S01]  /*86a0*/  MUFU.TANH R164, R164 ;  /* 0x000000a400a47308 */ /* 0x000f220000002400 */
[----:B--2---:R-:W-:-:S07]  /*86b0*/  FMNMX.FTZ R187, R159, R168, !PT ;  /* 0x000000a89fbb7209 */ /* 0x004fce0007810000 */
[----:B------:R-:W2:Y:S01]  /*86c0*/  MUFU.TANH R166, R166 ;  /* 0x000000a600a67308 */ /* 0x000ea20000002400 */
[----:B---3--:R-:W-:-:S07]  /*86d0*/  FMNMX.FTZ R187, R162, R187, !PT ;  /* 0x000000bba2bb7209 */ /* 0x008fce0007810000 */
[----:B------:R-:W3:Y:S01]  /*86e0*/  MUFU.TANH R167, R167 ;  /* 0x000000a700a77308 */ /* 0x000ee20000002400 */
[----:B----4-:R-:W-:-:S07]  /*86f0*/  FMNMX.FTZ R187, R164, R187, !PT ;  /* 0x000000bba4bb7209 */ /* 0x010fce0007810000 */
[----:B------:R-:W4:Y:S01]  /*8700*/  MUFU.TANH R171, R171 ;  /* 0x000000ab00ab7308 */ /* 0x000f220000002400 */
[----:B--2---:R-:W-:Y:S01]  /*8710*/  FMNMX.FTZ R168, R166, R187, !PT ;  /* 0x000000bba6a87209 */ /* 0x004fe20007810000 */
[----:B------:R-:W-:-:S06]  /*8720*/  FMUL.FTZ R187, R0, R201 ;  /* 0x000000c900bb7220 */ /* 0x000fcc0000410000 */
        /* <DEDUP_REMOVED lines=39> */
[C---:B------:R-:W-:Y:S01]  /*89a0*/  FMUL.FTZ R197, R0.reuse, R198 ;  /* 0x000000c600c57220 */ /* 0x040fe20000410000 */
[C---:B------:R-:W-:Y:S01]  /*89b0*/  FMUL.FTZ R198, R0.reuse, R199 ;  /* 0x000000c700c67220 */ /* 0x040fe20000410000 */
[C---:B------:R-:W-:Y:S01]  /*89c0*/  FMUL.FTZ R199, R0.reuse, R202 ;  /* 0x000000ca00c77220 */ /* 0x040fe20000410000 */
[----:B------:R-:W-:Y:S01]  /*89d0*/  FMUL.FTZ R202, R0, R207 ;  /* 0x000000cf00ca7220 */ /* 0x000fe20000410000 */
[----:B------:R-:W3:Y:S01]  /*89e0*/  SHFL.BFLY PT, R201, R168, 0x2, 0x1f ;  /* 0x0c401f00a8c97f89 */ /* 0x000ee200000e0000 */
[----:B------:R-:W-:Y:S01]  /*89f0*/  IMAD.U32 R207, RZ, RZ, UR10 ;  /* 0x0000000affcf7e24 */ /* 0x000fe2000f8e00ff */
[----:B------:R-:W5:Y:S08]  /*8a00*/  MUFU.TANH R13, R13 ;  /* 0x0000000d000d7308 */ /* 0x000f700000002400 */
[----:B------:R-:W0:Y:S08]  /*8a10*/  MUFU.TANH R15, R15 ;  /* 0x0000000f000f7308 */ /* 0x000e300000002400 */
[----:B------:R-:W1:Y:S01]  /*8a20*/  MUFU.TANH R152, R152 ;  /* 0x0000009800987308 */ /* 0x000e620000002400 */
[----:B---3--:R-:W-:Y:S01]  /*8a30*/  FMNMX.FTZ R208, R168, R201, !PT ;  /* 0x000000c9a8d07209 */ /* 0x008fe20007810000 */
[----:B------:R-:W-:-:S06]  /*8a40*/  FMUL.FTZ R201, R0, R206 ;  /* 0x000000ce00c97220 */ /* 0x000fcc0000410000 */
[----:B------:R-:W3:Y:S01]  /*8a50*/  MUFU.TANH R153, R153 ;  /* 0x0000009900997308 */ /* 0x000ee20000002400 */
[----:B------:R-:W-:Y:S01]  /*8a60*/  FMUL.FTZ R206, R0, R215 ;  /* 0x000000d700ce7220 */ /* 0x000fe20000410000 */
[----:B------:R-:W4:Y:S06]  /*8a70*/  SHFL.BFLY PT, R209, R208, 0x1, 0x1f ;  /* 0x0c201f00d0d17f89 */ /* 0x000f2c00000e0000 */
[----:B------:R-:W3:Y:S08]  /*8a80*/  MUFU.TANH R156, R156 ;  /* 0x0000009c009c7308 */ /* 0x000ef00000002400 */
[----:B------:R-:W3:Y:S08]  /*8a90*/  MUFU.TANH R157, R157 ;  /* 0x0000009d009d7308 */ /* 0x000ef00000002400 */
[----:B------:R-:W3:Y:S01]  /*8aa0*/  MUFU.TANH R160, R160 ;  /* 0x000000a000a07308 */ /* 0x000ee20000002400 */
[----:B----4-:R-:W-:-:S05]  /*8ab0*/  FMNMX.FTZ R168, R208, R209, !PT ;  /* 0x000000d1d0a87209 */ /* 0x010fca0007810000 */
[C---:B------:R-:W-:Y:S02]  /*8ac0*/  FADD.FTZ R7, -R168.reuse, R7 ;  /* 0x00000007a8077221 */ /* 0x040fe40000010100 */
[----:B------:R-:W4:Y:S02]  /*8ad0*/  MUFU.TANH R161, R161 ;  /* 0x000000a100a17308 */ /* 0x000f240000002400 */
[----:B------:R-:W-:Y:S01]  /*8ae0*/  FMUL.FTZ R208, R7, UR10 ;  /* 0x0000000a07d07c20 */ /* 0x000fe20008410000 */
[----:B------:R-:W-:-:S04]  /*8af0*/  FFMA.FTZ R7, R168, R207, -8 ;  /* 0xc1000000a8077423 */ /* 0x000fc800000100cf */
[--C-:B------:R-:W-:Y:S01]  /*8b00*/  FFMA.FTZ R207, R8, UR10, -R7.reuse ;  /* 0x0000000a08cf7c23 */ /* 0x100fe20008010807 */
[----:B------:R-:W-:-:S01]  /*8b10*/  FFMA.FTZ R8, R9, UR10, -R7 ;  /* 0x0000000a09087c23 */ /* 0x000fc20008010807 */
[----:B------:R-:W-:Y:S01]  /*8b20*/  FMNMX.FTZ R9, R11, R6, !PT ;  /* 0x000000060b097209 */ /* 0x000fe20007810000 */
[----:B------:R-:W-:-:S01]  /*8b30*/  FFMA.FTZ R209, R12, UR10, -R7 ;  /* 0x0000000a0cd17c23 */ /* 0x000fc20008010807 */
[--C-:B------:R-:W-:Y:S01]  /*8b40*/  FFMA.FTZ R12, R20, UR10, -R7.reuse ;  /* 0x0000000a140c7c23 */ /* 0x100fe20008010807 */
[----:B------:R-:W4:Y:S01]  /*8b50*/  MUFU.TANH R163, R163 ;  /* 0x000000a300a37308 */ /* 0x000f220000002400 */
[----:B--2---:R-:W-:Y:S01]  /*8b60*/  FMNMX.FTZ R20, R10, R9, !PT ;  /* 0x000000090a147209 */ /* 0x004fe20007810000 */
[--C-:B------:R-:W-:Y:S01]  /*8b70*/  FFMA.FTZ R210, R162, UR10, -R7.reuse ;  /* 0x0000000aa2d27c23 */ /* 0x100fe20008010807 */
[----:B------:R-:W-:-:S01]  /*8b80*/  FFMA.FTZ R211, R164, UR10, -R7 ;  /* 0x0000000aa4d37c23 */ /* 0x000fc20008010807 */
[--C-:B------:R-:W-:Y:S01]  /*8b90*/  FFMA.FTZ R212, R171, UR10, -R7.reuse ;  /* 0x0000000aabd47c23 */ /* 0x100fe20008010807 */
[----:B-----5:R-:W-:Y:S01]  /*8ba0*/  FMNMX.FTZ R20, R13, R20, !PT ;  /* 0x000000140d147209 */ /* 0x020fe20007810000 */
[--C-:B------:R-:W-:Y:S01]  /*8bb0*/  FFMA.FTZ R171, R176, UR10, -R7.reuse ;  /* 0x0000000ab0ab7c23 */ /* 0x100fe20008010807 */
[----:B------:R-:W-:-:S01]  /*8bc0*/  FFMA.FTZ R175, R175, UR10, -R7 ;  /* 0x0000000aafaf7c23 */ /* 0x000fc20008010807 */
[----:B------:R-:W2:Y:S01]  /*8bd0*/  MUFU.TANH R165, R165 ;  /* 0x000000a500a57308 */ /* 0x000ea20000002400 */
[----:B0-----:R-:W-:Y:S01]  /*8be0*/  FMNMX.FTZ R9, R15, R20, !PT ;  /* 0x000000140f097209 */ /* 0x001fe20007810000 */
[--C-:B------:R-:W-:Y:S01]  /*8bf0*/  FFMA.FTZ R213, R173, UR10, -R7.reuse ;  /* 0x0000000aadd57c23 */ /* 0x100fe20008010807 */
[----:B------:R-:W-:-:S01]  /*8c00*/  FFMA.FTZ R173, R183, UR10, -R7 ;  /* 0x0000000ab7ad7c23 */ /* 0x000fc20008010807 */
[--C-:B------:R-:W-:Y:S01]  /*8c10*/  FFMA.FTZ R214, R179, UR10, -R7.reuse ;  /* 0x0000000ab3d67c23 */ /* 0x100fe20008010807 */
[----:B-1----:R-:W-:Y:S01]  /*8c20*/  FMNMX.FTZ R20, R152, R9, !PT ;  /* 0x0000000998147209 */ /* 0x002fe20007810000 */
[--C-:B------:R-:W-:Y:S01]  /*8c30*/  FFMA.FTZ R183, R185, UR10, -R7.reuse ;  /* 0x0000000ab9b77c23 */ /* 0x100fe20008010807 */
[----:B------:R-:W-:-:S01]  /*8c40*/  FFMA.FTZ R14, R14, UR10, -R7 ;  /* 0x0000000a0e0e7c23 */ /* 0x000fc20008010807 */
[----:B------:R-:W0:Y:S01]  /*8c50*/  MUFU.TANH R169, R169 ;  /* 0x000000a900a97308 */ /* 0x000e220000002400 */
[----:B---3--:R-:W-:Y:S01]  /*8c60*/  FMNMX.FTZ R9, R153, R20, !PT ;  /* 0x0000001499097209 */ /* 0x008fe20007810000 */
[--C-:B------:R-:W-:Y:S01]  /*8c70*/  FFMA.FTZ R20, R158, UR10, -R7.reuse ;  /* 0x0000000a9e147c23 */ /* 0x100fe20008010807 */
[----:B------:R-:W-:-:S01]  /*8c80*/  FFMA.FTZ R21, R21, UR10, -R7 ;  /* 0x0000000a15157c23 */ /* 0x000fc20008010807 */
[--C-:B------:R-:W-:Y:S01]  /*8c90*/  FFMA.FTZ R154, R154, UR10, -R7.reuse ;  /* 0x0000000a9a9a7c23 */ /* 0x100fe20008010807 */
[----:B------:R-:W-:Y:S01]  /*8ca0*/  FMNMX.FTZ R158, R156, R9, !PT ;  /* 0x000000099c9e7209 */ /* 0x000fe20007810000 */
[--C-:B------:R-:W-:Y:S01]  /*8cb0*/  FFMA.FTZ R155, R155, UR10, -R7.reuse ;  /* 0x0000000a9b9b7c23 */ /* 0x100fe20008010807 */
[----:B------:R-:W-:-:S01]  /*8cc0*/  FFMA.FTZ R159, R159, UR10, -R7 ;  /* 0x0000000a9f9f7c23 */ /* 0x000fc20008010807 */
[----:B------:R-:W1:Y:S01]  /*8cd0*/  MUFU.TANH R170, R170 ;  /* 0x000000aa00aa7308 */ /* 0x000e620000002400 */
[----:B------:R-:W-:Y:S01]  /*8ce0*/  FMNMX.FTZ R9, R157, R158, !PT ;  /* 0x0000009e9d097209 */ /* 0x000fe20007810000 */
[--C-:B------:R-:W-:Y:S01]  /*8cf0*/  FFMA.FTZ R167, R167, UR10, -R7.reuse ;  /* 0x0000000aa7a77c23 */ /* 0x100fe20008010807 */
[----:B------:R-:W-:-:S01]  /*8d00*/  FFMA.FTZ R181, R181, UR10, -R7 ;  /* 0x0000000ab5b57c23 */ /* 0x000fc20008010807 */
[--C-:B------:R-:W-:Y:S01]  /*8d10*/  FFMA.FTZ R185, R189, UR10, -R7.reuse ;  /* 0x0000000abdb97c23 */ /* 0x100fe20008010807 */
[----:B------:R-:W-:Y:S01]  /*8d20*/  FMNMX.FTZ R158, R160, R9, !PT ;  /* 0x00000009a09e7209 */ /* 0x000fe20007810000 */
[--C-:B------:R-:W-:Y:S01]  /*8d30*/  FFMA.FTZ R179, R192, UR10, -R7.reuse ;  /* 0x0000000ac0b37c23 */ /* 0x100fe20008010807 */
[----:B------:R-:W-:-:S01]  /*8d40*/  FFMA.FTZ R196, R196, UR10, -R7 ;  /* 0x0000000ac4c47c23 */ /* 0x000fc20008010807 */
[----:B------:R-:W3:Y:S01]  /*8d50*/  MUFU.TANH R172, R172 ;  /* 0x000000ac00ac7308 */ /* 0x000ee20000002400 */
[----:B----4-:R-:W-:-:S04]  /*8d60*/  FMNMX.FTZ R158, R161, R158, !PT ;  /* 0x0000009ea19e7209 */ /* 0x010fc80007810000 */
[----:B------:R-:W-:-:S03]  /*8d70*/  FMNMX.FTZ R158, R163, R158, !PT ;  /* 0x0000009ea39e7209 */ /* 0x000fc60007810000 */
[----:B------:R-:W4:Y:S01]  /*8d80*/  MUFU.TANH R174, R174 ;  /* 0x000000ae00ae7308 */ /* 0x000f220000002400 */
[----:B--2---:R-:W-:-:S04]  /*8d90*/  FMNMX.FTZ R158, R165, R158, !PT ;  /* 0x0000009ea59e7209 */ /* 0x004fc80007810000 */
[----:B0-----:R-:W-:Y:S01]  /*8da0*/  FMNMX.FTZ R9, R169, R158, !PT ;  /* 0x0000009ea9097209 */ /* 0x001fe20007810000 */
[----:B------:R-:W-:-:S01]  /*8db0*/  FFMA.FTZ R158, R166, UR10, -R7 ;  /* 0x0000000aa69e7c23 */ /* 0x000fc20008010807 */
[--C-:B------:R-:W-:Y:S01]  /*8dc0*/  FFMA.FTZ R166, R186, UR10, -R7.reuse ;  /* 0x0000000abaa67c23 */ /* 0x100fe20008010807 */
[----:B------:R-:W0:Y:S01]  /*8dd0*/  MUFU.TANH R177, R177 ;  /* 0x000000b100b17308 */ /* 0x000e220000002400 */
[----:B-1----:R-:W-:Y:S01]  /*8de0*/  FMNMX.FTZ R9, R170, R9, !PT ;  /* 0x00000009aa097209 */ /* 0x002fe20007810000 */
[----:B------:R-:W-:-:S03]  /*8df0*/  FFMA.FTZ R186, R193, UR10, -R7 ;  /* 0x0000000ac1ba7c23 */ /* 0x000fc60008010807 */
[----:B---3--:R-:W-:-:S03]  /*8e00*/  FMNMX.FTZ R9, R172, R9, !PT ;  /* 0x00000009ac097209 */ /* 0x008fc60007810000 */
[----:B------:R-:W1:Y:S01]  /*8e10*/  MUFU.TANH R178, R178 ;  /* 0x000000b200b27308 */ /* 0x000e620000002400 */
[----:B----4-:R-:W-:-:S07]  /*8e20*/  FMNMX.FTZ R162, R174, R9, !PT ;  /* 0x00000009aea27209 */ /* 0x010fce0007810000 */
        /* <DEDUP_REMOVED lines=28> */
[----:B------:R1:W-:Y:S01]  /*8ff0*/  MUFU.EX2 R162, R175 ;  /* 0x000000af00a27308 */ /* 0x0003e20000000800 */
[----:B--2---:R-:W-:-:S07]  /*9000*/  FMNMX.FTZ R9, R205, R164, !PT ;  /* 0x000000a4cd097209 */ /* 0x004fce0007810000 */
[----:B------:R-:W2:Y:S01]  /*9010*/  MUFU.EX2 R208, R208 ;  /* 0x000000d000d07308 */ /* 0x000ea20000000800 */
[----:B0-----:R-:W-:Y:S01]  /*9020*/  FMNMX.FTZ R9, R206, R9, !PT ;  /* 0x00000009ce097209 */ /* 0x001fe20007810000 */
[--C-:B-1----:R-:W-:Y:S01]  /*9030*/  FFMA.FTZ R175, R182, UR10, -R7.reuse ;  /* 0x0000000ab6af7c23 */ /* 0x102fe20008010807 */
[----:B------:R-:W-:-:S01]  /*9040*/  FFMA.FTZ R182, R184, UR10, -R7 ;  /* 0x0000000ab8b67c23 */ /* 0x000fc20008010807 */
[--C-:B------:R-:W-:Y:S02]  /*9050*/  FFMA.FTZ R184, R188, UR10, -R7.reuse ;  /* 0x0000000abcb87c23 */ /* 0x100fe40008010807 */
[----:B------:R-:W0:Y:S02]  /*9060*/  SHFL.BFLY PT, R176, R9, 0x2, 0x1f ;  /* 0x0c401f0009b07f89 */ /* 0x000e2400000e0000 */
[----:B------:R1:W-:Y:S08]  /*9070*/  MUFU.EX2 R164, R175 ;  /* 0x000000af00a47308 */ /* 0x0003f00000000800 */
[----:B------:R-:W3:Y:S01]  /*9080*/  MUFU.EX2 R207, R207 ;  /* 0x000000cf00cf7308 */ /* 0x000ee20000000800 */
[----:B-1----:R-:W-:-:S01]  /*9090*/  FFMA.FTZ R175, R187, UR10, -R7 ;  /* 0x0000000abbaf7c23 */ /* 0x002fc20008010807 */
[-C--:B--2---:R-:W-:Y:S01]  /*90a0*/  FMUL.FTZ R24, R24, R208.reuse ;  /* 0x000000d018187220 */ /* 0x084fe20000410000 */
        /* <DEDUP_REMOVED lines=10> */
[----:B------:R-:W-:Y:S01]  /*9150*/  FMUL.FTZ R44, R44, R208 ;  /* 0x000000d02c2c7220 */ /* 0x000fe20000410000 */
[----:B0-----:R-:W-:Y:S01]  /*9160*/  FMNMX.FTZ R187, R9, R176, !PT ;  /* 0x000000b009bb7209 */ /* 0x001fe20007810000 */
[----:B------:R-:W-:-:S01]  /*9170*/  FFMA.FTZ R176, R190, UR10, -R7 ;  /* 0x0000000abeb07c23 */ /* 0x000fc20008010807 */
[----:B------:R-:W0:Y:S01]  /*9180*/  MUFU.EX2 R209, R209 ;  /* 0x000000d100d17308 */ /* 0x000e220000000800 */
[----:B---3--:R-:W-:-:S01]  /*9190*/  FFMA.FTZ R3, R208, R3, R207 ;  /* 0x00000003d0037223 */ /* 0x008fc200000100cf */
[-C--:B------:R-:W-:Y:S01]  /*91a0*/  FMUL.FTZ R45, R45, R208.reuse ;  /* 0x000000d02d2d7220 */ /* 0x080fe20000410000 */
[----:B------:R-:W2:Y:S01]  /*91b0*/  SHFL.BFLY PT, R188, R187, 0x1, 0x1f ;  /* 0x0c201f00bbbc7f89 */ /* 0x000ea200000e0000 */
        /* <DEDUP_REMOVED lines=23> */
[----:B--2---:R-:W-:Y:S01]  /*9330*/  FMNMX.FTZ R9, R187, R188, !PT ;  /* 0x000000bcbb097209 */ /* 0x004fe20007810000 */
[----:B------:R-:W-:-:S02]  /*9340*/  IMAD.U32 R188, RZ, RZ, UR10 ;  /* 0x0000000affbc7e24 */ /* 0x000fc4000f8e00ff */
[-C--:B------:R-:W-:Y:S01]  /*9350*/  FMUL.FTZ R88, R88, R208.reuse ;  /* 0x000000d058587220 */ /* 0x080fe20000410000 */
[-C--:B------:R-:W-:Y:S01]  /*9360*/  FMUL.FTZ R89, R89, R208.reuse ;  /* 0x000000d059597220 */ /* 0x080fe20000410000 */
[----:B------:R-:W-:Y:S01]  /*9370*/  FMUL.FTZ R92, R92, R208 ;  /* 0x000000d05c5c7220 */ /* 0x000fe20000410000 */
[C---:B------:R-:W-:Y:S01]  /*9380*/  FADD.FTZ R6, -R9.reuse, R6 ;  /* 0x0000000609067221 */ /* 0x040fe20000010100 */
[----:B------:R-:W-:-:S01]  /*9390*/  FFMA.FTZ R188, R9, R188, -8 ;  /* 0xc100000009bc7423 */ /* 0x000fc200000100bc */
        /* <DEDUP_REMOVED lines=17> */
[----:B-1----:R-:W-:-:S01]  /*94b0*/  FADD.FTZ R174, R8, R3 ;  /* 0x0000000308ae7221 */ /* 0x002fc20000010000 */
[--C-:B------:R-:W-:Y:S01]  /*94c0*/  FFMA.FTZ R152, R156, UR10, -R188.reuse ;  /* 0x0000000a9c987c23 */ /* 0x100fe200080108bc */
[----:B------:R-:W-:-:S01]  /*94d0*/  FFMA.FTZ R156, R163, UR10, -R188 ;  /* 0x0000000aa39c7c23 */ /* 0x000fc200080108bc */
[----:B------:R-:W-:Y:S01]  /*94e0*/  FFMA.FTZ R163, R165, UR10, -R188 ;  /* 0x0000000aa5a37c23 */ /* 0x000fe200080108bc */
[----:B0-----:R-:W-:-:S01]  /*94f0*/  FADD.FTZ R3, R209, R174 ;  /* 0x000000aed1037221 */ /* 0x001fc20000010000 */
[----:B------:R-:W-:Y:S01]  /*9500*/  FFMA.FTZ R165, R177, UR10, -R188 ;  /* 0x0000000ab1a57c23 */ /* 0x000fe200080108bc */
[C---:B---3--:R-:W-:Y:S01]  /*9510*/  F2FP.SATFINITE.E4M3.F32.PACK_AB_MERGE_C R209, R14.reuse, R209, RZ ;  /* 0x000000d10ed1723e */ /* 0x048fe200048070ff */
[----:B------:R-:W0:Y:S01]  /*9520*/  MUFU.EX2 R11, R11 ;  /* 0x0000000b000b7308 */ /* 0x000e220000000800 */
[----:B------:R-:W-:-:S01]  /*9530*/  FADD.FTZ R177, R14, R3 ;  /* 0x000000030eb17221 */ /* 0x000fc20000010000 */
[--C-:B------:R-:W-:Y:S01]  /*9540*/  FFMA.FTZ R170, R170, UR10, -R188.reuse ;  /* 0x0000000aaaaa7c23 */ /* 0x100fe200080108bc */
[----:B------:R-:W-:-:S01]  /*9550*/  FFMA.FTZ R178, R178, UR10, -R188 ;  /* 0x0000000ab2b27c23 */ /* 0x000fc200080108bc */
[--C-:B------:R-:W-:Y:S01]  /*9560*/  FFMA.FTZ R180, R180, UR10, -R188.reuse ;  /* 0x0000000ab4b47c23 */ /* 0x100fe200080108bc */
[----:B------:R-:W-:-:S01]  /*9570*/  FFMA.FTZ R191, R191, UR10, -R188 ;  /* 0x0000000abfbf7c23 */ /* 0x000fc200080108bc */
[--C-:B------:R-:W-:Y:S01]  /*9580*/  FFMA.FTZ R194, R194, UR10, -R188.reuse ;  /* 0x0000000ac2c27c23 */ /* 0x100fe200080108bc */
[----:B------:R-:W-:-:S01]  /*9590*/  FFMA.FTZ R195, R195, UR10, -R188 ;  /* 0x0000000ac3c37c23 */ /* 0x000fc200080108bc */
[----:B------:R-:W1:Y:S01]  /*95a0*/  MUFU.EX2 R13, R13 ;  /* 0x0000000d000d7308 */ /* 0x000e620000000800 */
[----:B--2---:R-:W-:-:S01]  /*95b0*/  FFMA.FTZ R2, R7, R2, R6 ;  /* 0x0000000207027223 */ /* 0x004fc20000010006 */
[--C-:B------:R-:W-:Y:S01]  /*95c0*/  FFMA.FTZ R197, R197, UR10, -R188.reuse ;  /* 0x0000000ac5c57c23 */ /* 0x100fe200080108bc */
        /* <DEDUP_REMOVED lines=11> */
[-C--:B------:R-:W-:Y:S01]  /*9680*/  FMUL.FTZ R96, R96, R208.reuse ;  /* 0x000000d060607220 */ /* 0x080fe20000410000 */
[----:B------:R-:W-:Y:S01]  /*9690*/  FMUL.FTZ R97, R97, R208 ;  /* 0x000000d061617220 */ /* 0x000fe20000410000 */
        /* <DEDUP_REMOVED lines=11> */
[----:B------:R-:W-:Y:S01]  /*9750*/  F2FP.SATFINITE.E4M3.F32.PACK_AB_MERGE_C R13, R190, R13, RZ ;  /* 0x0000000dbe0d723e */ /* 0x000fe200048070ff */
        /* <DEDUP_REMOVED lines=30> */
[----:B------:R-:W-:Y:S01]  /*9940*/  FMUL.FTZ R149, R149, R208 ;  /* 0x000000d095957220 */ /* 0x000fe20000410000 */
        /* <DEDUP_REMOVED lines=73> */
[----:B------:R-:W-:Y:S01]  /*9de0*/  F2FP.SATFINITE.E4M3.F32.PACK_AB_MERGE_C R156, R159, R20, R210 ;  /* 0x000000149f9c723e */ /* 0x000fe200048070d2 */
[----:B------:R-:W-:Y:S01]  /*9df0*/  FMUL.FTZ R130, R130, R7 ;  /* 0x0000000782827220 */ /* 0x000fe20000410000 */
        /* <DEDUP_REMOVED lines=114> */
.L_x_2428:
[----:B------:R0:W1:Y:S01]  /*a520*/  SYNCS.PHASECHK.TRANS64.TRYWAIT P1, [UR46+0x38850], R5 ;  /* 0x03885005ff0075a7 */ /* 0x000062000802016e */
[----:B------:R-:W-:Y:S05]  /*a530*/  @!P0 BRA `(.L_x_2429) ;  /* 0x0000000000048947 */ /* 0x000fea0003800000 */
[----:B------:R-:W-:Y:S01]  /*a540*/  BPT.TRAP 0x1 ;  /* 0x000000040000795c */ /* 0x000fe20000300000 */
.L_x_2429:
[----:B------:R-:W-:Y:S01]  /*a550*/  VIADD R6, R227, 0x8 ;  /* 0x00000008e3067836 */ /* 0x000fe20000000000 */
[----:B-1----:R-:W-:Y:S06]  /*a560*/  @P1 BRA `(.L_x_2430) ;  /* 0x0000000000081947 */ /* 0x002fec0003800000 */
[----:B------:R-:W1:Y:S02]  /*a570*/  SYNCS.PHASECHK.TRANS64.TRYWAIT P1, [UR46+0x38850], R5 ;  /* 0x03885005ff0075a7 */ /* 0x000e64000802016e */
[----:B-1----:R-:W-:Y:S05]  /*a580*/  @!P1 BRA `(.L_x_2431) ;  /* 0x0000009c005c9947 */ /* 0x002fea0003800000 */
.L_x_2430:
        /* <DEDUP_REMOVED lines=27> */
.L_x_2432:
[----:B------:R-:W-:Y:S01]  /*a740*/  UIADD3 UR46, UR46, 0x38860, URZ ;  /* 0x000388602e2e7890 */ /* 0x000fe2000fffe03f */
[----:B------:R-:W-:Y:S01]  /*a750*/  ISETP.LT.AND P1, PT, RZ, UR55, PT ;  /* 0x00000037ff007c0c */ /* 0x000fe2000bf21270 */
[----:B------:R-:W-:Y:S01]  /*a760*/  UIADD3 UR55, UR55, -0x1, URZ ;  /* 0xffffffff37377890 */ /* 0x000fe2000fffe03f */
[----:B------:R-:W-:Y:S01]  /*a770*/  IMAD.MOV.U32 R6, RZ, RZ, R9 ;  /* 0x000000ffff067224 */ /* 0x000fe200078e0009 */
[----:B------:R-:W-:Y:S01]  /*a780*/  UPRMT UR46, UR50, 0x654, UR46 ;  /* 0x00000654322e7896 */ /* 0x000fe2000800002e */
[----:B------:R-:W-:-:S08]  /*a790*/  IMAD.MOV.U32 R7, RZ, RZ, R168 ;  /* 0x000000ffff077224 */ /* 0x000fd000078e00a8 */
[----:B------:R-:W-:Y:S01]  /*a7a0*/  SYNCS.ARRIVE.TRANS64.RED.A1T0 RZ, [UR46], RZ ;  /* 0x000000ffffff79a7 */ /* 0x000fe2000810042e */
[----:B------:R-:W-:Y:S05]  /*a7b0*/  @P1 BRA `(.L_x_2433) ;  /* 0xffffffd400741947 */ /* 0x000fea000383ffff */
.L_x_2422:
[----:B------:R-:W-:Y:S01]  /*a7c0*/  ULDC.64 UR8, c[0x0][0x9a0] ;  /* 0x0002680000087ab9 */ /* 0x000fe20000000a00 */
[----:B01----:R-:W-:Y:S01]  /*a7d0*/  IMAD.MOV.U32 R5, RZ, RZ, 0x3f800000 ;  /* 0x3f800000ff057424 */ /* 0x003fe200078e00ff */
        /* <DEDUP_REMOVED lines=22> */
[----:B0-----:R-:W-:Y:S01]  /*a940*/  IMAD.MOV.U32 R4, RZ, RZ, RZ ;  /* 0x000000ffff047224 */ /* 0x001fe200078e00ff */
[----:B------:R-:W-:Y:S02]  /*a950*/  UIADD3 UR37, UR37, 0x1, URZ ;  /* 0x0000000125257890 */ /* 0x000fe4000fffe03f */
[----:B------:R-:W0:Y:S01]  /*a960*/  SHFL.BFLY PT, R0, R3, 0x2, 0x1f ;  /* 0x0c401f0003007f89 */ /* 0x000e2200000e0000 */
[----:B------:R-:W-:Y:S02]  /*a970*/  UIADD3 UR42, UR42, 0x1, URZ ;  /* 0x000000012a2a7890 */ /* 0x000fe4000fffe03f */
[----:B------:R-:W-:Y:S01]  /*a980*/  UISETP.NE.AND UP0, UPT, UR37, 0x2, UPT ;  /* 0x000000022500788c */ /* 0x000fe2000bf05270 */
[----:B------:R-:W3:Y:S03]  /*a990*/  SHFL.BFLY PT, R13, R2, 0x2, 0x1f ;  /* 0x0c401f00020d7f89 */ /* 0x000ee600000e0000 */
[----:B------:R-:W-:-:S02]  /*a9a0*/  USEL UR4, URZ, 0x1, UP0 ;  /* 0x000000013f047887 */ /* 0x000fc40008000000 */
[----:B------:R-:W-:Y:S02]  /*a9b0*/  USEL UR37, UR37, URZ, UP0 ;  /* 0x0000003f25257287 */ /* 0x000fe40008000000 */
[----:B------:R-:W-:Y:S01]  /*a9c0*/  ULOP3.LUT UR36, UR36, UR4, URZ, 0x3c, !UPT ;  /* 0x0000000424247292 */ /* 0x000fe2000f8e3c3f */
[----:B0-----:R-:W-:Y:S01]  /*a9d0*/  FADD.FTZ R0, R0, R3 ;  /* 0x0000000300007221 */ /* 0x001fe20000010000 */
[----:B------:R-:W-:Y:S02]  /*a9e0*/  IMAD.U32 R3, RZ, RZ, UR10 ;  /* 0x0000000aff037e24 */ /* 0x000fe4000f8e00ff */
[----:B---3--:R-:W-:Y:S02]  /*a9f0*/  FADD.FTZ R13, R13, R2 ;  /* 0x000000020d0d7221 */ /* 0x008fe40000010000 */
[----:B------:R-:W0:Y:S01]  /*aa00*/  SHFL.BFLY PT, R11, R0, 0x1, 0x1f ;  /* 0x0c201f00000b7f89 */ /* 0x000e2200000e0000 */
[----:B------:R-:W-:-:S03]  /*aa10*/  IMAD.MOV.U32 R2, RZ, RZ, -0x800000 ;  /* 0xff800000ff027424 */ /* 0x000fc600078e00ff */
[----:B------:R-:W3:Y:S01]  /*aa20*/  SHFL.BFLY PT, R8, R13, 0x1, 0x1f ;  /* 0x0c201f000d087f89 */ /* 0x000ee200000e0000 */
[----:B0-----:R-:W-:Y:S01]  /*aa30*/  FADD.FTZ R11, R0, R11 ;  /* 0x0000000b000b7221 */ /* 0x001fe20000010000 */
[----:B------:R-:W-:Y:S02]  /*aa40*/  IMAD.MOV.U32 R0, RZ, RZ, -0x800000 ;  /* 0xff800000ff007424 */ /* 0x000fe400078e00ff */
[----:B---3--:R-:W-:Y:S02]  /*aa50*/  FADD.FTZ R12, R13, R8 ;  /* 0x000000080d0c7221 */ /* 0x008fe40000010000 */
[C---:B------:R-:W-:Y:S01]  /*aa60*/  FSETP.NE.FTZ.AND P0, PT, R11.reuse, RZ, PT ;  /* 0x000000ff0b00720b */ /* 0x040fe20003f15000 */
[----:B------:R-:W-:Y:S01]  /*aa70*/  FMUL.FTZ R10, R11, 0.00390625 ;  /* 0x3b8000000b0a7820 */ /* 0x000fe20000410000 */
[----:B------:R-:W-:Y:S02]  /*aa80*/  IMAD.MOV.U32 R8, RZ, RZ, RZ ;  /* 0x000000ffff087224 */ /* 0x000fe400078e00ff */
[----:B-1----:R-:W-:Y:S01]  /*aa90*/  FMUL.FTZ R7, R12, 0.00390625 ;  /* 0x3b8000000c077820 */ /* 0x002fe20000410000 */
[----:B------:R-:W-:Y:S01]  /*aaa0*/  IMAD.U32 R13, RZ, RZ, UR10 ;  /* 0x0000000aff0d7e24 */ /* 0x000fe2000f8e00ff */
[----:B------:R-:W-:-:S03]  /*aab0*/  FSETP.NE.FTZ.AND P1, PT, R10, RZ, PT ;  /* 0x000000ff0a00720b */ /* 0x000fc60003f35000 */
[----:B------:R-:W-:-:S04]  /*aac0*/  FSETP.NE.FTZ.AND P2, PT, R7, RZ, PT ;  /* 0x000000ff0700720b */ /* 0x000fc80003f55000 */
[----:B------:R0:W-:Y:S01]  /*aad0*/  @P0 MUFU.RCP R4, R11 ;  /* 0x0000000b00040308 */ /* 0x0001e20000001000 */
[----:B------:R-:W-:-:S05]  /*aae0*/  FSETP.NE.FTZ.AND P0, PT, R12, RZ, PT ;  /* 0x000000ff0c00720b */ /* 0x000fca0003f15000 */
[----:B------:R-:W-:Y:S02]  /*aaf0*/  @P1 FMUL.FTZ R3, R3, 0.69314718246459960938 ;  /* 0x3f31721803031820 */ /* 0x000fe40000410000 */
[----:B------:R-:W1:Y:S01]  /*ab00*/  @P1 MUFU.LG2 R6, R10 ;  /* 0x0000000a00061308 */ /* 0x000e620000000c00 */
[----:B0-----:R-:W-:-:S07]  /*ab10*/  @P2 FMUL.FTZ R11, R13, 0.69314718246459960938 ;  /* 0x3f3172180d0b2820 */ /* 0x001fce0000410000 */
[----:B------:R-:W0:Y:S08]  /*ab20*/  @P2 MUFU.LG2 R7, R7 ;  /* 0x0000000700072308 */ /* 0x000e300000000c00 */
[----:B------:R-:W3:Y:S01]  /*ab30*/  @P0 MUFU.RCP R8, R12 ;  /* 0x0000000c00080308 */ /* 0x000ee20000001000 */
[----:B-1----:R-:W-:Y:S01]  /*ab40*/  @P1 FMUL.FTZ R6, R6, 0.69314718246459960938 ;  /* 0x3f31721806061820 */ /* 0x002fe20000410000 */
[----:B------:R-:W-:-:S03]  /*ab50*/  PLOP3.LUT P0, PT, PT, PT, PT, 0x8, 0x0 ;  /* 0x000000000000781c */ /* 0x000fc60003f0e170 */
[----:B------:R-:W-:Y:S01]  /*ab60*/  @P1 FFMA.FTZ R2, R3, R168, R6 ;  /* 0x000000a803021223 */ /* 0x000fe20000010006 */
[----:B0-----:R-:W-:-:S04]  /*ab70*/  @P2 FMUL.FTZ R10, R7, 0.69314718246459960938 ;  /* 0x3f317218070a2820 */ /* 0x001fc80000410000 */
        /* <DEDUP_REMOVED lines=131> */
.L_x_2397:
        /* <DEDUP_REMOVED lines=223> */
[----:B------:R-:W-:Y:S02]  /*c1a0*/  LOP3.LUT R20, R20, R21, RZ, 0x3c, !PT ;  /* 0x0000001514147212 */ /* 0x000fe400078e3cff */
[----:B------:R-:W-:Y:S02]  /*c1b0*/  LOP3.LUT R50, R9, R10, RZ, 0x3c, !PT ;  /* 0x0000000a09327212 */ /* 0x000fe400078e3cff */
[----:B------:R-:W-:Y:S02]  /*c1c0*/  SHF.R.U64 R3, R3, 0x3, RZ ;  /* 0x0000000303037819 */ /* 0x000fe400000012ff */
[----:B------:R-:W-:Y:S02]  /*c1d0*/  IADD3.X R21, RZ, R41, RZ, P2, !PT ;  /* 0x00000029ff157210 */ /* 0x000fe400017fe4ff */
[----:B------:R-:W-:-:S02]  /*c1e0*/  LOP3.LUT R36, R37, 0x380, RZ, 0xc0, !PT ;  /* 0x0000038025247812 */ /* 0x000fc400078ec0ff */
[----:B------:R-:W-:Y:S02]  /*c1f0*/  IADD3 R10, P2, R40, 0xf000, RZ ;  /* 0x0000f000280a7810 */ /* 0x000fe40007f5e0ff */
        /* <DEDUP_REMOVED lines=39> */
[----:B--2---:R-:W-:Y:S01]  /*c470*/  LOP3.LUT R53, R74, 0x2, RZ, 0x3c, !PT ;  /* 0x000000024a357812 */ /* 0x004fe200078e3cff */
[----:B------:R-:W-:Y:S01]  /*c480*/  SHFL.IDX PT, R46, R81, R74, 0x1c1f ;  /* 0x001c1f4a512e7589 */ /* 0x000fe200000e0000 */
[----:B------:R-:W-:Y:S02]  /*c490*/  LOP3.LUT R4, R5, 0x380, RZ, 0xc0, !PT ;  /* 0x0000038005047812 */ /* 0x000fe400078ec0ff */
[----:B------:R-:W-:Y:S01]  /*c4a0*/  LOP3.LUT R8, R8, R9, RZ, 0x3c, !PT ;  /* 0x0000000908087212 */ /* 0x000fe200078e3cff */
[----:B------:R-:W1:Y:S01]  /*c4b0*/  SHFL.IDX PT, R75, R75, R53, 0x1c1f ;  /* 0x001c1f354b4b7589 */ /* 0x000e6200000e0000 */
[----:B------:R-:W-:Y:S01]  /*c4c0*/  IMAD.X R9, RZ, RZ, R41, P3 ;  /* 0x000000ffff097224 */ /* 0x000fe200018e0629 */
[----:B0-----:R-:W-:Y:S02]  /*c4d0*/  ISETP.NE.AND P3, PT, R3, 0x1, PT ;  /* 0x000000010300780c */ /* 0x001fe40003f65270 */
[----:B------:R-:W-:Y:S01]  /*c4e0*/  SHFL.IDX PT, R50, R83, R74, 0x1c1f ;  /* 0x001c1f4a53327589 */ /* 0x000fe200000e0000 */
[----:B------:R-:W-:-:S02]  /*c4f0*/  SHF.R.U64 R4, R4, 0x3, RZ ;  /* 0x0000000304047819 */ /* 0x000fc400000012ff */
[----:B------:R-:W-:Y:S01]  /*c500*/  LOP3.LUT R13, R24, 0x380, RZ, 0xc0, !PT ;  /* 0x00000380180d7812 */ /* 0x000fe200078ec0ff */
[----:B------:R-:W0:Y:S01]  /*c510*/  SHFL.IDX PT, R49, R76, R53, 0x1c1f ;  /* 0x001c1f354c317589 */ /* 0x000e2200000e0000 */
[----:B------:R-:W-:Y:S02]  /*c520*/  LOP3.LUT R44, R4, R5, RZ, 0x3c, !PT ;  /* 0x00000005042c7212 */ /* 0x000fe400078e3cff */
[----:B------:R-:W-:Y:S01]  /*c530*/  SHF.R.U64 R13, R13, 0x3, RZ ;  /* 0x000000030d0d7819 */ /* 0x000fe200000012ff */
[----:B------:R-:W-:Y:S01]  /*c540*/  SHFL.IDX PT, R143, R143, R74, 0x1c1f ;  /* 0x001c1f4a8f8f7589 */ /* 0x000fe200000e0000 */
[----:B------:R-:W-:Y:S02]  /*c550*/  MOV R130, R44 ;  /* 0x0000002c00827202 */ /* 0x000fe40000000f00 */
[----:B------:R-:W-:Y:S01]  /*c560*/  LOP3.LUT R60, R13, R24, RZ, 0x3c, !PT ;  /* 0x000000180d3c7212 */ /* 0x000fe200078e3cff */
[----:B------:R-:W2:Y:S01]  /*c570*/  SHFL.IDX PT, R52, R95, R53, 0x1c1f ;  /* 0x001c1f355f347589 */ /* 0x000ea200000e0000 */
[----:B------:R-:W-:-:S02]  /*c580*/  MOV R68, R68 ;  /* 0x0000004400447202 */ /* 0x000fc40000000f00 */
[----:B------:R-:W-:Y:S01]  /*c590*/  MOV R69, R58 ;  /* 0x0000003a00457202 */ /* 0x000fe20000000f00 */
[----:B------:R-:W-:Y:S01]  /*c5a0*/  SHFL.IDX PT, R54, R87, R74, 0x1c1f ;  /* 0x001c1f4a57367589 */ /* 0x000fe200000e0000 */
[----:B------:R-:W-:Y:S02]  /*c5b0*/  MOV R118, R56 ;  /* 0x0000003800767202 */ /* 0x000fe40000000f00 */
[----:B------:R-:W-:Y:S01]  /*c5c0*/  MOV R66, R66 ;  /* 0x0000004200427202 */ /* 0x000fe20000000f00 */
[----:B------:R-:W3:Y:S01]  /*c5d0*/  SHFL.IDX PT, R77, R77, R53, 0x1c1f ;  /* 0x001c1f354d4d7589 */ /* 0x000ee200000e0000 */
[----:B-1----:R-:W-:Y:S02]  /*c5e0*/  SEL R44, R46, R75, P0 ;  /* 0x0000004b2e2c7207 */ /* 0x002fe40000000000 */
[----:B------:R-:W-:Y:S01]  /*c5f0*/  SEL R46, R75, R46, P0 ;  /* 0x0000002e4b2e7207 */ /* 0x000fe20000000000 */
[----:B------:R-:W-:Y:S01]  /*c600*/  SHFL.IDX PT, R141, R141, R74, 0x1c1f ;  /* 0x001c1f4a8d8d7589 */ /* 0x000fe200000e0000 */
[----:B------:R-:W1:Y:S01]  /*c610*/  @P3 LDC R75, c[0x0][0xbec] ;  /* 0x0002fb00ff4b3b82 */ /* 0x000e620000000800 */
[----:B------:R-:W-:-:S02]  /*c620*/  MOV R67, R60 ;  /* 0x0000003c00437202 */ /* 0x000fc40000000f00 */
[----:B------:R-:W4:Y:S01]  /*c630*/  SHFL.IDX PT, R96, R96, R53, 0x1c1f ;  /* 0x001c1f3560607589 */ /* 0x000f2200000e0000 */
[----:B0-----:R-:W-:Y:S02]  /*c640*/  SEL R48, R50, R49, P0 ;  /* 0x0000003132307207 */ /* 0x001fe40000000000 */
[----:B------:R-:W-:Y:S01]  /*c650*/  SEL R50, R49, R50, P0 ;  /* 0x0000003231327207 */ /* 0x000fe20000000000 */
[----:B------:R-:W-:Y:S01]  /*c660*/  SHFL.IDX PT, R145, R145, R74, 0x1c1f ;  /* 0x001c1f4a91917589 */ /* 0x000fe200000e0000 */
[----:B------:R-:W-:Y:S02]  /*c670*/  MOV R64, R64 ;  /* 0x0000004000407202 */ /* 0x000fe40000000f00 */
[----:B------:R-:W-:Y:S01]  /*c680*/  SEL R165, R39, R38, P0 ;  /* 0x0000002627a57207 */ /* 0x000fe20000000000 */
[----:B------:R-:W0:Y:S01]  /*c690*/  SHFL.IDX PT, R94, R94, R53, 0x1c1f ;  /* 0x001c1f355e5e7589 */ /* 0x000e2200000e0000 */
[----:B--2---:R-:W-:Y:S02]  /*c6a0*/  SEL R49, R143, R52, P0 ;  /* 0x000000348f317207 */ /* 0x004fe40000000000 */
[----:B------:R-:W-:Y:S01]  /*c6b0*/  SEL R51, R52, R143, P0 ;  /* 0x0000008f34337207 */ /* 0x000fe20000000000 */
[----:B------:R-:W-:Y:S01]  /*c6c0*/  SHFL.IDX PT, R58, R115, R74, 0x1c1f ;  /* 0x001c1f4a733a7589 */ /* 0x000fe200000e0000 */
[----:B------:R-:W-:-:S02]  /*c6d0*/  SEL R107, R38, R39, P0 ;  /* 0x00000027266b7207 */ /* 0x000fc40000000000 */
[----:B------:R-:W-:Y:S01]  /*c6e0*/  MOV R65, R62 ;  /* 0x0000003e00417202 */ /* 0x000fe20000000f00 */
[----:B------:R-:W2:Y:S01]  /*c6f0*/  SHFL.IDX PT, R57, R78, R53, 0x1c1f ;  /* 0x001c1f354e397589 */ /* 0x000ea200000e0000 */
[----:B---3--:R-:W-:Y:S02]  /*c700*/  SEL R52, R54, R77, P0 ;  /* 0x0000004d36347207 */ /* 0x008fe40000000000 */
[----:B------:R-:W-:Y:S01]  /*c710*/  SEL R54, R77, R54, P0 ;  /* 0x000000364d367207 */ /* 0x000fe20000000000 */
[----:B------:R-:W-:Y:S01]  /*c720*/  SHFL.IDX PT, R147, R147, R74, 0x1c1f ;  /* 0x001c1f4a93937589 */ /* 0x000fe200000e0000 */
[----:B------:R-:W3:Y:S01]  /*c730*/  @P3 LDC R77, c[0x0][0xbf0] ;  /* 0x0002fc00ff4d3b82 */ /* 0x000ee20000000800 */
[----:B------:R-:W-:Y:S02]  /*c740*/  IADD3 R39, P4, R40, 0x1000, RZ ;  /* 0x0000100028277810 */ /* 0x000fe40007f9e0ff */
[----:B------:R-:W1:Y:S01]  /*c750*/  SHFL.IDX PT, R60, R97, R53, 0x1c1f ;  /* 0x001c1f35613c7589 */ /* 0x000e6200000e0000 */
[----:B------:R-:W-:-:S02]  /*c760*/  SEL R135, R128, R91, P0 ;  /* 0x0000005b80877207 */ /* 0x000fc40000000000 */
[----:B------:R-:W-:Y:S01]  /*c770*/  LOP3.LUT R38, R39, 0x380, RZ, 0xc0, !PT ;  /* 0x0000038027267812 */ /* 0x000fe200078ec0ff */
[----:B------:R-:W-:Y:S01]  /*c780*/  SHFL.IDX PT, R117, R117, R74, 0x1c1f ;  /* 0x001c1f4a75757589 */ /* 0x000fe200000e0000 */
[----:B------:R-:W-:Y:S02]  /*c790*/  SEL R91, R91, R128, P0 ;  /* 0x000000805b5b7207 */ /* 0x000fe40000000000 */
[----:B------:R-:W-:Y:S01]  /*c7a0*/  SEL R169, R31, R30, P0 ;  /* 0x0000001e1fa97207 */ /* 0x000fe20000000000 */
[----:B------:R-:W1:Y:S01]  /*c7b0*/  SHFL.IDX PT, R62, R79, R53, 0x1c1f ;  /* 0x001c1f354f3e7589 */ /* 0x000e6200000e0000 */
[----:B------:R-:W-:Y:S02]  /*c7c0*/  SEL R111, R30, R31, P0 ;  /* 0x0000001f1e6f7207 */ /* 0x000fe40000000000 */
[----:B------:R-:W-:Y:S01]  /*c7d0*/  IADD3 R33, P1, R40, 0x4000, RZ ;  /* 0x0000400028217810 */ /* 0x000fe20007f3e0ff */
[----:B------:R-:W-:Y:S01]  /*c7e0*/  SHFL.IDX PT, R149, R149, R74, 0x1c1f ;  /* 0x001c1f4a95957589 */ /* 0x000fe200000e0000 */
[----:B------:R-:W-:-:S02]  /*c7f0*/  SHF.R.U64 R38, R38, 0x3, RZ ;  /* 0x0000000326267819 */ /* 0x000fc400000012ff */
[----:B------:R-:W-:Y:S01]  /*c800*/  MOV R105, R72 ;  /* 0x0000004800697202 */ /* 0x000fe20000000f00 */
[----:B------:R-:W3:Y:S01]  /*c810*/  SHFL.IDX PT, R98, R98, R53, 0x1c1f ;  /* 0x001c1f3562627589 */ /* 0x000ee200000e0000 */
[----:B------:R-:W-:Y:S02]  /*c820*/  MOV R134, R42 ;  /* 0x0000002a00867202 */ /* 0x000fe40000000f00 */
[----:B------:R-:W-:Y:S01]  /*c830*/  LOP3.LUT R32, R33, 0x380, RZ, 0xc0, !PT ;  /* 0x0000038021207812 */ /* 0x000fe200078ec0ff */
[----:B------:R-:W-:Y:S01]  /*c840*/  SHFL.IDX PT, R119, R119, R74, 0x1c1f ;  /* 0x001c1f4a77777589 */ /* 0x000fe200000e0000 */
[----:B------:R-:W-:Y:S01]  /*c850*/  LOP3.LUT R38, R38, R39, RZ, 0x3c, !PT ;  /* 0x0000002726267212 */ /* 0x000fe200078e3cff */
[----:B------:R-:W-:Y:S01]  /*c860*/  IMAD.X R39, RZ, RZ, R41, P4 ;  /* 0x000000ffff277224 */ /* 0x000fe200020e0629 */
[----:B----4-:R-:W-:Y:S01]  /*c870*/  SEL R45, R141, R96, P0 ;  /* 0x000000608d2d7207 */ /* 0x010fe20000000000 */
[----:B------:R-:W-:Y:S01]  /*c880*/  SHFL.IDX PT, R151, R151, R74, 0x1c1f ;  /* 0x001c1f4a97977589 */ /* 0x000fe200000e0000 */
[----:B------:R-:W-:-:S02]  /*c890*/  SEL R47, R96, R141, P0 ;  /* 0x0000008d602f7207 */ /* 0x000fc40000000000 */
[----:B0-----:R-:W-:Y:S01]  /*c8a0*/  SEL R55, R94, R145, P0 ;  /* 0x000000915e377207 */ /* 0x001fe20000000000 */
[----:B------:R-:W0:Y:S01]  /*c8b0*/  SHFL.IDX PT, R80, R80, R53, 0x1c1f ;  /* 0x001c1f3550507589 */ /* 0x000e2200000e0000 */
[----:B------:R-:W-:Y:S02]  /*c8c0*/  IADD3 R27, P4, R40, 0x7000, RZ ;  /* 0x00007000281b7810 */ /* 0x000fe40007f9e0ff */
[----:B------:R-:W-:Y:S01]  /*c8d0*/  SHF.R.U64 R32, R32, 0x3, RZ ;  /* 0x0000000320207819 */ /* 0x000fe200000012ff */
[----:B------:R-:W4:Y:S01]  /*c8e0*/  SHFL.IDX PT, R76, R99, R53, 0x1c1f ;  /* 0x001c1f35634c7589 */ /* 0x000f2200000e0000 */
[----:B------:R-:W-:Y:S02]  /*c8f0*/  LOP3.LUT R26, R27, 0x380, RZ, 0xc0, !PT ;  /* 0x000003801b1a7812 */ /* 0x000fe400078ec0ff */
[----:B------:R-:W-:Y:S01]  /*c900*/  LOP3.LUT R32, R32, R33, RZ, 0x3c, !PT ;  /* 0x0000002120207212 */ /* 0x000fe200078e3cff */
[----:B------:R-:W-:Y:S01]  /*c910*/  SHFL.IDX PT, R121, R121, R74, 0x1c1f ;  /* 0x001c1f4a79797589 */ /* 0x000fe200000e0000 */
[----:B------:R-:W-:Y:S01]  /*c920*/  IMAD.X R33, RZ, RZ, R41, P1 ;  /* 0x000000ffff217224 */ /* 0x000fe200008e0629 */
[----:B--2---:R-:W-:-:S02]  /*c930*/  SEL R56, R58, R57, P0 ;  /* 0x000000393a387207 */ /* 0x004fc40000000000 */
[----:B------:R-:W-:Y:S01]  /*c940*/  SHFL.IDX PT, R153, R153, R74, 0x1c1f ;  /* 0x001c1f4a99997589 */ /* 0x000fe200000e0000 */
[----:B------:R-:W-:Y:S02]  /*c950*/  IADD3 R25, P1, R40, 0xa000, RZ ;  /* 0x0000a00028197810 */ /* 0x000fe40007f3e0ff */
[----:B------:R-:W-:Y:S01]  /*c960*/  SEL R58, R57, R58, P0 ;  /* 0x0000003a393a7207 */ /* 0x000fe20000000000 */
[----:B------:R-:W2:Y:S01]  /*c970*/  SHFL.IDX PT, R82, R82, R53, 0x1c1f ;  /* 0x001c1f3552527589 */ /* 0x000ea200000e0000 */
[----:B------:R-:W-:Y:S02]  /*c980*/  SHF.R.U64 R26, R26, 0x3, RZ ;  /* 0x000000031a1a7819 */ /* 0x000fe400000012ff */
[----:B-1----:R-:W-:Y:S01]  /*c990*/  SEL R57, R147, R60, P0 ;  /* 0x0000003c93397207 */ /* 0x002fe20000000000 */
[----:B------:R-:W1:Y:S01]  /*c9a0*/  SHFL.IDX PT, R100, R100, R53, 0x1c1f ;  /* 0x001c1f3564647589 */ /* 0x000e6200000e0000 */
[----:B------:R-:W-:Y:S02]  /*c9b0*/  SEL R59, R60, R147, P0 ;  /* 0x000000933c3b7207 */ /* 0x000fe40000000000 */
[----:B------:R-:W-:Y:S01]  /*c9c0*/  SEL R60, R117, R62, P0 ;  /* 0x0000003e753c7207 */ /* 0x000fe20000000000 */
[----:B------:R-:W-:Y:S01]  /*c9d0*/  SHFL.IDX PT, R123, R123, R74, 0x1c1f ;  /* 0x001c1f4a7b7b7589 */ /* 0x000fe200000e0000 */
[----:B------:R-:W-:-:S02]  /*c9e0*/  LOP3.LUT R24, R25, 0x380, RZ, 0xc0, !PT ;  /* 0x0000038019187812 */ /* 0x000fc400078ec0ff */
[----:B------:R-:W-:Y:S01]  /*c9f0*/  SEL R62, R62, R117, P0 ;  /* 0x000000753e3e7207 */ /* 0x000fe20000000000 */
[----:B------:R-:W-:Y:S01]  /*ca00*/  SHFL.IDX PT, R155, R155, R74, 0x1c1f ;  /* 0x001c1f4a9b9b7589 */ /* 0x000fe200000e0000 */
[----:B---3--:R-:W-:Y:S02]  /*ca10*/  SEL R61, R149, R98, P0 ;  /* 0x00000062953d7207 */ /* 0x008fe40000000000 */
[----:B------:R-:W-:Y:S01]  /*ca20*/  SEL R63, R98, R149, P0 ;  /* 0x00000095623f7207 */ /* 0x000fe20000000000 */
[----:B------:R-:W3:Y:S01]  /*ca30*/  SHFL.IDX PT, R84, R84, R53, 0x1c1f ;  /* 0x001c1f3554547589 */ /* 0x000ee200000e0000 */
[----:B------:R-:W-:Y:S01]  /*ca40*/  LOP3.LUT R26, R26, R27, RZ, 0x3c, !PT ;  /* 0x0000001b1a1a7212 */ /* 0x000fe200078e3cff */
[----:B------:R-:W-:Y:S01]  /*ca50*/  IMAD.X R27, RZ, RZ, R41, P4 ;  /* 0x000000ffff1b7224 */ /* 0x000fe200020e0629 */
[----:B------:R-:W-:Y:S01]  /*ca60*/  IADD3 R7, P4, R40, 0xd000, RZ ;  /* 0x0000d00028077810 */ /* 0x000fe20007f9e0ff */
[----:B------:R-:W3:Y:S01]  /*ca70*/  SHFL.IDX PT, R78, R101, R53, 0x1c1f ;  /* 0x001c1f35654e7589 */ /* 0x000ee200000e0000 */
[----:B------:R-:W-:-:S02]  /*ca80*/  SHF.R.U64 R24, R24, 0x3, RZ ;  /* 0x0000000318187819 */ /* 0x000fc400000012ff */
[----:B------:R-:W-:Y:S01]  /*ca90*/  LOP3.LUT R6, R7, 0x380, RZ, 0xc0, !PT ;  /* 0x0000038007067812 */ /* 0x000fe200078ec0ff */
[----:B------:R-:W-:Y:S01]  /*caa0*/  SHFL.IDX PT, R120, R127, R74, 0x1c1f ;  /* 0x001c1f4a7f787589 */ /* 0x000fe200000e0000 */
        /* <DEDUP_REMOVED lines=61> */
[----:B0-----:R-:W-:Y:S01]  /*ce80*/  SEL R53, R145, R94, P0 ;  /* 0x0000005e91357207 */ /* 0x001fe20000000000 */
        /* <DEDUP_REMOVED lines=11> */
[----:B--2---:R-:W-:Y:S02]  /*cf40*/  SEL R48, R121, R82, P0 ;  /* 0x0000005279307207 */ /* 0x004fe40000000000 */
[----:B------:R-:W-:Y:S01]  /*cf50*/  SEL R50, R82, R121, P0 ;  /* 0x0000007952327207 */ /* 0x000fe20000000000 */
[----:B------:R2:W-:Y:S01]  /*cf60*/  STSM.16.M88.4 [R112], R44 ;  /* 0x0000002c70007844 */ /* 0x0005e20000000200 */
[----:B-1----:R-:W-:Y:S01]  /*cf70*/  SEL R49, R153, R100, P0 ;  /* 0x0000006499317207 */ /* 0x002fe20000000000 */
[----:B0-----:R-:W-:Y:S01]  /*cf80*/  IMAD.MOV R56, RZ, RZ, -R75 ;  /* 0x000000ffff387224 */ /* 0x001fe200078e0a4b */
        /* <DEDUP_REMOVED lines=12> */
[----:B--2---:R-:W-:Y:S02]  /*d050*/  SEL R44, R120, R127, P0 ;  /* 0x0000007f782c7207 */ /* 0x004fe40000000000 */
[----:B------:R-:W-:Y:S01]  /*d060*/  SEL R46, R127, R120, P0 ;  /* 0x000000787f2e7207 */ /* 0x000fe20000000000 */
[----:B------:R-:W-:Y:S01]  /*d070*/  STSM.16.M88.4 [R71], R56 ;  /* 0x0000003847007844 */ /* 0x000fe20000000200 */
[----:B0-----:R-:W-:Y:S01]  /*d080*/  SHF.R.S32.HI R49, RZ, 0x1f, R75 ;  /* 0x0000001fff317819 */ /* 0x001fe2000001144b */
[----:B------:R-:W-:Y:S01]  /*d090*/  VIADD R51, R220, UR39 ;  /* 0x00000027dc337c36 */ /* 0x000fe20008000000 */
[----:B------:R-:W-:Y:S02]  /*d0a0*/  IADD3 R48, P1, R75, UR6, RZ ;  /* 0x000000064b307c10 */ /* 0x000fe4000ff3e0ff */
[----:B------:R-:W-:-:S02]  /*d0b0*/  SHF.R.S32.HI R50, RZ, 0x1f, R61 ;  /* 0x0000001fff327819 */ /* 0x000fc4000001143d */
[----:B------:R-:W-:Y:S01]  /*d0c0*/  SEL R45, R159, R86, P0 ;  /* 0x000000569f2d7207 */ /* 0x000fe20000000000 */
[----:B-1----:R-:W-:Y:S01]  /*d0d0*/  IMAD.U32 R52, RZ, RZ, UR5 ;  /* 0x00000005ff347e24 */ /* 0x002fe2000f8e00ff */
        /* <DEDUP_REMOVED lines=142> */
.L_x_2437:
[----:B------:R-:W-:Y:S05]  /*d9c0*/  BSYNC B1 ;  /* 0x0000000000017941 */ /* 0x000fea0003800000 */
.L_x_2436:
        /* <DEDUP_REMOVED lines=10> */
[-C--:B------:R-:W-:Y:S02]  /*da70*/  @!P3 LEA R4, P5, R22, R8.reuse, 0x1 ;  /* 0x000000081604b211 */ /* 0x080fe400078a08ff */
[-C--:B---3--:R-:W-:Y:S02]  /*da80*/  @!P4 LEA.HI.X R3, R16, R9.reuse, R225, 0x1, P6 ;  /* 0x000000091003c211 */ /* 0x088fe400030f0ce1 */
[-C--:B------:R-:W-:Y:S02]  /*da90*/  @!P2 LEA R6, P6, R19, R8.reuse, 0x1 ;  /* 0x000000081306a211 */ /* 0x080fe400078c08ff */
        /* <DEDUP_REMOVED lines=8> */
.L_x_2439:
[----:B------:R-:W-:Y:S05]  /*db20*/  BSYNC B1 ;  /* 0x0000000000017941 */ /* 0x000fea0003800000 */
.L_x_2438:
        /* <DEDUP_REMOVED lines=11> */
[-C--:B------:R-:W-:Y:S02]  /*dbe0*/  @!P1 LEA R6, P4, R19, R8.reuse, 0x1 ;  /* 0x0000000813069211 */ /* 0x080fe400078808ff */
[-C--:B----4-:R-:W-:Y:S02]  /*dbf0*/  @!P3 LEA.HI.X R3, R16, R9.reuse, R225, 0x1, P6 ;  /* 0x000000091003b211 */ /* 0x090fe400030f0ce1 */
        /* <DEDUP_REMOVED lines=8> */
.L_x_2441:
[----:B------:R-:W-:Y:S05]  /*dc80*/  BSYNC B1 ;  /* 0x0000000000017941 */ /* 0x000fea0003800000 */
.L_x_2440:
[----:B-1----:R-:W-:Y:S01]  /*dc90*/  VIADD R3, R13, 0x60 ;  /* 0x000000600d037836 */ /* 0x002fe20000000000 */
[----:B0-23--:R-:W0:Y:S04]  /*dca0*/  SHFL.IDX PT, R10, R10, 0x3, 0x181f ;  /* 0x00781f000a0a7f89 */ /* 0x00de2800000e0000 */
[----:B------:R-:W-:Y:S01]  /*dcb0*/  ISETP.GE.AND P0, PT, R3, R96, PT ;  /* 0x000000600300720c */ /* 0x000fe20003f06270 */
[----:B------:R-:W1:-:S12]  /*dcc0*/  SHFL.IDX PT, R0, R0, 0x3, 0x181f ;  /* 0x00781f0000007f89 */ /* 0x000e5800000e0000 */
[----:B------:R-:W-:Y:S05]  /*dcd0*/  @P0 BRA `(.L_x_2442) ;  /* 0x0000000c00200947 */ /* 0x000fea0003800000 */
[----:B------:R-:W-:Y:S02]  /*dce0*/  ULDC UR5, c[0x0][0xac8] ;  /* 0x0002b20000057ab9 */ /* 0x000fe40000000800 */
[----:B------:R-:W-:Y:S02]  /*dcf0*/  ISETP.GE.AND P3, PT, R16, UR5, PT ;  /* 0x0000000510007c0c */ /* 0x000fe4000bf66270 */
[----:B------:R-:W-:Y:S02]  /*dd00*/  ISETP.GE.AND P4, PT, R22, UR5, PT ;  /* 0x0000000516007c0c */ /* 0x000fe4000bf86270 */
[----:B------:R-:W-:-:S09]  /*dd10*/  ISETP.GE.AND P5, PT, R19, UR5, PT ;  /* 0x0000000513007c0c */ /* 0x000fd2000bfa6270 */
[-C--:B-1----:R-:W-:Y:S02]  /*dd20*/  @!P3 LEA R2, P0, R16, R0.reuse, 0x1 ;  /* 0x000000001002b211 */ /* 0x082fe400078008ff */
[-C--:B------:R-:W-:Y:S02]  /*dd30*/  @!P4 LEA R4, P1, R22, R0.reuse, 0x1 ;  /* 0x000000001604c211 */ /* 0x080fe400078208ff */
[C---:B------:R-:W-:Y:S02]  /*dd40*/  @!P5 LEA R6, P2, R19.reuse, R0, 0x1 ;  /* 0x000000001306d211 */ /* 0x040fe400078408ff */
        /* <DEDUP_REMOVED lines=12> */
.L_x_2435:
        /* <DEDUP_REMOVED lines=50> */
.L_x_2444:
[----:B------:R-:W-:Y:S05]  /*e130*/  BSYNC B1 ;  /* 0x0000000000017941 */ /* 0x000fea0003800000 */
.L_x_2443:
        /* <DEDUP_REMOVED lines=63> */
.L_x_2446:
[----:B------:R-:W-:Y:S05]  /*e530*/  BSYNC B1 ;  /* 0x0000000000017941 */ /* 0x000fea0003800000 */
.L_x_2445:
        /* <DEDUP_REMOVED lines=21> */
.L_x_2448:
[----:B------:R-:W-:Y:S05]  /*e690*/  BSYNC B1 ;  /* 0x0000000000017941 */ /* 0x000fea0003800000 */
.L_x_2447:
        /* <DEDUP_REMOVED lines=21> */
.L_x_2450:
[----:B------:R-:W-:Y:S05]  /*e7f0*/  BSYNC B1 ;  /* 0x0000000000017941 */ /* 0x000fea0003800000 */
.L_x_2449:
        /* <DEDUP_REMOVED lines=11> */
[-C--:B------:R-:W-:Y:S02]  /*e8b0*/  @!P2 LEA R6, P5, R22, R2.reuse, 0x1 ;  /* 0x000000021606a211 */ /* 0x080fe400078a08ff */
        /* <DEDUP_REMOVED lines=10> */
.L_x_2442:
[----:B------:R-:W-:Y:S05]  /*e960*/  BSYNC B0 ;  /* 0x0000000000007941 */ /* 0x000fea0003800000 */
.L_x_2434:
[----:B------:R-:W-:Y:S02]  /*e970*/  ULDC UR5, c[0x0][0xc38] ;  /* 0x00030e0000057ab9 */ /* 0x000fe40000000800 */
[----:B------:R-:W-:-:S06]  /*e980*/  UISETP.GE.AND UP0, UPT, UR4, UR5, UPT ;  /* 0x000000050400728c */ /* 0x000fcc000bf06270 */
[----:B------:R-:W-:-:S13]  /*e990*/  PLOP3.LUT P0, PT, PT, PT, UP0, 0x80, 0x0 ;  /* 0x000000000000781c */ /* 0x000fda0003f0f008 */
[----:B------:R-:W-:Y:S05]  /*e9a0*/  @!P0 BRA `(.L_x_2451) ;  /* 0xffffff2000e48947 */ /* 0x000fea000383ffff */
[----:B------:R-:W-:Y:S05]  /*e9b0*/  EXIT ;  /* 0x000000000000794d */ /* 0x000fea0003800000 */
.L_x_2393:
[----:B------:R-:W-:-:S08]  /*e9c0*/  NOP ;  /* 0x0000000000007918 */ /* 0x000fd00000000000 */
[----:B------:R-:W0:-:S00]  /*e9d0*/  USETMAXREG.DEALLOC.CTAPOOL 0x28 ;  /* 0x00000028000079c8 */ /* 0x000e0000080e0500 */
[----:B0-----:R-:W-:-:S06]  /*e9e0*/  LOP3.LUT R0, R0, 0x3, RZ, 0xc0, !PT ;  /* 0x0000000300007812 */ /* 0x001fcc00078ec0ff */
[----:B------:R-:W0:Y:S01]  /*e9f0*/  S2UR UR5, SR_CTAID.X ;  /* 0x00000000000579c3 */ /* 0x000e220000002500 */
[----:B------:R-:W-:Y:S01]  /*ea00*/  LOP3.LUT R16, R16, 0xffffefff, RZ, 0xc0, !PT ;  /* 0xffffefff10107812 */ /* 0x000fe200078ec0ff */
[----:B------:R-:W-:Y:S01]  /*ea10*/  STL [R1+0x14], RZ ;  /* 0x000014ff01007387 */ /* 0x000fe20000100800 */
[----:B------:R-:W-:Y:S02]  /*ea20*/  IMAD.MOV.U32 R27, RZ, RZ, 0x1 ;  /* 0x00000001ff1b7424 */ /* 0x000fe400078e00ff */
[----:B------:R-:W-:Y:S01]  /*ea30*/  IMAD.MOV.U32 R25, RZ, RZ, RZ ;  /* 0x000000ffff197224 */ /* 0x000fe200078e00ff */
        /* <DEDUP_REMOVED lines=9> */
[----:B------:R-:W-:Y:S01]  /*ead0*/  ULDC.64 UR6, c[0x0][0x418] ;  /* 0x0001060000067ab9 */ /* 0x000fe20000000a00 */
[----:B------:R-:W-:Y:S01]  /*eae0*/  LOP3.LUT R16, R16, 0xfffffffe, RZ, 0xc0, !PT ;  /* 0xfffffffe10107812 */ /* 0x000fe200078ec0ff */
[----:B------:R-:W-:Y:S01]  /*eaf0*/  UISETP.NE.U32.AND UP0, UPT, UR6, URZ, UPT ;  /* 0x0000003f0600728c */ /* 0x000fe2000bf05070 */
[----:B------:R-:W-:Y:S01]  /*eb00*/  IMAD.MOV.U32 R36, RZ, RZ, 0x40 ;  /* 0x00000040ff247424 */ /* 0x000fe200078e00ff */
[----:B------:R-:W-:Y:S01]  /*eb10*/  ULDC UR4, c[0x0][0x424] ;  /* 0x0001090000047ab9 */ /* 0x000fe20000000800 */
[----:B------:R-:W-:Y:S01]  /*eb20*/  IMAD.MOV.U32 R31, RZ, RZ, 0x20 ;  /* 0x00000020ff1f7424 */ /* 0x000fe200078e00ff */
[----:B------:R-:W-:Y:S01]  /*eb30*/  UISETP.NE.AND.EX UP0, UPT, UR7, URZ, UPT, UP0 ;  /* 0x0000003f0700728c */ /* 0x000fe2000bf05300 */
[----:B------:R-:W-:Y:S01]  /*eb40*/  IMAD.MOV.U32 R27, RZ, RZ, 0x1 ;  /* 0x00000001ff1b7424 */ /* 0x000fe200078e00ff */
[----:B------:R-:W-:Y:S01]  /*eb50*/  ULDC UR39, c[0x0][0x288] ;  /* 0x0000a20000277ab9 */ /* 0x000fe20000000800 */
[----:B------:R-:W-:Y:S01]  /*eb60*/  ULDC UR7, c[0x0][0x2b8] ;  /* 0x0000ae0000077ab9 */ /* 0x000fe20000000800 */
[----:B------:R-:W-:Y:S01]  /*eb70*/  USEL UR4, UR4, 0x1, UP0 ;  /* 0x0000000104047887 */ /* 0x000fe20008000000 */
[----:B------:R-:W-:Y:S01]  /*eb80*/  IMAD.MOV.U32 R25, RZ, RZ, RZ ;  /* 0x000000ffff197224 */ /* 0x000fe200078e00ff */
[----:B------:R-:W-:Y:S01]  /*eb90*/  ULDC UR6, c[0x0][0x448] ;  /* 0x0001120000067ab9 */ /* 0x000fe20000000800 */
[----:B------:R-:W-:-:S02]  /*eba0*/  ULOP3.LUT UR45, UR38, 0x2, URZ, 0xfc, !UPT ;  /* 0x00000002262d7892 */ /* 0x000fc4000f8efc3f */
[----:B------:R-:W-:Y:S02]  /*ebb0*/  UIMAD UR36, UR4, UR36, URZ ;  /* 0x00000024042472a4 */ /* 0x000fe4000f8e023f */
[----:B------:R-:W-:Y:S02]  /*ebc0*/  ULOP3.LUT UR46, UR38, 0x1, URZ, 0xfc, !UPT ;  /* 0x00000001262e7892 */ /* 0x000fe4000f8efc3f */
[----:B------:R-:W-:Y:S01]  /*ebd0*/  UIADD3 UR4, UR36, 0x7f, URZ ;  /* 0x0000007f24047890 */ /* 0x000fe2000fffe03f */
[----:B------:R-:W-:Y:S01]  /*ebe0*/  ULDC UR47, c[0x0][0xc] ;  /* 0x00000300002f7ab9 */ /* 0x000fe20000000800 */
[C---:B0-----:R-:W-:Y:S01]  /*ebf0*/  IMAD.SHL.U32 R5, R4.reuse, 0x10, RZ ;  /* 0x0000001004057824 */ /* 0x041fe200078e00ff */
[C---:B------:R-:W-:Y:S01]  /*ec00*/  LOP3.LUT R10, R4.reuse, 0x7f, RZ, 0xc0, !PT ;  /* 0x0000007f040a7812 */ /* 0x040fe200078ec0ff */
[C---:B------:R-:W-:Y:S01]  /*ec10*/  IMAD.SHL.U32 R2, R4.reuse, 0x80, RZ ;  /* 0x0000008004027824 */ /* 0x040fe200078e00ff */
[C---:B------:R-:W-:Y:S01]  /*ec20*/  R2P PR, R4.reuse, 0x6 ;  /* 0x0000000604007804 */ /* 0x040fe20000000000 */
[----:B------:R-:W-:Y:S01]  /*ec30*/  IMAD.SHL.U32 R9, R4, 0x2, RZ ;  /* 0x0000000204097824 */ /* 0x000fe200078e00ff */
[----:B------:R-:W-:-:S02]  /*ec40*/  LOP3.LUT R28, R5, 0x70, RZ, 0xc0, !PT ;  /* 0x00000070051c7812 */ /* 0x000fc400078ec0ff */
[----:B------:R-:W-:Y:S02]  /*ec50*/  SHF.R.U32.HI R0, RZ, 0x5, R10 ;  /* 0x00000005ff007819 */ /* 0x000fe4000001160a */
[----:B------:R-:W-:Y:S02]  /*ec60*/  LOP3.LUT R7, R2, 0x400, RZ, 0xc0, !PT ;  /* 0x0000040002077812 */ /* 0x000fe400078ec0ff */
[----:B------:R-:W-:Y:S02]  /*ec70*/  LOP3.LUT R8, R28, 0x80, RZ, 0xfc, !PT ;  /* 0x000000801c087812 */ /* 0x000fe400078efcff */
[----:B------:R-:W-:Y:S01]  /*ec80*/  LOP3.LUT R3, R2, 0x380, RZ, 0xc0, !PT ;  /* 0x0000038002037812 */ /* 0x000fe200078ec0ff */
[----:B------:R-:W-:Y:S01]  /*ec90*/  IMAD R7, R0, 0x800, R7 ;  /* 0x0000080000077824 */ /* 0x000fe200078e0207 */
[----:B------:R-:W-:Y:S02]  /*eca0*/  ISETP.GE.AND P4, PT, R8, UR37, PT ;  /* 0x0000002508007c0c */ /* 0x000fe4000bf86270 */
[----:B------:R-:W-:Y:S01]  /*ecb0*/  LOP3.LUT R4, R3, 0x10, R4, 0xf8, !PT ;  /* 0x0000001003047812 */ /* 0x000fe200078ef804 */
[----:B------:R-:W-:Y:S01]  /*ecc0*/  IMAD R0, R0, 0x10, R3 ;  /* 0x0000001000007824 */ /* 0x000fe200078e0203 */
[----:B------:R-:W-:-:S02]  /*ecd0*/  ISETP.GE.AND P3, PT, R8, UR37, PT ;  /* 0x0000002508007c0c */ /* 0x000fc4000bf66270 */
[--C-:B------:R-:W-:Y:S02]  /*ece0*/  LOP3.LUT R4, R4, 0x70, R5.reuse, 0x78, !PT ;  /* 0x0000007004047812 */ /* 0x100fe400078e7805 */
[----:B------:R-:W-:Y:S02]  /*ecf0*/  LOP3.LUT R3, R0, 0x70, R5, 0x78, !PT ;  /* 0x0000007000037812 */ /* 0x000fe400078e7805 */
[----:B------:R-:W-:Y:S02]  /*ed00*/  ISETP.GE.AND P0, PT, R8, UR7, PT ;  /* 0x0000000708007c0c */ /* 0x000fe4000bf06270 */
[----:B------:R-:W-:Y:S01]  /*ed10*/  LOP3.LUT R0, R3, 0xc00, R2, 0xf8, !PT ;  /* 0x00000c0003007812 */ /* 0x000fe200078ef802 */
[----:B------:R-:W-:Y:S01]  /*ed20*/  IMAD.U32 R2, RZ, RZ, UR5 ;  /* 0x00000005ff027e24 */ /* 0x000fe2000f8e00ff */
[----:B------:R-:W-:Y:S01]  /*ed30*/  @P4 LOP3.LUT R16, R16, 0x1, RZ, 0xfc, !PT ;  /* 0x0000000110104812 */ /* 0x000fe200078efcff */
[----:B------:R-:W-:Y:S01]  /*ed40*/  USHF.R.S32.HI UR5, URZ, 0x1f, UR4 ;  /* 0x0000001f3f057899 */ /* 0x000fe20008011404 */
[----:B------:R-:W-:Y:S01]  /*ed50*/  LOP3.LUT R6, R5, 0x3f0, RZ, 0xc0, !PT ;  /* 0x000003f005067812 */ /* 0x000fe200078ec0ff */
[----:B------:R0:W-:Y:S01]  /*ed60*/  STL [R1+0x8], R0 ;  /* 0x0000080001007387 */ /* 0x0001e20000100800 */
[----:B------:R-:W-:Y:S01]  /*ed70*/  LOP3.LUT R16, R16, 0xffffff7f, RZ, 0xc0, !PT ;  /* 0xffffff7f10107812 */ /* 0x000fe200078ec0ff */
[----:B------:R-:W-:Y:S01]  /*ed80*/  ULEA.HI UR5, UR5, UR4, URZ, 0x7 ;  /* 0x0000000405057291 */ /* 0x000fe2000f8f383f */
[----:B------:R-:W-:-:S02]  /*ed90*/  SEL R36, R36, 0xffffffc0, !P2 ;  /* 0xffffffc024247807 */ /* 0x000fc40005000000 */
[----:B------:R-:W-:Y:S01]  /*eda0*/  @P3 LOP3.LUT R16, R16, 0x80, RZ, 0xfc, !PT ;  /* 0x0000008010103812 */ /* 0x000fe200078efcff */
[----:B------:R-:W-:Y:S01]  /*edb0*/  USHF.R.S32.HI UR40, URZ, 0x7, UR5 ;  /* 0x000000073f287899 */ /* 0x000fe20008011405 */
[----:B------:R-:W-:Y:S02]  /*edc0*/  LOP3.LUT R6, R6, 0x70, R9, 0x78, !PT ;  /* 0x0000007006067812 */ /* 0x000fe400078e7809 */
[----:B------:R-:W-:Y:S01]  /*edd0*/  ISETP.GE.AND P2, PT, R28, UR37, PT ;  /* 0x000000251c007c0c */ /* 0x000fe2000bf46270 */
[----:B0-----:R-:W-:Y:S01]  /*ede0*/  IMAD.IADD R0, R7, 0x1, R4 ;  /* 0x0000000107007824 */ /* 0x001fe200078e0204 */
[----:B------:R-:W-:Y:S02]  /*edf0*/  LOP3.LUT R16, R16, 0xfffffbff, RZ, 0xc0, !PT ;  /* 0xfffffbff10107812 */ /* 0x000fe400078ec0ff */
[----:B------:R-:W-:Y:S02]  /*ee00*/  SEL R31, R31, 0xffffffe0, !P1 ;  /* 0xffffffe01f1f7807 */ /* 0x000fe40004800000 */
[----:B------:R0:W-:Y:S01]  /*ee10*/  STL [R1+0x4], R0 ;  /* 0x0000040001007387 */ /* 0x0001e20000100800 */
[----:B------:R-:W-:-:S02]  /*ee20*/  @P0 LOP3.LUT R16, R16, 0x400, RZ, 0xfc, !PT ;  /* 0x0000040010100812 */ /* 0x000fc400078efcff */
[----:B------:R-:W-:Y:S01]  /*ee30*/  ISETP.GE.AND P0, PT, R28, UR37, PT ;  /* 0x000000251c007c0c */ /* 0x000fe2000bf06270 */
[----:B------:R1:W-:Y:S01]  /*ee40*/  STL [R1+0x10], R2 ;  /* 0x0000100201007387 */ /* 0x0003e20000100800 */
[----:B------:R-:W-:Y:S01]  /*ee50*/  LOP3.LUT R16, R16, 0xfffffffd, RZ, 0xc0, !PT ;  /* 0xfffffffd10107812 */ /* 0x000fe200078ec0ff */
[----:B------:R-:W-:Y:S02]  /*ee60*/  UIMAD UR37, UR6, UR39, URZ ;  /* 0x00000027062572a4 */ /* 0x000fe4000f8e023f */
[----:B------:R-:W-:Y:S01]  /*ee70*/  UIADD3 UR39, UR36, 0x80, -UR39 ;  /* 0x0000008024277890 */ /* 0x000fe2000fffe827 */
[----:B------:R-:W-:Y:S02]  /*ee80*/  @P2 LOP3.LUT R16, R16, 0x2, RZ, 0xfc, !PT ;  /* 0x0000000210102812 */ /* 0x000fe400078efcff */
[----:B0-----:R-:W-:Y:S02]  /*ee90*/  MOV R0, 0x400 ;  /* 0x0000040000007802 */ /* 0x001fe40000000f00 */
[----:B------:R-:W-:-:S02]  /*eea0*/  LOP3.LUT R16, R16, 0xfffffdff, RZ, 0xc0, !PT ;  /* 0xfffffdff10107812 */ /* 0x000fc400078ec0ff */
[----:B------:R-:W-:Y:S02]  /*eeb0*/  LEA R17, R37, R0, 0x18 ;  /* 0x0000000025117211 */ /* 0x000fe400078ec0ff */
[--C-:B------:R-:W-:Y:S02]  /*eec0*/  LOP3.LUT R0, R6, 0x400, R5.reuse, 0xf8, !PT ;  /* 0x0000040006007812 */ /* 0x100fe400078ef805 */
[----:B------:R-:W-:Y:S02]  /*eed0*/  @P0 LOP3.LUT R16, R16, 0x200, RZ, 0xfc, !PT ;  /* 0x0000020010100812 */ /* 0x000fe400078efcff */
[----:B------:R-:W-:Y:S01]  /*eee0*/  ISETP.GE.AND P0, PT, R28, UR7, PT ;  /* 0x000000071c007c0c */ /* 0x000fe2000bf06270 */
[----:B------:R0:W-:Y:S01]  /*eef0*/  STL [R1], R0 ;  /* 0x0000000001007387 */ /* 0x0001e20000100800 */
[----:B-1----:R-:W-:Y:S02]  /*ef00*/  SHF.R.U32.HI R2, RZ, 0x3, R10 ;  /* 0x00000003ff027819 */ /* 0x002fe4000001160a */
[----:B------:R-:W-:Y:S01]  /*ef10*/  LOP3.LUT R16, R16, 0xfffff7ff, RZ, 0xc0, !PT ;  /* 0xfffff7ff10107812 */ /* 0x000fe200078ec0ff */
[----:B------:R1:W-:Y:S01]  /*ef20*/  STL [R1+0x14], RZ ;  /* 0x000014ff01007387 */ /* 0x0003e20000100800 */
[----:B------:R-:W-:Y:S01]  /*ef30*/  LOP3.LUT R2, R2, 0x70, R5, 0xf8, !PT ;  /* 0x0000007002027812 */ /* 0x000fe200078ef805 */
[----:B0-----:R-:W-:-:S06]  /*ef40*/  IMAD.IADD R0, R17, 0x1, R0 ;  /* 0x0000000111007824 */ /* 0x001fcc00078e0200 */
[----:B------:R-:W-:Y:S01]  /*ef50*/  @P0 LOP3.LUT R16, R16, 0x800, RZ, 0xfc, !PT ;  /* 0x0000080010100812 */ /* 0x000fe200078efcff */
[----:B------:R1:W-:Y:S06]  /*ef60*/  STL [R1+0xc], R0 ;  /* 0x00000c0001007387 */ /* 0x0003ec0000100800 */
.L_x_2517:
[----:B-1----:R-:W2:Y:S01]  /*ef70*/  LDL R0, [R1+0x10] ;  /* 0x0000100001007983 */ /* 0x002ea20000100800 */
        /* <DEDUP_REMOVED lines=13> */
[----:B0-----:R-:W-:Y:S05]  /*f050*/  @P0 BRA `(.L_x_2453) ;  /* 0x0000000000200947 */ /* 0x001fea0003800000 */
        /* <DEDUP_REMOVED lines=8> */
.L_x_2453:
[----:B------:R-:W-:Y:S01]  /*f0e0*/  ULDC UR8, c[0x0][0xc54] ;  /* 0x0003150000087ab9 */ /* 0x000fe20000000800 */
[----:B------:R-:W-:Y:S01]  /*f0f0*/  UMOV UR6, UR7 ;  /* 0x0000000700067c82 */ /* 0x000fe20008000000 */
[----:B------:R-:W-:-:S11]  /*f100*/  UISETP.NE.AND UP0, UPT, UR8, 0x1, UPT ;  /* 0x000000010800788c */ /* 0x000fd6000bf05270 */
[----:B------:R-:W-:Y:S02]  /*f110*/  @UP0 ULDC.64 UR10, c[0x0][0xc58] ;  /* 0x00031600000a0ab9 */ /* 0x000fe40000000a00 */
[----:B------:R-:W-:-:S04]  /*f120*/  UIMAD.WIDE.U32 UR4, UR7, UR10, URZ ;  /* 0x0000000a070472a5 */ /* 0x000fc8000f8e003f */
[----:B------:R-:W-:-:S04]  /*f130*/  @UP0 USHF.R.U32.HI UR6, URZ, UR11, UR5 ;  /* 0x0000000b3f060299 */ /* 0x000fc80008011605 */
[----:B------:R-:W-:-:S12]  /*f140*/  UIMAD UR4, UR6, UR8, URZ ;  /* 0x00000008060472a4 */ /* 0x000fd8000f8e023f */
.L_x_2454:
        /* <DEDUP_REMOVED lines=25> */
[----:B------:R-:W-:Y:S01]  /*f2e0*/  UP2UR UR50, UPR, URZ, 0x4 ;  /* 0x000000043f327883 */ /* 0x000fe20008000000 */
[----:B------:R-:W-:Y:S01]  /*f2f0*/  BSSY B7, `(.L_x_2455) ;  /* 0x0000480000077945 */ /* 0x000fe20003800000 */
[----:B------:R-:W-:-:S04]  /*f300*/  USHF.L.U32 UR6, UR43, 0x7, URZ ;  /* 0x000000072b067899 */ /* 0x000fc8000800063f */
[----:B------:R-:W-:Y:S01]  /*f310*/  UIADD3 UR6, UR6, 0x7f, URZ ;  /* 0x0000007f06067890 */ /* 0x000fe2000fffe03f */
[----:B------:R-:W-:Y:S01]  /*f320*/  @UP2 ULDC UR4, c[0x0][0x44c] ;  /* 0x0001130000042ab9 */ /* 0x000fe20000000800 */
[----:B------:R-:W-:Y:S02]  /*f330*/  @UP2 ULDC UR7, c[0x0][0x450] ;  /* 0x0001140000072ab9 */ /* 0x000fe40000000800 */
[----:B------:R-:W-:-:S04]  /*f340*/  UIMAD.WIDE.U32 UR4, UR6, UR4, URZ ;  /* 0x00000004060472a5 */ /* 0x000fc8000f8e003f */
[----:B------:R-:W-:-:S04]  /*f350*/  @UP2 USHF.R.U32.HI UR6, URZ, UR7, UR5 ;  /* 0x000000073f062299 */ /* 0x000fc80008011605 */
[----:B------:R-:W-:-:S04]  /*f360*/  UIADD3 UR6, UR39, UR6, URZ ;  /* 0x0000000627067290 */ /* 0x000fc8000fffe03f */
[----:B------:R-:W-:-:S04]  /*f370*/  USHF.R.S32.HI UR4, URZ, 0x1f, UR6 ;  /* 0x0000001f3f047899 */ /* 0x000fc80008011406 */
[----:B------:R-:W-:-:S04]  /*f380*/  ULEA.HI UR4, UR4, UR6, URZ, 0x7 ;  /* 0x0000000604047291 */ /* 0x000fc8000f8f383f */
[----:B------:R-:W-:-:S04]  /*f390*/  USHF.R.S32.HI UR4, URZ, 0x7, UR4 ;  /* 0x000000073f047899 */ /* 0x000fc80008011404 */
[----:B------:R-:W-:-:S04]  /*f3a0*/  UISETP.LT.AND UP0, UPT, UR40, UR4, UPT ;  /* 0x000000042800728c */ /* 0x000fc8000bf01270 */
[----:B------:R-:W-:-:S06]  /*f3b0*/  USEL UR44, UR40, UR4, UP0 ;  /* 0x00000004282c7287 */ /* 0x000fcc0008000000 */
[----:B------:R-:W-:-:S13]  /*f3c0*/  ISETP.LT.AND P0, PT, RZ, UR44, PT ;  /* 0x0000002cff007c0c */ /* 0x000fda000bf01270 */
[----:B0-----:R-:W-:Y:S05]  /*f3d0*/  @P0 BRA `(.L_x_2456) ;  /* 0x0000000000480947 */ /* 0x001fea0003800000 */
        /* <DEDUP_REMOVED lines=18> */
.L_x_2456:
        /* <DEDUP_REMOVED lines=20> */
.L_x_2459:
[----:B------:R-:W-:Y:S05]  /*f640*/  BSYNC B6 ;  /* 0x0000000000067941 */ /* 0x000fea0003800000 */
.L_x_2458:
        /* <DEDUP_REMOVED lines=22> */
.L_x_2461:
[----:B------:R-:W-:Y:S05]  /*f7b0*/  BSYNC B6 ;  /* 0x0000000000067941 */ /* 0x000fea0003800000 */
.L_x_2460:
        /* <DEDUP_REMOVED lines=9> */
[----:B------:R-:W-:Y:S01]  /*f850*/  MOV R13, RZ ;  /* 0x000000ff000d7202 */ /* 0x000fe20000000f00 */
[----:B------:R-:W0:Y:S01]  /*f860*/  LDC.64 R2, c[0x4][R2] ;  /* 0x0100000002027b82 */ /* 0x000e220000000a00 */
[----:B------:R-:W-:Y:S02]  /*f870*/  IMAD.U32 R5, RZ, RZ, UR7 ;  /* 0x00000007ff057e24 */ /* 0x000fe4000f8e00ff */
[----:B------:R-:W-:Y:S02]  /*f880*/  IMAD.U32 R6, RZ, RZ, UR8 ;  /* 0x00000008ff067e24 */ /* 0x000fe4000f8e00ff */
[----:B------:R-:W-:-:S02]  /*f890*/  IMAD.U32 R7, RZ, RZ, UR9 ;  /* 0x00000009ff077e24 */ /* 0x000fc4000f8e00ff */
[----:B------:R-:W-:Y:S02]  /*f8a0*/  IMAD.U32 R10, RZ, RZ, UR4 ;  /* 0x00000004ff0a7e24 */ /* 0x000fe4000f8e00ff */
[----:B------:R-:W-:Y:S02]  /*f8b0*/  IMAD.U32 R11, RZ, RZ, UR5 ;  /* 0x00000005ff0b7e24 */ /* 0x000fe4000f8e00ff */
[----:B------:R-:W-:Y:S02]  /*f8c0*/  IMAD.MOV.U32 R8, RZ, RZ, 0x70 ;  /* 0x00000070ff087424 */ /* 0x000fe400078e00ff */
[----:B------:R-:W-:-:S07]  /*f8d0*/  IMAD.MOV.U32 R12, RZ, RZ, 0x1 ;  /* 0x00000001ff0c7424 */ /* 0x000fce00078e00ff */
[----:B------:R-:W-:-:S07]  /*f8e0*/  LEPC R20, `(.L_x_2463) ;  /* 0x000000001014794e */ /* 0x000fce0000000000 */
[----:B0----5:R-:W-:Y:S05]  /*f8f0*/  CALL.ABS.NOINC R2 ;  /* 0x0000000002007343 */ /* 0x021fea0003c00000 */
.L_x_2463:
[----:B------:R-:W-:Y:S05]  /*f900*/  BSYNC B6 ;  /* 0x0000000000067941 */ /* 0x000fea0003800000 */
.L_x_2462:
        /* <DEDUP_REMOVED lines=19> */
.L_x_2465:
[----:B------:R-:W-:Y:S05]  /*fa40*/  BSYNC B6 ;  /* 0x0000000000067941 */ /* 0x000fea0003800000 */
.L_x_2464:
        /* <DEDUP_REMOVED lines=17> */
.L_x_2537:
[----:B-1----:R-:W1:Y:S01]  /*fb60*/  S2R R2, SR_TID.X ;  /* 0x0000000000027919 */ /* 0x002e620000002100 */
[----:B0-----:R-:W-:Y:S02]  /*fb70*/  ISETP.NE.AND P1, PT, R34, 0x1, PT ;  /* 0x000000012200780c */ /* 0x001fe40003f25270 */
[----:B-----5:R-:W-:Y:S02]  /*fb80*/  SHF.R.S32.HI R32, RZ, 0x1f, R29 ;  /* 0x0000001fff207819 */ /* 0x020fe4000001141d */
[----:B------:R-:W-:-:S09]  /*fb90*/  LOP3.LUT R16, R16, 0xfffffff7, RZ, 0xc0, !PT ;  /* 0xfffffff710107812 */ /* 0x000fd200078ec0ff */
[----:B------:R-:W-:Y:S02]  /*fba0*/  @P1 LOP3.LUT R16, R16, 0x8, RZ, 0xfc, !PT ;  /* 0x0000000810101812 */ /* 0x000fe400078efcff */
[C---:B-1----:R-:W-:Y:S01]  /*fbb0*/  LOP3.LUT R3, R2.reuse, 0x7f, RZ, 0xc0, !PT ;  /* 0x0000007f02037812 */ /* 0x042fe200078ec0ff */
[----:B------:R-:W-:-:S03]  /*fbc0*/  IMAD.SHL.U32 R2, R2, 0x10, RZ ;  /* 0x0000001002027824 */ /* 0x000fc600078e00ff */
[----:B------:R-:W-:-:S04]  /*fbd0*/  SHF.R.U32.HI R3, RZ, 0x3, R3 ;  /* 0x00000003ff037819 */ /* 0x000fc80000011603 */
[----:B------:R-:W-:Y:S02]  /*fbe0*/  LOP3.LUT R2, R3, 0x70, R2, 0xf8, !PT ;  /* 0x0000007003027812 */ /* 0x000fe400078ef802 */
[----:B------:R-:W0:Y:S02]  /*fbf0*/  @P1 LDC R3, c[0x0][0x438] ;  /* 0x00010e00ff031b82 */ /* 0x000e240000000800 */
[----:B------:R-:W-:-:S04]  /*fc00*/  LOP3.LUT R4, R2, R0, RZ, 0xfc, !PT ;  /* 0x0000000002047212 */ /* 0x000fc800078efcff */
[C---:B------:R-:W-:Y:S01]  /*fc10*/  ISETP.GE.AND P0, PT, R4.reuse, UR36, PT ;  /* 0x0000002404007c0c */ /* 0x040fe2000bf06270 */
[----:B------:R-:W-:Y:S01]  /*fc20*/  IMAD.IADD R9, R4, 0x1, R33 ;  /* 0x0000000104097824 */ /* 0x000fe200078e0221 */
[----:B------:R-:W1:Y:S03]  /*fc30*/  @P1 LDC R2, c[0x0][0x434] ;  /* 0x00010d00ff021b82 */ /* 0x000e660000000800 */
[----:B------:R-:W-:-:S08]  /*fc40*/  IMAD.MOV.U32 R11, RZ, RZ, R9 ;  /* 0x000000ffff0b7224 */ /* 0x000fd000078e0009 */
[----:B------:R-:W2:Y:S08]  /*fc50*/  @!P0 LDC.64 R6, c[0x0][0x428] ;  /* 0x00010a00ff068b82 */ /* 0x000eb00000000a00 */
[----:B------:R-:W3:Y:S01]  /*fc60*/  @!P0 LDC.64 R4, c[0x0][0x418] ;  /* 0x00010600ff048b82 */ /* 0x000ee20000000a00 */
[----:B-1----:R-:W-:-:S05]  /*fc70*/  @P1 IMAD.HI.U32 R2, R9, R2, RZ ;  /* 0x0000000209021227 */ /* 0x002fca00078e00ff */
[----:B0-----:R-:W-:-:S04]  /*fc80*/  @P1 SHF.R.U32.HI R11, RZ, R3, R2 ;  /* 0x00000003ff0b1219 */ /* 0x001fc80000011602 */
[----:B------:R-:W-:Y:S01]  /*fc90*/  @!P0 SHF.R.S32.HI R3, RZ, 0x1f, R11 ;  /* 0x0000001fff038819 */ /* 0x000fe2000001140b */
[----:B--2---:R-:W-:-:S04]  /*fca0*/  @!P0 IMAD R2, R32, R6, RZ ;  /* 0x0000000620028224 */ /* 0x004fc800078e02ff */
[----:B------:R-:W-:Y:S02]  /*fcb0*/  @!P0 IMAD R7, R29, R7, R2 ;  /* 0x000000071d078224 */ /* 0x000fe400078e0202 */
[----:B------:R-:W-:-:S04]  /*fcc0*/  @!P0 IMAD.MOV.U32 R2, RZ, RZ, R11 ;  /* 0x000000ffff028224 */ /* 0x000fc800078e000b */
[----:B------:R-:W-:-:S04]  /*fcd0*/  @!P0 IMAD.WIDE.U32 R2, R29, R6, R2 ;  /* 0x000000061d028225 */ /* 0x000fc800078e0002 */
[----:B------:R-:W-:Y:S01]  /*fce0*/  @!P0 IMAD.IADD R3, R3, 0x1, R7 ;  /* 0x0000000103038824 */ /* 0x000fe200078e0207 */
[----:B---3--:R-:W-:Y:S01]  /*fcf0*/  @!P0 LEA R6, P1, R2, R4, 0x2 ;  /* 0x0000000402068211 */ /* 0x008fe200078210ff */
[----:B------:R-:W-:-:S03]  /*fd00*/  IMAD.MOV.U32 R4, RZ, RZ, RZ ;  /* 0x000000ffff047224 */ /* 0x000fc600078e00ff */
[----:B------:R-:W-:-:S05]  /*fd10*/  @!P0 LEA.HI.X R7, R2, R5, R3, 0x2, P1 ;  /* 0x0000000502078211 */ /* 0x000fca00008f1403 */
[----:B------:R0:W5:Y:S01]  /*fd20*/  @!P0 LDG.E R4, desc[UR48][R6.64] ;  /* 0x0000003006048981 */ /* 0x000162000c1e1900 */
[----:B------:R-:W-:Y:S01]  /*fd30*/  IMAD.U32 R8, RZ, RZ, UR45 ;  /* 0x0000002dff087e24 */ /* 0x000fe2000f8e00ff */
[----:B------:R-:W-:Y:S01]  /*fd40*/  LOP3.LUT R16, R16, 0xfffffffb, RZ, 0xc0, !PT ;  /* 0xfffffffb10107812 */ /* 0x000fe200078ec0ff */
[----:B------:R-:W-:Y:S02]  /*fd50*/  IMAD R3, RZ, RZ, -UR42 ;  /* 0x8000002aff037e24 */ /* 0x000fe4000f8e02ff */
[----:B------:R-:W-:Y:S01]  /*fd60*/  IMAD.MOV R5, RZ, RZ, -R11 ;  /* 0x000000ffff057224 */ /* 0x000fe200078e0a0b */
[----:B------:R-:W-:Y:S01]  /*fd70*/  ISETP.NE.AND P2, PT, R8, 0x3, PT ;  /* 0x000000030800780c */ /* 0x000fe20003f45270 */
[----:B------:R-:W-:Y:S02]  /*fd80*/  IMAD R24, R24, R3, UR41 ;  /* 0x0000002918187e24 */ /* 0x000fe4000f8e0203 */
[----:B------:R-:W-:-:S03]  /*fd90*/  IMAD R5, R34, R5, R9 ;  /* 0x0000000522057224 */ /* 0x000fc600078e0209 */
[----:B------:R-:W-:-:S07]  /*fda0*/  SHF.R.S32.HI R30, RZ, 0x1f, R24 ;  /* 0x0000001fff1e7819 */ /* 0x000fce0000011418 */
[----:B------:R-:W-:Y:S01]  /*fdb0*/  @P2 LOP3.LUT R16, R16, 0x4, RZ, 0xfc, !PT ;  /* 0x0000000410102812 */ /* 0x000fe200078efcff */
[----:B0-----:R-:W-:Y:S06]  /*fdc0*/  @!P2 BRA `(.L_x_2467) ;  /* 0x000000000004a947 */ /* 0x001fec0003800000 */
[----:B------:R-:W-:Y:S01]  /*fdd0*/  BPT.TRAP 0x1 ;  /* 0x000000040000795c */ /* 0x000fe20000300000 */
.L_x_2467:
[----:B------:R-:W-:Y:S01]  /*fde0*/  IMAD R6, R25, 0x8, R17 ;  /* 0x0000000819067824 */ /* 0x000fe200078e0211 */
[----:B------:R-:W-:Y:S01]  /*fdf0*/  SHF.L.U32 R20, R27, 0x1f, RZ ;  /* 0x0000001f1b147819 */ /* 0x000fe200000006ff */
[----:B------:R-:W-:Y:S01]  /*fe00*/  BSSY B0, `(.L_x_2468) ;  /* 0x0000004000007945 */ /* 0x000fe20003800000 */
[----:B------:R-:W-:Y:S02]  /*fe10*/  SHF.R.S32.HI R10, RZ, 0x1f, R5 ;  /* 0x0000001fff0a7819 */ /* 0x000fe40000011405 */
[----:B------:R-:W0:Y:S02]  /*fe20*/  SYNCS.PHASECHK.TRANS64.TRYWAIT P0, [R6+URZ+0x38880], R20 ;  /* 0x03888014060075a7 */ /* 0x000e24000800017f */
[----:B0-----:R-:W-:Y:S05]  /*fe30*/  @!P0 BRA `(.L_x_2469) ;  /* 0x0000004400748947 */ /* 0x001fea0003800000 */
.L_x_2538:
[----:B------:R-:W-:Y:S05]  /*fe40*/  BSYNC B0 ;  /* 0x0000000000007941 */ /* 0x000fea0003800000 */
.L_x_2468:
[----:B------:R-:W2:Y:S01]  /*fe50*/  LDL R11, [R1] ;  /* 0x00000000010b7983 */ /* 0x000ea20000100800 */
[----:B------:R-:W-:Y:S01]  /*fe60*/  ULDC.64 UR4, c[0x0][0x328] ;  /* 0x0000ca0000047ab9 */ /* 0x000fe20000000a00 */
[----:B-----5:R-:W-:Y:S01]  /*fe70*/  SHF.R.S32.HI R18, RZ, 0x1f, R4 ;  /* 0x0000001fff127819 */ /* 0x020fe20000011404 */
[----:B------:R-:W-:Y:S01]  /*fe80*/  IMAD R2, R10, UR4, RZ ;  /* 0x000000040a027c24 */ /* 0x000fe2000f8e02ff */
[----:B------:R-:W1:Y:S01]  /*fe90*/  S2R R8, SR_TID.X ;  /* 0x0000000000087919 */ /* 0x000e620000002100 */
        /* <DEDUP_REMOVED lines=15> */
[----:B-1----:R-:W-:-:S04]  /*ff90*/  LOP3.LUT R8, R8, 0x7f, RZ, 0xc0, !PT ;  /* 0x0000007f08087812 */ /* 0x002fc800078ec0ff */
[----:B------:R-:W-:Y:S02]  /*ffa0*/  SHF.R.U32.HI R12, RZ, 0x3, R8 ;  /* 0x00000003ff0c7819 */ /* 0x000fe40000011608 */
[----:B------:R-:W-:-:S04]  /*ffb0*/  IADD3 R8, P0, R2, UR6, RZ ;  /* 0x0000000602087c10 */ /* 0x000fc8000ff1e0ff */
[----:B------:R-:W-:Y:S02]  /*ffc0*/  IADD3.X R9, R3, UR7, R7, P0, !PT ;  /* 0x0000000703097c10 */ /* 0x000fe400087fe407 */
[----:B------:R-:W-:-:S04]  /*ffd0*/  IADD3 R7, -R12, UR36, -R0 ;  /* 0x000000240c077c10 */ /* 0x000fc8000fffe900 */
[----:B------:R-:W-:-:S13]  /*ffe0*/  ISETP.GE.AND P0, PT, R7, 0x1, PT ;  /* 0x000000010700780c */ /* 0x000fda0003f06270 */
[----:B------:R-:W-:Y:S01]  /*fff0*/  @P0 LOP3.LUT R16, R16, 0x40, RZ, 0xfc, !PT ;  /* 0x0000004010100812 */ /* 0x000fe200078efcff */
[----:B--2---:R-:W-:Y:S01]  /*10000*/  IMAD R19, R25, 0x8000, R11 ;  /* 0x0000800019137824 */ /* 0x004fe200078e020b */
[----:B------:R-:W-:Y:S06]  /*10010*/  BRA.DIV UR4, `(.L_x_2470) ;  /* 0x0000004604107947 */ /* 0x000fec000b800000 */
[----:B------:R-:W1:Y:S01]  /*10020*/  SHFL.IDX PT, R14, R8, RZ, 0x181f ;  /* 0x00181fff080e7589 */ /* 0x000e6200000e0000 */
[C---:B------:R-:W-:Y:S02]  /*10030*/  LOP3.LUT P6, RZ, R16.reuse, 0x200, RZ, 0xc0, !PT ;  /* 0x0000020010ff7812 */ /* 0x040fe400078cc0ff */
[C---:B------:R-:W-:Y:S01]  /*10040*/  LOP3.LUT P2, RZ, R16.reuse, 0x80, RZ, 0xc0, !PT ;  /* 0x0000008010ff7812 */ /* 0x040fe2000784c0ff */
[----:B------:R-:W2:Y:S01]  /*10050*/  SHFL.IDX PT, R0, R9, RZ, 0x181f ;  /* 0x00181fff09007589 */ /* 0x000ea200000e0000 */
[C---:B------:R-:W-:Y:S02]  /*10060*/  ISETP.GE.AND P1, PT, R7.reuse, 0x11, PT ;  /* 0x000000110700780c */ /* 0x040fe40003f26270 */
[----:B------:R-:W-:Y:S02]  /*10070*/  LOP3.LUT R16, R16, 0xffffffdf, RZ, 0xc0, !PT ;  /* 0xffffffdf10107812 */ /* 0x000fe400078ec0ff */
[C---:B------:R-:W-:Y:S02]  /*10080*/  ISETP.GE.AND P5, PT, R7.reuse, 0x31, PT ;  /* 0x000000310700780c */ /* 0x040fe40003fa6270 */
[----:B------:R-:W-:-:S02]  /*10090*/  ISETP.GE.AND P4, PT, R7, 0x41, PT ;  /* 0x000000410700780c */ /* 0x000fc40003f86270 */
[----:B------:R-:W-:-:S05]  /*100a0*/  ISETP.GE.AND P3, PT, R7, 0x51, PT ;  /* 0x000000510700780c */ /* 0x000fca0003f66270 */
[----:B------:R-:W-:Y:S02]  /*100b0*/  @P1 LOP3.LUT R16, R16, 0x20, RZ, 0xfc, !PT ;  /* 0x0000002010101812 */ /* 0x000fe400078efcff */
[C---:B------:R-:W-:Y:S02]  /*100c0*/  ISETP.GE.AND P1, PT, R7.reuse, 0x61, PT ;  /* 0x000000610700780c */ /* 0x040fe40003f26270 */
[----:B------:R-:W-:Y:S02]  /*100d0*/  LOP3.LUT R16, R16, 0xffffffef, RZ, 0xc0, !PT ;  /* 0xffffffef10107812 */ /* 0x000fe400078ec0ff */
[----:B-1----:R-:W-:Y:S02]  /*100e0*/  IADD3 R2, P0, R28, R14, RZ ;  /* 0x0000000e1c027210 */ /* 0x002fe40007f1e0ff */
[----:B------:R-:W1:Y:S03]  /*100f0*/  SHFL.IDX PT, R14, R8, 0x1, 0x181f ;  /* 0x00381f00080e7f89 */ /* 0x000e6600000e0000 */
[----:B--2---:R-:W-:Y:S01]  /*10100*/  IMAD.X R3, RZ, RZ, R0, P0 ;  /* 0x000000ffff037224 */ /* 0x004fe200000e0600 */
[----:B------:R-:W-:Y:S01]  /*10110*/  ISETP.LT.OR P0, PT, R7, 0x1, P6 ;  /* 0x000000010700780c */ /* 0x000fe20003701670 */
[----:B------:R-:W-:-:S12]  /*10120*/  IMAD.IADD R0, R17, 0x1, R19 ;  /* 0x0000000111007824 */ /* 0x000fd800078e0213 */
        /* <DEDUP_REMOVED lines=55> */
[----:B------:R-:W-:-:S11]  /*104a0*/  LOP3.LUT R16, R16, 0xfffffeff, RZ, 0xc0, !PT ;  /* 0xfffffeff10107812 */ /* 0x000fd600078ec0ff */
[----:B-1-34-:R-:W-:-:S07]  /*104b0*/  @P0 LOP3.LUT R16, R16, 0x100, RZ, 0xfc, !PT ;  /* 0x0000010010100812 */ /* 0x01afce00078efcff */
.L_x_2556:
[----:B------:R-:W-:Y:S02]  /*104c0*/  IADD3 R2, P0, R28, R14, RZ ;  /* 0x0000000e1c027210 */ /* 0x000fe40007f1e0ff */
[C---:B------:R-:W-:Y:S02]  /*104d0*/  LOP3.LUT P6, RZ, R16.reuse, 0x200, RZ, 0xc0, !PT ;  /* 0x0000020010ff7812 */ /* 0x040fe400078cc0ff */
[----:B------:R-:W-:Y:S01]  /*104e0*/  LOP3.LUT P2, RZ, R16, 0x80, RZ, 0xc0, !PT ;  /* 0x0000008010ff7812 */ /* 0x000fe2000784c0ff */
        /* <DEDUP_REMOVED lines=10> */
.L_x_2471:
        /* <DEDUP_REMOVED lines=11> */
.L_x_2472:
[----:B------:R1:W-:Y:S01]  /*10640*/  SYNCS.ARRIVE.TRANS64.A1T0 RZ, [R6+URZ+0x38870], RZ ;  /* 0x038870ff06ff79a7 */ /* 0x0003e2000810003f */
[----:B------:R-:W-:Y:S05]  /*10650*/  @!P6 BRA `(.L_x_2473) ;  /* 0x000000000004e947 */ /* 0x000fea0003800000 */
[----:B------:R-:W-:Y:S01]  /*10660*/  BPT.TRAP 0x1 ;  /* 0x000000040000795c */ /* 0x000fe20000300000 */
.L_x_2473:
[----:B------:R-:W2:Y:S01]  /*10670*/  SYNCS.PHASECHK.TRANS64.TRYWAIT P0, [R6+URZ+0x38840], R20 ;  /* 0x03884014060075a7 */ /* 0x000ea2000800017f */
[----:B------:R-:W-:Y:S04]  /*10680*/  BSSY B0, `(.L_x_2474) ;  /* 0x0000002000007945 */ /* 0x000fe80003800000 */
[----:B--2---:R-:W-:Y:S05]  /*10690*/  @!P0 BRA `(.L_x_2475) ;  /* 0x0000004800188947 */ /* 0x004fea0003800000 */
.L_x_2557:
[----:B------:R-:W-:Y:S05]  /*106a0*/  BSYNC B0 ;  /* 0x0000000000007941 */ /* 0x000fea0003800000 */
.L_x_2474:
[----:B------:R-:W-:Y:S01]  /*106b0*/  ULDC.64 UR4, c[0x0][0x300] ;  /* 0x0000c00000047ab9 */ /* 0x000fe20000000a00 */
[----:B------:R-:W-:Y:S01]  /*106c0*/  ULDC.64 UR6, c[0x0][0x2e8] ;  /* 0x0000ba0000067ab9 */ /* 0x000fe20000000a00 */
[----:B------:R-:W-:Y:S01]  /*106d0*/  IMAD R10, R10, UR4, RZ ;  /* 0x000000040a0a7c24 */ /* 0x000fe2000f8e02ff */
[----:B------:R-:W-:Y:S01]  /*106e0*/  LOP3.LUT P2, RZ, R16, 0x1, RZ, 0xc0, !PT ;  /* 0x0000000110ff7812 */ /* 0x000fe2000784c0ff */
[----:B------:R-:W-:-:S04]  /*106f0*/  IMAD.WIDE.U32 R2, R5, UR4, RZ ;  /* 0x0000000405027c25 */ /* 0x000fc8000f8e00ff */
        /* <DEDUP_REMOVED lines=19> */
[C---:B------:R-:W-:Y:S02]  /*10830*/  LOP3.LUT P6, RZ, R16.reuse, 0x2, RZ, 0xc0, !PT ;  /* 0x0000000210ff7812 */ /* 0x040fe400078cc0ff */
[----:B------:R-:W-:Y:S02]  /*10840*/  P2R R9, PR, RZ, 0x8 ;  /* 0x00000008ff097803 */ /* 0x000fe40000000000 */
[----:B------:R-:W-:Y:S02]  /*10850*/  LOP3.LUT P3, RZ, R16, 0x20, RZ, 0xc0, !PT ;  /* 0x0000002010ff7812 */ /* 0x000fe4000786c0ff */
[----:B------:R-:W-:-:S02]  /*10860*/  P2R R7, PR, RZ, 0x2 ;  /* 0x00000002ff077803 */ /* 0x000fc40000000000 */
[----:B------:R-:W-:-:S03]  /*10870*/  LOP3.LUT P1, RZ, R16, 0x10, RZ, 0xc0, !PT ;  /* 0x0000001010ff7812 */ /* 0x000fc6000782c0ff */
[----:B---3--:R-:W-:-:S05]  /*10880*/  @P4 IADD3 R14, P0, R28, R14, RZ ;  /* 0x0000000e1c0e4210 */ /* 0x008fca0007f1e0ff */
[----:B----4-:R-:W-:Y:S02]  /*10890*/  @P4 IMAD.X R3, RZ, RZ, R2, P0 ;  /* 0x000000ffff034224 */ /* 0x010fe400000e0602 */
[----:B------:R-:W-:Y:S02]  /*108a0*/  @P4 IMAD.MOV.U32 R2, RZ, RZ, R14 ;  /* 0x000000ffff024224 */ /* 0x000fe400078e000e */
[----:B------:R-:W3:Y:S04]  /*108b0*/  SHFL.IDX PT, R14, R4, 0x1, 0x181f ;  /* 0x00381f00040e7f89 */ /* 0x000ee800000e0000 */
[----:B------:R-:W-:Y:S04]  /*108c0*/  @P4 LDGSTS.E.BYPASS.LTC128B.128 [R0+0x28400], desc[UR48][R2.64], !P6 ;  /* 0x2840000002004fae */ /* 0x000fe8000f101d70 */
[----:B------:R4:W-:Y:S01]  /*108d0*/  @P4 LDGSTS.E.BYPASS.LTC128B.128 [R0+0x2c400], desc[UR48][R2.64+0x80], !P2 ;  /* 0x2c40008002004fae */ /* 0x0009e2000d101d70 */
[----:B------:R-:W-:-:S03]  /*108e0*/  ISETP.NE.AND P4, PT, R8, RZ, PT ;  /* 0x000000ff0800720c */ /* 0x000fc60003f85270 */
[----:B------:R-:W5:Y:S01]  /*108f0*/  SHFL.IDX PT, R8, R5, 0x1, 0x181f ;  /* 0x00381f0005087f89 */ /* 0x000f6200000e0000 */
[----:B---3--:R-:W-:-:S05]  /*10900*/  @P3 IADD3 R14, P0, R28, R14, RZ ;  /* 0x0000000e1c0e3210 */ /* 0x008fca0007f1e0ff */
[----:B----4-:R-:W-:Y:S02]  /*10910*/  @P3 IMAD.MOV.U32 R2, RZ, RZ, R14 ;  /* 0x000000ffff023224 */ /* 0x010fe400078e000e */
[----:B------:R-:W3:Y:S01]  /*10920*/  SHFL.IDX PT, R14, R4, 0x2, 0x181f ;  /* 0x00581f00040e7f89 */ /* 0x000ee200000e0000 */
[----:B-----5:R-:W-:-:S03]  /*10930*/  @P3 IMAD.X R19, RZ, RZ, R8, P0 ;  /* 0x000000ffff133224 */ /* 0x020fc600000e0608 */
[----:B------:R-:W4:Y:S01]  /*10940*/  SHFL.IDX PT, R8, R5, 0x2, 0x181f ;  /* 0x00581f0005087f89 */ /* 0x000f2200000e0000 */
[----:B------:R-:W-:-:S05]  /*10950*/  @P3 IMAD.MOV.U32 R3, RZ, RZ, R19 ;  /* 0x000000ffff033224 */ /* 0x000fca00078e0013 */
[----:B------:R-:W-:Y:S04]  /*10960*/  @P3 LDGSTS.E.BYPASS.LTC128B.128 [R0+0x28c00], desc[UR48][R2.64], !P6 ;  /* 0x28c0000002003fae */ /* 0x000fe8000f101d70 */
[----:B------:R5:W-:Y:S01]  /*10970*/  @P3 LDGSTS.E.BYPASS.LTC128B.128 [R0+0x2cc00], desc[UR48][R2.64+0x80], !P2 ;  /* 0x2cc0008002003fae */ /* 0x000be2000d101d70 */
[----:B------:R-:W-:Y:S02]  /*10980*/  ISETP.NE.AND P3, PT, R9, RZ, PT ;  /* 0x000000ff0900720c */ /* 0x000fe40003f65270 */
[----:B---3--:R-:W-:-:S05]  /*10990*/  @P1 IADD3 R14, P0, R28, R14, RZ ;  /* 0x0000000e1c0e1210 */ /* 0x008fca0007f1e0ff */
[----:B-----5:R-:W-:Y:S02]  /*109a0*/  @P1 IMAD.MOV.U32 R2, RZ, RZ, R14 ;  /* 0x000000ffff021224 */ /* 0x020fe400078e000e */
[----:B------:R-:W3:Y:S01]  /*109b0*/  SHFL.IDX PT, R14, R4, 0x3, 0x181f ;  /* 0x00781f00040e7f89 */ /* 0x000ee200000e0000 */
[----:B----4-:R-:W-:-:S03]  /*109c0*/  @P1 IMAD.X R9, RZ, RZ, R8, P0 ;  /* 0x000000ffff091224 */ /* 0x010fc600000e0608 */
[----:B------:R-:W4:Y:S01]  /*109d0*/  SHFL.IDX PT, R8, R5, 0x3, 0x181f ;  /* 0x00781f0005087f89 */ /* 0x000f2200000e0000 */
[----:B------:R-:W-:-:S05]  /*109e0*/  @P1 IMAD.MOV.U32 R3, RZ, RZ, R9 ;  /* 0x000000ffff031224 */ /* 0x000fca00078e0009 */
[----:B------:R-:W-:Y:S04]  /*109f0*/  @P1 LDGSTS.E.BYPASS.LTC128B.128 [R0+0x29400], desc[UR48][R2.64], !P6 ;  /* 0x2940000002001fae */ /* 0x000fe8000f101d70 */
[----:B------:R5:W-:Y:S01]  /*10a00*/  @P1 LDGSTS.E.BYPASS.LTC128B.128 [R0+0x2d400], desc[UR48][R2.64+0x80], !P2 ;  /* 0x2d40008002001fae */ /* 0x000be2000d101d70 */
[----:B------:R-:W-:-:S03]  /*10a10*/  ISETP.NE.AND P1, PT, R7, RZ, PT ;  /* 0x000000ff0700720c */ /* 0x000fc60003f25270 */
[----:B------:R-:W-:Y:S01]  /*10a20*/  SHFL.IDX PT, R7, R5, 0x4, 0x181f ;  /* 0x00981f0005077f89 */ /* 0x000fe200000e0000 */
[----:B---3--:R-:W-:-:S05]  /*10a30*/  @P5 IADD3 R14, P0, R28, R14, RZ ;  /* 0x0000000e1c0e5210 */ /* 0x008fca0007f1e0ff */
[----:B-----5:R-:W-:Y:S02]  /*10a40*/  @P5 IMAD.MOV.U32 R2, RZ, RZ, R14 ;  /* 0x000000ffff025224 */ /* 0x020fe400078e000e */
[----:B------:R-:W3:Y:S01]  /*10a50*/  SHFL.IDX PT, R14, R4, 0x4, 0x181f ;  /* 0x00981f00040e7f89 */ /* 0x000ee200000e0000 */
[----:B----4-:R-:W-:-:S04]  /*10a60*/  @P5 IMAD.X R9, RZ, RZ, R8, P0 ;  /* 0x000000ffff095224 */ /* 0x010fc800000e0608 */
[----:B------:R-:W-:-:S05]  /*10a70*/  @P5 IMAD.MOV.U32 R3, RZ, RZ, R9 ;  /* 0x000000ffff035224 */ /* 0x000fca00078e0009 */
[----:B------:R-:W-:Y:S04]  /*10a80*/  @P5 LDGSTS.E.BYPASS.LTC128B.128 [R0+0x29c00], desc[UR48][R2.64], !P6 ;  /* 0x29c0000002005fae */ /* 0x000fe8000f101d70 */
[----:B------:R4:W-:Y:S01]  /*10a90*/  @P5 LDGSTS.E.BYPASS.LTC128B.128 [R0+0x2dc00], desc[UR48][R2.64+0x80], !P2 ;  /* 0x2dc0008002005fae */ /* 0x0009e2000d101d70 */
[----:B---3--:R-:W-:-:S05]  /*10aa0*/  @P4 IADD3 R14, P0, R28, R14, RZ ;  /* 0x0000000e1c0e4210 */ /* 0x008fca0007f1e0ff */
[----:B------:R-:W-:Y:S02]  /*10ab0*/  @P4 IMAD.X R7, RZ, RZ, R7, P0 ;  /* 0x000000ffff074224 */ /* 0x000fe400000e0607 */
[----:B----4-:R-:W-:Y:S02]  /*10ac0*/  @P4 IMAD.MOV.U32 R2, RZ, RZ, R14 ;  /* 0x000000ffff024224 */ /* 0x010fe400078e000e */
[----:B------:R-:W3:Y:S01]  /*10ad0*/  SHFL.IDX PT, R14, R4, 0x5, 0x181f ;  /* 0x00b81f00040e7f89 */ /* 0x000ee200000e0000 */
[----:B------:R-:W-:-:S03]  /*10ae0*/  @P4 IMAD.MOV.U32 R3, RZ, RZ, R7 ;  /* 0x000000ffff034224 */ /* 0x000fc600078e0007 */
[----:B------:R-:W4:Y:S04]  /*10af0*/  SHFL.IDX PT, R7, R5, 0x5, 0x181f ;  /* 0x00b81f0005077f89 */ /* 0x000f2800000e0000 */
[----:B------:R-:W-:Y:S04]  /*10b00*/  @P4 LDGSTS.E.BYPASS.LTC128B.128 [R0+0x2a400], desc[UR48][R2.64], !P6 ;  /* 0x2a40000002004fae */ /* 0x000fe8000f101d70 */
[----:B------:R5:W-:Y:S01]  /*10b10*/  @P4 LDGSTS.E.BYPASS.LTC128B.128 [R0+0x2e400], desc[UR48][R2.64+0x80], !P2 ;  /* 0x2e40008002004fae */ /* 0x000be2000d101d70 */
[----:B---3--:R-:W-:-:S05]  /*10b20*/  @P3 IADD3 R14, P0, R28, R14, RZ ;  /* 0x0000000e1c0e3210 */ /* 0x008fca0007f1e0ff */
[----:B----4-:R-:W-:Y:S02]  /*10b30*/  @P3 IMAD.X R7, RZ, RZ, R7, P0 ;  /* 0x000000ffff073224 */ /* 0x010fe400000e0607 */
[----:B-----5:R-:W-:Y:S02]  /*10b40*/  @P3 IMAD.MOV.U32 R2, RZ, RZ, R14 ;  /* 0x000000ffff023224 */ /* 0x020fe400078e000e */
        /* <DEDUP_REMOVED lines=8> */
[----:B------:R-:W-:Y:S01]  /*10bd0*/  @P1 IMAD.MOV.U32 R3, RZ, RZ, R7 ;  /* 0x000000ffff031224 */ /* 0x000fe200078e0007 */
[----:B------:R3:W4:Y:S04]  /*10be0*/  SHFL.IDX PT, R14, R4, 0x7, 0x181f ;  /* 0x00f81f00040e7f89 */ /* 0x00072800000e0000 */
[----:B------:R3:W-:Y:S04]  /*10bf0*/  @P1 LDGSTS.E.BYPASS.LTC128B.128 [R0+0x2b400], desc[UR48][R2.64], !P6 ;  /* 0x2b40000002001fae */ /* 0x0007e8000f101d70 */
[----:B------:R3:W-:Y:S04]  /*10c00*/  @P1 LDGSTS.E.BYPASS.LTC128B.128 [R0+0x2f400], desc[UR48][R2.64+0x80], !P2 ;  /* 0x2f40008002001fae */ /* 0x0007e8000d101d70 */
[----:B------:R3:W0:Y:S02]  /*10c10*/  SHFL.IDX PT, R7, R5, 0x7, 0x181f ;  /* 0x00f81f0005077f89 */ /* 0x00062400000e0000 */
.L_x_2575:
[C---:B------:R-:W-:Y:S02]  /*10c20*/  LOP3.LUT P1, RZ, R16.reuse, 0x100, RZ, 0xc0, !PT ;  /* 0x0000010010ff7812 */ /* 0x040fe4000782c0ff */
[----:B------:R-:W-:-:S11]  /*10c30*/  LOP3.LUT P3, RZ, R16, 0x2, RZ, 0xc0, !PT ;  /* 0x0000000210ff7812 */ /* 0x000fd6000786c0ff */
[----:B---34-:R-:W-:-:S05]  /*10c40*/  @P1 IADD3 R2, P0, R28, R14, RZ ;  /* 0x0000000e1c021210 */ /* 0x018fca0007f1e0ff */
[----:B0-----:R-:W-:Y:S01]  /*10c50*/  @P1 IMAD.X R3, RZ, RZ, R7, P0 ;  /* 0x000000ffff031224 */ /* 0x001fe200000e0607 */
[----:B------:R-:W-:-:S04]  /*10c60*/  PLOP3.LUT P0, PT, PT, PT, PT, 0x80, 0x0 ;  /* 0x000000000000781c */ /* 0x000fc80003f0f070 */
[----:B------:R-:W-:Y:S01]  /*10c70*/  @!PT LDS RZ, [RZ] ;  /* 0x00000000fffff984 */ /* 0x000fe20000000800 */
[----:B------:R-:W-:Y:S01]  /*10c80*/  @!PT LDS RZ, [RZ] ;  /* 0x00000000fffff984 */ /* 0x000fe20000000800 */
[----:B------:R-:W-:Y:S01]  /*10c90*/  @!PT LDS RZ, [RZ] ;  /* 0x00000000fffff984 */ /* 0x000fe20000000800 */
[----:B------:R0:W-:Y:S04]  /*10ca0*/  @P1 LDGSTS.E.BYPASS.LTC128B.128 [R0+0x2bc00], desc[UR48][R2.64], !P3 ;  /* 0x2bc0000002001fae */ /* 0x0001e8000d901d70 */
[----:B------:R0:W-:Y:S01]  /*10cb0*/  @P1 LDGSTS.E.BYPASS.LTC128B.128 [R0+0x2fc00], desc[UR48][R2.64+0x80], !P2 ;  /* 0x2fc0008002001fae */ /* 0x0001e2000d101d70 */
[----:B------:R-:W-:-:S04]  /*10cc0*/  NOP ;  /* 0x0000000000007918 */ /* 0x000fc80000000000 */
.L_x_2477:
        /* <DEDUP_REMOVED lines=11> */
.L_x_2478:
[----:B------:R-:W-:Y:S01]  /*10d80*/  VIADD R0, R17, 0x20400 ;  /* 0x0002040011007836 */ /* 0x000fe20000000000 */
[----:B------:R0:W-:Y:S06]  /*10d90*/  SYNCS.ARRIVE.TRANS64.A1T0 RZ, [R6+URZ+0x38830], RZ ;  /* 0x038830ff06ff79a7 */ /* 0x0001ec000810003f */
[----:B------:R-:W-:Y:S05]  /*10da0*/  WARPSYNC.ALL ;  /* 0x0000000000007948 */ /* 0x000fea0003800000 */
[----:B------:R-:W-:Y:S01]  /*10db0*/  BAR.SYNC.DEFER_BLOCKING 0x8, 0x180 ;  /* 0x0206000000007b1d */ /* 0x000fe20000010000 */
[----:B------:R-:W-:-:S05]  /*10dc0*/  LOP3.LUT P0, RZ, R0, 0x3ff, RZ, 0xc0, !PT ;  /* 0x000003ff00ff7812 */ /* 0x000fca000780c0ff */
[----:B------:R-:W-:Y:S08]  /*10dd0*/  BSSY B6, `(.L_x_2479) ;  /* 0x0000012000067945 */ /* 0x000ff00003800000 */
[----:B------:R-:W-:Y:S05]  /*10de0*/  @!P0 BRA `(.L_x_2480) ;  /* 0x0000000000408947 */ /* 0x000fea0003800000 */
        /* <DEDUP_REMOVED lines=16> */
.L_x_2480:
[----:B------:R-:W-:Y:S05]  /*10ef0*/  BSYNC B6 ;  /* 0x0000000000067941 */ /* 0x000fea0003800000 */
.L_x_2479:
[----:B------:R3:W5:Y:S01]  /*10f00*/  LDL R8, [R1+0xc] ;  /* 0x00000c0001087983 */ /* 0x0007620000100800 */
[----:B------:R-:W-:Y:S01]  /*10f10*/  UISETP.NE.AND UP0, UPT, UR50, URZ, UPT ;  /* 0x0000003f3200728c */ /* 0x000fe2000bf05270 */
[----:B------:R-:W-:Y:S01]  /*10f20*/  IMAD.U32 R4, RZ, RZ, UR43 ;  /* 0x0000002bff047e24 */ /* 0x000fe2000f8e00ff */
[----:B------:R-:W4:Y:S01]  /*10f30*/  S2R R2, SR_TID.X ;  /* 0x0000000000027919 */ /* 0x000f220000002100 */
[----:B------:R-:W-:Y:S01]  /*10f40*/  R2UR UR6, R30 ;  /* 0x000000001e0672ca */ /* 0x000fe200000e0000 */
[----:B------:R-:W-:Y:S02]  /*10f50*/  ULDC.64 UR8, c[0x0][0x2d8] ;  /* 0x0000b60000087ab9 */ /* 0x000fe40000000a00 */
[----:B------:R-:W-:Y:S02]  /*10f60*/  PLOP3.LUT P0, PT, PT, PT, UP0, 0x80, 0x0 ;  /* 0x000000000000781c */ /* 0x000fe40003f0f008 */
[C---:B------:R-:W-:Y:S02]  /*10f70*/  LOP3.LUT P4, RZ, R16.reuse, 0x800, RZ, 0xc0, !PT ;  /* 0x0000080010ff7812 */ /* 0x040fe4000788c0ff */
[----:B------:R-:W-:Y:S01]  /*10f80*/  LOP3.LUT P5, RZ, R16, 0x400, RZ, 0xc0, !PT ;  /* 0x0000040010ff7812 */ /* 0x000fe200078ac0ff */
[----:B------:R-:W-:Y:S01]  /*10f90*/  @UP0 ULDC UR4, c[0x0][0x44c] ;  /* 0x0001130000040ab9 */ /* 0x000fe20000000800 */
[C---:B----4-:R-:W-:Y:S01]  /*10fa0*/  LOP3.LUT R18, R2.reuse, 0x7f, RZ, 0xc0, !PT ;  /* 0x0000007f02127812 */ /* 0x050fe200078ec0ff */
[----:B------:R-:W-:-:S03]  /*10fb0*/  IMAD.SHL.U32 R2, R2, 0x10, RZ ;  /* 0x0000001002027824 */ /* 0x000fc600078e00ff */
[----:B------:R-:W-:-:S04]  /*10fc0*/  SHF.R.U32.HI R18, RZ, 0x3, R18 ;  /* 0x00000003ff127819 */ /* 0x000fc80000011612 */
[----:B------:R-:W-:-:S05]  /*10fd0*/  LOP3.LUT R2, R18, 0x70, R2, 0xf8, !PT ;  /* 0x0000007012027812 */ /* 0x000fca00078ef802 */
[----:B------:R-:W-:-:S04]  /*10fe0*/  IMAD R4, R4, 0x80, R2 ;  /* 0x0000008004047824 */ /* 0x000fc800078e0202 */
        /* <DEDUP_REMOVED lines=15> */
[----:B------:R-:W4:Y:S01]  /*110e0*/  S2R R18, SR_TID.X ;  /* 0x0000000000127919 */ /* 0x000f220000002100 */
        /* <DEDUP_REMOVED lines=20> */
[----:B----4-:R-:W-:Y:S02]  /*11230*/  LOP3.LUT R18, R18, 0x7f, RZ, 0xc0, !PT ;  /* 0x0000007f12127812 */ /* 0x010fe400078ec0ff */
[----:B------:R-:W-:Y:S02]  /*11240*/  IADD3.X R5, R3, UR5, R5, P0, !PT ;  /* 0x0000000503057c10 */ /* 0x000fe400087fe405 */
[----:B------:R-:W-:Y:S01]  /*11250*/  SHF.R.U32.HI R10, RZ, 0x3, R18 ;  /* 0x00000003ff0a7819 */ /* 0x000fe20000011612 */
[----:B---3--:R-:W-:Y:S06]  /*11260*/  BRA.DIV UR4, `(.L_x_2481) ;  /* 0x0000004604ac7947 */ /* 0x008fec000b800000 */
[----:B------:R-:W3:Y:S01]  /*11270*/  SHFL.IDX PT, R14, R0, RZ, 0x181f ;  /* 0x00181fff000e7589 */ /* 0x000ee200000e0000 */
[----:B------:R-:W-:-:S03]  /*11280*/  IMAD.U32 R4, RZ, RZ, UR43 ;  /* 0x0000002bff047e24 */ /* 0x000fc6000f8e00ff */
[----:B------:R-:W4:Y:S01]  /*11290*/  SHFL.IDX PT, R2, R5, RZ, 0x181f ;  /* 0x00181fff05027589 */ /* 0x000f2200000e0000 */
[----:B------:R-:W-:-:S03]  /*112a0*/  IMAD R4, R4, 0x80, R10 ;  /* 0x0000008004047824 */ /* 0x000fc600078e020a */
[----:B012---:R-:W-:Y:S01]  /*112b0*/  SHFL.IDX PT, R6, R5, 0x1, 0x181f ;  /* 0x00381f0005067f89 */ /* 0x007fe200000e0000 */
[C---:B------:R-:W-:Y:S01]  /*112c0*/  VIADD R7, R4.reuse, 0x10 ;  /* 0x0000001004077836 */ /* 0x040fe20000000000 */
[----:B------:R-:W-:-:S13]  /*112d0*/  ISETP.GE.AND P1, PT, R4, UR37, PT ;  /* 0x0000002504007c0c */ /* 0x000fda000bf26270 */
[----:B---3--:R-:W-:-:S05]  /*112e0*/  @!P1 IADD3 R14, P0, R28, R14, RZ ;  /* 0x0000000e1c0e9210 */ /* 0x008fca0007f1e0ff */
[----:B----4-:R-:W-:Y:S02]  /*112f0*/  @!P1 IMAD.X R3, RZ, RZ, R2, P0 ;  /* 0x000000ffff039224 */ /* 0x010fe400000e0602 */
        /* <DEDUP_REMOVED lines=25> */
[----:B0-----:R-:W-:-:S04]  /*11490*/  @!P1 IADD3 R14, P0, R28, R14, RZ ;  /* 0x0000000e1c0e9210 */ /* 0x001fc80007f1e0ff */
[----:B-1----:R-:W-:Y:S01]  /*114a0*/  @!P1 IADD3.X R7, RZ, R6, RZ, P0, !PT ;  /* 0x00000006ff079210 */ /* 0x002fe200007fe4ff */
[----:B--2---:R-:W-:Y:S01]  /*114b0*/  @!P1 IMAD.MOV.U32 R2, RZ, RZ, R14 ;  /* 0x000000ffff029224 */ /* 0x004fe200078e000e */
[----:B------:R-:W-:Y:S03]  /*114c0*/  SHFL.IDX PT, R6, R5, 0x4, 0x181f ;  /* 0x00981f0005067f89 */ /* 0x000fe600000e0000 */
[----:B------:R-:W-:Y:S01]  /*114d0*/  @!P1 IMAD.MOV.U32 R3, RZ, RZ, R7 ;  /* 0x000000ffff039224 */ /* 0x000fe200078e0007 */
[----:B------:R-:W0:Y:S01]  /*114e0*/  SHFL.IDX PT, R14, R0, 0x4, 0x181f ;  /* 0x00981f00000e7f89 */ /* 0x000e2200000e0000 */
[----:B------:R-:W-:-:S03]  /*114f0*/  VIADD R7, R4, 0x40 ;  /* 0x0000004004077836 */ /* 0x000fc60000000000 */
        /* <DEDUP_REMOVED lines=31> */
.L_x_2592:
        /* <DEDUP_REMOVED lines=11> */
.L_x_2482:
        /* <DEDUP_REMOVED lines=18> */
.L_x_2593:
[----:B------:R-:W-:Y:S05]  /*118c0*/  BSYNC B0 ;  /* 0x0000000000007941 */ /* 0x000fea0003800000 */
.L_x_2483:
[----:B------:R-:W-:-:S06]  /*118d0*/  UISETP.GE.AND UP0, UPT, UR44, 0x2, UPT ;  /* 0x000000022c00788c */ /* 0x000fcc000bf06270 */
[----:B------:R-:W-:-:S13]  /*118e0*/  PLOP3.LUT P0, PT, PT, PT, UP0, 0x40, 0x0 ;  /* 0x000000000000781c */ /* 0x000fda0003f0e808 */
[----:B------:R-:W-:Y:S05]  /*118f0*/  @P0 BRA `(.L_x_2485) ;  /* 0x0000001400e40947 */ /* 0x000fea0003800000 */
[----:B------:R-:W-:Y:S01]  /*11900*/  UIADD3 UR4, UR44, -0x2, URZ ;  /* 0xfffffffe2c047890 */ /* 0x000fe2000fffe03f */
[----:B------:R-:W-:Y:S02]  /*11910*/  IMAD.MOV.U32 R10, RZ, RZ, R27 ;  /* 0x000000ffff0a7224 */ /* 0x000fe400078e001b */
[----:B------:R-:W-:-:S03]  /*11920*/  IMAD.MOV.U32 R9, RZ, RZ, R25 ;  /* 0x000000ffff097224 */ /* 0x000fc600078e0019 */
[----:B------:R-:W-:-:S07]  /*11930*/  IMAD.U32 R26, RZ, RZ, UR4 ;  /* 0x00000004ff1a7e24 */ /* 0x000fce000f8e00ff */
.L_x_2505:
[----:B0-----:R-:W0:Y:S01]  /*11940*/  S2R R0, SR_TID.X ;  /* 0x0000000000007919 */ /* 0x001e220000002100 */
[----:B------:R-:W-:Y:S01]  /*11950*/  ISETP.NE.AND P0, PT, R34, 0x1, PT ;  /* 0x000000012200780c */ /* 0x000fe20003f05270 */
[----:B------:R-:W-:Y:S05]  /*11960*/  YIELD ;  /* 0x0000000000007946 */ /* 0x000fea0003800000 */
[----:B------:R-:W-:Y:S01]  /*11970*/  ULDC.64 UR4, c[0x0][0x428] ;  /* 0x00010a0000047ab9 */ /* 0x000fe20000000a00 */
[----:B------:R-:W-:-:S06]  /*11980*/  VIADD R25, R9, 0x1 ;  /* 0x0000000109197836 */ /* 0x000fcc0000000000 */
[----:B-1----:R-:W1:Y:S08]  /*11990*/  @P0 LDC R3, c[0x0][0x434] ;  /* 0x00010d00ff030b82 */ /* 0x002e700000000800 */
[----:B------:R-:W2:Y:S01]  /*119a0*/  @P0 LDC R5, c[0x0][0x438] ;  /* 0x00010e00ff050b82 */ /* 0x000ea20000000800 */
[----:B0-----:R-:W-:-:S04]  /*119b0*/  LOP3.LUT R0, R0, 0x7f, RZ, 0xc0, !PT ;  /* 0x0000007f00007812 */ /* 0x001fc800078ec0ff */
[----:B------:R-:W-:-:S05]  /*119c0*/  SHF.R.U32.HI R0, RZ, 0x3, R0 ;  /* 0x00000003ff007819 */ /* 0x000fca0000011600 */
[----:B------:R-:W-:-:S05]  /*119d0*/  IMAD R6, R26, 0x80, R0 ;  /* 0x000000801a067824 */ /* 0x000fca00078e0200 */
[----:B------:R-:W-:-:S05]  /*119e0*/  IADD3 R6, R28, R6, R33 ;  /* 0x000000061c067210 */ /* 0x000fca0007ffe021 */
[----:B-1----:R-:W-:-:S04]  /*119f0*/  @P0 IMAD.HI.U32 R0, R6, R3, RZ ;  /* 0x0000000306000227 */ /* 0x002fc800078e00ff */
[----:B------:R-:W-:Y:S01]  /*11a00*/  IMAD.MOV.U32 R7, RZ, RZ, R6 ;  /* 0x000000ffff077224 */ /* 0x000fe200078e0006 */
        /* <DEDUP_REMOVED lines=11> */
[----:B------:R-:W-:Y:S02]  /*11ac0*/  LEA.HI.X R5, R2, UR5, R3, 0x2, P0 ;  /* 0x0000000502057c11 */ /* 0x000fe400080f1403 */
[----:B------:R-:W-:Y:S01]  /*11ad0*/  ISETP.NE.AND P2, PT, R8, 0x3, PT ;  /* 0x000000030800780c */ /* 0x000fe20003f45270 */
[----:B------:R-:W-:Y:S01]  /*11ae0*/  IMAD.MOV R3, RZ, RZ, -R7 ;  /* 0x000000ffff037224 */ /* 0x000fe200078e0a07 */
[----:B------:R-:W-:Y:S02]  /*11af0*/  ISETP.NE.AND P0, PT, R25, 0x2, PT ;  /* 0x000000021900780c */ /* 0x000fe40003f05270 */
[----:B------:R-:W2:Y:S01]  /*11b00*/  LDG.E R5, desc[UR48][R4.64] ;  /* 0x0000003004057981 */ /* 0x000ea2000c1e1900 */
[----:B------:R-:W-:Y:S01]  /*11b10*/  IMAD.MOV.U32 R0, RZ, RZ, R26 ;  /* 0x000000ffff007224 */ /* 0x000fe200078e001a */
[----:B------:R-:W-:Y:S01]  /*11b20*/  SEL R27, RZ, 0x1, P0 ;  /* 0x00000001ff1b7807 */ /* 0x000fe20000000000 */
[----:B------:R-:W-:Y:S01]  /*11b30*/  IMAD R6, R3, UR4, R6 ;  /* 0x0000000403067c24 */ /* 0x000fe2000f8e0206 */
[----:B------:R-:W-:Y:S01]  /*11b40*/  SEL R25, R25, RZ, P0 ;  /* 0x000000ff19197207 */ /* 0x000fe20000000000 */
[----:B------:R-:W-:Y:S01]  /*11b50*/  VIADD R26, R26, 0xffffffff ;  /* 0xffffffff1a1a7836 */ /* 0x000fe20000000000 */
[----:B------:R-:W-:-:S02]  /*11b60*/  LOP3.LUT R27, R10, R27, RZ, 0x3c, !PT ;  /* 0x0000001b0a1b7212 */ /* 0x000fc400078e3cff */
[----:B------:R-:W-:Y:S02]  /*11b70*/  ISETP.GT.AND P1, PT, R0, RZ, PT ;  /* 0x000000ff0000720c */ /* 0x000fe40003f24270 */
[----:B--2---:R-:W-:Y:S01]  /*11b80*/  SHF.R.S32.HI R19, RZ, 0x1f, R5 ;  /* 0x0000001fff137819 */ /* 0x004fe20000011405 */
[----:B------:R-:W-:Y:S10]  /*11b90*/  @!P2 BRA `(.L_x_2486) ;  /* 0x000000000004a947 */ /* 0x000ff40003800000 */
[----:B------:R-:W-:Y:S01]  /*11ba0*/  BPT.TRAP 0x1 ;  /* 0x000000040000795c */ /* 0x000fe20000300000 */
.L_x_2486:
[----:B------:R-:W-:Y:S01]  /*11bb0*/  IMAD R0, R25, 0x8, R17 ;  /* 0x0000000819007824 */ /* 0x000fe200078e0211 */
[----:B------:R-:W-:Y:S01]  /*11bc0*/  SHF.L.U32 R20, R27, 0x1f, RZ ;  /* 0x0000001f1b147819 */ /* 0x000fe200000006ff */
[----:B------:R-:W-:Y:S01]  /*11bd0*/  BSSY B0, `(.L_x_2487) ;  /* 0x0000004000007945 */ /* 0x000fe20003800000 */
[----:B------:R-:W-:Y:S02]  /*11be0*/  SHF.R.S32.HI R18, RZ, 0x1f, R6 ;  /* 0x0000001fff127819 */ /* 0x000fe40000011406 */
[----:B------:R-:W0:Y:S02]  /*11bf0*/  SYNCS.PHASECHK.TRANS64.TRYWAIT P0, [R0+URZ+0x38880], R20 ;  /* 0x03888014000075a7 */ /* 0x000e24000800017f */
[----:B0-----:R-:W-:Y:S05]  /*11c00*/  @!P0 BRA `(.L_x_2488) ;  /* 0x0000004400d88947 */ /* 0x001fea0003800000 */
.L_x_2594:
[----:B------:R-:W-:Y:S05]  /*11c10*/  BSYNC B0 ;  /* 0x0000000000007941 */ /* 0x000fea0003800000 */
.L_x_2487:
[----:B------:R-:W2:Y:S01]  /*11c20*/  LDL R11, [R1] ;  /* 0x00000000010b7983 */ /* 0x000ea20000100800 */
        /* <DEDUP_REMOVED lines=20> */
[----:B--2---:R-:W-:Y:S01]  /*11d70*/  IMAD R4, R25, 0x8000, R11 ;  /* 0x0000800019047824 */ /* 0x004fe200078e020b */
[----:B------:R-:W-:Y:S07]  /*11d80*/  BRA.DIV UR4, `(.L_x_2489) ;  /* 0x00000046048c7947 */ /* 0x000fee000b800000 */
[----:B------:R-:W1:Y:S01]  /*11d90*/  SHFL.IDX PT, R2, R8, RZ, 0x181f ;  /* 0x00181fff08027589 */ /* 0x000e6200000e0000 */
[----:B------:R-:W-:-:S03]  /*11da0*/  IMAD.IADD R4, R17, 0x1, R4 ;  /* 0x0000000111047824 */ /* 0x000fc600078e0204 */
        /* <DEDUP_REMOVED lines=39> */
[----:B-1----:R-:W-:-:S05]  /*12020*/  IADD3 R2, P0, R28, R2, RZ ;  /* 0x000000021c027210 */ /* 0x002fca0007f1e0ff */
[----:B--2---:R-:W-:-:S05]  /*12030*/  IMAD.X R3, RZ, RZ, R3, P0 ;  /* 0x000000ffff037224 */ /* 0x004fca00000e0603 */
[----:B------:R-:W-:Y:S04]  /*12040*/  LDGSTS.E.BYPASS.LTC128B.128 [R4+0x13400], desc[UR48][R2.64], !P3 ;  /* 0x1340000002047fae */ /* 0x000fe8000d901d70 */
[----:B------:R1:W-:Y:S04]  /*12050*/  LDGSTS.E.BYPASS.LTC128B.128 [R4+0x17400], desc[UR48][R2.64+0x80], !P2 ;  /* 0x1740008002047fae */ /* 0x0003e8000d101d70 */
[----:B-1-3--:R1:W2:Y:S02]  /*12060*/  SHFL.IDX PT, R2, R8, 0x7, 0x181f ;  /* 0x00f81f0008027f89 */ /* 0x00a2a400000e0000 */
.L_x_2612:
        /* <DEDUP_REMOVED lines=9> */
.L_x_2490:
        /* <DEDUP_REMOVED lines=11> */
.L_x_2491:
[----:B------:R2:W-:Y:S01]  /*121b0*/  SYNCS.ARRIVE.TRANS64.A1T0 RZ, [R0+URZ+0x38870], RZ ;  /* 0x038870ff00ff79a7 */ /* 0x0005e2000810003f */
[----:B------:R-:W-:Y:S05]  /*121c0*/  @!P3 BRA `(.L_x_2492) ;  /* 0x000000000004b947 */ /* 0x000fea0003800000 */
[----:B------:R-:W-:Y:S01]  /*121d0*/  BPT.TRAP 0x1 ;  /* 0x000000040000795c */ /* 0x000fe20000300000 */
.L_x_2492:
[----:B------:R-:W3:Y:S01]  /*121e0*/  SYNCS.PHASECHK.TRANS64.TRYWAIT P0, [R0+URZ+0x38840], R20 ;  /* 0x03884014000075a7 */ /* 0x000ee2000800017f */
[----:B------:R-:W-:Y:S04]  /*121f0*/  BSSY B0, `(.L_x_2493) ;  /* 0x0000002000007945 */ /* 0x000fe80003800000 */
[----:B---3--:R-:W-:Y:S05]  /*12200*/  @!P0 BRA `(.L_x_2494) ;  /* 0x0000004800b48947 */ /* 0x008fea0003800000 */
.L_x_2613:
[----:B------:R-:W-:Y:S05]  /*12210*/  BSYNC B0 ;  /* 0x0000000000007941 */ /* 0x000fea0003800000 */
.L_x_2493:
        /* <DEDUP_REMOVED lines=18> */
[----:B-1----:R-:W-:-:S04]  /*12340*/  IADD3 R8, P0, R2, UR6, RZ ;  /* 0x0000000602087c10 */ /* 0x002fc8000ff1e0ff */
[----:B------:R-:W-:Y:S01]  /*12350*/  IADD3.X R5, R5, UR7, R3, P0, !PT ;  /* 0x0000000705057c10 */ /* 0x000fe200087fe403 */
[----:B------:R-:W-:Y:S08]  /*12360*/  BRA.DIV UR4, `(.L_x_2495) ;  /* 0x0000004a04707947 */ /* 0x000ff0000b800000 */
[----:B------:R-:W1:Y:S04]  /*12370*/  SHFL.IDX PT, R14, R8, RZ, 0x181f ;  /* 0x00181fff080e7589 */ /* 0x000e6800000e0000 */
[----:B------:R-:W4:Y:S04]  /*12380*/  SHFL.IDX PT, R3, R5, RZ, 0x181f ;  /* 0x00181fff05037589 */ /* 0x000f2800000e0000 */
[----:B------:R-:W-:Y:S01]  /*12390*/  SHFL.IDX PT, R7, R5, 0x1, 0x181f ;  /* 0x00381f0005077f89 */ /* 0x000fe200000e0000 */
[----:B-1----:R-:W-:-:S03]  /*123a0*/  IADD3 R2, P0, R28, R14, RZ ;  /* 0x0000000e1c027210 */ /* 0x002fc60007f1e0ff */
[----:B------:R-:W1:Y:S02]  /*123b0*/  SHFL.IDX PT, R14, R8, 0x1, 0x181f ;  /* 0x00381f00080e7f89 */ /* 0x000e6400000e0000 */
[----:B----4-:R-:W-:-:S05]  /*123c0*/  IMAD.X R3, RZ, RZ, R3, P0 ;  /* 0x000000ffff037224 */ /* 0x010fca00000e0603 */
[----:B------:R-:W-:Y:S04]  /*123d0*/  LDGSTS.E.BYPASS.LTC128B.128 [R4+0x28400], desc[UR48][R2.64], !P3 ;  /* 0x2840000002047fae */ /* 0x000fe8000d901d70 */
[----:B------:R4:W-:Y:S01]  /*123e0*/  LDGSTS.E.BYPASS.LTC128B.128 [R4+0x2c400], desc[UR48][R2.64+0x80], !P2 ;  /* 0x2c40008002047fae */ /* 0x0009e2000d101d70 */
[----:B-1----:R-:W-:-:S03]  /*123f0*/  IADD3 R6, P0, R28, R14, RZ ;  /* 0x0000000e1c067210 */ /* 0x002fc60007f1e0ff */
[----:B----4-:R-:W-:Y:S04]  /*12400*/  SHFL.IDX PT, R3, R5, 0x2, 0x181f ;  /* 0x00581f0005037f89 */ /* 0x010fe800000e0000 */
[----:B------:R-:W1:Y:S01]  /*12410*/  SHFL.IDX PT, R14, R8, 0x2, 0x181f ;  /* 0x00581f00080e7f89 */ /* 0x000e6200000e0000 */
[----:B------:R-:W-:-:S05]  /*12420*/  IMAD.X R7, RZ, RZ, R7, P0 ;  /* 0x000000ffff077224 */ /* 0x000fca00000e0607 */
[----:B------:R-:W-:Y:S04]  /*12430*/  LDGSTS.E.BYPASS.LTC128B.128 [R4+0x28c00], desc[UR48][R6.64], !P3 ;  /* 0x28c0000006047fae */ /* 0x000fe8000d901d70 */
[----:B------:R4:W-:Y:S04]  /*12440*/  LDGSTS.E.BYPASS.LTC128B.128 [R4+0x2cc00], desc[UR48][R6.64+0x80], !P2 ;  /* 0x2cc0008006047fae */ /* 0x0009e8000d101d70 */
[----:B----4-:R-:W-:Y:S01]  /*12450*/  SHFL.IDX PT, R7, R5, 0x3, 0x181f ;  /* 0x00781f0005077f89 */ /* 0x010fe200000e0000 */
[----:B-1----:R-:W-:-:S03]  /*12460*/  IADD3 R2, P0, R28, R14, RZ ;  /* 0x0000000e1c027210 */ /* 0x002fc60007f1e0ff */
[----:B------:R-:W1:Y:S02]  /*12470*/  SHFL.IDX PT, R14, R8, 0x3, 0x181f ;  /* 0x00781f00080e7f89 */ /* 0x000e6400000e0000 */
[----:B------:R-:W-:-:S05]  /*12480*/  IMAD.X R3, RZ, RZ, R3, P0 ;  /* 0x000000ffff037224 */ /* 0x000fca00000e0603 */
        /* <DEDUP_REMOVED lines=17> */
[----:B------:R-:W-:-:S03]  /*125a0*/  IMAD.X R7, RZ, RZ, R7, P0 ;  /* 0x000000ffff077224 */ /* 0x000fc600000e0607 */
[----:B------:R-:W4:Y:S04]  /*125b0*/  SHFL.IDX PT, R5, R5, 0x7, 0x181f ;  /* 0x00f81f0005057f89 */ /* 0x000f2800000e0000 */
[----:B------:R0:W-:Y:S04]  /*125c0*/  LDGSTS.E.BYPASS.LTC128B.128 [R4+0x2ac00], desc[UR48][R6.64], !P3 ;  /* 0x2ac0000006047fae */ /* 0x0001e8000d901d70 */
[----:B------:R0:W-:Y:S01]  /*125d0*/  LDGSTS.E.BYPASS.LTC128B.128 [R4+0x2ec00], desc[UR48][R6.64+0x80], !P2 ;  /* 0x2ec0008006047fae */ /* 0x0001e2000d101d70 */
[----:B-1----:R-:W-:-:S03]  /*125e0*/  IADD3 R2, P0, R28, R14, RZ ;  /* 0x0000000e1c027210 */ /* 0x002fc60007f1e0ff */
[----:B------:R0:W1:Y:S02]  /*125f0*/  SHFL.IDX PT, R14, R8, 0x7, 0x181f ;  /* 0x00f81f00080e7f89 */ /* 0x00006400000e0000 */
[----:B------:R-:W-:-:S05]  /*12600*/  IMAD.X R3, RZ, RZ, R3, P0 ;  /* 0x000000ffff037224 */ /* 0x000fca00000e0603 */
[----:B------:R0:W-:Y:S04]  /*12610*/  LDGSTS.E.BYPASS.LTC128B.128 [R4+0x2b400], desc[UR48][R2.64], !P3 ;  /* 0x2b40000002047fae */ /* 0x0001e8000d901d70 */
[----:B----4-:R0:W-:Y:S02]  /*12620*/  LDGSTS.E.BYPASS.LTC128B.128 [R4+0x2f400], desc[UR48][R2.64+0x80], !P2 ;  /* 0x2f40008002047fae */ /* 0x0101e4000d101d70 */
.L_x_2631:
[----:B01----:R-:W-:-:S05]  /*12630*/  IADD3 R2, P0, R28, R14, RZ ;  /* 0x0000000e1c027210 */ /* 0x003fca0007f1e0ff */
        /* <DEDUP_REMOVED lines=8> */
.L_x_2496:
        /* <DEDUP_REMOVED lines=11> */
.L_x_2497:
[----:B------:R2:W-:Y:S02]  /*12770*/  SYNCS.ARRIVE.TRANS64.A1T0 RZ, [R0+URZ+0x38830], RZ ;  /* 0x038830ff00ff79a7 */ /* 0x0005e4000810003f */
[----:B--23--:R-:W-:-:S05]  /*12780*/  IMAD.U32 R0, RZ, RZ, UR46 ;  /* 0x0000002eff007e24 */ /* 0x00cfca000f8e00ff */
[----:B------:R-:W-:-:S13]  /*12790*/  ISETP.NE.AND P0, PT, R0, 0x3, PT ;  /* 0x000000030000780c */ /* 0x000fda0003f05270 */
[----:B------:R-:W-:Y:S05]  /*127a0*/  @!P0 BRA `(.L_x_2498) ;  /* 0x0000000000048947 */ /* 0x000fea0003800000 */
[----:B------:R-:W-:Y:S01]  /*127b0*/  BPT.TRAP 0x1 ;  /* 0x000000040000795c */ /* 0x000fe20000300000 */
.L_x_2498:
[----:B------:R-:W-:Y:S01]  /*127c0*/  LOP3.LUT R3, R10, 0x1, RZ, 0x3c, !PT ;  /* 0x000000010a037812 */ /* 0x000fe200078e3cff */
[----:B------:R-:W-:Y:S01]  /*127d0*/  IMAD R18, R9, 0x8, R17 ;  /* 0x0000000809127824 */ /* 0x000fe200078e0211 */
[----:B------:R-:W-:Y:S02]  /*127e0*/  BSSY B0, `(.L_x_2499) ;  /* 0x0000004000007945 */ /* 0x000fe40003800000 */
[----:B------:R-:W-:-:S04]  /*127f0*/  SHF.L.U32 R3, R3, 0x1f, RZ ;  /* 0x0000001f03037819 */ /* 0x000fc800000006ff */
[----:B------:R-:W0:Y:S02]  /*12800*/  SYNCS.PHASECHK.TRANS64.TRYWAIT P2, [R18+URZ+0x38870], R3 ;  /* 0x03887003120075a7 */ /* 0x000e24000804017f */
[----:B0-----:R-:W-:Y:S05]  /*12810*/  @!P2 BRA `(.L_x_2500) ;  /* 0x0000004c0068a947 */ /* 0x001fea0003800000 */
.L_x_2632:
[----:B------:R-:W-:Y:S05]  /*12820*/  BSYNC B0 ;  /* 0x0000000000007941 */ /* 0x000fea0003800000 */
.L_x_2499:
[----:B------:R-:W-:-:S05]  /*12830*/  IMAD.U32 R0, RZ, RZ, UR45 ;  /* 0x0000002dff007e24 */ /* 0x000fca000f8e00ff */
[----:B------:R-:W-:-:S13]  /*12840*/  ISETP.NE.AND P2, PT, R0, 0x3, PT ;  /* 0x000000030000780c */ /* 0x000fda0003f45270 */
[----:B------:R-:W-:Y:S05]  /*12850*/  @!P2 BRA `(.L_x_2501) ;  /* 0x000000000004a947 */ /* 0x000fea0003800000 */
[----:B------:R-:W-:Y:S01]  /*12860*/  BPT.TRAP 0x1 ;  /* 0x000000040000795c */ /* 0x000fe20000300000 */
.L_x_2501:
[----:B------:R-:W-:Y:S01]  /*12870*/  SHF.L.U32 R5, R10, 0x1f, RZ ;  /* 0x0000001f0a057819 */ /* 0x000fe200000006ff */
[----:B0-----:R-:W-:-:S03]  /*12880*/  IMAD.SHL.U32 R3, R9, 0x8000, RZ ;  /* 0x0000800009037824 */ /* 0x001fc600078e00ff */
[----:B------:R-:W0:Y:S02]  /*12890*/  SYNCS.PHASECHK.TRANS64.TRYWAIT P2, [R18+URZ+0x38860], R5 ;  /* 0x03886005120075a7 */ /* 0x000e24000804017f */
[----:B0-----:R-:W-:Y:S05]  /*128a0*/  @!P2 BRA `(.L_x_2502) ;  /* 0x0000004c0058a947 */ /* 0x001fea0003800000 */
.L_x_2633:
[----:B------:R-:W2:Y:S04]  /*128b0*/  LDL R0, [R1+0x8] ;  /* 0x0000080001007983 */ /* 0x000ea80000100800 */
[----:B------:R-:W3:Y:S01]  /*128c0*/  LDL R12, [R1+0x4] ;  /* 0x00000400010c7983 */ /* 0x000ee20000100800 */
[----:B------:R-:W-:Y:S05]  /*128d0*/  WARPSYNC.ALL ;  /* 0x0000000000007948 */ /* 0x000fea0003800000 */
[----:B------:R-:W-:-:S05]  /*128e0*/  IMAD.U32 R35, RZ, RZ, UR45 ;  /* 0x0000002dff237e24 */ /* 0x000fca000f8e00ff */
[----:B------:R-:W-:Y:S02]  /*128f0*/  ISETP.NE.AND P2, PT, R35, 0x3, PT ;  /* 0x000000032300780c */ /* 0x000fe40003f45270 */
[----:B--2---:R-:W-:Y:S02]  /*12900*/  LOP3.LUT R2, R3, R0, RZ, 0xfc, !PT ;  /* 0x0000000003027212 */ /* 0x004fe400078efcff */
[----:B---3--:R-:W-:-:S03]  /*12910*/  IADD3 R3, R17, R3, R12 ;  /* 0x0000000311037210 */ /* 0x008fc60007ffe00c */
[----:B------:R-:W-:Y:S01]  /*12920*/  IMAD.IADD R2, R17, 0x1, R2 ;  /* 0x0000000111027824 */ /* 0x000fe200078e0202 */
[----:B------:R-:W-:-:S03]  /*12930*/  IADD3 R19, R31, 0x400, R3 ;  /* 0x000004001f137810 */ /* 0x000fc60007ffe003 */
[----:B------:R-:W-:Y:S01]  /*12940*/  IMAD.IADD R0, R36, 0x1, R2 ;  /* 0x0000000124007824 */ /* 0x000fe200078e0202 */
[----:B0-----:R-:W0:Y:S02]  /*12950*/  LDSM.16.MT88.4 R4, [R2+0x10400] ;  /* 0x010400000204783b */ /* 0x001e240000004200 */
        /* <DEDUP_REMOVED lines=105> */
.L_x_2503:
[----:B-1----:R1:W-:Y:S01]  /*12ff0*/  SYNCS.ARRIVE.TRANS64.A1T0 RZ, [R18+URZ+0x38850], RZ ;  /* 0x038850ff12ff79a7 */ /* 0x0023e2000810003f */
[----:B------:R-:W-:Y:S06]  /*13000*/  BAR.SYNC.DEFER_BLOCKING 0x2, 0x80 ;  /* 0x0082000000007b1d */ /* 0x000fec0000010000 */
[----:B------:R-:W-:Y:S05]  /*13010*/  @!P0 BRA `(.L_x_2504) ;  /* 0x0000000000048947 */ /* 0x000fea0003800000 */
[----:B------:R-:W-:Y:S01]  /*13020*/  BPT.TRAP 0x1 ;  /* 0x000000040000795c */ /* 0x000fe20000300000 */
.L_x_2504:
[----:B-1----:R-:W-:Y:S02]  /*13030*/  VIADD R18, R18, 0x38880 ;  /* 0x0003888012127836 */ /* 0x002fe40000000000 */
[----:B0-----:R-:W-:Y:S02]  /*13040*/  IMAD.MOV.U32 R10, RZ, RZ, R27 ;  /* 0x000000ffff0a7224 */ /* 0x001fe400078e001b */
[----:B------:R-:W-:Y:S01]  /*13050*/  IMAD.MOV.U32 R9, RZ, RZ, R25 ;  /* 0x000000ffff097224 */ /* 0x000fe200078e0019 */
[----:B------:R-:W-:-:S04]  /*13060*/  PRMT R18, R37, 0x654, R18 ;  /* 0x0000065425127816 */ /* 0x000fc80000000012 */
[----:B------:R1:W-:Y:S01]  /*13070*/  SYNCS.ARRIVE.TRANS64.RED.A1T0 RZ, [R18+URZ], RZ ;  /* 0x000000ff12ff79a7 */ /* 0x0003e2000810043f */
[----:B------:R-:W-:Y:S05]  /*13080*/  @P1 BRA `(.L_x_2505) ;  /* 0xffffffe8002c1947 */ /* 0x000fea000383ffff */
.L_x_2485:
[----:B0-----:R-:W0:Y:S01]  /*13090*/  S2R R0, SR_TID.X ;  /* 0x0000000000007919 */ /* 0x001e220000002100 */
[----:B------:R-:W-:Y:S01]  /*130a0*/  BSSY B0, `(.L_x_2506) ;  /* 0x0000012000007945 */ /* 0x000fe20003800000 */
[----:B------:R-:W-:Y:S01]  /*130b0*/  IMAD.U32 R6, RZ, RZ, UR46 ;  /* 0x0000002eff067e24 */ /* 0x000fe2000f8e00ff */
[----:B0-----:R-:W-:-:S04]  /*130c0*/  LOP3.LUT R0, R0, 0x7f, RZ, 0xc0, !PT ;  /* 0x0000007f00007812 */ /* 0x001fc800078ec0ff */
[----:B------:R-:W-:-:S13]  /*130d0*/  ISETP.NE.AND P0, PT, R0, RZ, PT ;  /* 0x000000ff0000720c */ /* 0x000fda0003f05270 */
[----:B------:R-:W-:Y:S05]  /*130e0*/  @P0 BRA `(.L_x_2507) ;  /* 0x0000000000340947 */ /* 0x000fea0003800000 */
[----:B------:R-:W0:Y:S01]  /*130f0*/  S2R R7, SR_LANEID ;  /* 0x0000000000077919 */ /* 0x000e220000000000 */
[----:B------:R-:W-:Y:S01]  /*13100*/  VOTEU.ANY UR4, UPT, PT ;  /* 0x0000000000047886 */ /* 0x000fe200038e0100 */
[----:B------:R-:W2:Y:S01]  /*13110*/  LDC.64 R2, c[0x0][0xc80] ;  /* 0x00032000ff027b82 */ /* 0x000ea20000000a00 */
[----:B------:R-:W0:Y:S08]  /*13120*/  FLO.U32 R0, UR4 ;  /* 0x0000000400007d00 */ /* 0x000e3000080e0000 */
[----:B------:R-:W2:Y:S01]  /*13130*/  POPC R5, UR4 ;  /* 0x0000000400057d09 */ /* 0x000ea20008000000 */
[----:B0-----:R-:W-:-:S13]  /*13140*/  ISETP.EQ.U32.AND P1, PT, R0, R7, PT ;  /* 0x000000070000720c */ /* 0x001fda0003f22070 */
[----:B--2---:R-:W2:Y:S01]  /*13150*/  @P1 ATOMG.E.ADD.STRONG.GPU PT, R3, desc[UR48][R2.64], R5 ;  /* 0x00000005020319a8 */ /* 0x004ea200081ee1f0 */
[----:B------:R-:W0:Y:S02]  /*13160*/  S2R R4, SR_LTMASK ;  /* 0x0000000000047919 */ /* 0x000e240000003900 */
[----:B0-----:R-:W-:-:S04]  /*13170*/  LOP3.LUT R4, R4, UR4, RZ, 0xc0, !PT ;  /* 0x0000000404047c12 */ /* 0x001fc8000f8ec0ff */
[----:B------:R-:W0:Y:S01]  /*13180*/  POPC R7, R4 ;  /* 0x0000000400077309 */ /* 0x000e220000000000 */
[----:B--2---:R-:W0:Y:S02]  /*13190*/  SHFL.IDX PT, R0, R3, R0, 0x1f ;  /* 0x00001f0003007589 */ /* 0x004e2400000e0000 */
[----:B0-----:R-:W-:-:S05]  /*131a0*/  IADD3 R0, R0, UR47, R7 ;  /* 0x0000002f00007c10 */ /* 0x001fca000fffe007 */
[----:B------:R0:W-:Y:S02]  /*131b0*/  STL [R1+0x10], R0 ;  /* 0x0000100001007387 */ /* 0x0001e40000100800 */
.L_x_2507:
[----:B------:R-:W-:Y:S05]  /*131c0*/  BSYNC B0 ;  /* 0x0000000000007941 */ /* 0x000fea0003800000 */
.L_x_2506:
[----:B------:R-:W-:-:S13]  /*131d0*/  ISETP.NE.AND P1, PT, R6, 0x3, PT ;  /* 0x000000030600780c */ /* 0x000fda0003f25270 */
[----:B------:R-:W-:Y:S05]  /*131e0*/  @!P1 BRA `(.L_x_2508) ;  /* 0x0000000000049947 */ /* 0x000fea0003800000 */
[----:B------:R-:W-:Y:S01]  /*131f0*/  BPT.TRAP 0x1 ;  /* 0x000000040000795c */ /* 0x000fe20000300000 */
.L_x_2508:
[----:B0-----:R-:W-:Y:S01]  /*13200*/  LOP3.LUT R0, R27, 0x1, RZ, 0x3c, !PT ;  /* 0x000000011b007812 */ /* 0x001fe200078e3cff */
[----:B------:R-:W-:Y:S01]  /*13210*/  IMAD R19, R25, 0x8, R17 ;  /* 0x0000000819137824 */ /* 0x000fe200078e0211 */
[----:B------:R-:W-:Y:S02]  /*13220*/  BSSY B0, `(.L_x_2509) ;  /* 0x0000004000007945 */ /* 0x000fe40003800000 */
[----:B------:R-:W-:-:S04]  /*13230*/  SHF.L.U32 R0, R0, 0x1f, RZ ;  /* 0x0000001f00007819 */ /* 0x000fc800000006ff */
[----:B------:R-:W0:Y:S02]  /*13240*/  SYNCS.PHASECHK.TRANS64.TRYWAIT P2, [R19+URZ+0x38870], R0 ;  /* 0x03887000130075a7 */ /* 0x000e24000804017f */
[----:B0-----:R-:W-:Y:S05]  /*13250*/  @!P2 BRA `(.L_x_2510) ;  /* 0x000000440000a947 */ /* 0x001fea0003800000 */
.L_x_2634:
[----:B------:R-:W-:Y:S05]  /*13260*/  BSYNC B0 ;  /* 0x0000000000007941 */ /* 0x000fea0003800000 */
.L_x_2509:
[----:B------:R-:W-:-:S05]  /*13270*/  IMAD.U32 R2, RZ, RZ, UR45 ;  /* 0x0000002dff027e24 */ /* 0x000fca000f8e00ff */
[----:B------:R-:W-:-:S13]  /*13280*/  ISETP.NE.AND P2, PT, R2, 0x3, PT ;  /* 0x000000030200780c */ /* 0x000fda0003f45270 */
[----:B------:R-:W-:Y:S05]  /*13290*/  @!P2 BRA `(.L_x_2511) ;  /* 0x000000000004a947 */ /* 0x000fea0003800000 */
[----:B------:R-:W-:Y:S01]  /*132a0*/  BPT.TRAP 0x1 ;  /* 0x000000040000795c */ /* 0x000fe20000300000 */
.L_x_2511:
[----:B0-----:R-:W-:Y:S01]  /*132b0*/  SHF.L.U32 R0, R27, 0x1f, RZ ;  /* 0x0000001f1b007819 */ /* 0x001fe200000006ff */
[----:B-1----:R-:W-:-:S03]  /*132c0*/  IMAD.SHL.U32 R18, R25, 0x8000, RZ ;  /* 0x0000800019127824 */ /* 0x002fc600078e00ff */
[----:B------:R-:W0:Y:S02]  /*132d0*/  SYNCS.PHASECHK.TRANS64.TRYWAIT P2, [R19+URZ+0x38860], R0 ;  /* 0x03886000130075a7 */ /* 0x000e24000804017f */
[----:B0-----:R-:W-:Y:S05]  /*132e0*/  @!P2 BRA `(.L_x_2512) ;  /* 0x0000004000f0a947 */ /* 0x001fea0003800000 */
.L_x_2635:
[----:B------:R-:W0:Y:S04]  /*132f0*/  LDL R2, [R1+0x8] ;  /* 0x0000080001027983 */ /* 0x000e280000100800 */
[----:B------:R-:W2:Y:S01]  /*13300*/  LDL R3, [R1+0x4] ;  /* 0x0000040001037983 */ /* 0x000ea20000100800 */
[----:B------:R-:W-:Y:S05]  /*13310*/  WARPSYNC.ALL ;  /* 0x0000000000007948 */ /* 0x000fea0003800000 */
[----:B------:R-:W-:-:S05]  /*13320*/  IMAD.U32 R24, RZ, RZ, UR45 ;  /* 0x0000002dff187e24 */ /* 0x000fca000f8e00ff */
[----:B------:R-:W-:Y:S02]  /*13330*/  ISETP.NE.AND P2, PT, R24, 0x3, PT ;  /* 0x000000031800780c */ /* 0x000fe40003f45270 */
[----:B0-----:R-:W-:Y:S02]  /*13340*/  LOP3.LUT R0, R18, R2, RZ, 0xfc, !PT ;  /* 0x0000000212007212 */ /* 0x001fe400078efcff */
[----:B--2---:R-:W-:-:S03]  /*13350*/  IADD3 R3, R17, R18, R3 ;  /* 0x0000001211037210 */ /* 0x004fc60007ffe003 */
[----:B------:R-:W-:Y:S01]  /*13360*/  IMAD.IADD R0, R17, 0x1, R0 ;  /* 0x0000000111007824 */ /* 0x000fe200078e0200 */
[----:B------:R-:W-:-:S03]  /*13370*/  IADD3 R18, R31, 0x400, R3 ;  /* 0x000004001f127810 */ /* 0x000fc60007ffe003 */
[----:B------:R-:W-:Y:S01]  /*13380*/  IMAD.IADD R2, R36, 0x1, R0 ;  /* 0x0000000124027824 */ /* 0x000fe200078e0200 */
[----:B------:R-:W0:Y:S04]  /*13390*/  LDSM.16.MT88.4 R8, [R0+0x10400] ;  /* 0x010400000008783b */ /* 0x000e280000004200 */
[----:B------:R-:W1:Y:S01]  /*133a0*/  LDSM.16.MT88.4 R4, [R2+0x10400] ;  /* 0x010400000204783b */ /* 0x000e620000004200 */
[C-C-:B0-----:R-:W-:Y:S02]  /*133b0*/  PRMT R12, R8.reuse, 0x6420, R9.reuse ;  /* 0x00006420080c7816 */ /* 0x141fe40000000009 */
[----:B------:R-:W-:Y:S02]  /*133c0*/  PRMT R13, R8, 0x7531, R9 ;  /* 0x00007531080d7816 */ /* 0x000fe40000000009 */
[----:B------:R-:W-:-:S02]  /*133d0*/  PRMT R14, R10, 0x6420, R11 ;  /* 0x000064200a0e7816 */ /* 0x000fc4000000000b */
        /* <DEDUP_REMOVED lines=101> */
.L_x_2513:
[----:B-1----:R1:W-:Y:S01]  /*13a30*/  SYNCS.ARRIVE.TRANS64.A1T0 RZ, [R19+URZ+0x38850], RZ ;  /* 0x038850ff13ff79a7 */ /* 0x0023e2000810003f */
[----:B------:R-:W-:Y:S06]  /*13a40*/  BAR.SYNC.DEFER_BLOCKING 0x2, 0x80 ;  /* 0x0082000000007b1d */ /* 0x000fec0000010000 */
[----:B------:R-:W-:Y:S05]  /*13a50*/  @!P1 BRA `(.L_x_2514) ;  /* 0x0000000000049947 */ /* 0x000fea0003800000 */
[----:B------:R-:W-:Y:S01]  /*13a60*/  BPT.TRAP 0x1 ;  /* 0x000000040000795c */ /* 0x000fe20000300000 */
.L_x_2514:
[----:B------:R-:W-:Y:S02]  /*13a70*/  VIADD R0, R19, 0x38880 ;  /* 0x0003888013007836 */ /* 0x000fe40000000000 */
[----:B------:R-:W-:-:S03]  /*13a80*/  VIADD R25, R25, 0x1 ;  /* 0x0000000119197836 */ /* 0x000fc60000000000 */
[----:B------:R-:W-:Y:S02]  /*13a90*/  PRMT R0, R37, 0x654, R0 ;  /* 0x0000065425007816 */ /* 0x000fe40000000000 */
[C---:B------:R-:W-:Y:S02]  /*13aa0*/  ISETP.NE.AND P1, PT, R25.reuse, 0x2, PT ;  /* 0x000000021900780c */ /* 0x040fe40003f25270 */
[----:B------:R2:W-:Y:S02]  /*13ab0*/  SYNCS.ARRIVE.TRANS64.RED.A1T0 RZ, [R0+URZ], RZ ;  /* 0x000000ff00ff79a7 */ /* 0x0005e4000810043f */
[----:B------:R-:W-:Y:S02]  /*13ac0*/  SEL R2, RZ, 0x1, P1 ;  /* 0x00000001ff027807 */ /* 0x000fe40000800000 */
[----:B------:R-:W-:Y:S02]  /*13ad0*/  SEL R25, R25, RZ, P1 ;  /* 0x000000ff19197207 */ /* 0x000fe40000800000 */
[----:B------:R-:W-:-:S07]  /*13ae0*/  LOP3.LUT R27, R27, R2, RZ, 0x3c, !PT ;  /* 0x000000021b1b7212 */ /* 0x000fce00078e3cff */
.L_x_2457:
[----:B------:R-:W-:Y:S05]  /*13af0*/  BSYNC B7 ;  /* 0x0000000000077941 */ /* 0x000fea0003800000 */
.L_x_2455:
[----:B------:R3:W5:Y:S01]  /*13b00*/  LDL R2, [R1+0x10] ;  /* 0x0000100001027983 */ /* 0x0007620000100800 */
[----:B------:R-:W-:-:S13]  /*13b10*/  LOP3.LUT P1, RZ, R16, 0x1000, RZ, 0xc0, !PT ;  /* 0x0000100010ff7812 */ /* 0x000fda000782c0ff */
[----:B---3--:R-:W-:Y:S05]  /*13b20*/  @!P1 BRA `(.L_x_2515) ;  /* 0x0000000000249947 */ /* 0x008fea0003800000 */
[----:B------:R-:W3:Y:S08]  /*13b30*/  S2UR UR4, SR_CgaCtaId ;  /* 0x00000000000479c3 */ /* 0x000ef00000008800 */
[----:B------:R-:W-:Y:S01]  /*13b40*/  BAR.SYNC.DEFER_BLOCKING 0x5, 0x180 ;  /* 0x0146000000007b1d */ /* 0x000fe20000010000 */
[----:B0-2---:R-:W-:Y:S01]  /*13b50*/  MOV R0, 0x400 ;  /* 0x0000040000007802 */ /* 0x005fe20000000f00 */
[----:B---3--:R-:W-:-:S05]  /*13b60*/  IMAD.U32 R37, RZ, RZ, UR4 ;  /* 0x00000004ff257e24 */ /* 0x008fca000f8e00ff */
[----:B------:R-:W-:-:S05]  /*13b70*/  LEA R17, R37, R0, 0x18 ;  /* 0x0000000025117211 */ /* 0x000fca00078ec0ff */
[----:B-----5:R-:W0:Y:S04]  /*13b80*/  LDS R2, [R17+0x388d0] ;  /* 0x0388d00011027984 */ /* 0x020e280000000800 */
[----:B0-----:R0:W-:Y:S01]  /*13b90*/  STL [R1+0x10], R2 ;  /* 0x0000100201007387 */ /* 0x0011e20000100800 */
[----:B------:R-:W-:Y:S06]  /*13ba0*/  BAR.ARV 0x4, 0x180 ;  /* 0x0106000000007b1d */ /* 0x000fec0000002000 */
[----:B------:R-:W-:Y:S05]  /*13bb0*/  BRA `(.L_x_2516) ;  /* 0x0000000000207947 */ /* 0x000fea0003800000 */
.L_x_2515:
[----:B------:R-:W3:Y:S01]  /*13bc0*/  @!P0 S2R R37, SR_CgaCtaId ;  /* 0x0000000000258919 */ /* 0x000ee20000008800 */
[----:B0-2---:R-:W-:Y:S01]  /*13bd0*/  @!P0 MOV R0, 0x400 ;  /* 0x0000040000008802 */ /* 0x005fe20000000f00 */
[----:B------:R-:W-:Y:S03]  /*13be0*/  BAR.SYNC.DEFER_BLOCKING 0x4, 0x180 ;  /* 0x0106000000007b1d */ /* 0x000fe60000010000 */
[----:B---3--:R-:W-:-:S03]  /*13bf0*/  @!P0 LEA R17, R37, R0, 0x18 ;  /* 0x0000000025118211 */ /* 0x008fc600078ec0ff */
[----:B-----5:R-:W0:Y:S04]  /*13c00*/  SHFL.IDX PT, R0, R2, RZ, 0x1f ;  /* 0x00001fff02007589 */ /* 0x020e2800000e0000 */
[----:B------:R2:W-:Y:S04]  /*13c10*/  @!P0 STS [R17+0x388d0], R2 ;  /* 0x0388d00211008388 */ /* 0x0005e80000000800 */
[----:B0-----:R2:W-:Y:S01]  /*13c20*/  STL [R1+0x10], R0 ;  /* 0x0000100001007387 */ /* 0x0015e20000100800 */
[----:B------:R-:W-:Y:S06]  /*13c30*/  BAR.ARV 0x5, 0x180 ;  /* 0x0146000000007b1d */ /* 0x000fec0000002000 */
.L_x_2516:
[----:B--2---:R-:W2:Y:S01]  /*13c40*/  LDL R0, [R1+0x10] ;  /* 0x0000100001007983 */ /* 0x004ea20000100800 */
[----:B------:R-:W-:Y:S02]  /*13c50*/  ULDC UR4, c[0x0][0xc38] ;  /* 0x00030e0000047ab9 */ /* 0x000fe40000000800 */
[----:B--2---:R-:W-:-:S13]  /*13c60*/  ISETP.GE.AND P0, PT, R0, UR4, PT ;  /* 0x0000000400007c0c */ /* 0x004fda000bf06270 */
[----:B------:R-:W-:Y:S05]  /*13c70*/  @!P0 BRA `(.L_x_2517) ;  /* 0xffffffb000bc8947 */ /* 0x000fea000383ffff */
.L_x_2452:
[----:B------:R-:W2:Y:S01]  /*13c80*/  LDL.LU R0, [R1+0x14] ;  /* 0x0000140001007983 */ /* 0x000ea20000300800 */
[----:B------:R-:W-:Y:S01]  /*13c90*/  BSSY B0, `(.L_x_2518) ;  /* 0x000000b000007945 */ /* 0x000fe20003800000 */
[----:B------:R-:W3:Y:S01]  /*13ca0*/  S2R R5, SR_CgaCtaId ;  /* 0x0000000000057919 */ /* 0x000ee20000008800 */
[----:B--2---:R-:W-:-:S05]  /*13cb0*/  VIADD R0, R0, 0x1 ;  /* 0x0000000100007836 */ /* 0x004fca0000000000 */
[----:B0-----:R-:W-:-:S04]  /*13cc0*/  LEA.HI R2, R0, R0, RZ, 0x1 ;  /* 0x0000000000027211 */ /* 0x001fc800078f08ff */
[----:B------:R-:W-:Y:S02]  /*13cd0*/  LOP3.LUT R3, R2, 0xfffffffe, RZ, 0xc0, !PT ;  /* 0xfffffffe02037812 */ /* 0x000fe400078ec0ff */
[----:B------:R-:W-:-:S03]  /*13ce0*/  MOV R2, 0x400 ;  /* 0x0000040000027802 */ /* 0x000fc60000000f00 */
[----:B------:R-:W-:Y:S01]  /*13cf0*/  IMAD.IADD R0, R0, 0x1, -R3 ;  /* 0x0000000100007824 */ /* 0x000fe200078e0a03 */
[----:B---3--:R-:W-:-:S04]  /*13d00*/  LEA R5, R5, R2, 0x18 ;  /* 0x0000000205057211 */ /* 0x008fc800078ec0ff */
[----:B------:R-:W-:-:S04]  /*13d10*/  SHF.L.U32 R0, R0, 0x1f, RZ ;  /* 0x0000001f00007819 */ /* 0x000fc800000006ff */
[----:B------:R-:W0:Y:S02]  /*13d20*/  SYNCS.PHASECHK.TRANS64.TRYWAIT P0, [R5+URZ+0x38820], R0 ;  /* 0x03882000050075a7 */ /* 0x000e24000800017f */
[----:B0-----:R-:W-:Y:S05]  /*13d30*/  @!P0 BRA `(.L_x_2519) ;  /* 0x0000003800708947 */ /* 0x001fea0003800000 */
.L_x_2636:
[----:B------:R-:W-:Y:S05]  /*13d40*/  BSYNC B0 ;  /* 0x0000000000007941 */ /* 0x000fea0003800000 */
.L_x_2518:
[----:B------:R-:W-:-:S03]  /*13d50*/  UMOV UR4, 0xffffffff ;  /* 0xffffffff00047882 */ /* 0x000fc60000000000 */
[----:B------:R-:W-:Y:S05]  /*13d60*/  BRA.DIV UR4, `(.L_x_2520) ;  /* 0x0000003a04787947 */ /* 0x000fea000b800000 */
[----:B0-----:R-:W0:Y:S02]  /*13d70*/  S2R R0, SR_TID.X ;  /* 0x0000000000007919 */ /* 0x001e240000002100 */
[----:B0-----:R-:W-:-:S04]  /*13d80*/  SHF.R.U32.HI R0, RZ, 0x5, R0 ;  /* 0x00000005ff007819 */ /* 0x001fc80000011600 */
[----:B------:R-:W-:-:S05]  /*13d90*/  LOP3.LUT R0, R0, 0x3, RZ, 0xc0, !PT ;  /* 0x0000000300007812 */ /* 0x000fca00078ec0ff */
[----:B------:R0:W2:Y:S02]  /*13da0*/  SHFL.IDX PT, R14, R0, RZ, 0x1f ;  /* 0x00001fff000e7589 */ /* 0x0000a400000e0000 */
.L_x_2639:
[----:B--2---:R-:W-:Y:S01]  /*13db0*/  ISETP.NE.AND P0, PT, R14, RZ, PT ;  /* 0x000000ff0e00720c */ /* 0x004fe20003f05270 */
[----:B------:R-:W-:-:S12]  /*13dc0*/  BSSY B0, `(.L_x_2521) ;  /* 0x000002c000007945 */ /* 0x000fd80003800000 */
[----:B------:R-:W-:Y:S05]  /*13dd0*/  @P0 BRA `(.L_x_2522) ;  /* 0x0000000000a80947 */ /* 0x000fea0003800000 */
[----:B------:R-:W-:-:S03]  /*13de0*/  UMOV UR4, 0xffffffff ;  /* 0xffffffff00047882 */ /* 0x000fc60000000000 */
[----:B------:R-:W-:Y:S05]  /*13df0*/  BRA.DIV UR4, `(.L_x_2523) ;  /* 0x0000003a04887947 */ /* 0x000fea000b800000 */
[----:B------:R-:W-:-:S13]  /*13e00*/  ELECT P6, URZ, PT ;  /* 0x00000000003f782f */ /* 0x000fda00038c0000 */
.L_x_2642:
[----:B------:R-:W-:Y:S05]  /*13e10*/  @!P6 BRA `(.L_x_2522) ;  /* 0x000000000098e947 */ /* 0x000fea0003800000 */
[----:B------:R-:W-:-:S06]  /*13e20*/  ULOP3.LUT UR4, UR38, 0x2, URZ, 0xfc, !UPT ;  /* 0x0000000226047892 */ /* 0x000fcc000f8efc3f */
[----:B0-----:R-:W-:-:S05]  /*13e30*/  IMAD.U32 R0, RZ, RZ, UR4 ;  /* 0x00000004ff007e24 */ /* 0x001fca000f8e00ff */
[----:B------:R-:W-:-:S13]  /*13e40*/  ISETP.NE.AND P0, PT, R0, 0x3, PT ;  /* 0x000000030000780c */ /* 0x000fda0003f05270 */
[----:B------:R-:W-:Y:S05]  /*13e50*/  @!P0 BRA `(.L_x_2524) ;  /* 0x0000000000048947 */ /* 0x000fea0003800000 */
[----:B------:R-:W-:Y:S01]  /*13e60*/  BPT.TRAP 0x1 ;  /* 0x000000040000795c */ /* 0x000fe20000300000 */
.L_x_2524:
[----:B------:R-:W-:Y:S01]  /*13e70*/  IMAD R3, R25, 0x8, R5 ;  /* 0x0000000819037824 */ /* 0x000fe200078e0205 */
[----:B------:R-:W-:Y:S01]  /*13e80*/  SHF.L.U32 R2, R27, 0x1f, RZ ;  /* 0x0000001f1b027819 */ /* 0x000fe200000006ff */
[----:B------:R-:W-:-:S03]  /*13e90*/  VIADD R25, R25, 0x1 ;  /* 0x0000000119197836 */ /* 0x000fc60000000000 */
[----:B------:R-:W0:Y:S02]  /*13ea0*/  SYNCS.PHASECHK.TRANS64.TRYWAIT P1, [R3+URZ+0x38840], R2 ;  /* 0x03884002030075a7 */ /* 0x000e24000802017f */
[----:B------:R-:W-:-:S04]  /*13eb0*/  ISETP.NE.AND P2, PT, R25, 0x2, PT ;  /* 0x000000021900780c */ /* 0x000fc80003f45270 */
[----:B------:R-:W-:Y:S01]  /*13ec0*/  SEL R0, RZ, 0x1, P2 ;  /* 0x00000001ff007807 */ /* 0x000fe20001000000 */
[----:B0-----:R-:W-:Y:S08]  /*13ed0*/  @!P1 BRA `(.L_x_2525) ;  /* 0x0000003800709947 */ /* 0x001ff00003800000 */
.L_x_2643:
[----:B------:R-:W-:Y:S02]  /*13ee0*/  SEL R25, R25, RZ, P2 ;  /* 0x000000ff19197207 */ /* 0x000fe40001000000 */
[----:B------:R-:W-:Y:S01]  /*13ef0*/  LOP3.LUT R0, R27, R0, RZ, 0x3c, !PT ;  /* 0x000000001b007212 */ /* 0x000fe200078e3cff */
[----:B------:R-:W-:Y:S06]  /*13f00*/  @!P0 BRA `(.L_x_2526) ;  /* 0x0000000000048947 */ /* 0x000fec0003800000 */
[----:B------:R-:W-:Y:S01]  /*13f10*/  BPT.TRAP 0x1 ;  /* 0x000000040000795c */ /* 0x000fe20000300000 */
.L_x_2526:
[----:B------:R-:W-:Y:S01]  /*13f20*/  IMAD R25, R25, 0x8, R5 ;  /* 0x0000000819197824 */ /* 0x000fe200078e0205 */
[----:B------:R-:W-:-:S04]  /*13f30*/  SHF.L.U32 R0, R0, 0x1f, RZ ;  /* 0x0000001f00007819 */ /* 0x000fc800000006ff */
[----:B------:R-:W2:Y:S02]  /*13f40*/  SYNCS.PHASECHK.TRANS64.TRYWAIT P1, [R25+URZ+0x38840], R0 ;  /* 0x03884000190075a7 */ /* 0x000ea4000802017f */
[----:B--2---:R-:W-:Y:S05]  /*13f50*/  @!P1 BRA `(.L_x_2527) ;  /* 0x0000003800649947 */ /* 0x004fea0003800000 */
.L_x_2644:
[----:B------:R-:W-:Y:S05]  /*13f60*/  @!P0 BRA `(.L_x_2528) ;  /* 0x0000000000048947 */ /* 0x000fea0003800000 */
[----:B------:R-:W-:Y:S01]  /*13f70*/  BPT.TRAP 0x1 ;  /* 0x000000040000795c */ /* 0x000fe20000300000 */
.L_x_2528:
[----:B------:R-:W3:Y:S02]  /*13f80*/  SYNCS.PHASECHK.TRANS64.TRYWAIT P1, [R3+URZ+0x38860], R2 ;  /* 0x03886002030075a7 */ /* 0x000ee4000802017f */
[----:B---3--:R-:W-:Y:S05]  /*13f90*/  @!P1 BRA `(.L_x_2529) ;  /* 0x0000003800689947 */ /* 0x008fea0003800000 */
.L_x_2645:
[----:B------:R-:W-:Y:S05]  /*13fa0*/  @!P0 BRA `(.L_x_2530) ;  /* 0x0000000000048947 */ /* 0x000fea0003800000 */
[----:B------:R-:W-:Y:S01]  /*13fb0*/  BPT.TRAP 0x1 ;  /* 0x000000040000795c */ /* 0x000fe20000300000 */
.L_x_2530:
[----:B------:R-:W4:Y:S02]  /*13fc0*/  SYNCS.PHASECHK.TRANS64.TRYWAIT P1, [R25+URZ+0x38860], R0 ;  /* 0x03886000190075a7 */ /* 0x000f24000802017f */
[----:B----4-:R-:W-:Y:S05]  /*13fd0*/  @!P1 BRA `(.L_x_2531) ;  /* 0x00000038006c9947 */ /* 0x010fea0003800000 */
.L_x_2646:
[----:B------:R-:W-:Y:S05]  /*13fe0*/  @!P0 BRA `(.L_x_2532) ;  /* 0x0000000000048947 */ /* 0x000fea0003800000 */
[----:B------:R-:W-:Y:S01]  /*13ff0*/  BPT.TRAP 0x1 ;  /* 0x000000040000795c */ /* 0x000fe20000300000 */
.L_x_2532:
[----:B------:R-:W5:Y:S02]  /*14000*/  SYNCS.PHASECHK.TRANS64.TRYWAIT P1, [R3+URZ+0x38880], R2 ;  /* 0x03888002030075a7 */ /* 0x000f64000802017f */
[----:B-----5:R-:W-:Y:S05]  /*14010*/  @!P1 BRA `(.L_x_2533) ;  /* 0x0000003800709947 */ /* 0x020fea0003800000 */
.L_x_2647:
[----:B------:R-:W-:Y:S05]  /*14020*/  @!P0 BRA `(.L_x_2534) ;  /* 0x0000000000048947 */ /* 0x000fea0003800000 */
[----:B------:R-:W-:Y:S01]  /*14030*/  BPT.TRAP 0x1 ;  /* 0x000000040000795c */ /* 0x000fe20000300000 */
.L_x_2534:
[----:B------:R0:W0:Y:S02]  /*14040*/  SYNCS.PHASECHK.TRANS64.TRYWAIT P0, [R25+URZ+0x38880], R0 ;  /* 0x03888000190075a7 */ /* 0x000024000800017f */
[----:B0-----:R-:W-:Y:S05]  /*14050*/  @!P0 NANOSLEEP.SYNCS 0x989680 ;  /* 0x009896800000895d */ /* 0x001fea0003900000 */
[----:B------:R-:W0:Y:S02]  /*14060*/  @!P0 SYNCS.PHASECHK.TRANS64 P0, [R25+URZ+0x38880], R0 ;  /* 0x03888000190085a7 */ /* 0x000e24000800007f */
[----:B0-----:R-:W-:Y:S05]  /*14070*/  @!P0 BRA `(.L_x_2534) ;  /* 0xfffffffc00f08947 */ /* 0x001fea000383ffff */
.L_x_2522:
[----:B------:R-:W-:Y:S05]  /*14080*/  BSYNC B0 ;  /* 0x0000000000007941 */ /* 0x000fea0003800000 */
.L_x_2521:
[----:B------:R-:W-:Y:S05]  /*14090*/  EXIT ;  /* 0x000000000000794d */ /* 0x000fea0003800000 */
.L_x_2399:
[----:B0-----:R-:W-:-:S04]  /*140a0*/  IMAD.U32 R3, RZ, RZ, UR47 ;  /* 0x0000002fff037e24 */ /* 0x001fc8000f8e00ff */
[----:B------:R0:W1:Y:S03]  /*140b0*/  SYNCS.PHASECHK.TRANS64.TRYWAIT P0, [R3+URZ+0x38800], R4 ;  /* 0x03880004030075a7 */ /* 0x000066000800017f */
[----:B-1----:R-:W-:Y:S05]  /*140c0*/  @!P0 NANOSLEEP.SYNCS 0x989680 ;  /* 0x009896800000895d */ /* 0x002fea0003900000 */
[----:B------:R-:W1:Y:S02]  /*140d0*/  @!P0 SYNCS.PHASECHK.TRANS64 P0, [R3+URZ+0x38800], R4 ;  /* 0x03880004030085a7 */ /* 0x000e64000800007f */
[----:B-1----:R-:W-:Y:S05]  /*140e0*/  @!P0 BRA `(.L_x_2399) ;  /* 0xfffffffc00ec8947 */ /* 0x002fea000383ffff */
[----:B------:R-:W-:Y:S05]  /*140f0*/  BRA `(.L_x_2535) ;  /* 0xfffffed800a87947 */ /* 0x000fea000383ffff */
.L_x_2403:
[----:B0-----:R-:W-:-:S04]  /*14100*/  IMAD.U32 R3, RZ, RZ, UR52 ;  /* 0x00000034ff037e24 */ /* 0x001fc8000f8e00ff */
[----:B------:R0:W2:Y:S03]  /*14110*/  SYNCS.PHASECHK.TRANS64.TRYWAIT P1, [R3+URZ+0x38830], R6 ;  /* 0x03883006030075a7 */ /* 0x0000a6000802017f */
[----:B--2---:R-:W-:Y:S05]  /*14120*/  @!P1 NANOSLEEP.SYNCS 0x989680 ;  /* 0x009896800000995d */ /* 0x004fea0003900000 */
[----:B------:R-:W2:Y:S02]  /*14130*/  @!P1 SYNCS.PHASECHK.TRANS64 P1, [R3+URZ+0x38830], R6 ;  /* 0x03883006030095a7 */ /* 0x000ea4000802007f */
[----:B--2---:R-:W-:Y:S05]  /*14140*/  @!P1 BRA `(.L_x_2403) ;  /* 0xfffffffc00ec9947 */ /* 0x004fea000383ffff */
[----:B------:R-:W-:Y:S05]  /*14150*/  BRA `(.L_x_2402) ;  /* 0xfffffed800cc7947 */ /* 0x000fea000383ffff */
.L_x_2408:
[----:B-1----:R-:W-:-:S04]  /*14160*/  IMAD.U32 R7, RZ, RZ, UR52 ;  /* 0x00000034ff077e24 */ /* 0x002fc8000f8e00ff */
[----:B------:R1:W2:Y:S03]  /*14170*/  SYNCS.PHASECHK.TRANS64.TRYWAIT P1, [R7+URZ+0x38850], R6 ;  /* 0x03885006070075a7 */ /* 0x0002a6000802017f */
[----:B--2---:R-:W-:Y:S05]  /*14180*/  @!P1 NANOSLEEP.SYNCS 0x989680 ;  /* 0x009896800000995d */ /* 0x004fea0003900000 */
[----:B------:R-:W2:Y:S02]  /*14190*/  @!P1 SYNCS.PHASECHK.TRANS64 P1, [R7+URZ+0x38850], R6 ;  /* 0x03885006070095a7 */ /* 0x000ea4000802007f */
[----:B--2---:R-:W-:Y:S05]  /*141a0*/  @!P1 BRA `(.L_x_2408) ;  /* 0xfffffffc00ec9947 */ /* 0x004fea000383ffff */
[----:B------:R-:W-:Y:S05]  /*141b0*/  BRA `(.L_x_2407) ;  /* 0xffffff0400007947 */ /* 0x000fea000383ffff */
.L_x_2414:
[----:B0-----:R-:W-:Y:S02]  /*141c0*/  IMAD.U32 R4, RZ, RZ, UR52 ;  /* 0x00000034ff047e24 */ /* 0x001fe4000f8e00ff */
[----:B------:R-:W-:-:S04]  /*141d0*/  IMAD.U32 R7, RZ, RZ, UR56 ;  /* 0x00000038ff077e24 */ /* 0x000fc8000f8e00ff */
[----:B------:R0:W1:Y:S03]  /*141e0*/  SYNCS.PHASECHK.TRANS64.TRYWAIT P1, [R4+URZ+0x38830], R7 ;  /* 0x03883007040075a7 */ /* 0x000066000802017f */
[----:B-1----:R-:W-:Y:S05]  /*141f0*/  @!P1 NANOSLEEP.SYNCS 0x989680 ;  /* 0x009896800000995d */ /* 0x002fea0003900000 */
[----:B------:R-:W1:Y:S02]  /*14200*/  @!P1 SYNCS.PHASECHK.TRANS64 P1, [R4+URZ+0x38830], R7 ;  /* 0x03883007040095a7 */ /* 0x000e64000802007f */
[----:B-1----:R-:W-:Y:S05]  /*14210*/  @!P1 BRA `(.L_x_2414) ;  /* 0xfffffffc00e89947 */ /* 0x002fea000383ffff */
[----:B------:R-:W-:Y:S05]  /*14220*/  BRA `(.L_x_2413) ;  /* 0xffffff0800187947 */ /* 0x000fea000383ffff */
.L_x_2419:
[----:B-1----:R-:W-:Y:S02]  /*14230*/  IMAD.U32 R6, RZ, RZ, UR52 ;  /* 0x00000034ff067e24 */ /* 0x002fe4000f8e00ff */
[----:B------:R-:W-:-:S04]  /*14240*/  IMAD.U32 R7, RZ, RZ, UR56 ;  /* 0x00000038ff077e24 */ /* 0x000fc8000f8e00ff */
[----:B------:R1:W2:Y:S03]  /*14250*/  SYNCS.PHASECHK.TRANS64.TRYWAIT P1, [R6+URZ+0x38850], R7 ;  /* 0x03885007060075a7 */ /* 0x0002a6000802017f */
[----:B--2---:R-:W-:Y:S05]  /*14260*/  @!P1 NANOSLEEP.SYNCS 0x989680 ;  /* 0x009896800000995d */ /* 0x004fea0003900000 */
[----:B------:R-:W2:Y:S02]  /*14270*/  @!P1 SYNCS.PHASECHK.TRANS64 P1, [R6+URZ+0x38850], R7 ;  /* 0x03885007060095a7 */ /* 0x000ea4000802007f */
[----:B--2---:R-:W-:Y:S05]  /*14280*/  @!P1 BRA `(.L_x_2419) ;  /* 0xfffffffc00e89947 */ /* 0x004fea000383ffff */
[----:B------:R-:W-:Y:S05]  /*14290*/  BRA `(.L_x_2418) ;  /* 0xffffff3800187947 */ /* 0x000fea000383ffff */
.L_x_2426:
[----:B-1----:R-:W-:-:S04]  /*142a0*/  MOV R4, UR46 ;  /* 0x0000002e00047c02 */ /* 0x002fc80008000f00 */
[----:B------:R1:W2:Y:S03]  /*142b0*/  SYNCS.PHASECHK.TRANS64.TRYWAIT P1, [R4+URZ+0x38830], R5 ;  /* 0x03883005040075a7 */ /* 0x0002a6000802017f */
[----:B--2---:R-:W-:Y:S05]  /*142c0*/  @!P1 NANOSLEEP.SYNCS 0x989680 ;  /* 0x009896800000995d */ /* 0x004fea0003900000 */
[----:B------:R-:W2:Y:S02]  /*142d0*/  @!P1 SYNCS.PHASECHK.TRANS64 P1, [R4+URZ+0x38830], R5 ;  /* 0x03883005040095a7 */ /* 0x000ea4000802007f */
[----:B--2---:R-:W-:Y:S05]  /*142e0*/  @!P1 BRA `(.L_x_2426) ;  /* 0xfffffffc00ec9947 */ /* 0x004fea000383ffff */
[----:B------:R-:W-:Y:S05]  /*142f0*/  BRA `(.L_x_2425) ;  /* 0xffffff3800f07947 */ /* 0x000fea000383ffff */
.L_x_2431:
[----:B-1----:R-:W-:-:S04]  /*14300*/  IMAD.U32 R8, RZ, RZ, UR46 ;  /* 0x0000002eff087e24 */ /* 0x002fc8000f8e00ff */
[----:B------:R1:W2:Y:S03]  /*14310*/  SYNCS.PHASECHK.TRANS64.TRYWAIT P1, [R8+URZ+0x38850], R5 ;  /* 0x03885005080075a7 */ /* 0x0002a6000802017f */
[----:B--2---:R-:W-:Y:S05]  /*14320*/  @!P1 NANOSLEEP.SYNCS 0x989680 ;  /* 0x009896800000995d */ /* 0x004fea0003900000 */
[----:B------:R-:W2:Y:S02]  /*14330*/  @!P1 SYNCS.PHASECHK.TRANS64 P1, [R8+URZ+0x38850], R5 ;  /* 0x03885005080095a7 */ /* 0x000ea4000802007f */
[----:B--2---:R-:W-:Y:S05]  /*14340*/  @!P1 BRA `(.L_x_2431) ;  /* 0xfffffffc00ec9947 */ /* 0x004fea000383ffff */
[----:B------:R-:W-:Y:S05]  /*14350*/  BRA `(.L_x_2430) ;  /* 0xffffff60008c7947 */ /* 0x000fea000383ffff */
.L_x_2466:
        /* <DEDUP_REMOVED lines=10> */
.L_x_2536:
[----:B------:R-:W-:Y:S05]  /*14400*/  BRA `(.L_x_2537) ;  /* 0xffffffb400d47947 */ /* 0x000fea000383ffff */
.L_x_2469:
[----:B0-----:R0:W1:Y:S02]  /*14410*/  SYNCS.PHASECHK.TRANS64.TRYWAIT P0, [R6+URZ+0x38880], R20 ;  /* 0x03888014060075a7 */ /* 0x001064000800017f */
[----:B-1----:R-:W-:Y:S05]  /*14420*/  @!P0 NANOSLEEP.SYNCS 0x989680 ;  /* 0x009896800000895d */ /* 0x002fea0003900000 */
[----:B------:R-:W1:Y:S02]  /*14430*/  @!P0 SYNCS.PHASECHK.TRANS64 P0, [R6+URZ+0x38880], R20 ;  /* 0x03888014060085a7 */ /* 0x000e64000800007f */
[----:B-1----:R-:W-:Y:S05]  /*14440*/  @!P0 BRA `(.L_x_2469) ;  /* 0xfffffffc00f08947 */ /* 0x002fea000383ffff */
[----:B------:R-:W-:Y:S05]  /*14450*/  BRA `(.L_x_2538) ;  /* 0xffffffb800787947 */ /* 0x000fea000383ffff */
.L_x_2470:
        /* <DEDUP_REMOVED lines=8> */
.L_x_2540:
[----:B------:R-:W-:Y:S05]  /*144e0*/  BSYNC B0 ;  /* 0x0000000000007941 */ /* 0x000fea0003800000 */
.L_x_2539:
[----:B------:R-:W-:Y:S01]  /*144f0*/  IMAD.MOV.U32 R13, RZ, RZ, R8 ;  /* 0x000000ffff0d7224 */ /* 0x000fe200078e0008 */
[C---:B------:R-:W-:Y:S01]  /*14500*/  LOP3.LUT P2, RZ, R16.reuse, 0x200, RZ, 0xc0, !PT ;  /* 0x0000020010ff7812 */ /* 0x040fe2000784c0ff */
[----:B------:R-:W-:Y:S01]  /*14510*/  IMAD.MOV.U32 R12, RZ, RZ, RZ ;  /* 0x000000ffff0c7224 */ /* 0x000fe200078e00ff */
[C---:B------:R-:W-:Y:S01]  /*14520*/  LOP3.LUT P1, RZ, R16.reuse, 0x80, RZ, 0xc0, !PT ;  /* 0x0000008010ff7812 */ /* 0x040fe2000782c0ff */
[----:B------:R-:W-:Y:S01]  /*14530*/  IMAD.MOV.U32 R11, RZ, RZ, 0x181f ;  /* 0x0000181fff0b7424 */ /* 0x000fe200078e00ff */
[----:B------:R-:W-:Y:S01]  /*14540*/  LOP3.LUT R16, R16, 0xffffffdf, RZ, 0xc0, !PT ;  /* 0xffffffdf10107812 */ /* 0x000fe200078ec0ff */
[----:B------:R-:W-:Y:S01]  /*14550*/  IMAD.MOV.U32 R15, RZ, RZ, -0x1 ;  /* 0xffffffffff0f7424 */ /* 0x000fe200078e00ff */
[C---:B------:R-:W-:Y:S01]  /*14560*/  ISETP.GE.AND P5, PT, R7.reuse, 0x31, PT ;  /* 0x000000310700780c */ /* 0x040fe20003fa6270 */
[----:B------:R-:W-:Y:S01]  /*14570*/  IMAD.MOV.U32 R0, RZ, RZ, R14 ;  /* 0x000000ffff007224 */ /* 0x000fe200078e000e */
[----:B------:R-:W-:-:S13]  /*14580*/  ISETP.GE.AND P4, PT, R7, 0x41, PT ;  /* 0x000000410700780c */ /* 0x000fda0003f86270 */
[----:B------:R-:W-:Y:S05]  /*14590*/  WARPSYNC.COLLECTIVE R15, `(.L_x_2541) ;  /* 0x000000000f087348 */ /* 0x000fea0003c00000 */
[----:B------:R0:W1:Y:S02]  /*145a0*/  SHFL.IDX P6, R14, R13, R12, R11 ;  /* 0x0000000c0d0e7389 */ /* 0x00006400000c000b */
[----:B01----:R-:W-:Y:S01]  /*145b0*/  ENDCOLLECTIVE ;  /* 0x000000000000791b */ /* 0x003fe20003800000 */
.L_x_2541:
[----:B------:R-:W-:Y:S01]  /*145c0*/  ISETP.GE.AND P3, PT, R7, 0x51, PT ;  /* 0x000000510700780c */ /* 0x000fe20003f66270 */
[----:B------:R-:W-:Y:S02]  /*145d0*/  IMAD.MOV.U32 R13, RZ, RZ, R9 ;  /* 0x000000ffff0d7224 */ /* 0x000fe400078e0009 */
[----:B------:R-:W-:Y:S01]  /*145e0*/  IMAD.MOV.U32 R12, RZ, RZ, 0x1 ;  /* 0x00000001ff0c7424 */ /* 0x000fe200078e00ff */
[----:B------:R-:W-:-:S13]  /*145f0*/  IADD3 R2, P0, R28, R14, RZ ;  /* 0x0000000e1c027210 */ /* 0x000fda0007f1e0ff */
[----:B------:R-:W-:Y:S05]  /*14600*/  WARPSYNC.COLLECTIVE R15, `(.L_x_2542) ;  /* 0x000000000f087348 */ /* 0x000fea0003c00000 */
[----:B------:R0:W1:Y:S02]  /*14610*/  SHFL.IDX P6, R14, R13, R12, R11 ;  /* 0x0000000c0d0e7389 */ /* 0x00006400000c000b */
[----:B01----:R-:W-:Y:S01]  /*14620*/  ENDCOLLECTIVE ;  /* 0x000000000000791b */ /* 0x003fe20003800000 */
.L_x_2542:
[----:B------:R-:W-:Y:S01]  /*14630*/  IMAD.X R3, RZ, RZ, R0, P0 ;  /* 0x000000ffff037224 */ /* 0x000fe200000e0600 */
[----:B------:R-:W-:Y:S01]  /*14640*/  ISETP.LT.OR P0, PT, R7, 0x1, P2 ;  /* 0x000000010700780c */ /* 0x000fe20001701670 */
[----:B------:R-:W-:Y:S02]  /*14650*/  IMAD.IADD R0, R17, 0x1, R19 ;  /* 0x0000000111007824 */ /* 0x000fe400078e0213 */
[----:B------:R-:W-:-:S10]  /*14660*/  IMAD.MOV.U32 R13, RZ, RZ, R8 ;  /* 0x000000ffff0d7224 */ /* 0x000fd400078e0008 */
        /* <DEDUP_REMOVED lines=10> */
.L_x_2543:
[----:B------:R-:W-:Y:S02]  /*14710*/  IMAD.MOV.U32 R13, RZ, RZ, R9 ;  /* 0x000000ffff0d7224 */ /* 0x000fe400078e0009 */
[----:B------:R-:W-:Y:S01]  /*14720*/  IMAD.MOV.U32 R12, RZ, RZ, 0x2 ;  /* 0x00000002ff0c7424 */ /* 0x000fe200078e00ff */
[----:B------:R-:W-:-:S13]  /*14730*/  IADD3 R2, P0, R28, R14, RZ ;  /* 0x0000000e1c027210 */ /* 0x000fda0007f1e0ff */
[----:B------:R-:W-:Y:S05]  /*14740*/  WARPSYNC.COLLECTIVE R15, `(.L_x_2544) ;  /* 0x000000000f087348 */ /* 0x000fea0003c00000 */
[----:B------:R0:W1:Y:S02]  /*14750*/  SHFL.IDX P6, R14, R13, R12, R11 ;  /* 0x0000000c0d0e7389 */ /* 0x00006400000c000b */
[----:B01----:R-:W-:Y:S01]  /*14760*/  ENDCOLLECTIVE ;  /* 0x000000000000791b */ /* 0x003fe20003800000 */
.L_x_2544:
        /* <DEDUP_REMOVED lines=13> */
.L_x_2545:
[----:B------:R-:W-:Y:S02]  /*14840*/  IMAD.MOV.U32 R13, RZ, RZ, R9 ;  /* 0x000000ffff0d7224 */ /* 0x000fe400078e0009 */
[----:B------:R-:W-:Y:S01]  /*14850*/  IMAD.MOV.U32 R12, RZ, RZ, 0x3 ;  /* 0x00000003ff0c7424 */ /* 0x000fe200078e00ff */
[----:B------:R-:W-:-:S13]  /*14860*/  IADD3 R2, P0, R28, R14, RZ ;  /* 0x0000000e1c027210 */ /* 0x000fda0007f1e0ff */
[----:B------:R-:W-:Y:S05]  /*14870*/  WARPSYNC.COLLECTIVE R15, `(.L_x_2546) ;  /* 0x000000000f087348 */ /* 0x000fea0003c00000 */
[----:B------:R0:W1:Y:S02]  /*14880*/  SHFL.IDX P6, R14, R13, R12, R11 ;  /* 0x0000000c0d0e7389 */ /* 0x00006400000c000b */
[----:B01----:R-:W-:Y:S01]  /*14890*/  ENDCOLLECTIVE ;  /* 0x000000000000791b */ /* 0x003fe20003800000 */
.L_x_2546:
        /* <DEDUP_REMOVED lines=13> */
.L_x_2547:
[----:B------:R-:W-:Y:S02]  /*14970*/  IMAD.MOV.U32 R13, RZ, RZ, R9 ;  /* 0x000000ffff0d7224 */ /* 0x000fe400078e0009 */
[----:B------:R-:W-:Y:S01]  /*14980*/  IMAD.MOV.U32 R12, RZ, RZ, 0x4 ;  /* 0x00000004ff0c7424 */ /* 0x000fe200078e00ff */
[----:B------:R-:W-:-:S13]  /*14990*/  IADD3 R2, P0, R28, R14, RZ ;  /* 0x0000000e1c027210 */ /* 0x000fda0007f1e0ff */
[----:B------:R-:W-:Y:S05]  /*149a0*/  WARPSYNC.COLLECTIVE R15, `(.L_x_2548) ;  /* 0x000000000f087348 */ /* 0x000fea0003c00000 */
[----:B------:R0:W1:Y:S02]  /*149b0*/  SHFL.IDX P6, R14, R13, R12, R11 ;  /* 0x0000000c0d0e7389 */ /* 0x00006400000c000b */
[----:B01----:R-:W-:Y:S01]  /*149c0*/  ENDCOLLECTIVE ;  /* 0x000000000000791b */ /* 0x003fe20003800000 */
.L_x_2548:
        /* <DEDUP_REMOVED lines=13> */
.L_x_2549:
[----:B------:R-:W-:Y:S02]  /*14aa0*/  IMAD.MOV.U32 R13, RZ, RZ, R9 ;  /* 0x000000ffff0d7224 */ /* 0x000fe400078e0009 */
[----:B------:R-:W-:Y:S01]  /*14ab0*/  IMAD.MOV.U32 R12, RZ, RZ, 0x5 ;  /* 0x00000005ff0c7424 */ /* 0x000fe200078e00ff */
[----:B------:R-:W-:-:S13]  /*14ac0*/  IADD3 R2, P0, R28, R14, RZ ;  /* 0x0000000e1c027210 */ /* 0x000fda0007f1e0ff */
[----:B------:R-:W-:Y:S05]  /*14ad0*/  WARPSYNC.COLLECTIVE R15, `(.L_x_2550) ;  /* 0x000000000f087348 */ /* 0x000fea0003c00000 */
[----:B------:R0:W1:Y:S02]  /*14ae0*/  SHFL.IDX P6, R14, R13, R12, R11 ;  /* 0x0000000c0d0e7389 */ /* 0x00006400000c000b */
[----:B01----:R-:W-:Y:S01]  /*14af0*/  ENDCOLLECTIVE ;  /* 0x000000000000791b */ /* 0x003fe20003800000 */
.L_x_2550:
        /* <DEDUP_REMOVED lines=13> */
.L_x_2551:
[----:B------:R-:W-:Y:S02]  /*14bd0*/  IMAD.MOV.U32 R13, RZ, RZ, R9 ;  /* 0x000000ffff0d7224 */ /* 0x000fe400078e0009 */
[----:B------:R-:W-:Y:S01]  /*14be0*/  IMAD.MOV.U32 R12, RZ, RZ, 0x6 ;  /* 0x00000006ff0c7424 */ /* 0x000fe200078e00ff */
[----:B------:R-:W-:-:S13]  /*14bf0*/  IADD3 R2, P0, R28, R14, RZ ;  /* 0x0000000e1c027210 */ /* 0x000fda0007f1e0ff */
[----:B------:R-:W-:Y:S05]  /*14c00*/  WARPSYNC.COLLECTIVE R15, `(.L_x_2552) ;  /* 0x000000000f087348 */ /* 0x000fea0003c00000 */
[----:B------:R0:W1:Y:S02]  /*14c10*/  SHFL.IDX P6, R14, R13, R12, R11 ;  /* 0x0000000c0d0e7389 */ /* 0x00006400000c000b */
[----:B01----:R-:W-:Y:S01]  /*14c20*/  ENDCOLLECTIVE ;  /* 0x000000000000791b */ /* 0x003fe20003800000 */
.L_x_2552:
        /* <DEDUP_REMOVED lines=13> */
.L_x_2553:
[----:B------:R-:W-:Y:S02]  /*14d00*/  IMAD.MOV.U32 R13, RZ, RZ, R9 ;  /* 0x000000ffff0d7224 */ /* 0x000fe400078e0009 */
[----:B------:R-:W-:Y:S01]  /*14d10*/  IMAD.MOV.U32 R12, RZ, RZ, 0x7 ;  /* 0x00000007ff0c7424 */ /* 0x000fe200078e00ff */
[----:B------:R-:W-:-:S13]  /*14d20*/  IADD3 R2, P0, R28, R14, RZ ;  /* 0x0000000e1c027210 */ /* 0x000fda0007f1e0ff */
[----:B------:R-:W-:Y:S05]  /*14d30*/  WARPSYNC.COLLECTIVE R15, `(.L_x_2554) ;  /* 0x000000000f087348 */ /* 0x000fea0003c00000 */
[----:B------:R0:W1:Y:S02]  /*14d40*/  SHFL.IDX P6, R14, R13, R12, R11 ;  /* 0x0000000c0d0e7389 */ /* 0x00006400000c000b */
[----:B01----:R-:W-:Y:S01]  /*14d50*/  ENDCOLLECTIVE ;  /* 0x000000000000791b */ /* 0x003fe20003800000 */
.L_x_2554:
[----:B------:R-:W-:Y:S01]  /*14d60*/  IMAD.X R3, RZ, RZ, R3, P0 ;  /* 0x000000ffff037224 */ /* 0x000fe200000e0603 */
[----:B------:R-:W-:Y:S01]  /*14d70*/  ISETP.LT.OR P0, PT, R7, 0x61, P2 ;  /* 0x000000610700780c */ /* 0x000fe20001701670 */
[----:B------:R-:W-:-:S12]  /*14d80*/  IMAD.MOV.U32 R13, RZ, RZ, R8 ;  /* 0x000000ffff0d7224 */ /* 0x000fd800078e0008 */
[----:B------:R-:W-:Y:S01]  /*14d90*/  @!PT LDS RZ, [RZ] ;  /* 0x00000000fffff984 */ /* 0x000fe20000000800 */
[----:B------:R-:W-:Y:S01]  /*14da0*/  @!PT LDS RZ, [RZ] ;  /* 0x00000000fffff984 */ /* 0x000fe20000000800 */
[----:B------:R-:W-:Y:S01]  /*14db0*/  @!PT LDS RZ, [RZ] ;  /* 0x00000000fffff984 */ /* 0x000fe20000000800 */
[----:B------:R0:W-:Y:S01]  /*14dc0*/  LDGSTS.E.BYPASS.LTC128B.128 [R0+0x13400], desc[UR48][R2.64], !P0 ;  /* 0x1340000002007fae */ /* 0x0001e2000c101d70 */
[C---:B------:R-:W-:Y:S02]  /*14dd0*/  ISETP.LT.OR P0, PT, R7.reuse, 0x61, P1 ;  /* 0x000000610700780c */ /* 0x040fe40000f01670 */
[----:B------:R-:W-:Y:S01]  /*14de0*/  ISETP.GE.AND P1, PT, R7, 0x11, PT ;  /* 0x000000110700780c */ /* 0x000fe20003f26270 */
[----:B------:R-:W-:-:S12]  /*14df0*/  IMAD.MOV.U32 R9, RZ, RZ, R14 ;  /* 0x000000ffff097224 */ /* 0x000fd800078e000e */
[----:B0-----:R-:W-:Y:S05]  /*14e00*/  WARPSYNC.COLLECTIVE R15, `(.L_x_2555) ;  /* 0x000000000f087348 */ /* 0x001fea0003c00000 */
[----:B------:R1:W2:Y:S02]  /*14e10*/  SHFL.IDX P6, R14, R13, R12, R11 ;  /* 0x0000000c0d0e7389 */ /* 0x0002a400000c000b */
[----:B012---:R-:W-:Y:S01]  /*14e20*/  ENDCOLLECTIVE ;  /* 0x000000000000791b */ /* 0x007fe20003800000 */
.L_x_2555:
[----:B------:R-:W-:Y:S01]  /*14e30*/  @!PT LDS RZ, [RZ] ;  /* 0x00000000fffff984 */ /* 0x000fe20000000800 */
[----:B------:R-:W-:Y:S01]  /*14e40*/  @!PT LDS RZ, [RZ] ;  /* 0x00000000fffff984 */ /* 0x000fe20000000800 */
[----:B------:R-:W-:Y:S01]  /*14e50*/  @!PT LDS RZ, [RZ] ;  /* 0x00000000fffff984 */ /* 0x000fe20000000800 */
[----:B------:R0:W-:Y:S01]  /*14e60*/  LDGSTS.E.BYPASS.LTC128B.128 [R0+0x17400], desc[UR48][R2.64+0x80], !P0 ;  /* 0x1740008002007fae */ /* 0x0001e2000c101d70 */
[C---:B------:R-:W-:Y:S02]  /*14e70*/  ISETP.GE.AND P0, PT, R7.reuse, 0x21, PT ;  /* 0x000000210700780c */ /* 0x040fe40003f06270 */
[----:B------:R-:W-:Y:S02]  /*14e80*/  @P1 LOP3.LUT R16, R16, 0x20, RZ, 0xfc, !PT ;  /* 0x0000002010101812 */ /* 0x000fe400078efcff */
[----:B------:R-:W-:Y:S02]  /*14e90*/  ISETP.GE.AND P1, PT, R7, 0x61, PT ;  /* 0x000000610700780c */ /* 0x000fe40003f26270 */
[----:B------:R-:W-:-:S07]  /*14ea0*/  LOP3.LUT R16, R16, 0xffffffef, RZ, 0xc0, !PT ;  /* 0xffffffef10107812 */ /* 0x000fce00078ec0ff */
[----:B------:R-:W-:Y:S02]  /*14eb0*/  @P0 LOP3.LUT R16, R16, 0x10, RZ, 0xfc, !PT ;  /* 0x0000001010100812 */ /* 0x000fe400078efcff */
[----:B------:R-:W-:Y:S02]  /*14ec0*/  ISETP.GE.AND P0, PT, R7, 0x71, PT ;  /* 0x000000710700780c */ /* 0x000fe40003f06270 */
[----:B------:R-:W-:-:S11]  /*14ed0*/  LOP3.LUT R16, R16, 0xfffffeff, RZ, 0xc0, !PT ;  /* 0xfffffeff10107812 */ /* 0x000fd600078ec0ff */
[----:B------:R-:W-:Y:S01]  /*14ee0*/  @P0 LOP3.LUT R16, R16, 0x100, RZ, 0xfc, !PT ;  /* 0x0000010010100812 */ /* 0x000fe200078efcff */
[----:B0-----:R-:W-:Y:S06]  /*14ef0*/  BRA `(.L_x_2556) ;  /* 0xffffffb400707947 */ /* 0x001fec000383ffff */
.L_x_2475:
[----:B--2---:R2:W3:Y:S02]  /*14f00*/  SYNCS.PHASECHK.TRANS64.TRYWAIT P0, [R6+URZ+0x38840], R20 ;  /* 0x03884014060075a7 */ /* 0x0044e4000800017f */
[----:B---3--:R-:W-:Y:S05]  /*14f10*/  @!P0 NANOSLEEP.SYNCS 0x989680 ;  /* 0x009896800000895d */ /* 0x008fea0003900000 */
[----:B------:R-:W3:Y:S02]  /*14f20*/  @!P0 SYNCS.PHASECHK.TRANS64 P0, [R6+URZ+0x38840], R20 ;  /* 0x03884014060085a7 */ /* 0x000ee4000800007f */
[----:B---3--:R-:W-:Y:S05]  /*14f30*/  @!P0 BRA `(.L_x_2475) ;  /* 0xfffffffc00f08947 */ /* 0x008fea000383ffff */
[----:B------:R-:W-:Y:S05]  /*14f40*/  BRA `(.L_x_2557) ;  /* 0xffffffb400d47947 */ /* 0x000fea000383ffff */
.L_x_2476:
        /* <DEDUP_REMOVED lines=8> */
.L_x_2559:
[----:B------:R-:W-:Y:S05]  /*14fd0*/  BSYNC B0 ;  /* 0x0000000000007941 */ /* 0x000fea0003800000 */
.L_x_2558:
[----:B------:R-:W-:Y:S01]  /*14fe0*/  IMAD.MOV.U32 R13, RZ, RZ, R4 ;  /* 0x000000ffff0d7224 */ /* 0x000fe200078e0004 */
[----:B------:R-:W-:Y:S01]  /*14ff0*/  P2R R7, PR, RZ, 0x2 ;  /* 0x00000002ff077803 */ /* 0x000fe20000000000 */
[----:B------:R-:W-:Y:S01]  /*15000*/  IMAD.MOV.U32 R12, RZ, RZ, RZ ;  /* 0x000000ffff0c7224 */ /* 0x000fe200078e00ff */
[----:B------:R-:W-:Y:S01]  /*15010*/  LOP3.LUT P1, RZ, R16, 0x2, RZ, 0xc0, !PT ;  /* 0x0000000210ff7812 */ /* 0x000fe2000782c0ff */
[----:B------:R-:W-:Y:S02]  /*15020*/  IMAD.MOV.U32 R11, RZ, RZ, 0x181f ;  /* 0x0000181fff0b7424 */ /* 0x000fe400078e00ff */
[----:B------:R-:W-:Y:S02]  /*15030*/  IMAD.MOV.U32 R15, RZ, RZ, -0x1 ;  /* 0xffffffffff0f7424 */ /* 0x000fe400078e00ff */
[----:B------:R-:W-:-:S08]  /*15040*/  IMAD.MOV.U32 R2, RZ, RZ, R14 ;  /* 0x000000ffff027224 */ /* 0x000fd000078e000e */
[----:B------:R-:W-:Y:S05]  /*15050*/  WARPSYNC.COLLECTIVE R15, `(.L_x_2560) ;  /* 0x000000000f087348 */ /* 0x000fea0003c00000 */
[----:B------:R0:W1:Y:S02]  /*15060*/  SHFL.IDX P6, R14, R13, R12, R11 ;  /* 0x0000000c0d0e7389 */ /* 0x00006400000c000b */
[----:B01----:R-:W-:Y:S01]  /*15070*/  ENDCOLLECTIVE ;  /* 0x000000000000791b */ /* 0x003fe20003800000 */
.L_x_2560:
[----:B------:R-:W-:Y:S02]  /*15080*/  IMAD.MOV.U32 R13, RZ, RZ, R5 ;  /* 0x000000ffff0d7224 */ /* 0x000fe400078e0005 */
[----:B------:R-:W-:Y:S01]  /*15090*/  IMAD.MOV.U32 R12, RZ, RZ, 0x1 ;  /* 0x00000001ff0c7424 */ /* 0x000fe200078e00ff */
[----:B------:R-:W-:-:S13]  /*150a0*/  LOP3.LUT P6, RZ, R16, 0x40, RZ, 0xc0, !PT ;  /* 0x0000004010ff7812 */ /* 0x000fda00078cc0ff */
[----:B------:R-:W-:-:S05]  /*150b0*/  @P6 IADD3 R14, P0, R28, R14, RZ ;  /* 0x0000000e1c0e6210 */ /* 0x000fca0007f1e0ff */
[----:B------:R-:W-:Y:S02]  /*150c0*/  @P6 IMAD.X R3, RZ, RZ, R2, P0 ;  /* 0x000000ffff036224 */ /* 0x000fe400000e0602 */
[----:B------:R-:W-:-:S05]  /*150d0*/  @P6 IMAD.MOV.U32 R2, RZ, RZ, R14 ;  /* 0x000000ffff026224 */ /* 0x000fca00078e000e */
        /* <DEDUP_REMOVED lines=8> */
.L_x_2561:
[----:B------:R-:W-:Y:S02]  /*15160*/  IMAD.MOV.U32 R13, RZ, RZ, R4 ;  /* 0x000000ffff0d7224 */ /* 0x000fe400078e0004 */
[----:B------:R-:W-:-:S07]  /*15170*/  IMAD.MOV.U32 R8, RZ, RZ, R14 ;  /* 0x000000ffff087224 */ /* 0x000fce00078e000e */
[----:B------:R-:W-:Y:S05]  /*15180*/  WARPSYNC.COLLECTIVE R15, `(.L_x_2562) ;  /* 0x000000000f087348 */ /* 0x000fea0003c00000 */
[----:B------:R0:W1:Y:S02]  /*15190*/  SHFL.IDX P6, R14, R13, R12, R11 ;  /* 0x0000000c0d0e7389 */ /* 0x00006400000c000b */
[----:B01----:R-:W-:Y:S01]  /*151a0*/  ENDCOLLECTIVE ;  /* 0x000000000000791b */ /* 0x003fe20003800000 */
.L_x_2562:
[----:B------:R-:W-:Y:S02]  /*151b0*/  IMAD.MOV.U32 R13, RZ, RZ, R5 ;  /* 0x000000ffff0d7224 */ /* 0x000fe400078e0005 */
[----:B------:R-:W-:Y:S01]  /*151c0*/  IMAD.MOV.U32 R12, RZ, RZ, 0x2 ;  /* 0x00000002ff0c7424 */ /* 0x000fe200078e00ff */
[----:B------:R-:W-:-:S13]  /*151d0*/  LOP3.LUT P6, RZ, R16, 0x20, RZ, 0xc0, !PT ;  /* 0x0000002010ff7812 */ /* 0x000fda00078cc0ff */
[----:B------:R-:W-:-:S05]  /*151e0*/  @P6 IADD3 R14, P0, R28, R14, RZ ;  /* 0x0000000e1c0e6210 */ /* 0x000fca0007f1e0ff */
[----:B------:R-:W-:Y:S02]  /*151f0*/  @P6 IMAD.X R19, RZ, RZ, R8, P0 ;  /* 0x000000ffff136224 */ /* 0x000fe400000e0608 */
[----:B------:R-:W-:Y:S02]  /*15200*/  @P6 IMAD.MOV.U32 R2, RZ, RZ, R14 ;  /* 0x000000ffff026224 */ /* 0x000fe400078e000e */
        /* <DEDUP_REMOVED lines=9> */
.L_x_2563:
[----:B------:R-:W-:Y:S02]  /*152a0*/  IMAD.MOV.U32 R13, RZ, RZ, R4 ;  /* 0x000000ffff0d7224 */ /* 0x000fe400078e0004 */
[----:B------:R-:W-:-:S07]  /*152b0*/  IMAD.MOV.U32 R8, RZ, RZ, R14 ;  /* 0x000000ffff087224 */ /* 0x000fce00078e000e */
[----:B------:R-:W-:Y:S05]  /*152c0*/  WARPSYNC.COLLECTIVE R15, `(.L_x_2564) ;  /* 0x000000000f087348 */ /* 0x000fea0003c00000 */
[----:B------:R0:W1:Y:S02]  /*152d0*/  SHFL.IDX P6, R14, R13, R12, R11 ;  /* 0x0000000c0d0e7389 */ /* 0x00006400000c000b */
[----:B01----:R-:W-:Y:S01]  /*152e0*/  ENDCOLLECTIVE ;  /* 0x000000000000791b */ /* 0x003fe20003800000 */
.L_x_2564:
        /* <DEDUP_REMOVED lines=15> */
.L_x_2565:
[----:B------:R-:W-:Y:S02]  /*153e0*/  IMAD.MOV.U32 R13, RZ, RZ, R4 ;  /* 0x000000ffff0d7224 */ /* 0x000fe400078e0004 */
[----:B------:R-:W-:-:S07]  /*153f0*/  IMAD.MOV.U32 R8, RZ, RZ, R14 ;  /* 0x000000ffff087224 */ /* 0x000fce00078e000e */
[----:B------:R-:W-:Y:S05]  /*15400*/  WARPSYNC.COLLECTIVE R15, `(.L_x_2566) ;  /* 0x000000000f087348 */ /* 0x000fea0003c00000 */
[----:B------:R0:W1:Y:S02]  /*15410*/  SHFL.IDX P6, R14, R13, R12, R11 ;  /* 0x0000000c0d0e7389 */ /* 0x00006400000c000b */
[----:B01----:R-:W-:Y:S01]  /*15420*/  ENDCOLLECTIVE ;  /* 0x000000000000791b */ /* 0x003fe20003800000 */
.L_x_2566:
[----:B------:R-:W-:Y:S02]  /*15430*/  IMAD.MOV.U32 R13, RZ, RZ, R5 ;  /* 0x000000ffff0d7224 */ /* 0x000fe400078e0005 */
[----:B------:R-:W-:Y:S01]  /*15440*/  IMAD.MOV.U32 R12, RZ, RZ, 0x4 ;  /* 0x00000004ff0c7424 */ /* 0x000fe200078e00ff */
[----:B------:R-:W-:-:S05]  /*15450*/  @P5 IADD3 R14, P0, R28, R14, RZ ;  /* 0x0000000e1c0e5210 */ /* 0x000fca0007f1e0ff */
[----:B------:R-:W-:-:S08]  /*15460*/  @P5 IMAD.MOV.U32 R2, RZ, RZ, R14 ;  /* 0x000000ffff025224 */ /* 0x000fd000078e000e */
[----:B------:R-:W-:Y:S05]  /*15470*/  WARPSYNC.COLLECTIVE R15, `(.L_x_2567) ;  /* 0x000000000f087348 */ /* 0x000fea0003c00000 */
[----:B------:R0:W1:Y:S02]  /*15480*/  SHFL.IDX P6, R14, R13, R12, R11 ;  /* 0x0000000c0d0e7389 */ /* 0x00006400000c000b */
[----:B01----:R-:W-:Y:S01]  /*15490*/  ENDCOLLECTIVE ;  /* 0x000000000000791b */ /* 0x003fe20003800000 */
.L_x_2567:
[----:B------:R-:W-:-:S04]  /*154a0*/  @P5 IMAD.X R9, RZ, RZ, R8, P0 ;  /* 0x000000ffff095224 */ /* 0x000fc800000e0608 */
[----:B------:R-:W-:-:S05]  /*154b0*/  @P5 IMAD.MOV.U32 R3, RZ, RZ, R9 ;  /* 0x000000ffff035224 */ /* 0x000fca00078e0009 */
[----:B------:R-:W-:Y:S01]  /*154c0*/  @!PT LDS RZ, [RZ] ;  /* 0x00000000fffff984 */ /* 0x000fe20000000800 */
[----:B------:R-:W-:Y:S01]  /*154d0*/  @!PT LDS RZ, [RZ] ;  /* 0x00000000fffff984 */ /* 0x000fe20000000800 */
[----:B------:R-:W-:Y:S01]  /*154e0*/  @!PT LDS RZ, [RZ] ;  /* 0x00000000fffff984 */ /* 0x000fe20000000800 */
[----:B------:R0:W-:Y:S01]  /*154f0*/  @P5 LDGSTS.E.BYPASS.LTC128B.128 [R0+0x29c00], desc[UR48][R2.64], !P1 ;  /* 0x29c0000002005fae */ /* 0x0001e2000c901d70 */
[----:B------:R-:W-:Y:S01]  /*15500*/  ISETP.NE.AND P1, PT, R7, RZ, PT ;  /* 0x000000ff0700720c */ /* 0x000fe20003f25270 */
[----:B------:R-:W-:Y:S02]  /*15510*/  IMAD.MOV.U32 R13, RZ, RZ, R4 ;  /* 0x000000ffff0d7224 */ /* 0x000fe400078e0004 */
[----:B------:R0:W-:Y:S01]  /*15520*/  @P5 LDGSTS.E.BYPASS.LTC128B.128 [R0+0x2dc00], desc[UR48][R2.64+0x80], !P2 ;  /* 0x2dc0008002005fae */ /* 0x0001e2000d101d70 */
[----:B------:R-:W-:Y:S01]  /*15530*/  LOP3.LUT P5, RZ, R16, 0x2, RZ, 0xc0, !PT ;  /* 0x0000000210ff7812 */ /* 0x000fe200078ac0ff */
[----:B------:R-:W-:-:S12]  /*15540*/  IMAD.MOV.U32 R7, RZ, RZ, R14 ;  /* 0x000000ffff077224 */ /* 0x000fd800078e000e */
[----:B0-----:R-:W-:Y:S05]  /*15550*/  WARPSYNC.COLLECTIVE R15, `(.L_x_2568) ;  /* 0x000000000f087348 */ /* 0x001fea0003c00000 */
[----:B------:R1:W2:Y:S02]  /*15560*/  SHFL.IDX P6, R14, R13, R12, R11 ;  /* 0x0000000c0d0e7389 */ /* 0x0002a400000c000b */
[----:B012---:R-:W-:Y:S01]  /*15570*/  ENDCOLLECTIVE ;  /* 0x000000000000791b */ /* 0x007fe20003800000 */
.L_x_2568:
[----:B------:R-:W-:Y:S01]  /*15580*/  IMAD.MOV.U32 R13, RZ, RZ, R5 ;  /* 0x000000ffff0d7224 */ /* 0x000fe200078e0005 */
[----:B------:R-:W-:Y:S02]  /*15590*/  MOV R12, 0x5 ;  /* 0x00000005000c7802 */ /* 0x000fe40000000f00 */
[----:B------:R-:W-:-:S05]  /*155a0*/  @P4 IADD3 R14, P0, R28, R14, RZ ;  /* 0x0000000e1c0e4210 */ /* 0x000fca0007f1e0ff */
[----:B------:R-:W-:-:S08]  /*155b0*/  @P4 IMAD.MOV.U32 R2, RZ, RZ, R14 ;  /* 0x000000ffff024224 */ /* 0x000fd000078e000e */
[----:B------:R-:W-:Y:S05]  /*155c0*/  WARPSYNC.COLLECTIVE R15, `(.L_x_2569) ;  /* 0x000000000f087348 */ /* 0x000fea0003c00000 */
[----:B------:R0:W1:Y:S02]  /*155d0*/  SHFL.IDX P6, R14, R13, R12, R11 ;  /* 0x0000000c0d0e7389 */ /* 0x00006400000c000b */
[----:B01----:R-:W-:Y:S01]  /*155e0*/  ENDCOLLECTIVE ;  /* 0x000000000000791b */ /* 0x003fe20003800000 */
.L_x_2569:
        /* <DEDUP_REMOVED lines=12> */
.L_x_2570:
[----:B------:R-:W-:Y:S02]  /*156b0*/  IMAD.MOV.U32 R13, RZ, RZ, R5 ;  /* 0x000000ffff0d7224 */ /* 0x000fe400078e0005 */
[----:B------:R-:W-:Y:S01]  /*156c0*/  IMAD.MOV.U32 R12, RZ, RZ, 0x6 ;  /* 0x00000006ff0c7424 */ /* 0x000fe200078e00ff */
[----:B------:R-:W-:-:S05]  /*156d0*/  @P3 IADD3 R14, P0, R28, R14, RZ ;  /* 0x0000000e1c0e3210 */ /* 0x000fca0007f1e0ff */
[----:B------:R-:W-:-:S08]  /*156e0*/  @P3 IMAD.MOV.U32 R2, RZ, RZ, R14 ;  /* 0x000000ffff023224 */ /* 0x000fd000078e000e */
[----:B------:R-:W-:Y:S05]  /*156f0*/  WARPSYNC.COLLECTIVE R15, `(.L_x_2571) ;  /* 0x000000000f087348 */ /* 0x000fea0003c00000 */
[----:B------:R0:W1:Y:S02]  /*15700*/  SHFL.IDX P6, R14, R13, R12, R11 ;  /* 0x0000000c0d0e7389 */ /* 0x00006400000c000b */
[----:B01----:R-:W-:Y:S01]  /*15710*/  ENDCOLLECTIVE ;  /* 0x000000000000791b */ /* 0x003fe20003800000 */
.L_x_2571:
        /* <DEDUP_REMOVED lines=12> */
.L_x_2572:
[----:B------:R-:W-:Y:S02]  /*157e0*/  IMAD.MOV.U32 R13, RZ, RZ, R5 ;  /* 0x000000ffff0d7224 */ /* 0x000fe400078e0005 */
[----:B------:R-:W-:Y:S01]  /*157f0*/  IMAD.MOV.U32 R12, RZ, RZ, 0x7 ;  /* 0x00000007ff0c7424 */ /* 0x000fe200078e00ff */
[----:B------:R-:W-:-:S05]  /*15800*/  @P1 IADD3 R14, P0, R28, R14, RZ ;  /* 0x0000000e1c0e1210 */ /* 0x000fca0007f1e0ff */
[----:B------:R-:W-:-:S08]  /*15810*/  @P1 IMAD.MOV.U32 R2, RZ, RZ, R14 ;  /* 0x000000ffff021224 */ /* 0x000fd000078e000e */
[----:B------:R-:W-:Y:S05]  /*15820*/  WARPSYNC.COLLECTIVE R15, `(.L_x_2573) ;  /* 0x000000000f087348 */ /* 0x000fea0003c00000 */
[----:B------:R0:W1:Y:S02]  /*15830*/  SHFL.IDX P6, R14, R13, R12, R11 ;  /* 0x0000000c0d0e7389 */ /* 0x00006400000c000b */
[----:B01----:R-:W-:Y:S01]  /*15840*/  ENDCOLLECTIVE ;  /* 0x000000000000791b */ /* 0x003fe20003800000 */
.L_x_2573:
        /* <DEDUP_REMOVED lines=12> */
.L_x_2574:
[----:B------:R-:W-:Y:S05]  /*15910*/  BRA `(.L_x_2575) ;  /* 0xffffffb000c07947 */ /* 0x000fea000383ffff */
.L_x_2481:
[----:B------:R-:W-:Y:S02]  /*15920*/  IMAD.MOV.U32 R13, RZ, RZ, R5 ;  /* 0x000000ffff0d7224 */ /* 0x000fe400078e0005 */
[----:B------:R-:W-:Y:S02]  /*15930*/  IMAD.MOV.U32 R12, RZ, RZ, RZ ;  /* 0x000000ffff0c7224 */ /* 0x000fe400078e00ff */
[----:B------:R-:W-:Y:S02]  /*15940*/  IMAD.MOV.U32 R11, RZ, RZ, 0x181f ;  /* 0x0000181fff0b7424 */ /* 0x000fe400078e00ff */
[----:B------:R-:W-:Y:S02]  /*15950*/  IMAD.MOV.U32 R15, RZ, RZ, -0x1 ;  /* 0xffffffffff0f7424 */ /* 0x000fe400078e00ff */
[----:B------:R-:W-:-:S07]  /*15960*/  IMAD.U32 R4, RZ, RZ, UR43 ;  /* 0x0000002bff047e24 */ /* 0x000fce000f8e00ff */
[----:B012--5:R-:W-:Y:S05]  /*15970*/  WARPSYNC.COLLECTIVE R15, `(.L_x_2576) ;  /* 0x000000000f087348 */ /* 0x027fea0003c00000 */
[----:B------:R3:W4:Y:S02]  /*15980*/  SHFL.IDX P6, R14, R13, R12, R11 ;  /* 0x0000000c0d0e7389 */ /* 0x00072400000c000b */
[----:B012345:R-:W-:Y:S01]  /*15990*/  ENDCOLLECTIVE ;  /* 0x000000000000791b */ /* 0x03ffe20003800000 */
.L_x_2576:
[----:B------:R-:W-:-:S04]  /*159a0*/  IMAD R4, R4, 0x80, R10 ;  /* 0x0000008004047824 */ /* 0x000fc800078e020a */
[C---:B------:R-:W-:Y:S01]  /*159b0*/  VIADD R6, R4.reuse, 0x10 ;  /* 0x0000001004067836 */ /* 0x040fe20000000000 */
[----:B------:R-:W-:Y:S01]  /*159c0*/  ISETP.GE.AND P1, PT, R4, UR37, PT ;  /* 0x0000002504007c0c */ /* 0x000fe2000bf26270 */
[----:B------:R-:W-:Y:S02]  /*159d0*/  IMAD.MOV.U32 R13, RZ, RZ, R0 ;  /* 0x000000ffff0d7224 */ /* 0x000fe400078e0000 */
[----:B------:R-:W-:-:S10]  /*159e0*/  IMAD.MOV.U32 R2, RZ, RZ, R14 ;  /* 0x000000ffff027224 */ /* 0x000fd400078e000e */
[----:B------:R-:W-:Y:S05]  /*159f0*/  WARPSYNC.COLLECTIVE R15, `(.L_x_2577) ;  /* 0x000000000f087348 */ /* 0x000fea0003c00000 */
[----:B------:R0:W1:Y:S02]  /*15a00*/  SHFL.IDX P6, R14, R13, R12, R11 ;  /* 0x0000000c0d0e7389 */ /* 0x00006400000c000b */
[----:B01----:R-:W-:Y:S01]  /*15a10*/  ENDCOLLECTIVE ;  /* 0x000000000000791b */ /* 0x003fe20003800000 */
.L_x_2577:
        /* <DEDUP_REMOVED lines=8> */
.L_x_2578:
        /* <DEDUP_REMOVED lines=11> */
.L_x_2579:
[----:B------:R-:W-:Y:S02]  /*15b50*/  IMAD.MOV.U32 R13, RZ, RZ, R5 ;  /* 0x000000ffff0d7224 */ /* 0x000fe400078e0005 */
[----:B------:R-:W-:Y:S01]  /*15b60*/  IMAD.MOV.U32 R12, RZ, RZ, 0x2 ;  /* 0x00000002ff0c7424 */ /* 0x000fe200078e00ff */
[----:B------:R-:W-:-:S05]  /*15b70*/  @!P1 IADD3 R14, P0, R28, R14, RZ ;  /* 0x0000000e1c0e9210 */ /* 0x000fca0007f1e0ff */
[----:B------:R-:W-:-:S08]  /*15b80*/  @!P1 IMAD.MOV.U32 R2, RZ, RZ, R14 ;  /* 0x000000ffff029224 */ /* 0x000fd000078e000e */
[----:B------:R-:W-:Y:S05]  /*15b90*/  WARPSYNC.COLLECTIVE R15, `(.L_x_2580) ;  /* 0x000000000f087348 */ /* 0x000fea0003c00000 */
[----:B------:R0:W1:Y:S02]  /*15ba0*/  SHFL.IDX P6, R14, R13, R12, R11 ;  /* 0x0000000c0d0e7389 */ /* 0x00006400000c000b */
[----:B01----:R-:W-:Y:S01]  /*15bb0*/  ENDCOLLECTIVE ;  /* 0x000000000000791b */ /* 0x003fe20003800000 */
.L_x_2580:
        /* <DEDUP_REMOVED lines=14> */
.L_x_2581:
[----:B------:R-:W-:Y:S02]  /*15ca0*/  IMAD.MOV.U32 R13, RZ, RZ, R5 ;  /* 0x000000ffff0d7224 */ /* 0x000fe400078e0005 */
[----:B------:R-:W-:Y:S01]  /*15cb0*/  IMAD.MOV.U32 R12, RZ, RZ, 0x3 ;  /* 0x00000003ff0c7424 */ /* 0x000fe200078e00ff */
[----:B------:R-:W-:-:S05]  /*15cc0*/  @!P1 IADD3 R14, P0, R28, R14, RZ ;  /* 0x0000000e1c0e9210 */ /* 0x000fca0007f1e0ff */
[----:B------:R-:W-:-:S08]  /*15cd0*/  @!P1 IMAD.MOV.U32 R2, RZ, RZ, R14 ;  /* 0x000000ffff029224 */ /* 0x000fd000078e000e */
[----:B------:R-:W-:Y:S05]  /*15ce0*/  WARPSYNC.COLLECTIVE R15, `(.L_x_2582) ;  /* 0x000000000f087348 */ /* 0x000fea0003c00000 */
[----:B------:R0:W1:Y:S02]  /*15cf0*/  SHFL.IDX P6, R14, R13, R12, R11 ;  /* 0x0000000c0d0e7389 */ /* 0x00006400000c000b */
[----:B01----:R-:W-:Y:S01]  /*15d00*/  ENDCOLLECTIVE ;  /* 0x000000000000791b */ /* 0x003fe20003800000 */
.L_x_2582:
        /* <DEDUP_REMOVED lines=14> */
.L_x_2583:
[----:B------:R-:W-:Y:S02]  /*15df0*/  IMAD.MOV.U32 R13, RZ, RZ, R5 ;  /* 0x000000ffff0d7224 */ /* 0x000fe400078e0005 */
[----:B------:R-:W-:Y:S01]  /*15e00*/  IMAD.MOV.U32 R12, RZ, RZ, 0x4 ;  /* 0x00000004ff0c7424 */ /* 0x000fe200078e00ff */
[----:B------:R-:W-:-:S05]  /*15e10*/  @!P1 IADD3 R14, P0, R28, R14, RZ ;  /* 0x0000000e1c0e9210 */ /* 0x000fca0007f1e0ff */
[----:B------:R-:W-:-:S08]  /*15e20*/  @!P1 IMAD.MOV.U32 R2, RZ, RZ, R14 ;  /* 0x000000ffff029224 */ /* 0x000fd000078e000e */
[----:B------:R-:W-:Y:S05]  /*15e30*/  WARPSYNC.COLLECTIVE R15, `(.L_x_2584) ;  /* 0x000000000f087348 */ /* 0x000fea0003c00000 */
[----:B------:R0:W1:Y:S02]  /*15e40*/  SHFL.IDX P6, R14, R13, R12, R11 ;  /* 0x0000000c0d0e7389 */ /* 0x00006400000c000b */
[----:B01----:R-:W-:Y:S01]  /*15e50*/  ENDCOLLECTIVE ;  /* 0x000000000000791b */ /* 0x003fe20003800000 */
.L_x_2584:
        /* <DEDUP_REMOVED lines=14> */
.L_x_2585:
[----:B------:R-:W-:Y:S02]  /*15f40*/  IMAD.MOV.U32 R13, RZ, RZ, R5 ;  /* 0x000000ffff0d7224 */ /* 0x000fe400078e0005 */
[----:B------:R-:W-:Y:S01]  /*15f50*/  IMAD.MOV.U32 R12, RZ, RZ, 0x5 ;  /* 0x00000005ff0c7424 */ /* 0x000fe200078e00ff */
[----:B------:R-:W-:-:S05]  /*15f60*/  @!P1 IADD3 R14, P0, R28, R14, RZ ;  /* 0x0000000e1c0e9210 */ /* 0x000fca0007f1e0ff */
[----:B------:R-:W-:-:S08]  /*15f70*/  @!P1 IMAD.MOV.U32 R2, RZ, RZ, R14 ;  /* 0x000000ffff029224 */ /* 0x000fd000078e000e */
[----:B------:R-:W-:Y:S05]  /*15f80*/  WARPSYNC.COLLECTIVE R15, `(.L_x_2586) ;  /* 0x000000000f087348 */ /* 0x000fea0003c00000 */
[----:B------:R0:W1:Y:S02]  /*15f90*/  SHFL.IDX P6, R14, R13, R12, R11 ;  /* 0x0000000c0d0e7389 */ /* 0x00006400000c000b */
[----:B01----:R-:W-:Y:S01]  /*15fa0*/  ENDCOLLECTIVE ;  /* 0x000000000000791b */ /* 0x003fe20003800000 */
.L_x_2586:
        /* <DEDUP_REMOVED lines=14> */
.L_x_2587:
[----:B------:R-:W-:Y:S02]  /*16090*/  IMAD.MOV.U32 R13, RZ, RZ, R5 ;  /* 0x000000ffff0d7224 */ /* 0x000fe400078e0005 */
[----:B------:R-:W-:Y:S01]  /*160a0*/  IMAD.MOV.U32 R12, RZ, RZ, 0x6 ;  /* 0x00000006ff0c7424 */ /* 0x000fe200078e00ff */
[----:B------:R-:W-:-:S05]  /*160b0*/  @!P1 IADD3 R14, P0, R28, R14, RZ ;  /* 0x0000000e1c0e9210 */ /* 0x000fca0007f1e0ff */
[----:B------:R-:W-:-:S08]  /*160c0*/  @!P1 IMAD.MOV.U32 R2, RZ, RZ, R14 ;  /* 0x000000ffff029224 */ /* 0x000fd000078e000e */
[----:B------:R-:W-:Y:S05]  /*160d0*/  WARPSYNC.COLLECTIVE R15, `(.L_x_2588) ;  /* 0x000000000f087348 */ /* 0x000fea0003c00000 */
[----:B------:R0:W1:Y:S02]  /*160e0*/  SHFL.IDX P6, R14, R13, R12, R11 ;  /* 0x0000000c0d0e7389 */ /* 0x00006400000c000b */
[----:B01----:R-:W-:Y:S01]  /*160f0*/  ENDCOLLECTIVE ;  /* 0x000000000000791b */ /* 0x003fe20003800000 */
.L_x_2588:
        /* <DEDUP_REMOVED lines=14> */
.L_x_2589:
[----:B------:R-:W-:Y:S02]  /*161e0*/  IMAD.MOV.U32 R13, RZ, RZ, R5 ;  /* 0x000000ffff0d7224 */ /* 0x000fe400078e0005 */
[----:B------:R-:W-:Y:S01]  /*161f0*/  IMAD.MOV.U32 R12, RZ, RZ, 0x7 ;  /* 0x00000007ff0c7424 */ /* 0x000fe200078e00ff */
[----:B------:R-:W-:-:S05]  /*16200*/  @!P1 IADD3 R14, P0, R28, R14, RZ ;  /* 0x0000000e1c0e9210 */ /* 0x000fca0007f1e0ff */
[----:B------:R-:W-:-:S08]  /*16210*/  @!P1 IMAD.MOV.U32 R2, RZ, RZ, R14 ;  /* 0x000000ffff029224 */ /* 0x000fd000078e000e */
[----:B------:R-:W-:Y:S05]  /*16220*/  WARPSYNC.COLLECTIVE R15, `(.L_x_2590) ;  /* 0x000000000f087348 */ /* 0x000fea0003c00000 */
[----:B------:R0:W1:Y:S02]  /*16230*/  SHFL.IDX P6, R14, R13, R12, R11 ;  /* 0x0000000c0d0e7389 */ /* 0x00006400000c000b */
[----:B01----:R-:W-:Y:S01]  /*16240*/  ENDCOLLECTIVE ;  /* 0x000000000000791b */ /* 0x003fe20003800000 */
.L_x_2590:
        /* <DEDUP_REMOVED lines=12> */
.L_x_2591:
[----:B------:R-:W-:Y:S05]  /*16310*/  BRA `(.L_x_2592) ;  /* 0xffffffb000f47947 */ /* 0x000fea000383ffff */
.L_x_2484:
[----:B0-----:R0:W1:Y:S02]  /*16320*/  SYNCS.PHASECHK.TRANS64.TRYWAIT P0, [R17+URZ+0x38820], R0 ;  /* 0x03882000110075a7 */ /* 0x001064000800017f */
[----:B-1----:R-:W-:Y:S05]  /*16330*/  @!P0 NANOSLEEP.SYNCS 0x989680 ;  /* 0x009896800000895d */ /* 0x002fea0003900000 */
[----:B------:R-:W1:Y:S02]  /*16340*/  @!P0 SYNCS.PHASECHK.TRANS64 P0, [R17+URZ+0x38820], R0 ;  /* 0x03882000110085a7 */ /* 0x000e64000800007f */
[----:B-1----:R-:W-:Y:S05]  /*16350*/  @!P0 BRA `(.L_x_2484) ;  /* 0xfffffffc00f08947 */ /* 0x002fea000383ffff */
[----:B------:R-:W-:Y:S05]  /*16360*/  BRA `(.L_x_2593) ;  /* 0xffffffb400547947 */ /* 0x000fea000383ffff */
.L_x_2488:
[----:B0-----:R0:W1:Y:S02]  /*16370*/  SYNCS.PHASECHK.TRANS64.TRYWAIT P0, [R0+URZ+0x38880], R20 ;  /* 0x03888014000075a7 */ /* 0x001064000800017f */
[----:B-1----:R-:W-:Y:S05]  /*16380*/  @!P0 NANOSLEEP.SYNCS 0x989680 ;  /* 0x009896800000895d */ /* 0x002fea0003900000 */
[----:B------:R-:W1:Y:S02]  /*16390*/  @!P0 SYNCS.PHASECHK.TRANS64 P0, [R0+URZ+0x38880], R20 ;  /* 0x03888014000085a7 */ /* 0x000e64000800007f */
[----:B-1----:R-:W-:Y:S05]  /*163a0*/  @!P0 BRA `(.L_x_2488) ;  /* 0xfffffffc00f08947 */ /* 0x002fea000383ffff */
[----:B------:R-:W-:Y:S05]  /*163b0*/  BRA `(.L_x_2594) ;  /* 0xffffffb800147947 */ /* 0x000fea000383ffff */
.L_x_2489:
        /* <DEDUP_REMOVED lines=8> */
.L_x_2596:
[----:B------:R-:W-:Y:S05]  /*16440*/  BSYNC B0 ;  /* 0x0000000000007941 */ /* 0x000fea0003800000 */
.L_x_2595:
        /* <DEDUP_REMOVED lines=9> */
.L_x_2597:
[----:B------:R-:W-:Y:S01]  /*164e0*/  MOV R13, R7 ;  /* 0x00000007000d7202 */ /* 0x000fe20000000f00 */
[----:B------:R-:W-:Y:S02]  /*164f0*/  IMAD.MOV.U32 R12, RZ, RZ, 0x1 ;  /* 0x00000001ff0c7424 */ /* 0x000fe400078e00ff */
[----:B------:R-:W-:-:S07]  /*16500*/  IMAD.MOV.U32 R2, RZ, RZ, R14 ;  /* 0x000000ffff027224 */ /* 0x000fce00078e000e */
[----:B------:R-:W-:Y:S05]  /*16510*/  WARPSYNC.COLLECTIVE R15, `(.L_x_2598) ;  /* 0x000000000f087348 */ /* 0x000fea0003c00000 */
[----:B------:R0:W1:Y:S02]  /*16520*/  SHFL.IDX P6, R14, R13, R12, R11 ;  /* 0x0000000c0d0e7389 */ /* 0x00006400000c000b */
[----:B01----:R-:W-:Y:S01]  /*16530*/  ENDCOLLECTIVE ;  /* 0x000000000000791b */ /* 0x003fe20003800000 */
.L_x_2598:
        /* <DEDUP_REMOVED lines=12> */
.L_x_2599:
[----:B------:R-:W-:Y:S02]  /*16600*/  IMAD.MOV.U32 R13, RZ, RZ, R7 ;  /* 0x000000ffff0d7224 */ /* 0x000fe400078e0007 */
[----:B------:R-:W-:Y:S02]  /*16610*/  IMAD.MOV.U32 R12, RZ, RZ, 0x2 ;  /* 0x00000002ff0c7424 */ /* 0x000fe400078e00ff */
[----:B------:R-:W-:-:S07]  /*16620*/  IMAD.MOV.U32 R2, RZ, RZ, R14 ;  /* 0x000000ffff027224 */ /* 0x000fce00078e000e */
[----:B------:R-:W-:Y:S05]  /*16630*/  WARPSYNC.COLLECTIVE R15, `(.L_x_2600) ;  /* 0x000000000f087348 */ /* 0x000fea0003c00000 */
[----:B------:R0:W1:Y:S02]  /*16640*/  SHFL.IDX P6, R14, R13, R12, R11 ;  /* 0x0000000c0d0e7389 */ /* 0x00006400000c000b */
[----:B01----:R-:W-:Y:S01]  /*16650*/  ENDCOLLECTIVE ;  /* 0x000000000000791b */ /* 0x003fe20003800000 */
.L_x_2600:
        /* <DEDUP_REMOVED lines=12> */
.L_x_2601:
[----:B------:R-:W-:Y:S02]  /*16720*/  IMAD.MOV.U32 R13, RZ, RZ, R7 ;  /* 0x000000ffff0d7224 */ /* 0x000fe400078e0007 */
[----:B------:R-:W-:Y:S02]  /*16730*/  IMAD.MOV.U32 R12, RZ, RZ, 0x3 ;  /* 0x00000003ff0c7424 */ /* 0x000fe400078e00ff */
[----:B------:R-:W-:-:S07]  /*16740*/  IMAD.MOV.U32 R2, RZ, RZ, R14 ;  /* 0x000000ffff027224 */ /* 0x000fce00078e000e */
[----:B------:R-:W-:Y:S05]  /*16750*/  WARPSYNC.COLLECTIVE R15, `(.L_x_2602) ;  /* 0x000000000f087348 */ /* 0x000fea0003c00000 */
[----:B------:R0:W1:Y:S02]  /*16760*/  SHFL.IDX P6, R14, R13, R12, R11 ;  /* 0x0000000c0d0e7389 */ /* 0x00006400000c000b */
[----:B01----:R-:W-:Y:S01]  /*16770*/  ENDCOLLECTIVE ;  /* 0x000000000000791b */ /* 0x003fe20003800000 */
.L_x_2602:
        /* <DEDUP_REMOVED lines=12> */
.L_x_2603:
[----:B------:R-:W-:Y:S02]  /*16840*/  IMAD.MOV.U32 R13, RZ, RZ, R7 ;  /* 0x000000ffff0d7224 */ /* 0x000fe400078e0007 */
[----:B------:R-:W-:Y:S02]  /*16850*/  IMAD.MOV.U32 R12, RZ, RZ, 0x4 ;  /* 0x00000004ff0c7424 */ /* 0x000fe400078e00ff */
[----:B------:R-:W-:-:S07]  /*16860*/  IMAD.MOV.U32 R2, RZ, RZ, R14 ;  /* 0x000000ffff027224 */ /* 0x000fce00078e000e */
[----:B------:R-:W-:Y:S05]  /*16870*/  WARPSYNC.COLLECTIVE R15, `(.L_x_2604) ;  /* 0x000000000f087348 */ /* 0x000fea0003c00000 */
[----:B------:R0:W1:Y:S02]  /*16880*/  SHFL.IDX P6, R14, R13, R12, R11 ;  /* 0x0000000c0d0e7389 */ /* 0x00006400000c000b */
[----:B01----:R-:W-:Y:S01]  /*16890*/  ENDCOLLECTIVE ;  /* 0x000000000000791b */ /* 0x003fe20003800000 */
.L_x_2604:
        /* <DEDUP_REMOVED lines=12> */
.L_x_2605:
[----:B------:R-:W-:Y:S02]  /*16960*/  IMAD.MOV.U32 R13, RZ, RZ, R7 ;  /* 0x000000ffff0d7224 */ /* 0x000fe400078e0007 */
[----:B------:R-:W-:Y:S02]  /*16970*/  IMAD.MOV.U32 R12, RZ, RZ, 0x5 ;  /* 0x00000005ff0c7424 */ /* 0x000fe400078e00ff */
[----:B------:R-:W-:-:S07]  /*16980*/  IMAD.MOV.U32 R2, RZ, RZ, R14 ;  /* 0x000000ffff027224 */ /* 0x000fce00078e000e */
[----:B------:R-:W-:Y:S05]  /*16990*/  WARPSYNC.COLLECTIVE R15, `(.L_x_2606) ;  /* 0x000000000f087348 */ /* 0x000fea0003c00000 */
[----:B------:R0:W1:Y:S02]  /*169a0*/  SHFL.IDX P6, R14, R13, R12, R11 ;  /* 0x0000000c0d0e7389 */ /* 0x00006400000c000b */
[----:B01----:R-:W-:Y:S01]  /*169b0*/  ENDCOLLECTIVE ;  /* 0x000000000000791b */ /* 0x003fe20003800000 */
.L_x_2606:
        /* <DEDUP_REMOVED lines=12> */
.L_x_2607:
[----:B------:R-:W-:Y:S02]  /*16a80*/  IMAD.MOV.U32 R13, RZ, RZ, R7 ;  /* 0x000000ffff0d7224 */ /* 0x000fe400078e0007 */
[----:B------:R-:W-:Y:S02]  /*16a90*/  IMAD.MOV.U32 R12, RZ, RZ, 0x6 ;  /* 0x00000006ff0c7424 */ /* 0x000fe400078e00ff */
[----:B------:R-:W-:-:S07]  /*16aa0*/  IMAD.MOV.U32 R2, RZ, RZ, R14 ;  /* 0x000000ffff027224 */ /* 0x000fce00078e000e */
[----:B------:R-:W-:Y:S05]  /*16ab0*/  WARPSYNC.COLLECTIVE R15, `(.L_x_2608) ;  /* 0x000000000f087348 */ /* 0x000fea0003c00000 */
[----:B------:R0:W1:Y:S02]  /*16ac0*/  SHFL.IDX P6, R14, R13, R12, R11 ;  /* 0x0000000c0d0e7389 */ /* 0x00006400000c000b */
[----:B01----:R-:W-:Y:S01]  /*16ad0*/  ENDCOLLECTIVE ;  /* 0x000000000000791b */ /* 0x003fe20003800000 */
.L_x_2608:
        /* <DEDUP_REMOVED lines=12> */
.L_x_2609:
[----:B------:R-:W-:Y:S02]  /*16ba0*/  IMAD.MOV.U32 R13, RZ, RZ, R7 ;  /* 0x000000ffff0d7224 */ /* 0x000fe400078e0007 */
[----:B------:R-:W-:Y:S02]  /*16bb0*/  IMAD.MOV.U32 R12, RZ, RZ, 0x7 ;  /* 0x00000007ff0c7424 */ /* 0x000fe400078e00ff */
[----:B------:R-:W-:-:S07]  /*16bc0*/  IMAD.MOV.U32 R2, RZ, RZ, R14 ;  /* 0x000000ffff027224 */ /* 0x000fce00078e000e */
[----:B------:R-:W-:Y:S05]  /*16bd0*/  WARPSYNC.COLLECTIVE R15, `(.L_x_2610) ;  /* 0x000000000f087348 */ /* 0x000fea0003c00000 */
[----:B------:R0:W1:Y:S02]  /*16be0*/  SHFL.IDX P6, R14, R13, R12, R11 ;  /* 0x0000000c0d0e7389 */ /* 0x00006400000c000b */
[----:B01----:R-:W-:Y:S01]  /*16bf0*/  ENDCOLLECTIVE ;  /* 0x000000000000791b */ /* 0x003fe20003800000 */
.L_x_2610:
        /* <DEDUP_REMOVED lines=12> */
.L_x_2611:
[----:B------:R-:W-:Y:S01]  /*16cc0*/  IMAD.MOV.U32 R2, RZ, RZ, R14 ;  /* 0x000000ffff027224 */ /* 0x000fe200078e000e */
[----:B------:R-:W-:Y:S06]  /*16cd0*/  BRA `(.L_x_2612) ;  /* 0xffffffb000e47947 */ /* 0x000fec000383ffff */
.L_x_2494:
[----:B---3--:R3:W4:Y:S02]  /*16ce0*/  SYNCS.PHASECHK.TRANS64.TRYWAIT P0, [R0+URZ+0x38840], R20 ;  /* 0x03884014000075a7 */ /* 0x008724000800017f */
[----:B----4-:R-:W-:Y:S05]  /*16cf0*/  @!P0 NANOSLEEP.SYNCS 0x989680 ;  /* 0x009896800000895d */ /* 0x010fea0003900000 */
[----:B------:R-:W4:Y:S02]  /*16d00*/  @!P0 SYNCS.PHASECHK.TRANS64 P0, [R0+URZ+0x38840], R20 ;  /* 0x03884014000085a7 */ /* 0x000f24000800007f */
[----:B----4-:R-:W-:Y:S05]  /*16d10*/  @!P0 BRA `(.L_x_2494) ;  /* 0xfffffffc00f08947 */ /* 0x010fea000383ffff */
[----:B------:R-:W-:Y:S05]  /*16d20*/  BRA `(.L_x_2613) ;  /* 0xffffffb400387947 */ /* 0x000fea000383ffff */
.L_x_2495:
        /* <DEDUP_REMOVED lines=8> */
.L_x_2615:
[----:B------:R-:W-:Y:S05]  /*16db0*/  BSYNC B0 ;  /* 0x0000000000007941 */ /* 0x000fea0003800000 */
.L_x_2614:
        /* <DEDUP_REMOVED lines=8> */
.L_x_2616:
[----:B------:R-:W-:Y:S02]  /*16e40*/  IMAD.MOV.U32 R13, RZ, RZ, R5 ;  /* 0x000000ffff0d7224 */ /* 0x000fe400078e0005 */
[----:B------:R-:W-:Y:S01]  /*16e50*/  IMAD.MOV.U32 R12, RZ, RZ, 0x1 ;  /* 0x00000001ff0c7424 */ /* 0x000fe200078e00ff */
[----:B------:R-:W-:-:S13]  /*16e60*/  IADD3 R2, P0, R28, R14, RZ ;  /* 0x0000000e1c027210 */ /* 0x000fda0007f1e0ff */
[----:B------:R-:W-:Y:S05]  /*16e70*/  WARPSYNC.COLLECTIVE R15, `(.L_x_2617) ;  /* 0x000000000f087348 */ /* 0x000fea0003c00000 */
[----:B------:R0:W1:Y:S02]  /*16e80*/  SHFL.IDX P6, R14, R13, R12, R11 ;  /* 0x0000000c0d0e7389 */ /* 0x00006400000c000b */
[----:B01----:R-:W-:Y:S01]  /*16e90*/  ENDCOLLECTIVE ;  /* 0x000000000000791b */ /* 0x003fe20003800000 */
.L_x_2617:
        /* <DEDUP_REMOVED lines=11> */
.L_x_2618:
[----:B------:R-:W-:Y:S02]  /*16f50*/  IMAD.MOV.U32 R13, RZ, RZ, R5 ;  /* 0x000000ffff0d7224 */ /* 0x000fe400078e0005 */
[----:B------:R-:W-:Y:S01]  /*16f60*/  IMAD.MOV.U32 R12, RZ, RZ, 0x2 ;  /* 0x00000002ff0c7424 */ /* 0x000fe200078e00ff */
[----:B------:R-:W-:-:S13]  /*16f70*/  IADD3 R2, P0, R28, R14, RZ ;  /* 0x0000000e1c027210 */ /* 0x000fda0007f1e0ff */
[----:B------:R-:W-:Y:S05]  /*16f80*/  WARPSYNC.COLLECTIVE R15, `(.L_x_2619) ;  /* 0x000000000f087348 */ /* 0x000fea0003c00000 */
[----:B------:R0:W1:Y:S02]  /*16f90*/  SHFL.IDX P6, R14, R13, R12, R11 ;  /* 0x0000000c0d0e7389 */ /* 0x00006400000c000b */
[----:B01----:R-:W-:Y:S01]  /*16fa0*/  ENDCOLLECTIVE ;  /* 0x000000000000791b */ /* 0x003fe20003800000 */
.L_x_2619:
        /* <DEDUP_REMOVED lines=11> */
.L_x_2620:
[----:B------:R-:W-:Y:S02]  /*17060*/  IMAD.MOV.U32 R13, RZ, RZ, R5 ;  /* 0x000000ffff0d7224 */ /* 0x000fe400078e0005 */
[----:B------:R-:W-:Y:S01]  /*17070*/  IMAD.MOV.U32 R12, RZ, RZ, 0x3 ;  /* 0x00000003ff0c7424 */ /* 0x000fe200078e00ff */
[----:B------:R-:W-:-:S13]  /*17080*/  IADD3 R2, P0, R28, R14, RZ ;  /* 0x0000000e1c027210 */ /* 0x000fda0007f1e0ff */
[----:B------:R-:W-:Y:S05]  /*17090*/  WARPSYNC.COLLECTIVE R15, `(.L_x_2621) ;  /* 0x000000000f087348 */ /* 0x000fea0003c00000 */
[----:B------:R0:W1:Y:S02]  /*170a0*/  SHFL.IDX P6, R14, R13, R12, R11 ;  /* 0x0000000c0d0e7389 */ /* 0x00006400000c000b */
[----:B01----:R-:W-:Y:S01]  /*170b0*/  ENDCOLLECTIVE ;  /* 0x000000000000791b */ /* 0x003fe20003800000 */
.L_x_2621:
        /* <DEDUP_REMOVED lines=11> */
.L_x_2622:
[----:B------:R-:W-:Y:S02]  /*17170*/  IMAD.MOV.U32 R13, RZ, RZ, R5 ;  /* 0x000000ffff0d7224 */ /* 0x000fe400078e0005 */
[----:B------:R-:W-:Y:S01]  /*17180*/  IMAD.MOV.U32 R12, RZ, RZ, 0x4 ;  /* 0x00000004ff0c7424 */ /* 0x000fe200078e00ff */
[----:B------:R-:W-:-:S13]  /*17190*/  IADD3 R2, P0, R28, R14, RZ ;  /* 0x0000000e1c027210 */ /* 0x000fda0007f1e0ff */
[----:B------:R-:W-:Y:S05]  /*171a0*/  WARPSYNC.COLLECTIVE R15, `(.L_x_2623) ;  /* 0x000000000f087348 */ /* 0x000fea0003c00000 */
[----:B------:R0:W1:Y:S02]  /*171b0*/  SHFL.IDX P6, R14, R13, R12, R11 ;  /* 0x0000000c0d0e7389 */ /* 0x00006400000c000b */
[----:B01----:R-:W-:Y:S01]  /*171c0*/  ENDCOLLECTIVE ;  /* 0x000000000000791b */ /* 0x003fe20003800000 */
.L_x_2623:
        /* <DEDUP_REMOVED lines=11> */
.L_x_2624:
[----:B------:R-:W-:Y:S02]  /*17280*/  IMAD.MOV.U32 R13, RZ, RZ, R5 ;  /* 0x000000ffff0d7224 */ /* 0x000fe400078e0005 */
[----:B------:R-:W-:Y:S01]  /*17290*/  IMAD.MOV.U32 R12, RZ, RZ, 0x5 ;  /* 0x00000005ff0c7424 */ /* 0x000fe200078e00ff */
[----:B------:R-:W-:-:S13]  /*172a0*/  IADD3 R2, P0, R28, R14, RZ ;  /* 0x0000000e1c027210 */ /* 0x000fda0007f1e0ff */
[----:B------:R-:W-:Y:S05]  /*172b0*/  WARPSYNC.COLLECTIVE R15, `(.L_x_2625) ;  /* 0x000000000f087348 */ /* 0x000fea0003c00000 */
[----:B------:R0:W1:Y:S02]  /*172c0*/  SHFL.IDX P6, R14, R13, R12, R11 ;  /* 0x0000000c0d0e7389 */ /* 0x00006400000c000b */
[----:B01----:R-:W-:Y:S01]  /*172d0*/  ENDCOLLECTIVE ;  /* 0x000000000000791b */ /* 0x003fe20003800000 */
.L_x_2625:
        /* <DEDUP_REMOVED lines=11> */
.L_x_2626:
[----:B------:R-:W-:Y:S02]  /*17390*/  IMAD.MOV.U32 R13, RZ, RZ, R5 ;  /* 0x000000ffff0d7224 */ /* 0x000fe400078e0005 */
[----:B------:R-:W-:Y:S01]  /*173a0*/  IMAD.MOV.U32 R12, RZ, RZ, 0x6 ;  /* 0x00000006ff0c7424 */ /* 0x000fe200078e00ff */
[----:B------:R-:W-:-:S13]  /*173b0*/  IADD3 R2, P0, R28, R14, RZ ;  /* 0x0000000e1c027210 */ /* 0x000fda0007f1e0ff */
[----:B------:R-:W-:Y:S05]  /*173c0*/  WARPSYNC.COLLECTIVE R15, `(.L_x_2627) ;  /* 0x000000000f087348 */ /* 0x000fea0003c00000 */
[----:B------:R0:W1:Y:S02]  /*173d0*/  SHFL.IDX P6, R14, R13, R12, R11 ;  /* 0x0000000c0d0e7389 */ /* 0x00006400000c000b */
[----:B01----:R-:W-:Y:S01]  /*173e0*/  ENDCOLLECTIVE ;  /* 0x000000000000791b */ /* 0x003fe20003800000 */
.L_x_2627:
        /* <DEDUP_REMOVED lines=11> */
.L_x_2628:
[----:B------:R-:W-:Y:S02]  /*174a0*/  IMAD.MOV.U32 R13, RZ, RZ, R5 ;  /* 0x000000ffff0d7224 */ /* 0x000fe400078e0005 */
[----:B------:R-:W-:Y:S01]  /*174b0*/  IMAD.MOV.U32 R12, RZ, RZ, 0x7 ;  /* 0x00000007ff0c7424 */ /* 0x000fe200078e00ff */
[----:B------:R-:W-:-:S13]  /*174c0*/  IADD3 R2, P0, R28, R14, RZ ;  /* 0x0000000e1c027210 */ /* 0x000fda0007f1e0ff */
[----:B------:R-:W-:Y:S05]  /*174d0*/  WARPSYNC.COLLECTIVE R15, `(.L_x_2629) ;  /* 0x000000000f087348 */ /* 0x000fea0003c00000 */
[----:B------:R0:W1:Y:S02]  /*174e0*/  SHFL.IDX P6, R14, R13, R12, R11 ;  /* 0x0000000c0d0e7389 */ /* 0x00006400000c000b */
[----:B01----:R-:W-:Y:S01]  /*174f0*/  ENDCOLLECTIVE ;  /* 0x000000000000791b */ /* 0x003fe20003800000 */
.L_x_2629:
        /* <DEDUP_REMOVED lines=11> */
.L_x_2630:
[----:B------:R-:W-:Y:S05]  /*175b0*/  BRA `(.L_x_2631) ;  /* 0xffffffb0001c7947 */ /* 0x000fea000383ffff */
.L_x_2500:
[----:B0-----:R0:W1:Y:S02]  /*175c0*/  SYNCS.PHASECHK.TRANS64.TRYWAIT P2, [R18+URZ+0x38870], R3 ;  /* 0x03887003120075a7 */ /* 0x001064000804017f */
[----:B-1----:R-:W-:Y:S05]  /*175d0*/  @!P2 NANOSLEEP.SYNCS 0x989680 ;  /* 0x009896800000a95d */ /* 0x002fea0003900000 */
[----:B------:R-:W1:Y:S02]  /*175e0*/  @!P2 SYNCS.PHASECHK.TRANS64 P2, [R18+URZ+0x38870], R3 ;  /* 0x038870031200a5a7 */ /* 0x000e64000804007f */
[----:B-1----:R-:W-:Y:S05]  /*175f0*/  @!P2 BRA `(.L_x_2500) ;  /* 0xfffffffc00f0a947 */ /* 0x002fea000383ffff */
[----:B------:R-:W-:Y:S05]  /*17600*/  BRA `(.L_x_2632) ;  /* 0xffffffb000847947 */ /* 0x000fea000383ffff */
.L_x_2502:
[----:B0-----:R0:W1:Y:S02]  /*17610*/  SYNCS.PHASECHK.TRANS64.TRYWAIT P2, [R18+URZ+0x38860], R5 ;  /* 0x03886005120075a7 */ /* 0x001064000804017f */
[----:B-1----:R-:W-:Y:S05]  /*17620*/  @!P2 NANOSLEEP.SYNCS 0x989680 ;  /* 0x009896800000a95d */ /* 0x002fea0003900000 */
[----:B------:R-:W1:Y:S02]  /*17630*/  @!P2 SYNCS.PHASECHK.TRANS64 P2, [R18+URZ+0x38860], R5 ;  /* 0x038860051200a5a7 */ /* 0x000e64000804007f */
[----:B-1----:R-:W-:Y:S05]  /*17640*/  @!P2 BRA `(.L_x_2502) ;  /* 0xfffffffc00f0a947 */ /* 0x002fea000383ffff */
[----:B------:R-:W-:Y:S05]  /*17650*/  BRA `(.L_x_2633) ;  /* 0xffffffb000947947 */ /* 0x000fea000383ffff */
.L_x_2510:
[----:B0-----:R0:W2:Y:S02]  /*17660*/  SYNCS.PHASECHK.TRANS64.TRYWAIT P2, [R19+URZ+0x38870], R0 ;  /* 0x03887000130075a7 */ /* 0x0010a4000804017f */
[----:B--2---:R-:W-:Y:S05]  /*17670*/  @!P2 NANOSLEEP.SYNCS 0x989680 ;  /* 0x009896800000a95d */ /* 0x004fea0003900000 */
[----:B------:R-:W2:Y:S02]  /*17680*/  @!P2 SYNCS.PHASECHK.TRANS64 P2, [R19+URZ+0x38870], R0 ;  /* 0x038870001300a5a7 */ /* 0x000ea4000804007f */
[----:B--2---:R-:W-:Y:S05]  /*17690*/  @!P2 BRA `(.L_x_2510) ;  /* 0xfffffffc00f0a947 */ /* 0x004fea000383ffff */
[----:B------:R-:W-:Y:S05]  /*176a0*/  BRA `(.L_x_2634) ;  /* 0xffffffb800ec7947 */ /* 0x000fea000383ffff */
.L_x_2512:
[----:B0-----:R0:W1:Y:S02]  /*176b0*/  SYNCS.PHASECHK.TRANS64.TRYWAIT P2, [R19+URZ+0x38860], R0 ;  /* 0x03886000130075a7 */ /* 0x001064000804017f */
[----:B-1----:R-:W-:Y:S05]  /*176c0*/  @!P2 NANOSLEEP.SYNCS 0x989680 ;  /* 0x009896800000a95d */ /* 0x002fea0003900000 */
[----:B------:R-:W1:Y:S02]  /*176d0*/  @!P2 SYNCS.PHASECHK.TRANS64 P2, [R19+URZ+0x38860], R0 ;  /* 0x038860001300a5a7 */ /* 0x000e64000804007f */
[----:B-1----:R-:W-:Y:S05]  /*176e0*/  @!P2 BRA `(.L_x_2512) ;  /* 0xfffffffc00f0a947 */ /* 0x002fea000383ffff */
[----:B------:R-:W-:Y:S05]  /*176f0*/  BRA `(.L_x_2635) ;  /* 0xffffffb800fc7947 */ /* 0x000fea000383ffff */
.L_x_2519:
[----:B0-----:R0:W2:Y:S02]  /*17700*/  SYNCS.PHASECHK.TRANS64.TRYWAIT P0, [R5+URZ+0x38820], R0 ;  /* 0x03882000050075a7 */ /* 0x0010a4000800017f */
[----:B--2---:R-:W-:Y:S05]  /*17710*/  @!P0 NANOSLEEP.SYNCS 0x989680 ;  /* 0x009896800000895d */ /* 0x004fea0003900000 */
[----:B------:R-:W2:Y:S02]  /*17720*/  @!P0 SYNCS.PHASECHK.TRANS64 P0, [R5+URZ+0x38820], R0 ;  /* 0x03882000050085a7 */ /* 0x000ea4000800007f */
[----:B--2---:R-:W-:Y:S05]  /*17730*/  @!P0 BRA `(.L_x_2519) ;  /* 0xfffffffc00f08947 */ /* 0x004fea000383ffff */
[----:B------:R-:W-:Y:S05]  /*17740*/  BRA `(.L_x_2636) ;  /* 0xffffffc4007c7947 */ /* 0x000fea000383ffff */
.L_x_2520:
        /* <DEDUP_REMOVED lines=11> */
.L_x_2638:
[----:B------:R-:W-:Y:S05]  /*17800*/  BSYNC B0 ;  /* 0x0000000000007941 */ /* 0x000fea0003800000 */
.L_x_2637:
[----:B------:R-:W-:Y:S05]  /*17810*/  BRA `(.L_x_2639) ;  /* 0xffffffc400647947 */ /* 0x000fea000383ffff */
.L_x_2523:
[----:B------:R-:W-:Y:S01]  /*17820*/  BSSY B1, `(.L_x_2640) ;  /* 0x0000006000017945 */ /* 0x000fe20003800000 */
[----:B------:R-:W-:-:S07]  /*17830*/  IMAD.MOV.U32 R15, RZ, RZ, -0x1 ;  /* 0xffffffffff0f7424 */ /* 0x000fce00078e00ff */
[----:B01----:R-:W-:Y:S05]  /*17840*/  WARPSYNC.COLLECTIVE R15, `(.L_x_2641) ;  /* 0x000000000f0c7348 */ /* 0x003fea0003c00000 */
[----:B------:R-:W-:Y:S02]  /*17850*/  ELECT P6, UR62, PT ;  /* 0x00000000003e782f */ /* 0x000fe400038c0000 */
[----:B------:R-:W-:Y:S01]  /*17860*/  MOV R14, UR62 ;  /* 0x0000003e000e7c02 */ /* 0x000fe20008000f00 */
[----:B01----:R-:W-:Y:S10]  /*17870*/  ENDCOLLECTIVE ;  /* 0x000000000000791b */ /* 0x003ff40003800000 */
.L_x_2641:
[----:B------:R-:W-:Y:S05]  /*17880*/  BSYNC B1 ;  /* 0x0000000000017941 */ /* 0x000fea0003800000 */
.L_x_2640:
[----:B------:R-:W-:Y:S05]  /*17890*/  BRA `(.L_x_2642) ;  /* 0xffffffc4005c7947 */ /* 0x000fea000383ffff */
.L_x_2525:
[----:B0-----:R0:W2:Y:S02]  /*178a0*/  SYNCS.PHASECHK.TRANS64.TRYWAIT P1, [R3+URZ+0x38840], R2 ;  /* 0x03884002030075a7 */ /* 0x0010a4000802017f */
[----:B--2---:R-:W-:Y:S05]  /*178b0*/  @!P1 NANOSLEEP.SYNCS 0x989680 ;  /* 0x009896800000995d */ /* 0x004fea0003900000 */
[----:B------:R-:W2:Y:S02]  /*178c0*/  @!P1 SYNCS.PHASECHK.TRANS64 P1, [R3+URZ+0x38840], R2 ;  /* 0x03884002030095a7 */ /* 0x000ea4000802007f */
[----:B--2---:R-:W-:Y:S05]  /*178d0*/  @!P1 BRA `(.L_x_2525) ;  /* 0xfffffffc00f09947 */ /* 0x004fea000383ffff */
[----:B------:R-:W-:Y:S05]  /*178e0*/  BRA `(.L_x_2643) ;  /* 0xffffffc4007c7947 */ /* 0x000fea000383ffff */
.L_x_2527:
[----:B--2---:R2:W3:Y:S02]  /*178f0*/  SYNCS.PHASECHK.TRANS64.TRYWAIT P1, [R25+URZ+0x38840], R0 ;  /* 0x03884000190075a7 */ /* 0x0044e4000802017f */
[----:B---3--:R-:W-:Y:S05]  /*17900*/  @!P1 NANOSLEEP.SYNCS 0x989680 ;  /* 0x009896800000995d */ /* 0x008fea0003900000 */
[----:B------:R-:W3:Y:S02]  /*17910*/  @!P1 SYNCS.PHASECHK.TRANS64 P1, [R25+URZ+0x38840], R0 ;  /* 0x03884000190095a7 */ /* 0x000ee4000802007f */
[----:B---3--:R-:W-:Y:S05]  /*17920*/  @!P1 BRA `(.L_x_2527) ;  /* 0xfffffffc00f09947 */ /* 0x008fea000383ffff */
[----:B------:R-:W-:Y:S05]  /*17930*/  BRA `(.L_x_2644) ;  /* 0xffffffc400887947 */ /* 0x000fea000383ffff */
.L_x_2529:
[----:B---3--:R3:W4:Y:S02]  /*17940*/  SYNCS.PHASECHK.TRANS64.TRYWAIT P1, [R3+URZ+0x38860], R2 ;  /* 0x03886002030075a7 */ /* 0x008724000802017f */
[----:B----4-:R-:W-:Y:S05]  /*17950*/  @!P1 NANOSLEEP.SYNCS 0x989680 ;  /* 0x009896800000995d */ /* 0x010fea0003900000 */
[----:B------:R-:W4:Y:S02]  /*17960*/  @!P1 SYNCS.PHASECHK.TRANS64 P1, [R3+URZ+0x38860], R2 ;  /* 0x03886002030095a7 */ /* 0x000f24000802007f */
[----:B----4-:R-:W-:Y:S05]  /*17970*/  @!P1 BRA `(.L_x_2529) ;  /* 0xfffffffc00f09947 */ /* 0x010fea000383ffff */
[----:B------:R-:W-:Y:S05]  /*17980*/  BRA `(.L_x_2645) ;  /* 0xffffffc400847947 */ /* 0x000fea000383ffff */
.L_x_2531:
[----:B----4-:R4:W0:Y:S02]  /*17990*/  SYNCS.PHASECHK.TRANS64.TRYWAIT P1, [R25+URZ+0x38860], R0 ;  /* 0x03886000190075a7 */ /* 0x010824000802017f */
[----:B0-----:R-:W-:Y:S05]  /*179a0*/  @!P1 NANOSLEEP.SYNCS 0x989680 ;  /* 0x009896800000995d */ /* 0x001fea0003900000 */
[----:B------:R-:W0:Y:S02]  /*179b0*/  @!P1 SYNCS.PHASECHK.TRANS64 P1, [R25+URZ+0x38860], R0 ;  /* 0x03886000190095a7 */ /* 0x000e24000802007f */
[----:B0-----:R-:W-:Y:S05]  /*179c0*/  @!P1 BRA `(.L_x_2531) ;  /* 0xfffffffc00f09947 */ /* 0x001fea000383ffff */
[----:B------:R-:W-:Y:S05]  /*179d0*/  BRA `(.L_x_2646) ;  /* 0xffffffc400807947 */ /* 0x000fea000383ffff */
.L_x_2533:
[----:B------:R0:W0:Y:S02]  /*179e0*/  SYNCS.PHASECHK.TRANS64.TRYWAIT P1, [R3+URZ+0x38880], R2 ;  /* 0x03888002030075a7 */ /* 0x000024000802017f */
[----:B0-----:R-:W-:Y:S05]  /*179f0*/  @!P1 NANOSLEEP.SYNCS 0x989680 ;  /* 0x009896800000995d */ /* 0x001fea0003900000 */
[----:B------:R-:W0:Y:S02]  /*17a00*/  @!P1 SYNCS.PHASECHK.TRANS64 P1, [R3+URZ+0x38880], R2 ;  /* 0x03888002030095a7 */ /* 0x000e24000802007f */
[----:B0-----:R-:W-:Y:S05]  /*17a10*/  @!P1 BRA `(.L_x_2533) ;  /* 0xfffffffc00f09947 */ /* 0x001fea000383ffff */
[----:B------:R-:W-:Y:S05]  /*17a20*/  BRA `(.L_x_2647) ;  /* 0xffffffc4007c7947 */ /* 0x000fea000383ffff */
.L_x_2648:
        /* <DEDUP_REMOVED lines=13> */
.L_x_3636:


//--------------------- .text._ZN7cutlass13device_kernelIN5flash11enable_sm90INS1_16FlashAttnFwdSm90INS1_25CollectiveMainloopFwdSm90ILi2EN4cute5tupleIJNS5_1CILi1EEES8_S8_EEENS6_IJNS7_ILi128EEESA_NS7_ILi256EEEEEELi256ENS_12float_e4m3_tEfNS_4arch4Sm90ELb1ELb0ELb1ELb1ELb1ELb0ELb0ELb1ELb0ELb1ELb0ELb0EEENS1_21CollectiveEpilogueFwdINS6_IJSA_SB_SA_EEES9_NS_10bfloat16_tESF_Li256ELb1ELb1ELb0ELb1EEENS1_36VarlenDynamicPersistentTileSchedulerILi128ELi128ELi256ELi128ELb0ELb1ELb1ELb1ELb1ELb1EEEEEEEEEvNT_6ParamsE --------------------------
	.section	.text._ZN7cutlass13device_kernelIN5flash11enable_sm90INS1_16FlashAttnFwdSm90INS1_25CollectiveMainloopFwdSm90ILi2EN4cute5tupleIJNS5_1CILi1EEES8_S8_EEENS6_IJNS7_ILi128EEESA_NS7_ILi256EEEEEELi256ENS_12float_e4m3_tEfNS_4arch4Sm90ELb1ELb0ELb1ELb1ELb1ELb0ELb0ELb1ELb0ELb1ELb0ELb0EEENS1_21CollectiveEpilogueFwdINS6_IJSA_SB_SA_EEES9_NS_10bfloat16_tESF_Li256ELb1ELb1ELb0ELb1EEENS1_36VarlenDynamicPersistentTileSchedulerILi128ELi128ELi256ELi128ELb0ELb1ELb1ELb1ELb1ELb1EEEEEEEEEvNT_6ParamsE,"ax",@progbits
	.align	128
.text._ZN7cutlass13device_kernelIN5flash11enable_sm90INS1_16FlashAttnFwdSm90INS1_25CollectiveMainloopFwdSm90ILi2EN4cute5tupleIJNS5_1CILi1EEES8_S8_EEENS6_IJNS7_ILi128EEESA_NS7_ILi256EEEEEELi256ENS_12float_e4m3_tEfNS_4arch4Sm90ELb1ELb0ELb1ELb1ELb1ELb0ELb0ELb1ELb0ELb1ELb0ELb0EEENS1_21CollectiveEpilogueFwdINS6_IJSA_SB_SA_EEES9_NS_10bfloat16_tESF_Li256ELb1ELb1ELb0ELb1EEENS1_36VarlenDynamicPersistentTileSchedulerILi128ELi128ELi256ELi128ELb0ELb1ELb1ELb1ELb1ELb1EEEEEEEEEvNT_6ParamsE:
        .type           _ZN7cutlass13device_kernelIN5flash11enable_sm90INS1_16FlashAttnFwdSm90INS1_25CollectiveMainloopFwdSm90ILi2EN4cute5tupleIJNS5_1CILi1EEES8_S8_EEENS6_IJNS7_ILi128EEESA_NS7_ILi256EEEEEELi256ENS_12float_e4m3_tEfNS_4arch4Sm90ELb1ELb0ELb1ELb1ELb1ELb0ELb0ELb1ELb0ELb1ELb0ELb0EEENS1_21CollectiveEpilogueFwdINS6_IJSA_SB_SA_EEES9_NS_10bfloat16_tESF_Li256ELb1ELb1ELb0ELb1EEENS1_36VarlenDynamicPersistentTileSchedulerILi128ELi128ELi256ELi128ELb0ELb1ELb1ELb1ELb1ELb1EEEEEEEEEvNT_6ParamsE,@function
        .size           _ZN7cutlass13device_kernelIN5flash11enable_sm90INS1_16FlashAttnFwdSm90INS1_25CollectiveMainloopFwdSm90ILi2EN4cute5tupleIJNS5_1CILi1EEES8_S8_EEENS6_IJNS7_ILi128EEESA_NS7_ILi256EEEEEELi256ENS_12float_e4m3_tEfNS_4arch4Sm90ELb1ELb0ELb1ELb1ELb1ELb0ELb0ELb1ELb0ELb1ELb0ELb0EEENS1_21CollectiveEpilogueFwdINS6_IJSA_SB_SA_EEES9_NS_10bfloat16_tESF_Li256ELb1ELb1ELb0ELb1EEENS1_36VarlenDynamicPersistentTileSchedulerILi128ELi128ELi256ELi128ELb0ELb1ELb1ELb1ELb1ELb1EEEEEEEEEvNT_6ParamsE,(.L_x_3637 - _ZN7cutlass13device_kernelIN5flash11enable_sm90INS1_16FlashAttnFwdSm90INS1_25CollectiveMainloopFwdSm90ILi2EN4cute5tupleIJNS5_1CILi1EEES8_S8_EEENS6_IJNS7_ILi128EEESA_NS7_ILi256EEEEEELi256ENS_12float_e4m3_tEfNS_4arch4Sm90ELb1ELb0ELb1ELb1ELb1ELb0ELb0ELb1ELb0ELb1ELb0ELb0EEENS1_21CollectiveEpilogueFwdINS6_IJSA_SB_SA_EEES9_NS_10bfloat16_tESF_Li256ELb1ELb1ELb0ELb1EEENS1_36VarlenDynamicPersistentTileSchedulerILi128ELi128ELi256ELi128ELb0ELb1ELb1ELb1ELb1ELb1EEEEEEEEEvNT_6ParamsE)
        .other          _ZN7cutlass13device_kernelIN5flash11enable_sm90INS1_16FlashAttnFwdSm90INS1_25CollectiveMainloopFwdSm90ILi2EN4cute5tupleIJNS5_1CILi1EEES8_S8_EEENS6_IJNS7_ILi128EEESA_NS7_ILi256EEEEEELi256ENS_12float_e4m3_tEfNS_4arch4Sm90ELb1ELb0ELb1ELb1ELb1ELb0ELb0ELb1ELb0ELb1ELb0ELb0EEENS1_21CollectiveEpilogueFwdINS6_IJSA_SB_SA_EEES9_NS_10bfloat16_tESF_Li256ELb1ELb1ELb0ELb1EEENS1_36VarlenDynamicPersistentTileSchedulerILi128ELi128ELi256ELi128ELb0ELb1ELb1ELb1ELb1ELb1EEEEEEEEEvNT_6ParamsE,@"STO_CUDA_ENTRY STV_DEFAULT"
_ZN7cutlass13device_kernelIN5flash11enable_sm90INS1_16FlashAttnFwdSm90INS1_25CollectiveMainloopFwdSm90ILi2EN4cute5tupleIJNS5_1CILi1EEES8_S8_EEENS6_IJNS7_ILi128EEESA_NS7_ILi256EEEEEELi256ENS_12float_e4m3_tEfNS_4arch4Sm90ELb1ELb0ELb1ELb1ELb1ELb0ELb0ELb1ELb0ELb1ELb0ELb0EEENS1_21CollectiveEpilogueFwdINS6_IJSA_SB_SA_EEES9_NS_10bfloat16_tESF_Li256ELb1ELb1ELb0ELb1EEENS1_36VarlenDynamicPersistentTileSchedulerILi128ELi128ELi256ELi128ELb0ELb1ELb1ELb1ELb1ELb1EEEEEEEEEvNT_6ParamsE:
        /* <DEDUP_REMOVED lines=45> */
.L_x_2649:
        /* <DEDUP_REMOVED lines=22> */
.L_x_2650:
        /* <DEDUP_REMOVED lines=18> */
.L_x_2651:
        /* <DEDUP_REMOVED lines=22> */
.L_x_2652:
        /* <DEDUP_REMOVED lines=24> */
.L_x_2653:
        /* <DEDUP_REMOVED lines=8> */
.L_x_2655:
        /* <DEDUP_REMOVED lines=79> */
.L_x_2715:
[----:B------:R-:W-:Y:S01]  /*0da0*/  ULDC.64 UR8, c[0x0][0xc88] ;  /* 0x0003220000087ab9 */ /* 0x000fe20000000a00 */
[----:B------:R-:W-:Y:S01]  /*0db0*/  ULDC UR4, c[0x0][0x424] ;  /* 0x0001090000047ab9 */ /* 0x000fe20000000800 */
[----:B------:R-:W-:-:S03]  /*0dc0*/  UIMAD.WIDE UR6, UR6, 0x4, UR8 ;  /* 0x00000004060678a5 */ /* 0x000fc6000f8e0208 */
[----:B------:R-:W-:-:S03]  /*0dd0*/  ULDC.64 UR8, c[0x0][0xa18] ;  /* 0x0002860000087ab9 */ /* 0x000fc60000000a00 */
[----:B012---:R-:W-:Y:S02]  /*0de0*/  IMAD.U32 R2, RZ, RZ, UR6 ;  /* 0x00000006ff027e24 */ /* 0x007fe4000f8e00ff */
[----:B------:R-:W-:Y:S01]  /*0df0*/  IMAD.U32 R3, RZ, RZ, UR7 ;  /* 0x00000007ff037e24 */ /* 0x000fe2000f8e00ff */
        /* <DEDUP_REMOVED lines=10> */
[----:B------:R-:W-:-:S04]  /*0ea0*/  @UP0 ULEA UR6, UP2, UR38, UR6, 0x2 ;  /* 0x0000000626060291 */ /* 0x000fc8000f84103f */
[----:B------:R-:W-:Y:S02]  /*0eb0*/  @UP0 ULEA.HI.X UR7, UR38, UR7, UR39, 0x2, UP2 ;  /* 0x0000000726070291 */ /* 0x000fe400090f1427 */
[----:B------:R-:W-:Y:S01]  /*0ec0*/  @UP1 ULEA UR8, UP0, UR38, UR8, 0x2 ;  /* 0x0000000826081291 */ /* 0x000fe2000f80103f */
[----:B------:R-:W-:-:S03]  /*0ed0*/  IMAD.U32 R2, RZ, RZ, UR6 ;  /* 0x00000006ff027e24 */ /* 0x000fc6000f8e00ff */
[----:B------:R-:W-:Y:S01]  /*0ee0*/  @UP1 ULEA.HI.X UR9, UR38, UR9, UR39, 0x2, UP0 ;  /* 0x0000000926091291 */ /* 0x000fe200080f1427 */
[----:B------:R-:W-:Y:S01]  /*0ef0*/  IMAD.U32 R3, RZ, RZ, UR7 ;  /* 0x00000007ff037e24 */ /* 0x000fe2000f8e00ff */
[----:B------:R-:W-:Y:S01]  /*0f00*/  ULDC.64 UR6, c[0x0][0x418] ;  /* 0x0001060000067ab9 */ /* 0x000fe20000000a00 */
[----:B------:R-:W-:-:S03]  /*0f10*/  IMAD.U32 R4, RZ, RZ, UR8 ;  /* 0x00000008ff047e24 */ /* 0x000fc6000f8e00ff */
[----:B------:R-:W-:Y:S01]  /*0f20*/  IMAD.U32 R5, RZ, RZ, UR9 ;  /* 0x00000009ff057e24 */ /* 0x000fe2000f8e00ff */
[----:B------:R-:W2:Y:S01]  /*0f30*/  @P0 LDG.E R2, desc[UR52][R2.64] ;  /* 0x0000003402020981 */ /* 0x000ea2000c1e1900 */
[----:B------:R-:W-:Y:S01]  /*0f40*/  UISETP.NE.U32.AND UP0, UPT, UR6, URZ, UPT ;  /* 0x0000003f0600728c */ /* 0x000fe2000bf05070 */
[----:B------:R-:W-:Y:S02]  /*0f50*/  ULDC.64 UR8, c[0x0][0xa20] ;  /* 0x0002880000087ab9 */ /* 0x000fe40000000a00 */
[----:B---3--:R-:W3:Y:S01]  /*0f60*/  @P2 LDG.E R4, desc[UR52][R4.64] ;  /* 0x0000003404042981 */ /* 0x008ee2000c1e1900 */
[----:B------:R-:W-:Y:S01]  /*0f70*/  UISETP.NE.AND.EX UP0, UPT, UR7, URZ, UPT, UP0 ;  /* 0x0000003f0700728c */ /* 0x000fe2000bf05300 */
[----:B------:R-:W-:Y:S01]  /*0f80*/  ISETP.NE.U32.AND P1, PT, RZ, UR8, PT ;  /* 0x00000008ff007c0c */ /* 0x000fe2000bf25070 */
[----:B------:R-:W-:Y:S01]  /*0f90*/  ULDC UR6, c[0x0][0x2f0] ;  /* 0x0000bc0000067ab9 */ /* 0x000fe20000000800 */
[----:B------:R-:W-:Y:S01]  /*0fa0*/  UMOV UR46, URZ ;  /* 0x0000003f002e7c82 */ /* 0x000fe20008000000 */
[----:B------:R-:W-:Y:S01]  /*0fb0*/  USEL UR4, UR4, 0x1, UP0 ;  /* 0x0000000104047887 */ /* 0x000fe20008000000 */
[----:B------:R-:W-:-:S03]  /*0fc0*/  ISETP.NE.AND.EX P1, PT, RZ, UR9, PT, P1 ;  /* 0x00000009ff007c0c */ /* 0x000fc6000bf25310 */
[----:B------:R-:W-:Y:S01]  /*0fd0*/  UIMAD UR4, UR4, UR6, URZ ;  /* 0x00000006040472a4 */ /* 0x000fe2000f8e023f */
[----:B--2---:R-:W-:Y:S02]  /*0fe0*/  @P0 R2UR UR46, R2 ;  /* 0x00000000022e02ca */ /* 0x004fe400000e0000 */
[----:B---3--:R-:W-:Y:S01]  /*0ff0*/  @P2 R2UR UR48, R4 ;  /* 0x00000000043022ca */ /* 0x008fe200000e0000 */
[----:B----4-:R-:W-:-:S14]  /*1000*/  @P2 BRA `(.L_x_2656) ;  /* 0x0000000000382947 */ /* 0x010fdc0003800000 */
        /* <DEDUP_REMOVED lines=14> */
.L_x_2656:
[----:B------:R-:W-:Y:S01]  /*10f0*/  UMOV UR40, UR45 ;  /* 0x0000002d00287c82 */ /* 0x000fe20008000000 */
[----:B------:R-:W-:Y:S05]  /*1100*/  @!P1 BRA `(.L_x_2657) ;  /* 0x00000000001c9947 */ /* 0x000fea0003800000 */
[----:B------:R-:W-:-:S04]  /*1110*/  ULEA UR4, UP0, UR38, UR8, 0x2 ;  /* 0x0000000826047291 */ /* 0x000fc8000f80103f */
[----:B------:R-:W-:Y:S02]  /*1120*/  ULEA.HI.X UR6, UR38, UR9, UR39, 0x2, UP0 ;  /* 0x0000000926067291 */ /* 0x000fe400080f1427 */
[----:B------:R-:W-:-:S04]  /*1130*/  IMAD.U32 R2, RZ, RZ, UR4 ;  /* 0x00000004ff027e24 */ /* 0x000fc8000f8e00ff */
[----:B------:R-:W-:-:S05]  /*1140*/  IMAD.U32 R3, RZ, RZ, UR6 ;  /* 0x00000006ff037e24 */ /* 0x000fca000f8e00ff */
[----:B------:R-:W2:Y:S02]  /*1150*/  LDG.E R2, desc[UR52][R2.64] ;  /* 0x0000003402027981 */ /* 0x000ea4000c1e1900 */
[----:B--2---:R-:W-:Y:S01]  /*1160*/  R2UR UR4, R2 ;  /* 0x00000000020472ca */ /* 0x004fe200000e0000 */
[----:B------:R-:W-:-:S14]  /*1170*/  BRA `(.L_x_2658) ;  /* 0x0000000000347947 */ /* 0x000fdc0003800000 */
.L_x_2657:
[----:B------:R-:W-:Y:S02]  /*1180*/  ULDC.64 UR6, c[0x0][0xa08] ;  /* 0x0002820000067ab9 */ /* 0x000fe40000000a00 */
[----:B------:R-:W-:-:S04]  /*1190*/  ISETP.NE.U32.AND P0, PT, RZ, UR6, PT ;  /* 0x00000006ff007c0c */ /* 0x000fc8000bf05070 */
[----:B------:R-:W-:-:S13]  /*11a0*/  ISETP.NE.AND.EX P0, PT, RZ, UR7, PT, P0 ;  /* 0x00000007ff007c0c */ /* 0x000fda000bf05300 */
[----:B------:R-:W-:Y:S05]  /*11b0*/  @!P0 BRA `(.L_x_2658) ;  /* 0x0000000000248947 */ /* 0x000fea0003800000 */
[----:B------:R-:W-:Y:S02]  /*11c0*/  ULDC.64 UR6, c[0x0][0xa08] ;  /* 0x0002820000067ab9 */ /* 0x000fe40000000a00 */
[----:B------:R-:W-:-:S06]  /*11d0*/  UIMAD.WIDE UR6, UR38, 0x4, UR6 ;  /* 0x00000004260678a5 */ /* 0x000fcc000f8e0206 */
[----:B------:R-:W-:Y:S01]  /*11e0*/  MOV R2, UR6 ;  /* 0x0000000600027c02 */ /* 0x000fe20008000f00 */
[----:B------:R-:W-:-:S05]  /*11f0*/  IMAD.U32 R3, RZ, RZ, UR7 ;  /* 0x00000007ff037e24 */ /* 0x000fca000f8e00ff */
[----:B------:R-:W2:Y:S04]  /*1200*/  LDG.E R4, desc[UR52][R2.64] ;  /* 0x0000003402047981 */ /* 0x000ea8000c1e1900 */
[----:B------:R-:W3:Y:S01]  /*1210*/  LDG.E R0, desc[UR52][R2.64+0x4] ;  /* 0x0000043402007981 */ /* 0x000ee2000c1e1900 */
[----:B--2---:R-:W-:Y:S02]  /*1220*/  R2UR UR4, R4 ;  /* 0x00000000040472ca */ /* 0x004fe400000e0000 */
[----:B---3--:R-:W-:-:S13]  /*1230*/  R2UR UR6, R0 ;  /* 0x00000000000672ca */ /* 0x008fda00000e0000 */
[----:B------:R-:W-:-:S12]  /*1240*/  UIADD3 UR4, -UR4, UR6, URZ ;  /* 0x0000000604047290 */ /* 0x000fd8000fffe13f */
.L_x_2658:
[----:B------:R-:W-:Y:S01]  /*1250*/  UIADD3 UR46, -UR46, UR4, URZ ;  /* 0x000000042e2e7290 */ /* 0x000fe2000fffe13f */
[----:B------:R-:W-:Y:S01]  /*1260*/  PLOP3.LUT P0, PT, PT, PT, PT, 0x80, 0x0 ;  /* 0x000000000000781c */ /* 0x000fe20003f0f070 */
[----:B------:R-:W-:Y:S01]  /*1270*/  USHF.L.U32 UR41, UR5, 0x7, URZ ;  /* 0x0000000705297899 */ /* 0x000fe2000800063f */
[----:B------:R-:W-:Y:S01]  /*1280*/  IMAD.MOV.U32 R0, RZ, RZ, RZ ;  /* 0x000000ffff007224 */ /* 0x000fe200078e00ff */
[----:B------:R-:W-:Y:S01]  /*1290*/  ULDC UR4, c[0x0][0x448] ;  /* 0x0001120000047ab9 */ /* 0x000fe20000000800 */
[----:B------:R-:W-:Y:S01]  /*12a0*/  UIADD3 UR7, UR46, 0x80, -UR48 ;  /* 0x000000802e077890 */ /* 0x000fe2000fffe830 */
[----:B------:R-:W-:Y:S01]  /*12b0*/  CS2R R2, SRZ ;  /* 0x0000000000027805 */ /* 0x000fe2000001ff00 */
[----:B------:R-:W-:Y:S01]  /*12c0*/  UISETP.NE.AND UP0, UPT, UR4, 0x1, UPT ;  /* 0x000000010400788c */ /* 0x000fe2000bf05270 */
[----:B------:R-:W-:Y:S01]  /*12d0*/  CS2R R8, SRZ ;  /* 0x0000000000087805 */ /* 0x000fe2000001ff00 */
[----:B------:R-:W-:Y:S01]  /*12e0*/  UIADD3 UR6, UR41, 0x7f, URZ ;  /* 0x0000007f29067890 */ /* 0x000fe2000fffe03f */
[----:B------:R-:W-:Y:S01]  /*12f0*/  CS2R R26, SRZ ;  /* 0x00000000001a7805 */ /* 0x000fe2000001ff00 */
[----:B------:R-:W-:Y:S01]  /*1300*/  UP2UR UR49, UPR, URZ, 0x1 ;  /* 0x000000013f317883 */ /* 0x000fe20008000000 */
[----:B------:R-:W-:-:S02]  /*1310*/  CS2R R108, SRZ ;  /* 0x00000000006c7805 */ /* 0x000fc4000001ff00 */
[----:B------:R-:W-:Y:S01]  /*1320*/  CS2R R144, SRZ ;  /* 0x0000000000907805 */ /* 0x000fe2000001ff00 */
[----:B------:R-:W-:Y:S01]  /*1330*/  IMAD.MOV.U32 R150, RZ, RZ, RZ ;  /* 0x000000ffff967224 */ /* 0x000fe200078e00ff */
[----:B------:R-:W-:Y:S02]  /*1340*/  CS2R R142, SRZ ;  /* 0x00000000008e7805 */ /* 0x000fe4000001ff00 */
[----:B------:R-:W-:Y:S02]  /*1350*/  CS2R R30, SRZ ;  /* 0x00000000001e7805 */ /* 0x000fe4000001ff00 */
[----:B------:R-:W-:Y:S01]  /*1360*/  CS2R R100, SRZ ;  /* 0x0000000000647805 */ /* 0x000fe2000001ff00 */
[----:B------:R-:W-:Y:S01]  /*1370*/  @UP0 ULDC UR4, c[0x0][0x44c] ;  /* 0x0001130000040ab9 */ /* 0x000fe20000000800 */
[----:B------:R-:W-:Y:S01]  /*1380*/  @UP0 ULDC UR8, c[0x0][0x450] ;  /* 0x0001140000080ab9 */ /* 0x000fe20000000800 */
[----:B------:R-:W-:Y:S01]  /*1390*/  UIMAD.WIDE.U32 UR4, UR6, UR4, URZ ;  /* 0x00000004060472a5 */ /* 0x000fe2000f8e003f */
[----:B------:R-:W-:Y:S01]  /*13a0*/  CS2R R136, SRZ ;  /* 0x0000000000887805 */ /* 0x000fe2000001ff00 */
[----:B------:R-:W-:Y:S01]  /*13b0*/  UIADD3 UR4, UR46, 0x7f, URZ ;  /* 0x0000007f2e047890 */ /* 0x000fe2000fffe03f */
[----:B------:R-:W-:Y:S01]  /*13c0*/  CS2R R134, SRZ ;  /* 0x0000000000867805 */ /* 0x000fe2000001ff00 */
[----:B------:R-:W-:Y:S01]  /*13d0*/  @UP0 USHF.R.U32.HI UR6, URZ, UR8, UR5 ;  /* 0x000000083f060299 */ /* 0x000fe20008011605 */
[----:B------:R-:W-:Y:S01]  /*13e0*/  CS2R R34, SRZ ;  /* 0x0000000000227805 */ /* 0x000fe2000001ff00 */
[----:B------:R-:W-:Y:S01]  /*13f0*/  USHF.R.S32.HI UR5, URZ, 0x1f, UR4 ;  /* 0x0000001f3f057899 */ /* 0x000fe20008011404 */
[----:B------:R-:W-:Y:S01]  /*1400*/  CS2R R92, SRZ ;  /* 0x00000000005c7805 */ /* 0x000fe2000001ff00 */
[----:B------:R-:W-:Y:S01]  /*1410*/  UIADD3 UR6, UR7, UR6, URZ ;  /* 0x0000000607067290 */ /* 0x000fe2000fffe03f */
[----:B------:R-:W-:Y:S01]  /*1420*/  CS2R R128, SRZ ;  /* 0x0000000000807805 */ /* 0x000fe2000001ff00 */
[----:B------:R-:W-:Y:S01]  /*1430*/  ULEA.HI UR5, UR5, UR4, URZ, 0x7 ;  /* 0x0000000405057291 */ /* 0x000fe2000f8f383f */
[----:B------:R-:W-:Y:S01]  /*1440*/  CS2R R126, SRZ ;  /* 0x00000000007e7805 */ /* 0x000fe2000001ff00 */
[----:B------:R-:W-:Y:S01]  /*1450*/  USHF.R.S32.HI UR7, URZ, 0x1f, UR6 ;  /* 0x0000001f3f077899 */ /* 0x000fe20008011406 */
[----:B------:R-:W-:Y:S01]  /*1460*/  CS2R R38, SRZ ;  /* 0x0000000000267805 */ /* 0x000fe2000001ff00 */
[----:B------:R-:W-:Y:S01]  /*1470*/  USHF.R.S32.HI UR5, URZ, 0x7, UR5 ;  /* 0x000000073f057899 */ /* 0x000fe20008011405 */
[----:B------:R-:W-:Y:S01]  /*1480*/  CS2R R84, SRZ ;  /* 0x0000000000547805 */ /* 0x000fe2000001ff00 */
[----:B------:R-:W-:Y:S01]  /*1490*/  ULEA.HI UR7, UR7, UR6, URZ, 0x7 ;  /* 0x0000000607077291 */ /* 0x000fe2000f8f383f */
[----:B------:R-:W-:-:S02]  /*14a0*/  CS2R R120, SRZ ;  /* 0x0000000000787805 */ /* 0x000fc4000001ff00 */
[----:B------:R-:W-:Y:S02]  /*14b0*/  CS2R R118, SRZ ;  /* 0x0000000000767805 */ /* 0x000fe4000001ff00 */
[----:B------:R-:W-:Y:S01]  /*14c0*/  CS2R R42, SRZ ;  /* 0x00000000002a7805 */ /* 0x000fe2000001ff00 */
[----:B------:R-:W-:Y:S01]  /*14d0*/  USHF.R.S32.HI UR7, URZ, 0x7, UR7 ;  /* 0x000000073f077899 */ /* 0x000fe20008011407 */
[----:B------:R-:W-:Y:S02]  /*14e0*/  CS2R R76, SRZ ;  /* 0x00000000004c7805 */ /* 0x000fe4000001ff00 */
[----:B------:R-:W-:Y:S02]  /*14f0*/  CS2R R112, SRZ ;  /* 0x0000000000707805 */ /* 0x000fe4000001ff00 */
[----:B------:R-:W-:Y:S01]  /*1500*/  CS2R R110, SRZ ;  /* 0x00000000006e7805 */ /* 0x000fe2000001ff00 */
[----:B------:R-:W-:Y:S01]  /*1510*/  UISETP.LT.AND UP0, UPT, UR5, UR7, UPT ;  /* 0x000000070500728c */ /* 0x000fe2000bf01270 */
[----:B------:R-:W-:-:S02]  /*1520*/  CS2R R50, SRZ ;  /* 0x0000000000327805 */ /* 0x000fc4000001ff00 */
[----:B------:R-:W-:Y:S02]  /*1530*/  CS2R R68, SRZ ;  /* 0x0000000000447805 */ /* 0x000fe4000001ff00 */
[----:B------:R-:W-:Y:S01]  /*1540*/  CS2R R104, SRZ ;  /* 0x0000000000687805 */ /* 0x000fe2000001ff00 */
[----:B------:R-:W-:Y:S01]  /*1550*/  USEL UR54, UR5, UR7, UP0 ;  /* 0x0000000705367287 */ /* 0x000fe20008000000 */
[----:B------:R-:W-:Y:S02]  /*1560*/  CS2R R102, SRZ ;  /* 0x0000000000667805 */ /* 0x000fe4000001ff00 */
[----:B------:R-:W-:Y:S02]  /*1570*/  CS2R R54, SRZ ;  /* 0x0000000000367805 */ /* 0x000fe4000001ff00 */
[----:B------:R-:W-:Y:S01]  /*1580*/  CS2R R60, SRZ ;  /* 0x00000000003c7805 */ /* 0x000fe2000001ff00 */
[----:B------:R-:W-:Y:S01]  /*1590*/  UISETP.GE.AND UP0, UPT, UR54, 0x1, UPT ;  /* 0x000000013600788c */ /* 0x000fe2000bf06270 */
[----:B------:R-:W-:-:S02]  /*15a0*/  CS2R R96, SRZ ;  /* 0x0000000000607805 */ /* 0x000fc4000001ff00 */
[----:B------:R-:W-:Y:S02]  /*15b0*/  CS2R R94, SRZ ;  /* 0x00000000005e7805 */ /* 0x000fe4000001ff00 */
[----:B------:R-:W-:Y:S02]  /*15c0*/  CS2R R58, SRZ ;  /* 0x00000000003a7805 */ /* 0x000fe4000001ff00 */
[----:B------:R-:W-:Y:S02]  /*15d0*/  CS2R R52, SRZ ;  /* 0x0000000000347805 */ /* 0x000fe4000001ff00 */
[----:B------:R-:W-:Y:S02]  /*15e0*/  CS2R R88, SRZ ;  /* 0x0000000000587805 */ /* 0x000fe4000001ff00 */
[----:B------:R-:W-:Y:S02]  /*15f0*/  PLOP3.LUT P1, PT, PT, PT, UP0, 0x80, 0x0 ;  /* 0x000000000000781c */ /* 0x000fe40003f2f008 */
        /* <DEDUP_REMOVED lines=63> */
.L_x_2660:
        /* <DEDUP_REMOVED lines=55> */
.L_x_2817:
[----:B------:R-:W-:Y:S05]  /*1d60*/  WARPSYNC.ALL ;  /* 0x0000000000007948 */ /* 0x000fea0003800000 */
[----:B------:R-:W-:Y:S01]  /*1d70*/  UISETP.NE.AND UP0, UPT, UR44, 0x3, UPT ;  /* 0x000000032c00788c */ /* 0x000fe2000bf05270 */
[----:B------:R1:W-:Y:S05]  /*1d80*/  BAR.SYNC.DEFER_BLOCKING R5, 0x100 ;  /* 0x000400050000751d */ /* 0x0003ea0000010000 */
[----:B------:R-:W-:-:S13]  /*1d90*/  PLOP3.LUT P0, PT, PT, PT, UP0, 0x80, 0x0 ;  /* 0x000000000000781c */ /* 0x000fda0003f0f008 */
[----:B-1----:R-:W-:Y:S05]  /*1da0*/  @!P0 BRA `(.L_x_2662) ;  /* 0x0000000000048947 */ /* 0x002fea0003800000 */
[----:B------:R-:W-:Y:S01]  /*1db0*/  BPT.TRAP 0x1 ;  /* 0x000000040000795c */ /* 0x000fe20000300000 */
.L_x_2662:
[----:B------:R-:W-:Y:S01]  /*1dc0*/  ULEA UR55, UR36, UR50, 0x3 ;  /* 0x0000003224377291 */ /* 0x000fe2000f8e183f */
[----:B------:R-:W-:-:S05]  /*1dd0*/  IMAD.U32 R6, RZ, RZ, UR42 ;  /* 0x0000002aff067e24 */ /* 0x000fca000f8e00ff */
[----:B------:R-:W-:-:S04]  /*1de0*/  SHF.L.U32 R6, R6, 0x1f, RZ ;  /* 0x0000001f06067819 */ /* 0x000fc800000006ff */
[----:B------:R1:W2:Y:S01]  /*1df0*/  SYNCS.PHASECHK.TRANS64.TRYWAIT P1, [UR55+0x38830], R6 ;  /* 0x03883006ff0075a7 */ /* 0x0002a20008020177 */
[----:B------:R-:W-:Y:S05]  /*1e00*/  @!P0 BRA `(.L_x_2663) ;  /* 0x0000000000048947 */ /* 0x000fea0003800000 */
[----:B------:R-:W-:Y:S01]  /*1e10*/  BPT.TRAP 0x1 ;  /* 0x000000040000795c */ /* 0x000fe20000300000 */
.L_x_2663:
[----:B--2---:R-:W-:Y:S05]  /*1e20*/  @P1 BRA `(.L_x_2664) ;  /* 0x0000000000081947 */ /* 0x004fea0003800000 */
[----:B------:R-:W2:Y:S02]  /*1e30*/  SYNCS.PHASECHK.TRANS64.TRYWAIT P1, [UR55+0x38830], R6 ;  /* 0x03883006ff0075a7 */ /* 0x000ea40008020177 */
[----:B--2---:R-:W-:Y:S05]  /*1e40*/  @!P1 BRA `(.L_x_2665) ;  /* 0x0000013c00bc9947 */ /* 0x004fea0003800000 */
.L_x_2664:
        /* <DEDUP_REMOVED lines=66> */
.L_x_2666:
[----:B------:R-:W-:Y:S01]  /*2270*/  UISETP.NE.AND UP0, UPT, UR49, URZ, UPT ;  /* 0x0000003f3100728c */ /* 0x000fe2000bf05270 */
[----:B------:R-:W-:Y:S02]  /*2280*/  VIADD R20, R17, UR41 ;  /* 0x0000002911147c36 */ /* 0x000fe40008000000 */
[C---:B------:R-:W-:Y:S01]  /*2290*/  FMUL.FTZ R21, R0.reuse, R45 ;  /* 0x0000002d00157220 */ /* 0x040fe20000410000 */
[C---:B------:R-:W-:Y:S01]  /*22a0*/  FMUL.FTZ R45, R0.reuse, R57 ;  /* 0x00000039002d7220 */ /* 0x040fe20000410000 */
[C---:B------:R-:W-:Y:S01]  /*22b0*/  FMUL.FTZ R26, R0.reuse, R26 ;  /* 0x0000001a001a7220 */ /* 0x040fe20000410000 */
[C---:B------:R-:W-:Y:S01]  /*22c0*/  FMUL.FTZ R27, R0.reuse, R27 ;  /* 0x0000001b001b7220 */ /* 0x040fe20000410000 */
[----:B------:R-:W-:Y:S01]  /*22d0*/  PLOP3.LUT P1, PT, PT, PT, UP0, 0x80, 0x0 ;  /* 0x000000000000781c */ /* 0x000fe20003f2f008 */
[C---:B------:R-:W-:Y:S01]  /*22e0*/  FMUL.FTZ R30, R0.reuse, R30 ;  /* 0x0000001e001e7220 */ /* 0x040fe20000410000 */
[----:B------:R-:W-:Y:S01]  /*22f0*/  PLOP3.LUT P2, PT, PT, PT, UP0, 0x80, 0x0 ;  /* 0x000000000000781c */ /* 0x000fe20003f4f008 */
[----:B------:R2:W3:Y:S01]  /*2300*/  MUFU.TANH R89, R26 ;  /* 0x0000001a00597308 */ /* 0x0004e20000002400 */
[----:B------:R-:W-:Y:S01]  /*2310*/  IMAD.U32 R88, RZ, RZ, UR48 ;  /* 0x00000030ff587e24 */ /* 0x000fe2000f8e00ff */
[----:B------:R-:W-:Y:S01]  /*2320*/  @UP0 ULDC UR6, c[0x0][0x44c] ;  /* 0x0001130000060ab9 */ /* 0x000fe20000000800 */
[C---:B------:R-:W-:Y:S01]  /*2330*/  FMUL.FTZ R31, R0.reuse, R31 ;  /* 0x0000001f001f7220 */ /* 0x040fe20000410000 */
[C---:B------:R-:W-:Y:S01]  /*2340*/  FMUL.FTZ R34, R0.reuse, R34 ;  /* 0x0000002200227220 */ /* 0x040fe20000410000 */
[C---:B------:R-:W-:Y:S01]  /*2350*/  FMUL.FTZ R35, R0.reuse, R35 ;  /* 0x0000002300237220 */ /* 0x040fe20000410000 */
[C---:B------:R-:W-:Y:S01]  /*2360*/  FMUL.FTZ R58, R0.reuse, R58 ;  /* 0x0000003a003a7220 */ /* 0x040fe20000410000 */
[C---:B------:R-:W-:Y:S01]  /*2370*/  FMUL.FTZ R13, R0.reuse, R36 ;  /* 0x00000024000d7220 */ /* 0x040fe20000410000 */
[----:B------:R4:W5:Y:S01]  /*2380*/  MUFU.TANH R90, R27 ;  /* 0x0000001b005a7308 */ /* 0x0009620000002400 */
[----:B------:R-:W-:Y:S01]  /*2390*/  FMUL.FTZ R38, R0, R38 ;  /* 0x0000002600267220 */ /* 0x000fe20000410000 */
[----:B------:R-:W-:Y:S01]  /*23a0*/  @P1 IMAD.HI.U32 R9, R20, UR6, RZ ;  /* 0x0000000614091c27 */ /* 0x000fe2000f8e00ff */
[----:B------:R-:W-:-:S03]  /*23b0*/  @UP0 ULDC UR6, c[0x0][0x450] ;  /* 0x0001140000060ab9 */ /* 0x000fc60000000800 */
[C---:B------:R-:W-:Y:S01]  /*23c0*/  FMUL.FTZ R59, R0.reuse, R59 ;  /* 0x0000003b003b7220 */ /* 0x040fe20000410000 */
[C---:B------:R-:W-:Y:S01]  /*23d0*/  FMUL.FTZ R12, R0.reuse, R37 ;  /* 0x00000025000c7220 */ /* 0x040fe20000410000 */
[C---:B------:R-:W-:Y:S01]  /*23e0*/  FMUL.FTZ R39, R0.reuse, R39 ;  /* 0x0000002700277220 */ /* 0x040fe20000410000 */
[----:B------:R-:W-:Y:S01]  /*23f0*/  @P2 SHF.R.U32.HI R20, RZ, UR6, R9 ;  /* 0x00000006ff142c19 */ /* 0x000fe20008011609 */
[----:B------:R-:W-:Y:S01]  /*2400*/  UMOV UR6, 0xffffff80 ;  /* 0xffffff8000067882 */ /* 0x000fe20000000000 */
[----:B------:R-:W-:Y:S01]  /*2410*/  MUFU.TANH R30, R30 ;  /* 0x0000001e001e7308 */ /* 0x000fe20000002400 */
[----:B------:R-:W-:Y:S01]  /*2420*/  UIMAD UR6, UR54, UR6, 0x80 ;  /* 0x00000080360674a4 */ /* 0x000fe2000f8e0206 */
[C---:B------:R-:W-:Y:S01]  /*2430*/  FMUL.FTZ R42, R0.reuse, R42 ;  /* 0x0000002a002a7220 */ /* 0x040fe20000410000 */
[----:B------:R-:W0:Y:S01]  /*2440*/  SHFL.IDX PT, R9, R20, 0x1, 0x1c1f ;  /* 0x003c1f0014097f89 */ /* 0x000e2200000e0000 */
[C---:B------:R-:W-:Y:S01]  /*2450*/  FMUL.FTZ R7, R0.reuse, R29 ;  /* 0x0000001d00077220 */ /* 0x040fe20000410000 */
[----:B------:R-:W-:Y:S01]  /*2460*/  UIADD3 UR6, UR46, UR6, URZ ;  /* 0x000000062e067290 */ /* 0x000fe2000fffe03f */
[C---:B------:R-:W-:Y:S01]  /*2470*/  FMUL.FTZ R43, R0.reuse, R43 ;  /* 0x0000002b002b7220 */ /* 0x040fe20000410000 */
[C---:B------:R-:W-:Y:S01]  /*2480*/  FMUL.FTZ R46, R0.reuse, R46 ;  /* 0x0000002e002e7220 */ /* 0x040fe20000410000 */
[----:B------:R-:W1:Y:S01]  /*2490*/  MUFU.TANH R31, R31 ;  /* 0x0000001f001f7308 */ /* 0x000e620000002400 */
[C---:B------:R-:W-:Y:S01]  /*24a0*/  FMUL.FTZ R11, R0.reuse, R32 ;  /* 0x00000020000b7220 */ /* 0x040fe20000410000 */
[----:B------:R-:W-:Y:S01]  /*24b0*/  FMUL.FTZ R47, R0, R47 ;  /* 0x0000002f002f7220 */ /* 0x000fe20000410000 */
[----:B------:R-:W-:-:S02]  /*24c0*/  IMAD.U32 R57, RZ, RZ, UR6 ;  /* 0x00000006ff397e24 */ /* 0x000fc4000f8e00ff */
[C---:B------:R-:W-:Y:S01]  /*24d0*/  FMUL.FTZ R55, R0.reuse, R55 ;  /* 0x0000003700377220 */ /* 0x040fe20000410000 */
[C---:B------:R-:W-:Y:S01]  /*24e0*/  FMUL.FTZ R50, R0.reuse, R50 ;  /* 0x0000003200327220 */ /* 0x040fe20000410000 */
[----:B------:R-:W-:Y:S01]  /*24f0*/  FMUL.FTZ R10, R0, R33 ;  /* 0x00000021000a7220 */ /* 0x000fe20000410000 */
[----:B------:R-:W-:Y:S01]  /*2500*/  IMAD R57, R18, -0x2, R57 ;  /* 0xfffffffe12397824 */ /* 0x000fe200078e0239 */
[----:B------:R-:W1:Y:S01]  /*2510*/  MUFU.TANH R34, R34 ;  /* 0x0000002200227308 */ /* 0x000e620000002400 */
[C---:B------:R-:W-:Y:S01]  /*2520*/  FMUL.FTZ R54, R0.reuse, R54 ;  /* 0x0000003600367220 */ /* 0x040fe20000410000 */
[C---:B--2---:R-:W-:Y:S01]  /*2530*/  FMUL.FTZ R26, R0.reuse, R48 ;  /* 0x00000030001a7220 */ /* 0x044fe20000410000 */
[----:B------:R-:W-:Y:S01]  /*2540*/  FMUL.FTZ R51, R0, R51 ;  /* 0x0000003300337220 */ /* 0x000fe20000410000 */
[--C-:B------:R-:W-:Y:S01]  /*2550*/  IADD3 R88, -R88, 0x1, R57.reuse ;  /* 0x0000000158587810 */ /* 0x100fe20007ffe139 */
[C---:B------:R-:W-:Y:S01]  /*2560*/  FMUL.FTZ R3, R0.reuse, R25 ;  /* 0x0000001900037220 */ /* 0x040fe20000410000 */
[C---:B------:R-:W-:Y:S01]  /*2570*/  FMUL.FTZ R25, R0.reuse, R49 ;  /* 0x0000003100197220 */ /* 0x040fe20000410000 */
[C---:B----4-:R-:W-:Y:S01]  /*2580*/  FMUL.FTZ R27, R0.reuse, R53 ;  /* 0x00000035001b7220 */ /* 0x050fe20000410000 */
[----:B------:R3:W-:Y:S01]  /*2590*/  MUFU.TANH R36, R58 ;  /* 0x0000003a00247308 */ /* 0x0007e20000002400 */
[C---:B------:R-:W-:Y:S01]  /*25a0*/  FMUL.FTZ R8, R0.reuse, R28 ;  /* 0x0000001c00087220 */ /* 0x040fe20000410000 */
[C---:B------:R-:W-:Y:S01]  /*25b0*/  FMUL.FTZ R28, R0.reuse, R52 ;  /* 0x00000034001c7220 */ /* 0x040fe20000410000 */
[----:B0-----:R-:W-:Y:S01]  /*25c0*/  VIADDMNMX R9, R9, R88, R57, PT ;  /* 0x0000005809097246 */ /* 0x001fe20003800139 */
[C---:B------:R-:W-:Y:S01]  /*25d0*/  FMUL.FTZ R62, R0.reuse, R62 ;  /* 0x0000003e003e7220 */ /* 0x040fe20000410000 */
[C---:B------:R-:W-:Y:S01]  /*25e0*/  FMUL.FTZ R63, R0.reuse, R63 ;  /* 0x0000003f003f7220 */ /* 0x040fe20000410000 */
[C---:B------:R-:W-:Y:S01]  /*25f0*/  FMUL.FTZ R66, R0.reuse, R66 ;  /* 0x0000004200427220 */ /* 0x040fe20000410000 */
[C---:B------:R-:W-:Y:S01]  /*2600*/  ISETP.GT.AND P1, PT, R9.reuse, RZ, PT ;  /* 0x000000ff0900720c */ /* 0x040fe20003f24270 */
[----:B------:R-:W0:Y:S01]  /*2610*/  MUFU.TANH R35, R35 ;  /* 0x0000002300237308 */ /* 0x000e220000002400 */
[C---:B------:R-:W-:Y:S01]  /*2620*/  ISETP.GT.AND P2, PT, R9.reuse, 0x1, PT ;  /* 0x000000010900780c */ /* 0x040fe20003f44270 */
[C---:B------:R-:W-:Y:S01]  /*2630*/  FMUL.FTZ R67, R0.reuse, R67 ;  /* 0x0000004300437220 */ /* 0x040fe20000410000 */
[----:B------:R-:W-:Y:S01]  /*2640*/  ISETP.GT.AND P3, PT, R9, 0x8, PT ;  /* 0x000000080900780c */ /* 0x000fe20003f64270 */
[C---:B------:R-:W-:Y:S01]  /*2650*/  FMUL.FTZ R70, R0.reuse, R70 ;  /* 0x0000004600467220 */ /* 0x040fe20000410000 */
[----:B---3--:R-:W-:Y:S01]  /*2660*/  FSEL R58, R89, -INF , P1 ;  /* 0xff800000593a7808 */ /* 0x008fe20000800000 */
[----:B------:R-:W-:Y:S01]  /*2670*/  FMUL.FTZ R71, R0, R71 ;  /* 0x0000004700477220 */ /* 0x000fe20000410000 */
[----:B-----5:R-:W-:Y:S01]  /*2680*/  FSEL R89, R90, -INF , P2 ;  /* 0xff8000005a597808 */ /* 0x020fe20001000000 */
[----:B------:R2:W-:Y:S01]  /*2690*/  MUFU.TANH R37, R59 ;  /* 0x0000003b00257308 */ /* 0x0005e20000002400 */
[C---:B------:R-:W-:Y:S01]  /*26a0*/  ISETP.GT.AND P1, PT, R9.reuse, 0x9, PT ;  /* 0x000000090900780c */ /* 0x040fe20003f24270 */
[C---:B------:R-:W-:Y:S01]  /*26b0*/  FMUL.FTZ R74, R0.reuse, R74 ;  /* 0x0000004a004a7220 */ /* 0x040fe20000410000 */
[----:B------:R-:W-:Y:S01]  /*26c0*/  ISETP.GT.AND P2, PT, R9, 0x10, PT ;  /* 0x000000100900780c */ /* 0x000fe20003f44270 */
[C---:B------:R-:W-:Y:S01]  /*26d0*/  FMUL.FTZ R75, R0.reuse, R75 ;  /* 0x0000004b004b7220 */ /* 0x040fe20000410000 */
[----:B-1----:R-:W-:Y:S01]  /*26e0*/  FSEL R90, R31, -INF , P1 ;  /* 0xff8000001f5a7808 */ /* 0x002fe20000800000 */
[----:B------:R-:W-:Y:S01]  /*26f0*/  FMUL.FTZ R78, R0, R78 ;  /* 0x0000004e004e7220 */ /* 0x000fe20000410000 */
[----:B------:R-:W-:Y:S01]  /*2700*/  ISETP.GT.AND P1, PT, R9, 0x11, PT ;  /* 0x000000110900780c */ /* 0x000fe20003f24270 */
[----:B------:R-:W1:Y:S01]  /*2710*/  MUFU.TANH R38, R38 ;  /* 0x0000002600267308 */ /* 0x000e620000002400 */
[----:B--2---:R-:W-:Y:S01]  /*2720*/  FSEL R59, R30, -INF , P3 ;  /* 0xff8000001e3b7808 */ /* 0x004fe20001800000 */
[----:B------:R-:W-:Y:S01]  /*2730*/  FMUL.FTZ R79, R0, R79 ;  /* 0x0000004f004f7220 */ /* 0x000fe20000410000 */
[----:B------:R-:W-:Y:S01]  /*2740*/  FMNMX.FTZ R30, R58, R89, !PT ;  /* 0x000000593a1e7209 */ /* 0x000fe20007810000 */
[----:B------:R-:W-:Y:S01]  /*2750*/  FMUL.FTZ R82, R0, R82 ;  /* 0x0000005200527220 */ /* 0x000fe20000410000 */
[----:B------:R-:W-:Y:S01]  /*2760*/  FSEL R91, R34, -INF , P2 ;  /* 0xff800000225b7808 */ /* 0x000fe20001000000 */
[C---:B------:R-:W-:Y:S01]  /*2770*/  FMUL.FTZ R83, R0.reuse, R83 ;  /* 0x0000005300537220 */ /* 0x040fe20000410000 */
[----:B------:R-:W-:Y:S01]  /*2780*/  FMNMX.FTZ R29, R59, R30, !PT ;  /* 0x0000001e3b1d7209 */ /* 0x000fe20007810000 */
[----:B------:R-:W2:Y:S01]  /*2790*/  MUFU.TANH R39, R39 ;  /* 0x0000002700277308 */ /* 0x000ea20000002400 */
[----:B------:R-:W-:Y:S01]  /*27a0*/  ISETP.GT.AND P2, PT, R9, 0x18, PT ;  /* 0x000000180900780c */ /* 0x000fe20003f44270 */
[----:B------:R-:W-:Y:S01]  /*27b0*/  FMUL.FTZ R15, R0, R40 ;  /* 0x00000028000f7220 */ /* 0x000fe20000410000 */
[----:B------:R-:W-:Y:S01]  /*27c0*/  FMNMX.FTZ R30, R90, R29, !PT ;  /* 0x0000001d5a1e7209 */ /* 0x000fe20007810000 */
[C---:B------:R-:W-:Y:S01]  /*27d0*/  FMUL.FTZ R86, R0.reuse, R86 ;  /* 0x0000005600567220 */ /* 0x040fe20000410000 */
[----:B0-----:R-:W-:Y:S01]  /*27e0*/  FSEL R92, R35, -INF , P1 ;  /* 0xff800000235c7808 */ /* 0x001fe20000800000 */
[C---:B------:R-:W-:Y:S01]  /*27f0*/  FMUL.FTZ R2, R0.reuse, R24 ;  /* 0x0000001800027220 */ /* 0x040fe20000410000 */
[----:B------:R-:W-:Y:S01]  /*2800*/  FMNMX.FTZ R29, R91, R30, !PT ;  /* 0x0000001e5b1d7209 */ /* 0x000fe20007810000 */
[----:B------:R-:W-:Y:S01]  /*2810*/  MUFU.TANH R42, R42 ;  /* 0x0000002a002a7308 */ /* 0x000fe20000002400 */
[C---:B------:R-:W-:Y:S01]  /*2820*/  ISETP.GT.AND P1, PT, R9.reuse, 0x19, PT ;  /* 0x000000190900780c */ /* 0x040fe20003f24270 */
[----:B------:R-:W-:Y:S01]  /*2830*/  FMUL.FTZ R87, R0, R87 ;  /* 0x0000005700577220 */ /* 0x000fe20000410000 */
[----:B------:R-:W-:Y:S01]  /*2840*/  FMNMX.FTZ R29, R92, R29, !PT ;  /* 0x0000001d5c1d7209 */ /* 0x000fe20007810000 */
[C---:B------:R-:W-:Y:S01]  /*2850*/  FMUL.FTZ R24, R0.reuse, R44 ;  /* 0x0000002c00187220 */ /* 0x040fe20000410000 */
[C---:B------:R-:W-:Y:S01]  /*2860*/  FMUL.FTZ R14, R0.reuse, R41 ;  /* 0x00000029000e7220 */ /* 0x040fe20000410000 */
[C---:B------:R-:W-:Y:S01]  /*2870*/  FMUL.FTZ R60, R0.reuse, R60 ;  /* 0x0000003c003c7220 */ /* 0x040fe20000410000 */
[----:B------:R-:W0:Y:S01]  /*2880*/  SHFL.IDX PT, R20, R20, RZ, 0x1c1f ;  /* 0x001c1fff14147589 */ /* 0x000e2200000e0000 */
[----:B------:R-:W3:Y:S01]  /*2890*/  MUFU.TANH R43, R43 ;  /* 0x0000002b002b7308 */ /* 0x000ee20000002400 */
[----:B------:R-:W-:Y:S01]  /*28a0*/  ULDC UR10, c[0x0][0x988] ;  /* 0x00026200000a7ab9 */ /* 0x000fe20000000800 */
[C---:B------:R-:W-:Y:S01]  /*28b0*/  FMUL.FTZ R77, R0.reuse, R77 ;  /* 0x0000004d004d7220 */ /* 0x040fe20000410000 */
[C---:B------:R-:W-:Y:S01]  /*28c0*/  FMUL.FTZ R61, R0.reuse, R61 ;  /* 0x0000003d003d7220 */ /* 0x040fe20000410000 */
[C---:B------:R-:W-:Y:S01]  /*28d0*/  FMUL.FTZ R64, R0.reuse, R64 ;  /* 0x0000004000407220 */ /* 0x040fe20000410000 */
[C---:B------:R-:W-:Y:S01]  /*28e0*/  FMUL.FTZ R65, R0.reuse, R65 ;  /* 0x0000004100417220 */ /* 0x040fe20000410000 */
[C---:B------:R-:W-:Y:S01]  /*28f0*/  FMUL.FTZ R68, R0.reuse, R68 ;  /* 0x0000004400447220 */ /* 0x040fe20000410000 */
[C---:B------:R-:W-:Y:S01]  /*2900*/  FMUL.FTZ R69, R0.reuse, R69 ;  /* 0x0000004500457220 */ /* 0x040fe20000410000 */
[----:B------:R4:W5:Y:S01]  /*2910*/  MUFU.TANH R32, R46 ;  /* 0x0000002e00207308 */ /* 0x0009620000002400 */
        /* <DEDUP_REMOVED lines=8> */
[----:B----4-:R-:W-:Y:S01]  /*29a0*/  FMUL.FTZ R46, R0, R56 ;  /* 0x00000038002e7220 */ /* 0x010fe20000410000 */
[----:B-1----:R-:W-:Y:S01]  /*29b0*/  FSEL R56, R38, -INF , P2 ;  /* 0xff80000026387808 */ /* 0x002fe20001000000 */
[----:B------:R-:W-:Y:S01]  /*29c0*/  UIADD3 UR6, UR55, 0x38840, URZ ;  /* 0x0003884037067890 */ /* 0x000fe2000fffe03f */
[----:B------:R-:W-:-:S02]  /*29d0*/  ISETP.GT.AND P2, PT, R9, 0x20, PT ;  /* 0x000000200900780c */ /* 0x000fc40003f44270 */
[----:B------:R-:W-:Y:S01]  /*29e0*/  FMNMX.FTZ R30, R56, R29, !PT ;  /* 0x0000001d381e7209 */ /* 0x000fe20007810000 */
[----:B------:R-:W-:Y:S01]  /*29f0*/  UPRMT UR6, UR51, 0x654, UR6 ;  /* 0x0000065433067896 */ /* 0x000fe20008000006 */
[----:B------:R2:W-:Y:S01]  /*2a00*/  MUFU.TANH R33, R55 ;  /* 0x0000003700217308 */ /* 0x0005e20000002400 */
[----:B0-----:R-:W-:-:S04]  /*2a10*/  VIADDMNMX R57, R20, R88, R57, PT ;  /* 0x0000005814397246 */ /* 0x001fc80003800139 */
[----:B------:R-:W-:-:S03]  /*2a20*/  ISETP.GT.AND P3, PT, R57, 0x8, PT ;  /* 0x000000083900780c */ /* 0x000fc60003f64270 */
[----:B------:R-:W0:Y:S01]  /*2a30*/  MUFU.TANH R50, R50 ;  /* 0x0000003200327308 */ /* 0x000e220000002400 */
[----:B--2---:R-:W-:Y:S01]  /*2a40*/  FSEL R55, R39, -INF , P1 ;  /* 0xff80000027377808 */ /* 0x004fe20000800000 */
[----:B------:R-:W-:Y:S01]  /*2a50*/  SYNCS.ARRIVE.TRANS64.RED.A1T0 RZ, [UR6], RZ ;  /* 0x000000ffffff79a7 */ /* 0x000fe20008100406 */
[----:B------:R-:W-:Y:S02]  /*2a60*/  ISETP.GT.AND P1, PT, R9, 0x21, PT ;  /* 0x000000210900780c */ /* 0x000fe40003f24270 */
[----:B------:R-:W-:Y:S02]  /*2a70*/  FMNMX.FTZ R29, R55, R30, !PT ;  /* 0x0000001e371d7209 */ /* 0x000fe40007810000 */
[----:B---3--:R-:W-:Y:S01]  /*2a80*/  FSEL R53, R43, -INF , P1 ;  /* 0xff8000002b357808 */ /* 0x008fe20000800000 */
[----:B------:R1:W-:Y:S01]  /*2a90*/  MUFU.TANH R48, R54 ;  /* 0x0000003600307308 */ /* 0x0003e20000002400 */
[----:B------:R-:W-:-:S07]  /*2aa0*/  ISETP.GT.AND P1, PT, R9, 0x29, PT ;  /* 0x000000290900780c */ /* 0x000fce0003f24270 */
[----:B------:R2:W3:Y:S01]  /*2ab0*/  MUFU.TANH R49, R51 ;  /* 0x0000003300317308 */ /* 0x0004e20000002400 */
[----:B-1----:R-:W-:Y:S02]  /*2ac0*/  FSEL R54, R42, -INF , P2 ;  /* 0xff8000002a367808 */ /* 0x002fe40001000000 */
[----:B------:R-:W-:Y:S02]  /*2ad0*/  ISETP.GT.AND P2, PT, R9, 0x28, PT ;  /* 0x000000280900780c */ /* 0x000fe40003f44270 */
[----:B------:R-:W-:Y:S02]  /*2ae0*/  FMNMX.FTZ R30, R54, R29, !PT ;  /* 0x0000001d361e7209 */ /* 0x000fe40007810000 */
[----:B-----5:R-:W-:Y:S01]  /*2af0*/  FSEL R52, R32, -INF , P2 ;  /* 0xff80000020347808 */ /* 0x020fe20001000000 */
[----:B------:R-:W1:Y:S01]  /*2b00*/  MUFU.TANH R62, R62 ;  /* 0x0000003e003e7308 */ /* 0x000e620000002400 */
[----:B------:R-:W-:Y:S02]  /*2b10*/  FMNMX.FTZ R29, R53, R30, !PT ;  /* 0x0000001e351d7209 */ /* 0x000fe40007810000 */
[----:B------:R-:W-:-:S02]  /*2b20*/  ISETP.GT.AND P2, PT, R9, 0x30, PT ;  /* 0x000000300900780c */ /* 0x000fc40003f44270 */
[----:B--2---:R-:W-:Y:S02]  /*2b30*/  FSEL R51, R47, -INF , P1 ;  /* 0xff8000002f337808 */ /* 0x004fe40000800000 */
[----:B------:R-:W-:Y:S01]  /*2b40*/  FMNMX.FTZ R30, R52, R29, !PT ;  /* 0x0000001d341e7209 */ /* 0x000fe20007810000 */
[----:B------:R-:W2:Y:S01]  /*2b50*/  MUFU.TANH R63, R63 ;  /* 0x0000003f003f7308 */ /* 0x000ea20000002400 */
[----:B------:R-:W-:Y:S02]  /*2b60*/  ISETP.GT.AND P1, PT, R9, 0x31, PT ;  /* 0x000000310900780c */ /* 0x000fe40003f24270 */
[----:B0-----:R-:W-:Y:S02]  /*2b70*/  FSEL R50, R50, -INF , P2 ;  /* 0xff80000032327808 */ /* 0x001fe40001000000 */
[----:B------:R-:W-:Y:S02]  /*2b80*/  FMNMX.FTZ R29, R51, R30, !PT ;  /* 0x0000001e331d7209 */ /* 0x000fe40007810000 */
[----:B------:R-:W-:Y:S01]  /*2b90*/  ISETP.GT.AND P2, PT, R9, 0x38, PT ;  /* 0x000000380900780c */ /* 0x000fe20003f44270 */
[----:B------:R-:W0:Y:S01]  /*2ba0*/  MUFU.TANH R66, R66 ;  /* 0x0000004200427308 */ /* 0x000e220000002400 */
[----:B---3--:R-:W-:-:S02]  /*2bb0*/  FSEL R49, R49, -INF , P1 ;  /* 0xff80000031317808 */ /* 0x008fc40000800000 */
[----:B------:R-:W-:Y:S02]  /*2bc0*/  FMNMX.FTZ R30, R50, R29, !PT ;  /* 0x0000001d321e7209 */ /* 0x000fe40007810000 */
[----:B------:R-:W-:Y:S02]  /*2bd0*/  ISETP.GT.AND P1, PT, R9, 0x39, PT ;  /* 0x000000390900780c */ /* 0x000fe40003f24270 */
[----:B------:R-:W-:Y:S01]  /*2be0*/  FSEL R48, R48, -INF , P2 ;  /* 0xff80000030307808 */ /* 0x000fe20001000000 */
[----:B------:R-:W3:Y:S01]  /*2bf0*/  MUFU.TANH R67, R67 ;  /* 0x0000004300437308 */ /* 0x000ee20000002400 */
        /* <DEDUP_REMOVED lines=13> */
[----:B-1----:R-:W-:Y:S01]  /*2cd0*/  FSEL R29, R62, -INF , P2 ;  /* 0xff8000003e1d7808 */ /* 0x002fe20001000000 */
[----:B------:R-:W1:Y:S01]  /*2ce0*/  MUFU.TANH R38, R74 ;  /* 0x0000004a00267308 */ /* 0x000e620000002400 */
[----:B------:R-:W-:Y:S02]  /*2cf0*/  FMNMX.FTZ R32, R31, R30, !PT ;  /* 0x0000001e1f207209 */ /* 0x000fe40007810000 */
[----:B------:R-:W-:Y:S02]  /*2d00*/  ISETP.GT.AND P2, PT, R9, 0x50, PT ;  /* 0x000000500900780c */ /* 0x000fe40003f44270 */
[----:B--2---:R-:W-:-:S02]  /*2d10*/  FSEL R30, R63, -INF , P1 ;  /* 0xff8000003f1e7808 */ /* 0x004fc40000800000 */
[----:B------:R-:W-:Y:S01]  /*2d20*/  FMNMX.FTZ R33, R29, R32, !PT ;  /* 0x000000201d217209 */ /* 0x000fe20007810000 */
[----:B------:R-:W2:Y:S01]  /*2d30*/  MUFU.TANH R75, R75 ;  /* 0x0000004b004b7308 */ /* 0x000ea20000002400 */
[C---:B------:R-:W-:Y:S02]  /*2d40*/  ISETP.GT.AND P1, PT, R9.reuse, 0x51, PT ;  /* 0x000000510900780c */ /* 0x040fe40003f24270 */
[----:B0-----:R-:W-:Y:S02]  /*2d50*/  FSEL R32, R66, -INF , P2 ;  /* 0xff80000042207808 */ /* 0x001fe40001000000 */
[----:B------:R-:W-:Y:S02]  /*2d60*/  FMNMX.FTZ R37, R30, R33, !PT ;  /* 0x000000211e257209 */ /* 0x000fe40007810000 */
[----:B------:R-:W-:Y:S01]  /*2d70*/  ISETP.GT.AND P2, PT, R9, 0x58, PT ;  /* 0x000000580900780c */ /* 0x000fe20003f44270 */
[----:B------:R-:W0:Y:S01]  /*2d80*/  MUFU.TANH R78, R78 ;  /* 0x0000004e004e7308 */ /* 0x000e220000002400 */
[----:B---3--:R-:W-:-:S02]  /*2d90*/  FSEL R33, R67, -INF , P1 ;  /* 0xff80000043217808 */ /* 0x008fc40000800000 */
[----:B------:R-:W-:Y:S02]  /*2da0*/  FMNMX.FTZ R36, R32, R37, !PT ;  /* 0x0000002520247209 */ /* 0x000fe40007810000 */
[----:B------:R-:W-:Y:S02]  /*2db0*/  ISETP.GT.AND P1, PT, R9, 0x59, PT ;  /* 0x000000590900780c */ /* 0x000fe40003f24270 */
[----:B----4-:R-:W-:Y:S01]  /*2dc0*/  FSEL R34, R34, -INF , P2 ;  /* 0xff80000022227808 */ /* 0x010fe20001000000 */
[----:B------:R-:W3:Y:S01]  /*2dd0*/  MUFU.TANH R79, R79 ;  /* 0x0000004f004f7308 */ /* 0x000ee20000002400 */
[----:B------:R-:W-:Y:S02]  /*2de0*/  FMNMX.FTZ R37, R33, R36, !PT ;  /* 0x0000002421257209 */ /* 0x000fe40007810000 */
[----:B------:R-:W-:Y:S02]  /*2df0*/  ISETP.GT.AND P2, PT, R9, 0x60, PT ;  /* 0x000000600900780c */ /* 0x000fe40003f44270 */
[----:B-----5:R-:W-:-:S02]  /*2e00*/  FSEL R36, R71, -INF , P1 ;  /* 0xff80000047247808 */ /* 0x020fc40000800000 */
[----:B------:R-:W-:Y:S01]  /*2e10*/  FMNMX.FTZ R37, R34, R37, !PT ;  /* 0x0000002522257209 */ /* 0x000fe20007810000 */
[----:B------:R-:W4:Y:S01]  /*2e20*/  MUFU.TANH R82, R82 ;  /* 0x0000005200527308 */ /* 0x000f220000002400 */
[C---:B------:R-:W-:Y:S02]  /*2e30*/  ISETP.GT.AND P1, PT, R9.reuse, 0x61, PT ;  /* 0x000000610900780c */ /* 0x040fe40003f24270 */
[----:B-1----:R-:W-:Y:S02]  /*2e40*/  FSEL R38, R38, -INF , P2 ;  /* 0xff80000026267808 */ /* 0x002fe40001000000 */
[----:B------:R-:W-:Y:S02]  /*2e50*/  FMNMX.FTZ R39, R36, R37, !PT ;  /* 0x0000002524277209 */ /* 0x000fe40007810000 */
[----:B------:R-:W-:Y:S01]  /*2e60*/  ISETP.GT.AND P2, PT, R9, 0x68, PT ;  /* 0x000000680900780c */ /* 0x000fe20003f44270 */
[----:B------:R-:W1:Y:S01]  /*2e70*/  MUFU.TANH R83, R83 ;  /* 0x0000005300537308 */ /* 0x000e620000002400 */
[----:B--2---:R-:W-:-:S02]  /*2e80*/  FSEL R37, R75, -INF , P1 ;  /* 0xff8000004b257808 */ /* 0x004fc40000800000 */
[----:B------:R-:W-:Y:S02]  /*2e90*/  FMNMX.FTZ R40, R38, R39, !PT ;  /* 0x0000002726287209 */ /* 0x000fe40007810000 */
[----:B------:R-:W-:Y:S02]  /*2ea0*/  ISETP.GT.AND P1, PT, R9, 0x69, PT ;  /* 0x000000690900780c */ /* 0x000fe40003f24270 */
[----:B0-----:R-:W-:Y:S01]  /*2eb0*/  FSEL R39, R78, -INF , P2 ;  /* 0xff8000004e277808 */ /* 0x001fe20001000000 */
[----:B------:R-:W0:Y:S01]  /*2ec0*/  MUFU.TANH R44, R86 ;  /* 0x00000056002c7308 */ /* 0x000e220000002400 */
[----:B------:R-:W-:Y:S02]  /*2ed0*/  FMNMX.FTZ R42, R37, R40, !PT ;  /* 0x00000028252a7209 */ /* 0x000fe40007810000 */
[----:B------:R-:W-:Y:S02]  /*2ee0*/  ISETP.GT.AND P2, PT, R9, 0x70, PT ;  /* 0x000000700900780c */ /* 0x000fe40003f44270 */
[----:B---3--:R-:W-:-:S02]  /*2ef0*/  FSEL R40, R79, -INF , P1 ;  /* 0xff8000004f287808 */ /* 0x008fc40000800000 */
[----:B------:R-:W-:Y:S01]  /*2f00*/  FMNMX.FTZ R41, R39, R42, !PT ;  /* 0x0000002a27297209 */ /* 0x000fe20007810000 */
[----:B------:R-:W2:Y:S01]  /*2f10*/  MUFU.TANH R87, R87 ;  /* 0x0000005700577308 */ /* 0x000ea20000002400 */
[C---:B------:R-:W-:Y:S02]  /*2f20*/  ISETP.GT.AND P1, PT, R9.reuse, 0x71, PT ;  /* 0x000000710900780c */ /* 0x040fe40003f24270 */
[----:B----4-:R-:W-:Y:S02]  /*2f30*/  FSEL R42, R82, -INF , P2 ;  /* 0xff800000522a7808 */ /* 0x010fe40001000000 */
[----:B------:R-:W-:Y:S02]  /*2f40*/  FMNMX.FTZ R43, R40, R41, !PT ;  /* 0x00000029282b7209 */ /* 0x000fe40007810000 */
[----:B------:R-:W-:Y:S01]  /*2f50*/  ISETP.GT.AND P2, PT, R9, 0x78, PT ;  /* 0x000000780900780c */ /* 0x000fe20003f44270 */
[----:B------:R3:W-:Y:S01]  /*2f60*/  MUFU.TANH R71, R60 ;  /* 0x0000003c00477308 */ /* 0x0007e20000002400 */
[----:B-1----:R-:W-:-:S02]  /*2f70*/  FSEL R41, R83, -INF , P1 ;  /* 0xff80000053297808 */ /* 0x002fc40000800000 */
[----:B------:R-:W-:Y:S02]  /*2f80*/  FMNMX.FTZ R62, R42, R43, !PT ;  /* 0x0000002b2a3e7209 */ /* 0x000fe40007810000 */
[----:B------:R-:W-:Y:S02]  /*2f90*/  ISETP.GT.AND P1, PT, R9, 0x79, PT ;  /* 0x000000790900780c */ /* 0x000fe40003f24270 */
[----:B0-----:R-:W-:Y:S01]  /*2fa0*/  FSEL R44, R44, -INF , P2 ;  /* 0xff8000002c2c7808 */ /* 0x001fe20001000000 */
[----:B------:R-:W-:Y:S01]  /*2fb0*/  MUFU.TANH R2, R2 ;  /* 0x0000000200027308 */ /* 0x000fe20000002400 */
[----:B------:R-:W-:Y:S02]  /*2fc0*/  FMNMX.FTZ R9, R41, R62, !PT ;  /* 0x0000003e29097209 */ /* 0x000fe40007810000 */
[----:B--2---:R-:W-:Y:S02]  /*2fd0*/  FSEL R43, R87, -INF , P1 ;  /* 0xff800000572b7808 */ /* 0x004fe40000800000 */
[----:B------:R-:W-:-:S02]  /*2fe0*/  FMNMX.FTZ R62, R44, R9, !PT ;  /* 0x000000092c3e7209 */ /* 0x000fc40007810000 */
[----:B------:R-:W-:Y:S01]  /*2ff0*/  ISETP.GT.AND P2, PT, R57, 0x1, PT ;  /* 0x000000013900780c */ /* 0x000fe20003f44270 */
[----:B------:R-:W-:Y:S01]  /*3000*/  MUFU.TANH R3, R3 ;  /* 0x0000000300037308 */ /* 0x000fe20000002400 */
[----:B------:R-:W-:-:S05]  /*3010*/  FMNMX.FTZ R62, R43, R62, !PT ;  /* 0x0000003e2b3e7209 */ /* 0x000fca0007810000 */
[----:B------:R-:W3:Y:S02]  /*3020*/  SHFL.BFLY PT, R9, R62, 0x2, 0x1f ;  /* 0x0c401f003e097f89 */ /* 0x000ee400000e0000 */
[----:B------:R-:W0:Y:S08]  /*3030*/  MUFU.TANH R8, R8 ;  /* 0x0000000800087308 */ /* 0x000e300000002400 */
[----:B------:R-:W1:Y:S08]  /*3040*/  MUFU.TANH R7, R7 ;  /* 0x0000000700077308 */ /* 0x000e700000002400 */
[----:B------:R2:W-:Y:S01]  /*3050*/  MUFU.TANH R87, R77 ;  /* 0x0000004d00577308 */ /* 0x0005e20000002400 */
[----:B---3--:R-:W-:-:S07]  /*3060*/  FMNMX.FTZ R60, R62, R9, !PT ;  /* 0x000000093e3c7209 */ /* 0x008fce0007810000 */
[----:B------:R-:W3:Y:S01]  /*3070*/  MUFU.TANH R11, R11 ;  /* 0x0000000b000b7308 */ /* 0x000ee20000002400 */
[----:B------:R-:W4:Y:S07]  /*3080*/  SHFL.BFLY PT, R9, R60, 0x1, 0x1f ;  /* 0x0c201f003c097f89 */ /* 0x000f2e00000e0000 */
[----:B------:R-:W5:Y:S08]  /*3090*/  MUFU.TANH R10, R10 ;  /* 0x0000000a000a7308 */ /* 0x000f700000002400 */
[----:B------:R-:W5:Y:S08]  /*30a0*/  MUFU.TANH R13, R13 ;  /* 0x0000000d000d7308 */ /* 0x000f700000002400 */
[----:B------:R-:W-:Y:S01]  /*30b0*/  MUFU.TANH R12, R12 ;  /* 0x0000000c000c7308 */ /* 0x000fe20000002400 */
[----:B----4-:R-:W-:Y:S01]  /*30c0*/  FMNMX.FTZ R9, R60, R9, !PT ;  /* 0x000000093c097209 */ /* 0x010fe20007810000 */
[----:B------:R-:W-:-:S03]  /*30d0*/  IMAD.U32 R60, RZ, RZ, UR10 ;  /* 0x0000000aff3c7e24 */ /* 0x000fc6000f8e00ff */
[C---:B------:R-:W-:Y:S01]  /*30e0*/  FSETP.NEU.FTZ.AND P1, PT, R9.reuse, -INF , PT ;  /* 0xff8000000900780b */ /* 0x040fe20003f3d000 */
[----:B------:R-:W-:-:S02]  /*30f0*/  FFMA.FTZ R60, R9, R60, -8 ;  /* 0xc1000000093c7423 */ /* 0x000fc4000001003c */
[----:B------:R1:W-:Y:S03]  /*3100*/  MUFU.TANH R74, R61 ;  /* 0x0000003d004a7308 */ /* 0x0003e60000002400 */
[----:B--2---:R-:W-:Y:S02]  /*3110*/  FSEL R77, R60, RZ, P1 ;  /* 0x000000ff3c4d7208 */ /* 0x004fe40000800000 */
[----:B------:R-:W-:Y:S02]  /*3120*/  ISETP.GT.AND P1, PT, R57, RZ, PT ;  /* 0x000000ff3900720c */ /* 0x000fe40003f24270 */
[----:B0-----:R-:W-:Y:S01]  /*3130*/  FSEL R60, R8, -INF , P3 ;  /* 0xff800000083c7808 */ /* 0x001fe20001800000 */
[--C-:B------:R-:W-:Y:S01]  /*3140*/  FFMA.FTZ R153, R58, UR10, -R77.reuse ;  /* 0x0000000a3a997c23 */ /* 0x100fe2000801084d */
[----:B------:R-:W-:Y:S01]  /*3150*/  FSEL R58, R2, -INF , P1 ;  /* 0xff800000023a7808 */ /* 0x000fe20000800000 */
[--C-:B------:R-:W-:Y:S01]  /*3160*/  FFMA.FTZ R2, R59, UR10, -R77.reuse ;  /* 0x0000000a3b027c23 */ /* 0x100fe2000801084d */
[----:B------:R-:W-:Y:S01]  /*3170*/  FSEL R59, R3, -INF , P2 ;  /* 0xff800000033b7808 */ /* 0x000fe20001000000 */
[----:B------:R-:W0:Y:S01]  /*3180*/  MUFU.TANH R15, R15 ;  /* 0x0000000f000f7308 */ /* 0x000e220000002400 */
[C---:B------:R-:W-:Y:S01]  /*3190*/  ISETP.GT.AND P1, PT, R57.reuse, 0x9, PT ;  /* 0x000000093900780c */ /* 0x040fe20003f24270 */
[--C-:B------:R-:W-:Y:S01]  /*31a0*/  FFMA.FTZ R157, R54, UR10, -R77.reuse ;  /* 0x0000000a369d7c23 */ /* 0x100fe2000801084d */
[----:B------:R-:W-:Y:S01]  /*31b0*/  FMNMX.FTZ R3, R58, R59, !PT ;  /* 0x0000003b3a037209 */ /* 0x000fe20007810000 */
[--C-:B------:R-:W-:Y:S01]  /*31c0*/  FFMA.FTZ R159, R50, UR10, -R77.reuse ;  /* 0x0000000a329f7c23 */ /* 0x100fe2000801084d */
[----:B------:R-:W-:Y:S01]  /*31d0*/  ISETP.GT.AND P2, PT, R57, 0x10, PT ;  /* 0x000000103900780c */ /* 0x000fe20003f44270 */
[--C-:B------:R-:W-:Y:S01]  /*31e0*/  FFMA.FTZ R161, R35, UR10, -R77.reuse ;  /* 0x0000000a23a17c23 */ /* 0x100fe2000801084d */
[----:B-1----:R-:W-:Y:S01]  /*31f0*/  FSEL R61, R7, -INF , P1 ;  /* 0xff800000073d7808 */ /* 0x002fe20000800000 */
[----:B------:R-:W-:Y:S01]  /*3200*/  MUFU.TANH R14, R14 ;  /* 0x0000000e000e7308 */ /* 0x000fe20000002400 */
[----:B------:R-:W-:Y:S01]  /*3210*/  FMNMX.FTZ R8, R60, R3, !PT ;  /* 0x000000033c087209 */ /* 0x000fe20007810000 */
[--C-:B------:R-:W-:Y:S01]  /*3220*/  FFMA.FTZ R165, R38, UR10, -R77.reuse ;  /* 0x0000000a26a57c23 */ /* 0x100fe2000801084d */
[----:B------:R-:W-:Y:S01]  /*3230*/  ISETP.GT.AND P1, PT, R57, 0x11, PT ;  /* 0x000000113900780c */ /* 0x000fe20003f24270 */
[--C-:B------:R-:W-:Y:S01]  /*3240*/  FFMA.FTZ R38, R40, UR10, -R77.reuse ;  /* 0x0000000a28267c23 */ /* 0x100fe2000801084d */
[----:B---3--:R-:W-:Y:S01]  /*3250*/  FSEL R62, R11, -INF , P2 ;  /* 0xff8000000b3e7808 */ /* 0x008fe20001000000 */
[--C-:B------:R-:W-:Y:S01]  /*3260*/  FFMA.FTZ R20, R89, UR10, -R77.reuse ;  /* 0x0000000a59147c23 */ /* 0x100fe2000801084d */
[----:B------:R-:W-:Y:S01]  /*3270*/  FMNMX.FTZ R7, R61, R8, !PT ;  /* 0x000000083d077209 */ /* 0x000fe20007810000 */
[----:B------:R-:W1:Y:S01]  /*3280*/  MUFU.TANH R24, R24 ;  /* 0x0000001800187308 */ /* 0x000e620000002400 */
        /* <DEDUP_REMOVED lines=8> */
[----:B------:R-:W-:Y:S01]  /*3310*/  FMNMX.FTZ R7, R63, R8, !PT ;  /* 0x000000083f077209 */ /* 0x000fe20007810000 */
[--C-:B------:R-:W-:Y:S01]  /*3320*/  FFMA.FTZ R8, R92, UR10, -R77.reuse ;  /* 0x0000000a5c087c23 */ /* 0x100fe2000801084d */
[----:B------:R-:W-:-:S01]  /*3330*/  FFMA.FTZ R32, R37, UR10, -R77 ;  /* 0x0000000a25207c23 */ /* 0x000fc2000801084d */
[--C-:B------:R-:W-:Y:S01]  /*3340*/  FFMA.FTZ R31, R31, UR10, -R77.reuse ;  /* 0x0000000a1f1f7c23 */ /* 0x100fe2000801084d */
[----:B------:R-:W-:-:S01]  /*3350*/  FFMA.FTZ R36, R36, UR10, -R77 ;  /* 0x0000000a24247c23 */ /* 0x000fc2000801084d */
[--C-:B------:R-:W-:Y:S01]  /*3360*/  FFMA.FTZ R167, R42, UR10, -R77.reuse ;  /* 0x0000000a2aa77c23 */ /* 0x100fe2000801084d */
[----:B------:R-:W-:-:S01]  /*3370*/  FFMA.FTZ R43, R43, UR10, -R77 ;  /* 0x0000000a2b2b7c23 */ /* 0x000fc2000801084d */
[----:B------:R-:W-:Y:S01]  /*3380*/  MUFU.TANH R21, R21 ;  /* 0x0000001500157308 */ /* 0x000fe20000002400 */
[----:B--2---:R-:W-:Y:S01]  /*3390*/  FSEL R64, R13, -INF , P2 ;  /* 0xff8000000d407808 */ /* 0x004fe20001000000 */
[----:B------:R-:W-:Y:S01]  /*33a0*/  FFMA.FTZ R13, R56, UR10, -R77 ;  /* 0x0000000a380d7c23 */ /* 0x000fe2000801084d */
[----:B------:R-:W-:-:S02]  /*33b0*/  ISETP.GT.AND P2, PT, R57, 0x20, PT ;  /* 0x000000203900780c */ /* 0x000fc40003f44270 */
[----:B------:R-:W-:Y:S02]  /*33c0*/  FMNMX.FTZ R10, R64, R7, !PT ;  /* 0x00000007400a7209 */ /* 0x000fe40007810000 */
[----:B0-----:R-:W-:Y:S01]  /*33d0*/  FSEL R66, R15, -INF , P2 ;  /* 0xff8000000f427808 */ /* 0x001fe20001000000 */
[----:B------:R0:W-:Y:S01]  /*33e0*/  MUFU.TANH R78, R65 ;  /* 0x00000041004e7308 */ /* 0x0001e20000002400 */
[----:B------:R-:W-:-:S04]  /*33f0*/  ISETP.GT.AND P2, PT, R57, 0x28, PT ;  /* 0x000000283900780c */ /* 0x000fc80003f44270 */
[----:B-1----:R-:W-:Y:S01]  /*3400*/  FSEL R56, R24, -INF , P2 ;  /* 0xff80000018387808 */ /* 0x002fe20001000000 */
[----:B------:R-:W-:-:S01]  /*3410*/  FFMA.FTZ R24, R51, UR10, -R77 ;  /* 0x0000000a33187c23 */ /* 0x000fc2000801084d */
[C---:B------:R-:W-:Y:S01]  /*3420*/  ISETP.GT.AND P2, PT, R57.reuse, 0x30, PT ;  /* 0x000000303900780c */ /* 0x040fe20003f44270 */
[----:B------:R-:W1:Y:S01]  /*3430*/  MUFU.TANH R26, R26 ;  /* 0x0000001a001a7308 */ /* 0x000e620000002400 */
[----:B0-----:R-:W-:Y:S02]  /*3440*/  FSEL R65, R12, -INF , P1 ;  /* 0xff8000000c417808 */ /* 0x001fe40000800000 */
[----:B------:R-:W-:Y:S02]  /*3450*/  ISETP.GT.AND P1, PT, R57, 0x21, PT ;  /* 0x000000213900780c */ /* 0x000fe40003f24270 */
[----:B------:R-:W-:Y:S02]  /*3460*/  FMNMX.FTZ R7, R65, R10, !PT ;  /* 0x0000000a41077209 */ /* 0x000fe40007810000 */
[----:B------:R-:W-:Y:S01]  /*3470*/  FSEL R67, R14, -INF , P1 ;  /* 0xff8000000e437808 */ /* 0x000fe20000800000 */
[----:B------:R-:W-:Y:S01]  /*3480*/  MUFU.TANH R25, R25 ;  /* 0x0000001900197308 */ /* 0x000fe20000002400 */
[----:B------:R-:W-:-:S02]  /*3490*/  FMNMX.FTZ R10, R66, R7, !PT ;  /* 0x00000007420a7209 */ /* 0x000fc40007810000 */
[----:B------:R-:W-:Y:S02]  /*34a0*/  ISETP.GT.AND P1, PT, R57, 0x29, PT ;  /* 0x000000293900780c */ /* 0x000fe40003f24270 */
[----:B------:R-:W-:Y:S01]  /*34b0*/  FMNMX.FTZ R11, R67, R10, !PT ;  /* 0x0000000a430b7209 */ /* 0x000fe20007810000 */
[----:B------:R-:W-:Y:S02]  /*34c0*/  FFMA.FTZ R10, R55, UR10, -R77 ;  /* 0x0000000a370a7c23 */ /* 0x000fe4000801084d */
[----:B------:R-:W0:Y:S01]  /*34d0*/  MUFU.TANH R28, R28 ;  /* 0x0000001c001c7308 */ /* 0x000e220000002400 */
[----:B------:R-:W-:Y:S02]  /*34e0*/  FMNMX.FTZ R11, R56, R11, !PT ;  /* 0x0000000b380b7209 */ /* 0x000fe40007810000 */
[----:B-1----:R-:W-:Y:S02]  /*34f0*/  FSEL R55, R26, -INF , P2 ;  /* 0xff8000001a377808 */ /* 0x002fe40001000000 */
[----:B------:R-:W-:-:S03]  /*3500*/  ISETP.GT.AND P2, PT, R57, 0x38, PT ;  /* 0x000000383900780c */ /* 0x000fc60003f44270 */
[----:B------:R-:W1:Y:S08]  /*3510*/  MUFU.TANH R27, R27 ;  /* 0x0000001b001b7308 */ /* 0x000e700000002400 */
[----:B------:R2:W-:Y:S01]  /*3520*/  MUFU.TANH R79, R68 ;  /* 0x00000044004f7308 */ /* 0x0005e20000002400 */
[----:B0-----:R-:W-:Y:S01]  /*3530*/  FSEL R54, R28, -INF , P2 ;  /* 0xff8000001c367808 */ /* 0x001fe20001000000 */
[----:B------:R-:W-:Y:S01]  /*3540*/  FFMA.FTZ R28, R47, UR10, -R77 ;  /* 0x0000000a2f1c7c23 */ /* 0x000fe2000801084d */
[----:B------:R-:W-:-:S05]  /*3550*/  ISETP.GT.AND P2, PT, R57, 0x40, PT ;  /* 0x000000403900780c */ /* 0x000fca0003f44270 */
[----:B------:R-:W0:Y:S01]  /*3560*/  MUFU.TANH R46, R46 ;  /* 0x0000002e002e7308 */ /* 0x000e220000002400 */
[----:B--2---:R-:W-:Y:S01]  /*3570*/  FSEL R68, R21, -INF , P1 ;  /* 0xff80000015447808 */ /* 0x004fe20000800000 */
[--C-:B------:R-:W-:Y:S01]  /*3580*/  FFMA.FTZ R21, R34, UR10, -R77.reuse ;  /* 0x0000000a22157c23 */ /* 0x100fe2000801084d */
[----:B------:R-:W-:Y:S01]  /*3590*/  ISETP.GT.AND P1, PT, R57, 0x31, PT ;  /* 0x000000313900780c */ /* 0x000fe20003f24270 */
[----:B------:R-:W-:Y:S01]  /*35a0*/  FFMA.FTZ R34, R41, UR10, -R77 ;  /* 0x0000000a29227c23 */ /* 0x000fe2000801084d */
[----:B------:R-:W-:-:S03]  /*35b0*/  FMNMX.FTZ R12, R68, R11, !PT ;  /* 0x0000000b440c7209 */ /* 0x000fc60007810000 */
[----:B------:R-:W2:Y:S01]  /*35c0*/  MUFU.TANH R45, R45 ;  /* 0x0000002d002d7308 */ /* 0x000ea20000002400 */
[----:B------:R-:W-:-:S07]  /*35d0*/  FMNMX.FTZ R12, R55, R12, !PT ;  /* 0x0000000c370c7209 */ /* 0x000fce0007810000 */
[----:B------:R3:W4:Y:S08]  /*35e0*/  MUFU.TANH R82, R69 ;  /* 0x0000004500527308 */ /* 0x0007300000002400 */
[----:B------:R5:W-:Y:S01]  /*35f0*/  MUFU.EX2 R7, R13 ;  /* 0x0000000d00077308 */ /* 0x000be20000000800 */
[----:B---3--:R-:W-:Y:S02]  /*3600*/  FSEL R69, R25, -INF , P1 ;  /* 0xff80000019457808 */ /* 0x008fe40000800000 */
[----:B------:R-:W-:-:S02]  /*3610*/  ISETP.GT.AND P1, PT, R57, 0x39, PT ;  /* 0x000000393900780c */ /* 0x000fc40003f24270 */
[----:B------:R-:W-:Y:S01]  /*3620*/  FMNMX.FTZ R11, R69, R12, !PT ;  /* 0x0000000c450b7209 */ /* 0x000fe20007810000 */
[--C-:B------:R-:W-:Y:S01]  /*3630*/  FFMA.FTZ R12, R53, UR10, -R77.reuse ;  /* 0x0000000a350c7c23 */ /* 0x100fe2000801084d */
[----:B-1----:R-:W-:Y:S01]  /*3640*/  FSEL R70, R27, -INF , P1 ;  /* 0xff8000001b467808 */ /* 0x002fe20000800000 */
[----:B------:R1:W3:Y:S01]  /*3650*/  MUFU.TANH R83, R72 ;  /* 0x0000004800537308 */ /* 0x0002e20000002400 */
[----:B------:R-:W-:Y:S02]  /*3660*/  FMNMX.FTZ R11, R54, R11, !PT ;  /* 0x0000000b360b7209 */ /* 0x000fe40007810000 */
[----:B------:R-:W-:Y:S02]  /*3670*/  ISETP.GT.AND P1, PT, R57, 0x41, PT ;  /* 0x000000413900780c */ /* 0x000fe40003f24270 */
[----:B0-----:R-:W-:Y:S02]  /*3680*/  FSEL R53, R46, -INF , P2 ;  /* 0xff8000002e357808 */ /* 0x001fe40001000000 */
[----:B------:R-:W-:Y:S01]  /*3690*/  FMNMX.FTZ R14, R70, R11, !PT ;  /* 0x0000000b460e7209 */ /* 0x000fe20007810000 */
[----:B------:R-:W-:-:S01]  /*36a0*/  FFMA.FTZ R11, R52, UR10, -R77 ;  /* 0x0000000a340b7c23 */ /* 0x000fc2000801084d */
[----:B------:R-:W-:Y:S01]  /*36b0*/  ISETP.GT.AND P2, PT, R57, 0x48, PT ;  /* 0x000000483900780c */ /* 0x000fe20003f44270 */
[----:B------:R4:W0:Y:S01]  /*36c0*/  MUFU.TANH R86, R73 ;  /* 0x0000004900567308 */ /* 0x0008220000002400 */
[----:B--2---:R-:W-:-:S02]  /*36d0*/  FSEL R45, R45, -INF , P1 ;  /* 0xff8000002d2d7808 */ /* 0x004fc40000800000 */
[----:B------:R-:W-:Y:S02]  /*36e0*/  FMNMX.FTZ R14, R53, R14, !PT ;  /* 0x0000000e350e7209 */ /* 0x000fe40007810000 */
[----:B------:R-:W-:Y:S02]  /*36f0*/  ISETP.GT.AND P1, PT, R57, 0x49, PT ;  /* 0x000000493900780c */ /* 0x000fe40003f24270 */
[----:B------:R-:W-:Y:S01]  /*3700*/  FSEL R52, R71, -INF , P2 ;  /* 0xff80000047347808 */ /* 0x000fe20001000000 */
[----:B------:R-:W2:Y:S01]  /*3710*/  MUFU.TANH R76, R76 ;  /* 0x0000004c004c7308 */ /* 0x000ea20000002400 */
[----:B-----5:R-:W-:Y:S02]  /*3720*/  FMNMX.FTZ R13, R45, R14, !PT ;  /* 0x0000000e2d0d7209 */ /* 0x020fe40007810000 */
[----:B------:R-:W-:Y:S02]  /*3730*/  ISETP.GT.AND P2, PT, R57, 0x50, PT ;  /* 0x000000503900780c */ /* 0x000fe40003f44270 */
[----:B------:R-:W-:-:S02]  /*3740*/  FSEL R71, R74, -INF , P1 ;  /* 0xff8000004a477808 */ /* 0x000fc40000800000 */
[----:B------:R-:W-:Y:S01]  /*3750*/  FMNMX.FTZ R14, R52, R13, !PT ;  /* 0x0000000d340e7209 */ /* 0x000fe20007810000 */
[----:B------:R-:W5:Y:S01]  /*3760*/  MUFU.TANH R80, R80 ;  /* 0x0000005000507308 */ /* 0x000f620000002400 */
[----:B------:R-:W-:Y:S02]  /*3770*/  ISETP.GT.AND P1, PT, R57, 0x51, PT ;  /* 0x000000513900780c */ /* 0x000fe40003f24270 */
[----:B------:R-:W-:Y:S02]  /*3780*/  FSEL R51, R75, -INF , P2 ;  /* 0xff8000004b337808 */ /* 0x000fe40001000000 */
[----:B------:R-:W-:Y:S02]  /*3790*/  FMNMX.FTZ R14, R71, R14, !PT ;  /* 0x0000000e470e7209 */ /* 0x000fe40007810000 */
[----:B------:R-:W-:Y:S01]  /*37a0*/  ISETP.GT.AND P2, PT, R57, 0x58, PT ;  /* 0x000000583900780c */ /* 0x000fe20003f44270 */
[----:B------:R-:W5:Y:S01]  /*37b0*/  MUFU.TANH R81, R81 ;  /* 0x0000005100517308 */ /* 0x000f620000002400 */
[----:B-1----:R-:W-:-:S02]  /*37c0*/  FSEL R72, R78, -INF , P1 ;  /* 0xff8000004e487808 */ /* 0x002fc40000800000 */
[----:B------:R-:W-:Y:S01]  /*37d0*/  FMNMX.FTZ R13, R51, R14, !PT ;  /* 0x0000000e330d7209 */ /* 0x000fe20007810000 */
[----:B------:R-:W-:-:S01]  /*37e0*/  FFMA.FTZ R14, R49, UR10, -R77 ;  /* 0x0000000a310e7c23 */ /* 0x000fc2000801084d */
[----:B------:R-:W-:Y:S02]  /*37f0*/  ISETP.GT.AND P1, PT, R57, 0x59, PT ;  /* 0x000000593900780c */ /* 0x000fe40003f24270 */
[----:B------:R-:W-:Y:S01]  /*3800*/  FSEL R50, R79, -INF , P2 ;  /* 0xff8000004f327808 */ /* 0x000fe20001000000 */
[----:B------:R-:W1:Y:S01]  /*3810*/  MUFU.TANH R84, R84 ;  /* 0x0000005400547308 */ /* 0x000e620000002400 */
[----:B------:R-:W-:Y:S02]  /*3820*/  FMNMX.FTZ R13, R72, R13, !PT ;  /* 0x0000000d480d7209 */ /* 0x000fe40007810000 */
[----:B------:R-:W-:Y:S02]  /*3830*/  ISETP.GT.AND P2, PT, R57, 0x60, PT ;  /* 0x000000603900780c */ /* 0x000fe40003f44270 */
[----:B----4-:R-:W-:-:S02]  /*3840*/  FSEL R73, R82, -INF , P1 ;  /* 0xff80000052497808 */ /* 0x010fc40000800000 */
[----:B------:R-:W-:Y:S01]  /*3850*/  FMNMX.FTZ R26, R50, R13, !PT ;  /* 0x0000000d321a7209 */ /* 0x000fe20007810000 */
[----:B------:R-:W-:-:S01]  /*3860*/  FFMA.FTZ R13, R48, UR10, -R77 ;  /* 0x0000000a300d7c23 */ /* 0x000fc2000801084d */
[----:B------:R-:W-:Y:S01]  /*3870*/  ISETP.GT.AND P1, PT, R57, 0x61, PT ;  /* 0x000000613900780c */ /* 0x000fe20003f24270 */
[----:B------:R-:W4:Y:S01]  /*3880*/  MUFU.TANH R85, R85 ;  /* 0x0000005500557308 */ /* 0x000f220000002400 */
[----:B---3--:R-:W-:Y:S02]  /*3890*/  FSEL R49, R83, -INF , P2 ;  /* 0xff80000053317808 */ /* 0x008fe40001000000 */
[----:B------:R-:W-:Y:S02]  /*38a0*/  FMNMX.FTZ R26, R73, R26, !PT ;  /* 0x0000001a491a7209 */ /* 0x000fe40007810000 */
[----:B------:R-:W-:Y:S02]  /*38b0*/  ISETP.GT.AND P2, PT, R57, 0x68, PT ;  /* 0x000000683900780c */ /* 0x000fe40003f44270 */
[----:B0-----:R-:W-:Y:S01]  /*38c0*/  FSEL R74, R86, -INF , P1 ;  /* 0xff800000564a7808 */ /* 0x001fe20000800000 */
[----:B------:R-:W-:Y:S01]  /*38d0*/  MUFU.EX2 R153, R153 ;  /* 0x0000009900997308 */ /* 0x000fe20000000800 */
[----:B------:R-:W-:-:S02]  /*38e0*/  FMNMX.FTZ R15, R49, R26, !PT ;  /* 0x0000001a310f7209 */ /* 0x000fc40007810000 */
[C---:B------:R-:W-:Y:S02]  /*38f0*/  ISETP.GT.AND P1, PT, R57.reuse, 0x69, PT ;  /* 0x000000693900780c */ /* 0x040fe40003f24270 */
[----:B--2---:R-:W-:Y:S02]  /*3900*/  FSEL R48, R76, -INF , P2 ;  /* 0xff8000004c307808 */ /* 0x004fe40001000000 */
[----:B------:R-:W-:Y:S01]  /*3910*/  FMNMX.FTZ R15, R74, R15, !PT ;  /* 0x0000000f4a0f7209 */ /* 0x000fe20007810000 */
[----:B------:R-:W0:Y:S01]  /*3920*/  MUFU.EX2 R20, R20 ;  /* 0x0000001400147308 */ /* 0x000e220000000800 */
[----:B------:R-:W-:Y:S02]  /*3930*/  ISETP.GT.AND P2, PT, R57, 0x70, PT ;  /* 0x000000703900780c */ /* 0x000fe40003f44270 */
[----:B------:R-:W-:Y:S02]  /*3940*/  FSEL R75, R87, -INF , P1 ;  /* 0xff800000574b7808 */ /* 0x000fe40000800000 */
[----:B------:R-:W-:-:S02]  /*3950*/  FMNMX.FTZ R26, R48, R15, !PT ;  /* 0x0000000f301a7209 */ /* 0x000fc40007810000 */
[----:B------:R-:W-:Y:S01]  /*3960*/  ISETP.GT.AND P1, PT, R57, 0x71, PT ;  /* 0x000000713900780c */ /* 0x000fe20003f24270 */
[----:B------:R-:W2:Y:S01]  /*3970*/  MUFU.EX2 R2, R2 ;  /* 0x0000000200027308 */ /* 0x000ea20000000800 */
[----:B-----5:R-:W-:Y:S02]  /*3980*/  FSEL R47, R80, -INF , P2 ;  /* 0xff800000502f7808 */ /* 0x020fe40001000000 */
[----:B------:R-:W-:Y:S02]  /*3990*/  FMNMX.FTZ R26, R75, R26, !PT ;  /* 0x0000001a4b1a7209 */ /* 0x000fe40007810000 */
[----:B------:R-:W-:Y:S02]  /*39a0*/  ISETP.GT.AND P2, PT, R57, 0x78, PT ;  /* 0x000000783900780c */ /* 0x000fe40003f44270 */
[----:B------:R-:W-:Y:S01]  /*39b0*/  FSEL R76, R81, -INF , P1 ;  /* 0xff800000514c7808 */ /* 0x000fe20000800000 */
[----:B------:R-:W3:Y:S01]  /*39c0*/  MUFU.EX2 R3, R90 ;  /* 0x0000005a00037308 */ /* 0x000ee20000000800 */
[----:B------:R-:W-:-:S02]  /*39d0*/  FMNMX.FTZ R15, R47, R26, !PT ;  /* 0x0000001a2f0f7209 */ /* 0x000fc40007810000 */
[----:B------:R-:W-:Y:S02]  /*39e0*/  ISETP.GT.AND P1, PT, R57, 0x79, PT ;  /* 0x000000793900780c */ /* 0x000fe40003f24270 */
[----:B-1----:R-:W-:Y:S02]  /*39f0*/  FSEL R35, R84, -INF , P2 ;  /* 0xff80000054237808 */ /* 0x002fe40001000000 */
[----:B------:R-:W-:Y:S01]  /*3a00*/  FMNMX.FTZ R26, R76, R15, !PT ;  /* 0x0000000f4c1a7209 */ /* 0x000fe20007810000 */
[----:B------:R-:W-:-:S01]  /*3a10*/  FFMA.FTZ R15, R29, UR10, -R77 ;  /* 0x0000000a1d0f7c23 */ /* 0x000fc2000801084d */
[----:B----4-:R-:W-:Y:S01]  /*3a20*/  FSEL R57, R85, -INF , P1 ;  /* 0xff80000055397808 */ /* 0x010fe20000800000 */
[----:B------:R-:W-:Y:S01]  /*3a30*/  IMAD.U32 R29, RZ, RZ, UR10 ;  /* 0x0000000aff1d7e24 */ /* 0x000fe2000f8e00ff */
[----:B------:R-:W-:Y:S01]  /*3a40*/  FMNMX.FTZ R46, R35, R26, !PT ;  /* 0x0000001a232e7209 */ /* 0x000fe20007810000 */
[----:B------:R-:W1:Y:S03]  /*3a50*/  MUFU.EX2 R155, R155 ;  /* 0x0000009b009b7308 */ /* 0x000e660000000800 */
[----:B------:R-:W-:Y:S01]  /*3a60*/  FMNMX.FTZ R25, R57, R46, !PT ;  /* 0x0000002e39197209 */ /* 0x000fe20007810000 */
[--C-:B------:R-:W-:Y:S01]  /*3a70*/  FFMA.FTZ R46, R30, UR10, -R77.reuse ;  /* 0x0000000a1e2e7c23 */ /* 0x100fe2000801084d */
[----:B------:R-:W-:-:S03]  /*3a80*/  FFMA.FTZ R30, R33, UR10, -R77 ;  /* 0x0000000a211e7c23 */ /* 0x000fc6000801084d */
[----:B------:R-:W4:Y:S01]  /*3a90*/  SHFL.BFLY PT, R78, R25, 0x2, 0x1f ;  /* 0x0c401f00194e7f89 */ /* 0x000f2200000e0000 */
[----:B------:R-:W5:Y:S08]  /*3aa0*/  MUFU.EX2 R8, R8 ;  /* 0x0000000800087308 */ /* 0x000f700000000800 */
[----:B------:R-:W5:Y:S08]  /*3ab0*/  MUFU.EX2 R10, R10 ;  /* 0x0000000a000a7308 */ /* 0x000f700000000800 */
[----:B------:R-:W-:Y:S01]  /*3ac0*/  MUFU.EX2 R157, R157 ;  /* 0x0000009d009d7308 */ /* 0x000fe20000000800 */
[----:B----4-:R-:W-:Y:S01]  /*3ad0*/  FMNMX.FTZ R78, R25, R78, !PT ;  /* 0x0000004e194e7209 */ /* 0x010fe20007810000 */
[----:B------:R-:W-:Y:S01]  /*3ae0*/  FFMA.FTZ R25, R39, UR10, -R77 ;  /* 0x0000000a27197c23 */ /* 0x000fe2000801084d */
[----:B0-----:R-:W-:-:S05]  /*3af0*/  FADD.FTZ R39, R153, R20 ;  /* 0x0000001499277221 */ /* 0x001fca0000010000 */
[----:B------:R-:W-:Y:S01]  /*3b00*/  MUFU.EX2 R12, R12 ;  /* 0x0000000c000c7308 */ /* 0x000fe20000000800 */
[----:B------:R-:W0:Y:S07]  /*3b10*/  SHFL.BFLY PT, R27, R78, 0x1, 0x1f ;  /* 0x0c201f004e1b7f89 */ /* 0x000e2e00000e0000 */
[----:B------:R-:W-:Y:S08]  /*3b20*/  MUFU.EX2 R11, R11 ;  /* 0x0000000b000b7308 */ /* 0x000ff00000000800 */
[----:B------:R-:W-:Y:S08]  /*3b30*/  MUFU.EX2 R24, R24 ;  /* 0x0000001800187308 */ /* 0x000ff00000000800 */
[----:B------:R-:W-:Y:S01]  /*3b40*/  MUFU.EX2 R26, R31 ;  /* 0x0000001f001a7308 */ /* 0x000fe20000000800 */
[----:B0-----:R-:W-:Y:S01]  /*3b50*/  FMNMX.FTZ R168, R78, R27, !PT ;  /* 0x0000001b4ea87209 */ /* 0x001fe20007810000 */
        /* <DEDUP_REMOVED lines=15> */
[----:B--2---:R-:W-:Y:S01]  /*3c50*/  FADD.FTZ R58, R2, R39 ;  /* 0x00000027023a7221 */ /* 0x004fe20000010000 */
[----:B------:R-:W-:-:S01]  /*3c60*/  FFMA.FTZ R66, R66, UR10, -R40 ;  /* 0x0000000a42427c23 */ /* 0x000fc20008010828 */
[--C-:B------:R-:W-:Y:S01]  /*3c70*/  FFMA.FTZ R67, R67, UR10, -R40.reuse ;  /* 0x0000000a43437c23 */ /* 0x100fe20008010828 */
[----:B------:R-:W-:-:S01]  /*3c80*/  FFMA.FTZ R56, R56, UR10, -R40 ;  /* 0x0000000a38387c23 */ /* 0x000fc20008010828 */
[----:B---3--:R-:W-:Y:S01]  /*3c90*/  FADD.FTZ R58, R3, R58 ;  /* 0x0000003a033a7221 */ /* 0x008fe20000010000 */
[----:B------:R-:W-:-:S01]  /*3ca0*/  FFMA.FTZ R68, R68, UR10, -R40 ;  /* 0x0000000a44447c23 */ /* 0x000fc20008010828 */
[----:B------:R-:W0:Y:S01]  /*3cb0*/  MUFU.EX2 R29, R29 ;  /* 0x0000001d001d7308 */ /* 0x000e220000000800 */
[----:B------:R-:W-:-:S01]  /*3cc0*/  FFMA.FTZ R55, R55, UR10, -R40 ;  /* 0x0000000a37377c23 */ /* 0x000fc20008010828 */
[----:B-1----:R-:W-:Y:S01]  /*3cd0*/  FADD.FTZ R39, R155, R58 ;  /* 0x0000003a9b277221 */ /* 0x002fe20000010000 */
[----:B------:R-:W-:-:S01]  /*3ce0*/  FFMA.FTZ R69, R69, UR10, -R40 ;  /* 0x0000000a45457c23 */ /* 0x000fc20008010828 */
[--C-:B------:R-:W-:Y:S01]  /*3cf0*/  FFMA.FTZ R54, R54, UR10, -R40.reuse ;  /* 0x0000000a36367c23 */ /* 0x100fe20008010828 */
[----:B------:R-:W-:-:S01]  /*3d00*/  FFMA.FTZ R70, R70, UR10, -R40 ;  /* 0x0000000a46467c23 */ /* 0x000fc20008010828 */
[----:B-----5:R-:W-:Y:S01]  /*3d10*/  FADD.FTZ R58, R8, R39 ;  /* 0x00000027083a7221 */ /* 0x020fe20000010000 */
[----:B------:R-:W-:-:S01]  /*3d20*/  FFMA.FTZ R53, R53, UR10, -R40 ;  /* 0x0000000a35357c23 */ /* 0x000fc20008010828 */
[----:B------:R-:W1:Y:S01]  /*3d30*/  MUFU.EX2 R60, R60 ;  /* 0x0000003c003c7308 */ /* 0x000e620000000800 */
[----:B------:R-:W-:-:S01]  /*3d40*/  FFMA.FTZ R45, R45, UR10, -R40 ;  /* 0x0000000a2d2d7c23 */ /* 0x000fc20008010828 */
[----:B------:R-:W-:Y:S01]  /*3d50*/  FADD.FTZ R39, R7, R58 ;  /* 0x0000003a07277221 */ /* 0x000fe20000010000 */
[----:B------:R-:W-:-:S01]  /*3d60*/  FFMA.FTZ R52, R52, UR10, -R40 ;  /* 0x0000000a34347c23 */ /* 0x000fc20008010828 */
[--C-:B------:R-:W-:Y:S01]  /*3d70*/  FFMA.FTZ R71, R71, UR10, -R40.reuse ;  /* 0x0000000a47477c23 */ /* 0x100fe20008010828 */
[----:B------:R-:W-:-:S01]  /*3d80*/  FFMA.FTZ R51, R51, UR10, -R40 ;  /* 0x0000000a33337c23 */ /* 0x000fc20008010828 */
[----:B------:R-:W-:Y:S01]  /*3d90*/  FADD.FTZ R58, R10, R39 ;  /* 0x000000270a3a7221 */ /* 0x000fe20000010000 */
[----:B------:R-:W-:-:S01]  /*3da0*/  FFMA.FTZ R72, R72, UR10, -R40 ;  /* 0x0000000a48487c23 */ /* 0x000fc20008010828 */
[----:B------:R-:W2:Y:S01]  /*3db0*/  MUFU.EX2 R61, R61 ;  /* 0x0000003d003d7308 */ /* 0x000ea20000000800 */
        /* <DEDUP_REMOVED lines=8> */
[----:B-1----:R-:W-:-:S01]  /*3e40*/  FADD.FTZ R44, R60, R37 ;  /* 0x000000253c2c7221 */ /* 0x002fc20000010000 */
[----:B------:R-:W-:Y:S01]  /*3e50*/  FADD.FTZ R39, R11, R58 ;  /* 0x0000003a0b277221 */ /* 0x000fe20000010000 */
[----:B------:R-:W-:-:S01]  /*3e60*/  FFMA.FTZ R48, R48, UR10, -R40 ;  /* 0x0000000a30307c23 */ /* 0x000fc20008010828 */
[--C-:B------:R-:W-:Y:S01]  /*3e70*/  FFMA.FTZ R75, R75, UR10, -R40.reuse ;  /* 0x0000000a4b4b7c23 */ /* 0x100fe20008010828 */
[----:B------:R-:W-:-:S01]  /*3e80*/  FFMA.FTZ R47, R47, UR10, -R40 ;  /* 0x0000000a2f2f7c23 */ /* 0x000fc20008010828 */
[----:B------:R-:W-:Y:S01]  /*3e90*/  FADD.FTZ R58, R24, R39 ;  /* 0x00000027183a7221 */ /* 0x000fe20000010000 */
[----:B------:R-:W-:-:S01]  /*3ea0*/  FFMA.FTZ R76, R76, UR10, -R40 ;  /* 0x0000000a4c4c7c23 */ /* 0x000fc20008010828 */
[----:B------:R-:W1:Y:S01]  /*3eb0*/  MUFU.EX2 R63, R63 ;  /* 0x0000003f003f7308 */ /* 0x000e620000000800 */
[----:B--2---:R-:W-:-:S01]  /*3ec0*/  FADD.FTZ R37, R61, R44 ;  /* 0x0000002c3d257221 */ /* 0x004fc20000010000 */
[----:B------:R-:W-:Y:S01]  /*3ed0*/  FADD.FTZ R39, R159, R58 ;  /* 0x0000003a9f277221 */ /* 0x000fe20000010000 */
[----:B------:R-:W-:-:S01]  /*3ee0*/  FFMA.FTZ R35, R35, UR10, -R40 ;  /* 0x0000000a23237c23 */ /* 0x000fc20008010828 */
[----:B------:R-:W-:Y:S01]  /*3ef0*/  FFMA.FTZ R40, R57, UR10, -R40 ;  /* 0x0000000a39287c23 */ /* 0x000fe20008010828 */
[----:B------:R-:W-:-:S02]  /*3f00*/  F2FP.SATFINITE.E4M3.F32.PACK_AB_MERGE_C R60, R61, R60, RZ ;  /* 0x0000003c3d3c723e */ /* 0x000fc400048070ff */
[----:B------:R-:W-:Y:S01]  /*3f10*/  F2FP.SATFINITE.E4M3.F32.PACK_AB_MERGE_C R11, R24, R11, RZ ;  /* 0x0000000b180b723e */ /* 0x000fe200048070ff */
        /* <DEDUP_REMOVED lines=42> */
[----:B0-----:R-:W-:-:S01]  /*41c0*/  FADD.FTZ R37, R53, R44 ;  /* 0x0000002c35257221 */ /* 0x001fc20000010000 */
[----:B------:R-:W-:-:S06]  /*41d0*/  FADD.FTZ R44, R26, R39 ;  /* 0x000000271a2c7221 */ /* 0x000fcc0000010000 */
        /* <DEDUP_REMOVED lines=8> */
[----:B------:R-:W-:Y:S02]  /*4260*/  F2FP.SATFINITE.E4M3.F32.PACK_AB_MERGE_C R39, R3, R2, RZ ;  /* 0x000000020327723e */ /* 0x000fe400048070ff */
[----:B------:R-:W-:Y:S02]  /*4270*/  F2FP.SATFINITE.E4M3.F32.PACK_AB_MERGE_C R15, R46, R15, RZ ;  /* 0x0000000f2e0f723e */ /* 0x000fe400048070ff */
[----:B------:R-:W-:Y:S02]  /*4280*/  F2FP.SATFINITE.E4M3.F32.PACK_AB_MERGE_C R153, R20, R153, R39 ;  /* 0x000000991499723e */ /* 0x000fe40004807027 */
[----:B------:R-:W1:Y:S01]  /*4290*/  MUFU.EX2 R51, R51 ;  /* 0x0000003300337308 */ /* 0x000e620000000800 */
[----:B--2---:R-:W-:-:S01]  /*42a0*/  FADD.FTZ R44, R71, R44 ;  /* 0x0000002c472c7221 */ /* 0x004fc20000010000 */
[----:B------:R-:W-:-:S02]  /*42b0*/  F2FP.SATFINITE.E4M3.F32.PACK_AB_MERGE_C R52, R71, R52, RZ ;  /* 0x000000344734723e */ /* 0x000fc400048070ff */
[----:B------:R-:W-:Y:S02]  /*42c0*/  F2FP.SATFINITE.E4M3.F32.PACK_AB_MERGE_C R161, R26, R161, R15 ;  /* 0x000000a11aa1723e */ /* 0x000fe4000480700f */
[----:B------:R-:W-:Y:S02]  /*42d0*/  F2FP.SATFINITE.E4M3.F32.PACK_AB_MERGE_C R160, R160, R53, R52 ;  /* 0x00000035a0a0723e */ /* 0x000fe40004807034 */
        /* <DEDUP_REMOVED lines=62> */
.L_x_2667:
[----:B------:R0:W1:Y:S01]  /*46c0*/  SYNCS.PHASECHK.TRANS64.TRYWAIT P1, [UR55+0x38850], R6 ;  /* 0x03885006ff0075a7 */ /* 0x0000620008020177 */
[----:B------:R-:W-:Y:S05]  /*46d0*/  @!P0 BRA `(.L_x_2668) ;  /* 0x0000000000048947 */ /* 0x000fea0003800000 */
[----:B------:R-:W-:Y:S01]  /*46e0*/  BPT.TRAP 0x1 ;  /* 0x000000040000795c */ /* 0x000fe20000300000 */
.L_x_2668:
[----:B-1----:R-:W-:Y:S05]  /*46f0*/  @P1 BRA `(.L_x_2669) ;  /* 0x0000000000081947 */ /* 0x002fea0003800000 */
[----:B------:R-:W1:Y:S02]  /*4700*/  SYNCS.PHASECHK.TRANS64.TRYWAIT P1, [UR55+0x38850], R6 ;  /* 0x03885006ff0075a7 */ /* 0x000e640008020177 */
[----:B-1----:R-:W-:Y:S05]  /*4710*/  @!P1 BRA `(.L_x_2670) ;  /* 0x0000011400a09947 */ /* 0x002fea0003800000 */
.L_x_2669:
        /* <DEDUP_REMOVED lines=31> */
.L_x_2671:
[----:B------:R-:W-:Y:S01]  /*4910*/  UISETP.NE.AND UP0, UPT, UR49, URZ, UPT ;  /* 0x0000003f3100728c */ /* 0x000fe2000bf05270 */
[----:B------:R-:W-:Y:S01]  /*4920*/  UMOV UR11, UR41 ;  /* 0x00000029000b7c82 */ /* 0x000fe20008000000 */
[----:B------:R-:W-:Y:S02]  /*4930*/  UIADD3 UR57, UR54, -0x2, URZ ;  /* 0xfffffffe36397890 */ /* 0x000fe4000fffe03f */
[----:B------:R-:W-:-:S04]  /*4940*/  UIADD3 UR55, UR55, 0x38860, URZ ;  /* 0x0003886037377890 */ /* 0x000fc8000fffe03f */
[----:B------:R-:W-:-:S03]  /*4950*/  UPRMT UR55, UR51, 0x654, UR55 ;  /* 0x0000065433377896 */ /* 0x000fc60008000037 */
[----:B------:R-:W-:Y:S01]  /*4960*/  @UP0 ULDC UR6, c[0x0][0x44c] ;  /* 0x0001130000060ab9 */ /* 0x000fe20000000800 */
[----:B------:R-:W-:Y:S01]  /*4970*/  @UP0 ULDC UR14, c[0x0][0x450] ;  /* 0x00011400000e0ab9 */ /* 0x000fe20000000800 */
[----:B------:R-:W-:-:S04]  /*4980*/  UIMAD.WIDE.U32 UR6, UR41, UR6, URZ ;  /* 0x00000006290672a5 */ /* 0x000fc8000f8e003f */
[----:B------:R-:W-:Y:S01]  /*4990*/  @UP0 USHF.R.U32.HI UR11, URZ, UR14, UR7 ;  /* 0x0000000e3f0b0299 */ /* 0x000fe20008011607 */
[----:B------:R-:W-:Y:S03]  /*49a0*/  SYNCS.ARRIVE.TRANS64.RED.A1T0 RZ, [UR55], RZ ;  /* 0x000000ffffff79a7 */ /* 0x000fe60008100437 */
[----:B------:R-:W-:-:S04]  /*49b0*/  UIADD3 UR6, UR11, UR46, -UR48 ;  /* 0x0000002e0b067290 */ /* 0x000fc8000fffe830 */
        /* <DEDUP_REMOVED lines=10> */
[----:B01----:R-:W-:-:S07]  /*4a60*/  IMAD.MOV.U32 R6, RZ, RZ, R168 ;  /* 0x000000ffff067224 */ /* 0x003fce00078e00a8 */
.L_x_2683:
[----:B------:R-:W-:-:S04]  /*4a70*/  UIADD3 UR36, UR36, 0x1, URZ ;  /* 0x0000000124247890 */ /* 0x000fc8000fffe03f */
[----:B------:R-:W-:-:S04]  /*4a80*/  UISETP.NE.AND UP0, UPT, UR36, 0x2, UPT ;  /* 0x000000022400788c */ /* 0x000fc8000bf05270 */
[----:B------:R-:W-:Y:S02]  /*4a90*/  USEL UR6, URZ, 0x1, UP0 ;  /* 0x000000013f067887 */ /* 0x000fe40008000000 */
[----:B------:R-:W-:Y:S02]  /*4aa0*/  USEL UR36, UR36, URZ, UP0 ;  /* 0x0000003f24247287 */ /* 0x000fe40008000000 */
[----:B------:R-:W-:Y:S01]  /*4ab0*/  ULOP3.LUT UR42, UR42, UR6, URZ, 0x3c, !UPT ;  /* 0x000000062a2a7292 */ /* 0x000fe2000f8e3c3f */
[----:B------:R-:W-:Y:S11]  /*4ac0*/  @!P0 BRA `(.L_x_2673) ;  /* 0x0000000000048947 */ /* 0x000ff60003800000 */
[----:B------:R-:W-:Y:S01]  /*4ad0*/  BPT.TRAP 0x1 ;  /* 0x000000040000795c */ /* 0x000fe20000300000 */
.L_x_2673:
        /* <DEDUP_REMOVED lines=11> */
.L_x_2674:
[----:B-1----:R-:W-:Y:S05]  /*4b90*/  @P1 BRA `(.L_x_2675) ;  /* 0x00000000000c1947 */ /* 0x002fea0003800000 */
[----:B0-----:R-:W-:-:S04]  /*4ba0*/  MOV R4, UR58 ;  /* 0x0000003a00047c02 */ /* 0x001fc80008000f00 */
[----:B------:R-:W0:Y:S02]  /*4bb0*/  SYNCS.PHASECHK.TRANS64.TRYWAIT P1, [UR54+0x38830], R4 ;  /* 0x03883004ff0075a7 */ /* 0x000e240008020176 */
[----:B0-----:R-:W-:Y:S05]  /*4bc0*/  @!P1 BRA `(.L_x_2676) ;  /* 0x00000110008c9947 */ /* 0x001fea0003800000 */
.L_x_2675:
        /* <DEDUP_REMOVED lines=46> */
.L_x_2677:
[----:B------:R-:W-:Y:S01]  /*4eb0*/  UISETP.NE.AND UP0, UPT, UR49, URZ, UPT ;  /* 0x0000003f3100728c */ /* 0x000fe2000bf05270 */
[C---:B------:R-:W-:Y:S01]  /*4ec0*/  FMUL.FTZ R20, R0.reuse, R161 ;  /* 0x000000a100147220 */ /* 0x040fe20000410000 */
[C---:B------:R-:W-:Y:S01]  /*4ed0*/  FMUL.FTZ R161, R0.reuse, R172 ;  /* 0x000000ac00a17220 */ /* 0x040fe20000410000 */
        /* <DEDUP_REMOVED lines=11> */
[C---:B------:R-:W-:Y:S01]  /*4f90*/  FMUL.FTZ R156, R0.reuse, R167 ;  /* 0x000000a7009c7220 */ /* 0x040fe20000410000 */
[C---:B------:R-:W-:Y:S01]  /*4fa0*/  FMUL.FTZ R167, R0.reuse, R183 ;  /* 0x000000b700a77220 */ /* 0x040fe20000410000 */
[C---:B------:R-:W-:Y:S01]  /*4fb0*/  FMUL.FTZ R9, R0.reuse, R154 ;  /* 0x0000009a00097220 */ /* 0x040fe20000410000 */
[----:B------:R-:W-:Y:S01]  /*4fc0*/  FMUL.FTZ R10, R0, R155 ;  /* 0x0000009b000a7220 */ /* 0x000fe20000410000 */
[----:B------:R-:W-:-:S02]  /*4fd0*/  IMAD.MOV.U32 R183, RZ, RZ, -0x2 ;  /* 0xfffffffeffb77424 */ /* 0x000fc400078e00ff */
        /* <DEDUP_REMOVED lines=8> */
[C---:B------:R-:W-:Y:S01]  /*5060*/  FMUL.FTZ R171, R0.reuse, R191 ;  /* 0x000000bf00ab7220 */ /* 0x040fe20000410000 */
[----:B------:R-:W-:Y:S01]  /*5070*/  UIMAD UR6, UR57, UR6, 0x1 ;  /* 0x00000001390674a4 */ /* 0x000fe2000f8e0206 */
[----:B------:R-:W-:Y:S01]  /*5080*/  IMAD.U32 R191, RZ, RZ, UR48 ;  /* 0x00000030ffbf7e24 */ /* 0x000fe2000f8e00ff */
[----:B------:R-:W1:Y:S01]  /*5090*/  SHFL.IDX PT, R187, R172, 0x1, 0x1c1f ;  /* 0x003c1f00acbb7f89 */ /* 0x000e6200000e0000 */
[C---:B------:R-:W-:Y:S01]  /*50a0*/  FMUL.FTZ R14, R0.reuse, R159 ;  /* 0x0000009f000e7220 */ /* 0x040fe20000410000 */
[----:B------:R-:W-:Y:S01]  /*50b0*/  FMUL.FTZ R21, R0, R162 ;  /* 0x000000a200157220 */ /* 0x000fe20000410000 */
[----:B------:R-:W2:Y:S01]  /*50c0*/  MUFU.TANH R9, R9 ;  /* 0x0000000900097308 */ /* 0x000ea20000002400 */
[----:B------:R-:W-:-:S02]  /*50d0*/  IMAD R182, R18, R183, UR6 ;  /* 0x0000000612b67e24 */ /* 0x000fc4000f8e02b7 */
[C---:B------:R-:W-:Y:S01]  /*50e0*/  FMUL.FTZ R8, R0.reuse, R153 ;  /* 0x0000009900087220 */ /* 0x040fe20000410000 */
[C---:B------:R-:W-:Y:S01]  /*50f0*/  FMUL.FTZ R153, R0.reuse, R164 ;  /* 0x000000a400997220 */ /* 0x040fe20000410000 */
[C---:B------:R-:W-:Y:S01]  /*5100*/  FMUL.FTZ R154, R0.reuse, R165 ;  /* 0x000000a5009a7220 */ /* 0x040fe20000410000 */
[C---:B------:R-:W-:Y:S01]  /*5110*/  FMUL.FTZ R159, R0.reuse, R170 ;  /* 0x000000aa009f7220 */ /* 0x040fe20000410000 */
[----:B------:R-:W-:Y:S01]  /*5120*/  IADD3 R182, -R191, UR46, R182 ;  /* 0x0000002ebfb67c10 */ /* 0x000fe2000fffe1b6 */
        /* <DEDUP_REMOVED lines=13> */
[----:B------:R-:W-:Y:S01]  /*5200*/  FMUL.FTZ R183, R0, R202 ;  /* 0x000000ca00b77220 */ /* 0x000fe20000410000 */
[----:B-1----:R-:W-:-:S02]  /*5210*/  IMAD.IADD R186, R182, 0x1, R187 ;  /* 0x00000001b6ba7824 */ /* 0x002fc400078e02bb */
[C---:B------:R-:W-:Y:S01]  /*5220*/  FMUL.FTZ R203, R0.reuse, R203 ;  /* 0x000000cb00cb7220 */ /* 0x040fe20000410000 */
[C---:B------:R-:W-:Y:S01]  /*5230*/  FMUL.FTZ R187, R0.reuse, R173 ;  /* 0x000000ad00bb7220 */ /* 0x040fe20000410000 */
[----:B------:R-:W1:Y:S01]  /*5240*/  MUFU.TANH R14, R14 ;  /* 0x0000000e000e7308 */ /* 0x000e620000002400 */
[----:B------:R-:W-:Y:S01]  /*5250*/  FMUL.FTZ R191, R0, R206 ;  /* 0x000000ce00bf7220 */ /* 0x000fe20000410000 */
[----:B------:R-:W-:Y:S01]  /*5260*/  ISETP.GT.AND P6, PT, R186, RZ, PT ;  /* 0x000000ffba00720c */ /* 0x000fe20003fc4270 */
[----:B------:R-:W-:Y:S01]  /*5270*/  FMUL.FTZ R198, R0, R210 ;  /* 0x000000d200c67220 */ /* 0x000fe20000410000 */
[----:B------:R-:W-:Y:S01]  /*5280*/  ISETP.GT.AND P1, PT, R186, 0x1, PT ;  /* 0x00000001ba00780c */ /* 0x000fe20003f24270 */
[C---:B------:R-:W-:Y:S01]  /*5290*/  FMUL.FTZ R195, R0.reuse, R214 ;  /* 0x000000d600c37220 */ /* 0x040fe20000410000 */
[----:B--2---:R-:W-:Y:S01]  /*52a0*/  FSEL R190, R9, -INF , P6 ;  /* 0xff80000009be7808 */ /* 0x004fe20003000000 */
[----:B------:R-:W-:Y:S01]  /*52b0*/  FMUL.FTZ R176, R0, R176 ;  /* 0x000000b000b07220 */ /* 0x000fe20000410000 */
[----:B------:R-:W2:Y:S01]  /*52c0*/  MUFU.TANH R21, R21 ;  /* 0x0000001500157308 */ /* 0x000ea20000002400 */
[----:B---3--:R-:W-:Y:S01]  /*52d0*/  FSEL R10, R10, -INF , P1 ;  /* 0xff8000000a0a7808 */ /* 0x008fe20000800000 */
[----:B------:R-:W-:Y:S01]  /*52e0*/  FMUL.FTZ R180, R0, R180 ;  /* 0x000000b400b47220 */ /* 0x000fe20000410000 */
[----:B------:R-:W-:Y:S01]  /*52f0*/  ISETP.GT.AND P2, PT, R186, 0x8, PT ;  /* 0x00000008ba00780c */ /* 0x000fe20003f44270 */
[----:B------:R-:W-:Y:S01]  /*5300*/  FMUL.FTZ R181, R0, R181 ;  /* 0x000000b500b57220 */ /* 0x000fe20000410000 */
[----:B------:R-:W-:Y:S01]  /*5310*/  ISETP.GT.AND P3, PT, R186, 0x9, PT ;  /* 0x00000009ba00780c */ /* 0x000fe20003f64270 */
[----:B------:R-:W-:Y:S01]  /*5320*/  FMUL.FTZ R184, R0, R184 ;  /* 0x000000b800b87220 */ /* 0x000fe20000410000 */
[C---:B------:R-:W-:Y:S01]  /*5330*/  ISETP.GT.AND P4, PT, R186.reuse, 0x10, PT ;  /* 0x00000010ba00780c */ /* 0x040fe20003f84270 */
[----:B------:R-:W3:Y:S01]  /*5340*/  MUFU.TANH R152, R152 ;  /* 0x0000009800987308 */ /* 0x000ee20000002400 */
[----:B------:R-:W-:Y:S01]  /*5350*/  ISETP.GT.AND P5, PT, R186, 0x11, PT ;  /* 0x00000011ba00780c */ /* 0x000fe20003fa4270 */
[----:B------:R-:W-:Y:S01]  /*5360*/  FMUL.FTZ R177, R0, R177 ;  /* 0x000000b100b17220 */ /* 0x000fe20000410000 */
[----:B------:R-:W-:Y:S01]  /*5370*/  ISETP.GT.AND P6, PT, R186, 0x18, PT ;  /* 0x00000018ba00780c */ /* 0x000fe20003fc4270 */
[----:B------:R-:W-:Y:S01]  /*5380*/  FMUL.FTZ R185, R0, R185 ;  /* 0x000000b900b97220 */ /* 0x000fe20000410000 */
[----:B------:R-:W-:Y:S01]  /*5390*/  ISETP.GT.AND P1, PT, R186, 0x19, PT ;  /* 0x00000019ba00780c */ /* 0x000fe20003f24270 */
[----:B------:R-:W-:Y:S01]  /*53a0*/  FMUL.FTZ R189, R0, R189 ;  /* 0x000000bd00bd7220 */ /* 0x000fe20000410000 */
[----:B----4-:R-:W-:Y:S01]  /*53b0*/  FSEL R13, R13, -INF , P2 ;  /* 0xff8000000d0d7808 */ /* 0x010fe20001000000 */
[----:B------:R-:W4:Y:S01]  /*53c0*/  MUFU.TANH R155, R155 ;  /* 0x0000009b009b7308 */ /* 0x000f220000002400 */
[----:B-1----:R-:W-:Y:S01]  /*53d0*/  FSEL R14, R14, -INF , P3 ;  /* 0xff8000000e0e7808 */ /* 0x002fe20001800000 */
[C---:B------:R-:W-:Y:S01]  /*53e0*/  FMUL.FTZ R193, R0.reuse, R193 ;  /* 0x000000c100c17220 */ /* 0x040fe20000410000 */
[----:B--2---:R-:W-:Y:S01]  /*53f0*/  FSEL R21, R21, -INF , P4 ;  /* 0xff80000015157808 */ /* 0x004fe20002000000 */
[----:B------:R-:W-:Y:S01]  /*5400*/  FMUL.FTZ R196, R0, R196 ;  /* 0x000000c400c47220 */ /* 0x000fe20000410000 */
[----:B------:R-:W-:Y:S01]  /*5410*/  ISETP.GT.AND P2, PT, R186, 0x20, PT ;  /* 0x00000020ba00780c */ /* 0x000fe20003f44270 */
[----:B------:R-:W-:Y:S01]  /*5420*/  FMUL.FTZ R197, R0, R197 ;  /* 0x000000c500c57220 */ /* 0x000fe20000410000 */
[----:B------:R-:W-:Y:S01]  /*5430*/  ISETP.GT.AND P3, PT, R186, 0x21, PT ;  /* 0x00000021ba00780c */ /* 0x000fe20003f64270 */
[----:B------:R-:W1:Y:S01]  /*5440*/  MUFU.TANH R156, R156 ;  /* 0x0000009c009c7308 */ /* 0x000e620000002400 */
[----:B---3--:R-:W-:Y:S01]  /*5450*/  FSEL R152, R152, -INF , P5 ;  /* 0xff80000098987808 */ /* 0x008fe20002800000 */
[----:B------:R-:W-:Y:S01]  /*5460*/  FMUL.FTZ R200, R0, R200 ;  /* 0x000000c800c87220 */ /* 0x000fe20000410000 */
[----:B------:R-:W-:Y:S01]  /*5470*/  ISETP.GT.AND P4, PT, R186, 0x28, PT ;  /* 0x00000028ba00780c */ /* 0x000fe20003f84270 */
[----:B------:R-:W-:Y:S01]  /*5480*/  FMUL.FTZ R201, R0, R201 ;  /* 0x000000c900c97220 */ /* 0x000fe20000410000 */
[----:B------:R-:W-:Y:S01]  /*5490*/  ISETP.GT.AND P5, PT, R186, 0x29, PT ;  /* 0x00000029ba00780c */ /* 0x000fe20003fa4270 */
[----:B------:R-:W-:Y:S01]  /*54a0*/  UMOV UR10, UR51 ;  /* 0x00000033000a7c82 */ /* 0x000fe20008000000 */
[----:B------:R-:W-:Y:S01]  /*54b0*/  FMNMX.FTZ R9, R190, R5, !PT ;  /* 0x00000005be097209 */ /* 0x000fe20007810000 */
[----:B------:R-:W2:Y:S01]  /*54c0*/  MUFU.TANH R159, R159 ;  /* 0x0000009f009f7308 */ /* 0x000ea20000002400 */
[----:B----4-:R-:W-:Y:S01]  /*54d0*/  FSEL R155, R155, -INF , P6 ;  /* 0xff8000009b9b7808 */ /* 0x010fe20003000000 */
[----:B------:R-:W-:Y:S01]  /*54e0*/  UIADD3 UR6, UR54, 0x38840, URZ ;  /* 0x0003884036067890 */ /* 0x000fe2000fffe03f */
[----:B------:R-:W-:-:S03]  /*54f0*/  ISETP.GT.AND P6, PT, R186, 0x30, PT ;  /* 0x00000030ba00780c */ /* 0x000fc60003fc4270 */
[----:B------:R-:W-:Y:S02]  /*5500*/  UPRMT UR6, UR55, 0x654, UR6 ;  /* 0x0000065437067896 */ /* 0x000fe40008000006 */
[----:B------:R-:W3:Y:S01]  /*5510*/  MUFU.TANH R160, R160 ;  /* 0x000000a000a07308 */ /* 0x000ee20000002400 */
[----:B-1----:R-:W-:Y:S02]  /*5520*/  FSEL R156, R156, -INF , P1 ;  /* 0xff8000009c9c7808 */ /* 0x002fe40000800000 */
[----:B------:R-:W-:-:S04]  /*5530*/  ISETP.GT.AND P1, PT, R186, 0x31, PT ;  /* 0x00000031ba00780c */ /* 0x000fc80003f24270 */
[----:B------:R-:W-:Y:S01]  /*5540*/  SYNCS.ARRIVE.TRANS64.RED.A1T0 RZ, [UR6], RZ ;  /* 0x000000ffffff79a7 */ /* 0x000fe20008100406 */
        /* <DEDUP_REMOVED lines=53> */
[----:B------:R-:W-:Y:S02]  /*58a0*/  ISETP.GT.AND P1, PT, R186, 0x79, PT ;  /* 0x00000079ba00780c */ /* 0x000fe40003f24270 */
[----:B------:R-:W-:-:S03]  /*58b0*/  FMNMX.FTZ R186, R10, R9, !PT ;  /* 0x000000090aba7209 */ /* 0x000fc60007810000 */
[----:B------:R-:W1:Y:S01]  /*58c0*/  MUFU.TANH R195, R195 ;  /* 0x000000c300c37308 */ /* 0x000e620000002400 */
[----:B------:R-:W-:Y:S02]  /*58d0*/  FMNMX.FTZ R9, R13, R186, !PT ;  /* 0x000000ba0d097209 */ /* 0x000fe40007810000 */
[----:B--2---:R-:W-:Y:S02]  /*58e0*/  FSEL R191, R191, -INF , P2 ;  /* 0xff800000bfbf7808 */ /* 0x004fe40001000000 */
[----:B------:R-:W-:-:S03]  /*58f0*/  FMNMX.FTZ R186, R14, R9, !PT ;  /* 0x000000090eba7209 */ /* 0x000fc60007810000 */
[----:B------:R-:W-:Y:S01]  /*5900*/  MUFU.TANH R7, R7 ;  /* 0x0000000700077308 */ /* 0x000fe20000002400 */
[----:B------:R-:W-:Y:S02]  /*5910*/  FMNMX.FTZ R9, R21, R186, !PT ;  /* 0x000000ba15097209 */ /* 0x000fe40007810000 */
[----:B---3--:R-:W-:Y:S02]  /*5920*/  FSEL R198, R198, -INF , P4 ;  /* 0xff800000c6c67808 */ /* 0x008fe40002000000 */
[----:B------:R-:W-:-:S03]  /*5930*/  FMNMX.FTZ R186, R152, R9, !PT ;  /* 0x0000000998ba7209 */ /* 0x000fc60007810000 */
[----:B------:R-:W-:Y:S01]  /*5940*/  MUFU.TANH R11, R11 ;  /* 0x0000000b000b7308 */ /* 0x000fe20000002400 */
[----:B------:R-:W-:Y:S02]  /*5950*/  FMNMX.FTZ R9, R155, R186, !PT ;  /* 0x000000ba9b097209 */ /* 0x000fe40007810000 */
[----:B-1----:R-:W-:Y:S02]  /*5960*/  FSEL R195, R195, -INF , P6 ;  /* 0xff800000c3c37808 */ /* 0x002fe40003000000 */
[----:B------:R-:W-:-:S03]  /*5970*/  FMNMX.FTZ R186, R156, R9, !PT ;  /* 0x000000099cba7209 */ /* 0x000fc60007810000 */
[----:B------:R-:W-:Y:S01]  /*5980*/  MUFU.TANH R12, R12 ;  /* 0x0000000c000c7308 */ /* 0x000fe20000002400 */
[----:B------:R-:W-:-:S04]  /*5990*/  FMNMX.FTZ R9, R159, R186, !PT ;  /* 0x000000ba9f097209 */ /* 0x000fc80007810000 */
[----:B------:R-:W-:-:S03]  /*59a0*/  FMNMX.FTZ R9, R160, R9, !PT ;  /* 0x00000009a0097209 */ /* 0x000fc60007810000 */
[----:B------:R-:W-:Y:S01]  /*59b0*/  MUFU.TANH R15, R15 ;  /* 0x0000000f000f7308 */ /* 0x000fe20000002400 */
[----:B------:R-:W-:-:S04]  /*59c0*/  FMNMX.FTZ R186, R162, R9, !PT ;  /* 0x00000009a2ba7209 */ /* 0x000fc80007810000 */
[----:B------:R-:W-:Y:S01]  /*59d0*/  FMNMX.FTZ R9, R163, R186, !PT ;  /* 0x000000baa3097209 */ /* 0x000fe20007810000 */
[----:B------:R-:W-:Y:S02]  /*59e0*/  FMUL.FTZ R186, R0, R188 ;  /* 0x000000bc00ba7220 */ /* 0x000fe40000410000 */
        /* <DEDUP_REMOVED lines=10> */
[----:B------:R-:W1:Y:S01]  /*5a90*/  MUFU.TANH R188, R188 ;  /* 0x000000bc00bc7308 */ /* 0x000e620000002400 */
[----:B------:R-:W-:-:S04]  /*5aa0*/  FMNMX.FTZ R194, R170, R9, !PT ;  /* 0x00000009aac27209 */ /* 0x000fc80007810000 */
[----:B------:R-:W-:Y:S01]  /*5ab0*/  FMNMX.FTZ R9, R171, R194, !PT ;  /* 0x000000c2ab097209 */ /* 0x000fe20007810000 */
[----:B------:R-:W-:Y:S02]  /*5ac0*/  FMUL.FTZ R194, R0, R211 ;  /* 0x000000d300c27220 */ /* 0x000fe40000410000 */
[----:B------:R-:W-:Y:S01]  /*5ad0*/  MUFU.TANH R157, R157 ;  /* 0x0000009d009d7308 */ /* 0x000fe20000002400 */
[----:B------:R-:W-:-:S04]  /*5ae0*/  FMNMX.FTZ R202, R174, R9, !PT ;  /* 0x00000009aeca7209 */ /* 0x000fc80007810000 */
[----:B------:R-:W-:-:S03]  /*5af0*/  FMNMX.FTZ R9, R175, R202, !PT ;  /* 0x000000caaf097209 */ /* 0x000fc60007810000 */
[----:B------:R-:W2:Y:S01]  /*5b00*/  MUFU.TANH R194, R194 ;  /* 0x000000c200c27308 */ /* 0x000ea20000002400 */
[----:B------:R-:W-:Y:S01]  /*5b10*/  FMNMX.FTZ R202, R178, R9, !PT ;  /* 0x00000009b2ca7209 */ /* 0x000fe20007810000 */
[----:B------:R-:W-:Y:S01]  /*5b20*/  FMUL.FTZ R9, R0, R215 ;  /* 0x000000d700097220 */ /* 0x000fe20000410000 */
[----:B-1----:R-:W-:Y:S02]  /*5b30*/  FSEL R188, R188, -INF , P3 ;  /* 0xff800000bcbc7808 */ /* 0x002fe40001800000 */
[----:B------:R-:W-:-:S03]  /*5b40*/  FMNMX.FTZ R202, R179, R202, !PT ;  /* 0x000000cab3ca7209 */ /* 0x000fc60007810000 */
[----:B------:R-:W1:Y:S01]  /*5b50*/  MUFU.TANH R9, R9 ;  /* 0x0000000900097308 */ /* 0x000e620000002400 */
[----:B------:R-:W-:-:S04]  /*5b60*/  FMNMX.FTZ R202, R183, R202, !PT ;  /* 0x000000cab7ca7209 */ /* 0x000fc80007810000 */
[----:B------:R-:W-:-:S03]  /*5b70*/  FMNMX.FTZ R202, R173, R202, !PT ;  /* 0x000000caadca7209 */ /* 0x000fc60007810000 */
[----:B------:R-:W3:Y:S01]  /*5b80*/  MUFU.TANH R158, R158 ;  /* 0x0000009e009e7308 */ /* 0x000ee20000002400 */
[----:B------:R-:W-:Y:S02]  /*5b90*/  FMNMX.FTZ R199, R191, R202, !PT ;  /* 0x000000cabfc77209 */ /* 0x000fe40007810000 */
[----:B--2---:R-:W-:Y:S02]  /*5ba0*/  FSEL R194, R194, -INF , P5 ;  /* 0xff800000c2c27808 */ /* 0x004fe40002800000 */
[----:B------:R-:W-:-:S03]  /*5bb0*/  FMNMX.FTZ R199, R188, R199, !PT ;  /* 0x000000c7bcc77209 */ /* 0x000fc60007810000 */
[----:B------:R-:W2:Y:S01]  /*5bc0*/  MUFU.TANH R161, R161 ;  /* 0x000000a100a17308 */ /* 0x000ea20000002400 */
[----:B------:R-:W-:Y:S01]  /*5bd0*/  FMNMX.FTZ R203, R198, R199, !PT ;  /* 0x000000c7c6cb7209 */ /* 0x000fe20007810000 */
[----:B------:R-:W-:Y:S01]  /*5be0*/  FMUL.FTZ R199, R0, R192 ;  /* 0x000000c000c77220 */ /* 0x000fe20000410000 */
[----:B-1----:R-:W-:Y:S02]  /*5bf0*/  FSEL R192, R9, -INF , P1 ;  /* 0xff80000009c07808 */ /* 0x002fe40000800000 */
[----:B------:R-:W-:Y:S01]  /*5c00*/  FMNMX.FTZ R202, R194, R203, !PT ;  /* 0x000000cbc2ca7209 */ /* 0x000fe20007810000 */
[C---:B------:R-:W-:Y:S01]  /*5c10*/  FMUL.FTZ R203, R0.reuse, R205 ;  /* 0x000000cd00cb7220 */ /* 0x040fe20000410000 */
[C---:B------:R-:W-:Y:S01]  /*5c20*/  FMUL.FTZ R205, R0.reuse, R209 ;  /* 0x000000d100cd7220 */ /* 0x040fe20000410000 */
[----:B------:R-:W1:Y:S01]  /*5c30*/  MUFU.TANH R154, R154 ;  /* 0x0000009a009a7308 */ /* 0x000e620000002400 */
[----:B------:R-:W-:Y:S01]  /*5c40*/  FMNMX.FTZ R9, R195, R202, !PT ;  /* 0x000000cac3097209 */ /* 0x000fe20007810000 */
[C---:B------:R-:W-:Y:S01]  /*5c50*/  FMUL.FTZ R202, R0.reuse, R204 ;  /* 0x000000cc00ca7220 */ /* 0x040fe20000410000 */
[----:B------:R-:W-:Y:S01]  /*5c60*/  FMUL.FTZ R204, R0, R208 ;  /* 0x000000d000cc7220 */ /* 0x000fe20000410000 */
[----:B------:R-:W-:Y:S01]  /*5c70*/  IMAD.U32 R208, RZ, RZ, UR10 ;  /* 0x0000000affd07e24 */ /* 0x000fe2000f8e00ff */
[----:B------:R-:W-:-:S03]  /*5c80*/  FMNMX.FTZ R9, R192, R9, !PT ;  /* 0x00000009c0097209 */ /* 0x000fc60007810000 */
[----:B------:R-:W4:Y:S02]  /*5c90*/  MUFU.TANH R187, R187 ;  /* 0x000000bb00bb7308 */ /* 0x000f240000002400 */
[----:B------:R-:W5:Y:S06]  /*5ca0*/  SHFL.BFLY PT, R206, R9, 0x2, 0x1f ;  /* 0x0c401f0009ce7f89 */ /* 0x000f6c00000e0000 */
[----:B------:R-:W0:Y:S08]  /*5cb0*/  MUFU.TANH R176, R176 ;  /* 0x000000b000b07308 */ /* 0x000e300000002400 */
[----:B------:R-:W0:Y:S08]  /*5cc0*/  MUFU.TANH R180, R180 ;  /* 0x000000b400b47308 */ /* 0x000e300000002400 */
[----:B------:R-:W0:Y:S01]  /*5cd0*/  MUFU.TANH R181, R181 ;  /* 0x000000b500b57308 */ /* 0x000e220000002400 */
[----:B-----5:R-:W-:Y:S01]  /*5ce0*/  FMNMX.FTZ R207, R9, R206, !PT ;  /* 0x000000ce09cf7209 */ /* 0x020fe20007810000 */
[C---:B------:R-:W-:Y:S01]  /*5cf0*/  FMUL.FTZ R206, R0.reuse, R212 ;  /* 0x000000d400ce7220 */ /* 0x040fe20000410000 */
[----:B------:R5:W3:Y:S04]  /*5d00*/  SHFL.IDX PT, R9, R172, RZ, 0x1c1f ;  /* 0x001c1fffac097589 */ /* 0x000ae800000e0000 */
[----:B------:R-:W2:Y:S01]  /*5d10*/  SHFL.BFLY PT, R210, R207, 0x1, 0x1f ;  /* 0x0c201f00cfd27f89 */ /* 0x000ea200000e0000 */
[----:B------:R-:W0:Y:S01]  /*5d20*/  MUFU.TANH R184, R184 ;  /* 0x000000b800b87308 */ /* 0x000e220000002400 */
[----:B-----5:R-:W-:-:S07]  /*5d30*/  FMUL.FTZ R172, R0, R213 ;  /* 0x000000d500ac7220 */ /* 0x020fce0000410000 */
[----:B------:R-:W5:Y:S08]  /*5d40*/  MUFU.TANH R177, R177 ;  /* 0x000000b100b17308 */ /* 0x000f700000002400 */
[----:B------:R-:W5:Y:S01]  /*5d50*/  MUFU.TANH R185, R185 ;  /* 0x000000b900b97308 */ /* 0x000f620000002400 */
[----:B---3--:R-:W-:Y:S01]  /*5d60*/  IMAD.IADD R182, R182, 0x1, R9 ;  /* 0x00000001b6b67824 */ /* 0x008fe200078e0209 */
[----:B--2---:R-:W-:-:S06]  /*5d70*/  FMNMX.FTZ R9, R207, R210, !PT ;  /* 0x000000d2cf097209 */ /* 0x004fcc0007810000 */
[----:B------:R-:W2:Y:S01]  /*5d80*/  MUFU.TANH R186, R186 ;  /* 0x000000ba00ba7308 */ /* 0x000ea20000002400 */
[C---:B------:R-:W-:Y:S02]  /*5d90*/  ISETP.GT.AND P6, PT, R182.reuse, RZ, PT ;  /* 0x000000ffb600720c */ /* 0x040fe40003fc4270 */
[----:B------:R-:W-:Y:S01]  /*5da0*/  ISETP.GT.AND P2, PT, R182, 0x8, PT ;  /* 0x00000008b600780c */ /* 0x000fe20003f44270 */
[----:B------:R-:W-:-:S01]  /*5db0*/  FFMA.FTZ R207, R9, R208, -8 ;  /* 0xc100000009cf7423 */ /* 0x000fc200000100d0 */
[C---:B------:R-:W-:Y:S02]  /*5dc0*/  ISETP.GT.AND P3, PT, R182.reuse, 0x9, PT ;  /* 0x00000009b600780c */ /* 0x040fe40003f64270 */
[C---:B------:R-:W-:Y:S01]  /*5dd0*/  ISETP.GT.AND P4, PT, R182.reuse, 0x10, PT ;  /* 0x00000010b600780c */ /* 0x040fe20003f84270 */
[----:B------:R-:W3:Y:S01]  /*5de0*/  MUFU.TANH R189, R189 ;  /* 0x000000bd00bd7308 */ /* 0x000ee20000002400 */
[----:B------:R-:W-:Y:S02]  /*5df0*/  ISETP.GT.AND P1, PT, R182, 0x1, PT ;  /* 0x00000001b600780c */ /* 0x000fe40003f24270 */
[----:B------:R-:W-:-:S02]  /*5e00*/  FSEL R7, R7, -INF , P6 ;  /* 0xff80000007077808 */ /* 0x000fc40003000000 */
[----:B------:R-:W-:Y:S02]  /*5e10*/  FSEL R11, R11, -INF , P2 ;  /* 0xff8000000b0b7808 */ /* 0x000fe40001000000 */
[----:B------:R-:W-:Y:S01]  /*5e20*/  FSEL R12, R12, -INF , P3 ;  /* 0xff8000000c0c7808 */ /* 0x000fe20001800000 */
[----:B------:R-:W3:Y:S01]  /*5e30*/  MUFU.TANH R199, R199 ;  /* 0x000000c700c77308 */ /* 0x000ee20000002400 */
[----:B------:R-:W-:Y:S02]  /*5e40*/  FSEL R15, R15, -INF , P4 ;  /* 0xff8000000f0f7808 */ /* 0x000fe40002000000 */
[C---:B------:R-:W-:Y:S02]  /*5e50*/  ISETP.GT.AND P5, PT, R182.reuse, 0x11, PT ;  /* 0x00000011b600780c */ /* 0x040fe40003fa4270 */
[C---:B------:R-:W-:Y:S02]  /*5e60*/  ISETP.GT.AND P6, PT, R182.reuse, 0x18, PT ;  /* 0x00000018b600780c */ /* 0x040fe40003fc4270 */
[C---:B------:R-:W-:Y:S01]  /*5e70*/  ISETP.GT.AND P2, PT, R182.reuse, 0x20, PT ;  /* 0x00000020b600780c */ /* 0x040fe20003f44270 */
[----:B------:R-:W3:Y:S01]  /*5e80*/  MUFU.TANH R193, R193 ;  /* 0x000000c100c17308 */ /* 0x000ee20000002400 */
[----:B------:R-:W-:-:S02]  /*5e90*/  ISETP.GT.AND P3, PT, R182, 0x21, PT ;  /* 0x00000021b600780c */ /* 0x000fc40003f64270 */
[----:B------:R-:W-:Y:S02]  /*5ea0*/  ISETP.GT.AND P4, PT, R182, 0x28, PT ;  /* 0x00000028b600780c */ /* 0x000fe40003f84270 */
[----:B------:R-:W-:Y:S02]  /*5eb0*/  FSEL R8, R8, -INF , P1 ;  /* 0xff80000008087808 */ /* 0x000fe40000800000 */
[----:B------:R-:W-:Y:S01]  /*5ec0*/  ISETP.GT.AND P1, PT, R182, 0x19, PT ;  /* 0x00000019b600780c */ /* 0x000fe20003f24270 */
[----:B------:R-:W3:Y:S01]  /*5ed0*/  MUFU.TANH R196, R196 ;  /* 0x000000c400c47308 */ /* 0x000ee20000002400 */
[----:B------:R-:W-:Y:S02]  /*5ee0*/  FSEL R20, R20, -INF , P5 ;  /* 0xff80000014147808 */ /* 0x000fe40002800000 */
[----:B------:R-:W-:Y:S02]  /*5ef0*/  FSEL R153, R153, -INF , P6 ;  /* 0xff80000099997808 */ /* 0x000fe40003000000 */
[----:B------:R-:W-:-:S02]  /*5f00*/  FSEL R157, R157, -INF , P2 ;  /* 0xff8000009d9d7808 */ /* 0x000fc40001000000 */
        /* <DEDUP_REMOVED lines=9> */
[----:B-1----:R-:W-:Y:S02]  /*5fa0*/  FSEL R154, R154, -INF , P1 ;  /* 0xff8000009a9a7808 */ /* 0x002fe40000800000 */
[----:B------:R-:W-:Y:S01]  /*5fb0*/  ISETP.GT.AND P1, PT, R182, 0x31, PT ;  /* 0x00000031b600780c */ /* 0x000fe20003f24270 */
[----:B------:R-:W1:Y:S01]  /*5fc0*/  MUFU.TANH R201, R201 ;  /* 0x000000c900c97308 */ /* 0x000e620000002400 */
[----:B----4-:R-:W-:Y:S02]  /*5fd0*/  FSEL R187, R187, -INF , P5 ;  /* 0xff800000bbbb7808 */ /* 0x010fe40002800000 */
[----:B0-----:R-:W-:Y:S02]  /*5fe0*/  FSEL R176, R176, -INF , P6 ;  /* 0xff800000b0b07808 */ /* 0x001fe40003000000 */
[----:B------:R-:W-:-:S02]  /*5ff0*/  FSEL R180, R180, -INF , P2 ;  /* 0xff800000b4b47808 */ /* 0x000fc40001000000 */
[----:B------:R-:W-:Y:S01]  /*6000*/  FSEL R181, R181, -INF , P3 ;  /* 0xff800000b5b57808 */ /* 0x000fe20001800000 */
[----:B------:R-:W0:Y:S01]  /*6010*/  MUFU.TANH R202, R202 ;  /* 0x000000ca00ca7308 */ /* 0x000e220000002400 */
[----:B------:R-:W-:Y:S02]  /*6020*/  FSEL R184, R184, -INF , P4 ;  /* 0xff800000b8b87808 */ /* 0x000fe40002000000 */
[C---:B------:R-:W-:Y:S02]  /*6030*/  ISETP.GT.AND P5, PT, R182.reuse, 0x41, PT ;  /* 0x00000041b600780c */ /* 0x040fe40003fa4270 */
[C---:B------:R-:W-:Y:S02]  /*6040*/  ISETP.GT.AND P6, PT, R182.reuse, 0x48, PT ;  /* 0x00000048b600780c */ /* 0x040fe40003fc4270 */
[C---:B------:R-:W-:Y:S01]  /*6050*/  ISETP.GT.AND P2, PT, R182.reuse, 0x49, PT ;  /* 0x00000049b600780c */ /* 0x040fe20003f44270 */
[----:B------:R-:W4:Y:S01]  /*6060*/  MUFU.TANH R203, R203 ;  /* 0x000000cb00cb7308 */ /* 0x000f220000002400 */
[----:B------:R-:W-:-:S02]  /*6070*/  ISETP.GT.AND P3, PT, R182, 0x50, PT ;  /* 0x00000050b600780c */ /* 0x000fc40003f64270 */
[----:B------:R-:W-:Y:S02]  /*6080*/  ISETP.GT.AND P4, PT, R182, 0x51, PT ;  /* 0x00000051b600780c */ /* 0x000fe40003f84270 */
[----:B-----5:R-:W-:Y:S02]  /*6090*/  FSEL R177, R177, -INF , P1 ;  /* 0xff800000b1b17808 */ /* 0x020fe40000800000 */
[----:B------:R-:W-:Y:S01]  /*60a0*/  FSETP.NEU.FTZ.AND P1, PT, R9, -INF , PT ;  /* 0xff8000000900780b */ /* 0x000fe20003f3d000 */
[----:B------:R-:W5:Y:S01]  /*60b0*/  MUFU.TANH R204, R204 ;  /* 0x000000cc00cc7308 */ /* 0x000f620000002400 */
[----:B------:R-:W-:Y:S02]  /*60c0*/  FSEL R185, R185, -INF , P5 ;  /* 0xff800000b9b97808 */ /* 0x000fe40002800000 */
[----:B--2---:R-:W-:Y:S02]  /*60d0*/  FSEL R186, R186, -INF , P6 ;  /* 0xff800000baba7808 */ /* 0x004fe40003000000 */
[----:B---3--:R-:W-:-:S02]  /*60e0*/  FSEL R189, R189, -INF , P2 ;  /* 0xff800000bdbd7808 */ /* 0x008fc40001000000 */
[----:B------:R-:W-:Y:S01]  /*60f0*/  FSEL R199, R199, -INF , P3 ;  /* 0xff800000c7c77808 */ /* 0x000fe20001800000 */
[----:B------:R-:W2:Y:S01]  /*6100*/  MUFU.TANH R205, R205 ;  /* 0x000000cd00cd7308 */ /* 0x000ea20000002400 */
[----:B------:R-:W-:Y:S02]  /*6110*/  FSEL R193, R193, -INF , P4 ;  /* 0xff800000c1c17808 */ /* 0x000fe40002000000 */
[C---:B------:R-:W-:Y:S02]  /*6120*/  ISETP.GT.AND P5, PT, R182.reuse, 0x58, PT ;  /* 0x00000058b600780c */ /* 0x040fe40003fa4270 */
[C---:B------:R-:W-:Y:S02]  /*6130*/  ISETP.GT.AND P6, PT, R182.reuse, 0x59, PT ;  /* 0x00000059b600780c */ /* 0x040fe40003fc4270 */
[C---:B------:R-:W-:Y:S01]  /*6140*/  ISETP.GT.AND P2, PT, R182.reuse, 0x60, PT ;  /* 0x00000060b600780c */ /* 0x040fe20003f44270 */
[----:B------:R-:W3:Y:S01]  /*6150*/  MUFU.TANH R206, R206 ;  /* 0x000000ce00ce7308 */ /* 0x000ee20000002400 */
[----:B------:R-:W-:-:S02]  /*6160*/  ISETP.GT.AND P3, PT, R182, 0x61, PT ;  /* 0x00000061b600780c */ /* 0x000fc40003f64270 */
[----:B------:R-:W-:Y:S02]  /*6170*/  ISETP.GT.AND P4, PT, R182, 0x68, PT ;  /* 0x00000068b600780c */ /* 0x000fe40003f84270 */
[----:B------:R-:W-:Y:S02]  /*6180*/  FSEL R207, R207, RZ, P1 ;  /* 0x000000ffcfcf7208 */ /* 0x000fe40000800000 */
[----:B------:R-:W-:Y:S01]  /*6190*/  FMNMX.FTZ R211, R7, R6, !PT ;  /* 0x0000000607d37209 */ /* 0x000fe20007810000 */
[----:B------:R-:W3:Y:S01]  /*61a0*/  MUFU.TANH R172, R172 ;  /* 0x000000ac00ac7308 */ /* 0x000ee20000002400 */
[----:B------:R-:W-:Y:S01]  /*61b0*/  FSEL R196, R196, -INF , P5 ;  /* 0xff800000c4c47808 */ /* 0x000fe20002800000 */
[--C-:B------:R-:W-:Y:S01]  /*61c0*/  FFMA.FTZ R208, R21, UR10, -R207.reuse ;  /* 0x0000000a15d07c23 */ /* 0x100fe200080108cf */
[----:B------:R-:W-:Y:S01]  /*61d0*/  FSEL R197, R197, -INF , P6 ;  /* 0xff800000c5c57808 */ /* 0x000fe20003000000 */
[--C-:B------:R-:W-:Y:S01]  /*61e0*/  FFMA.FTZ R209, R190, UR10, -R207.reuse ;  /* 0x0000000abed17c23 */ /* 0x100fe200080108cf */
[----:B------:R-:W-:Y:S01]  /*61f0*/  FSEL R200, R200, -INF , P2 ;  /* 0xff800000c8c87808 */ /* 0x000fe20001000000 */
[--C-:B------:R-:W-:Y:S01]  /*6200*/  FFMA.FTZ R210, R155, UR10, -R207.reuse ;  /* 0x0000000a9bd27c23 */ /* 0x100fe200080108cf */
[----:B-1----:R-:W-:Y:S01]  /*6210*/  FSEL R201, R201, -INF , P3 ;  /* 0xff800000c9c97808 */ /* 0x002fe20001800000 */
[--C-:B------:R-:W-:Y:S01]  /*6220*/  FFMA.FTZ R213, R167, UR10, -R207.reuse ;  /* 0x0000000aa7d57c23 */ /* 0x100fe200080108cf */
[----:B0-----:R-:W-:Y:S01]  /*6230*/  FSEL R202, R202, -INF , P4 ;  /* 0xff800000caca7808 */ /* 0x001fe20002000000 */
[--C-:B------:R-:W-:Y:S01]  /*6240*/  FFMA.FTZ R215, R171, UR10, -R207.reuse ;  /* 0x0000000aabd77c23 */ /* 0x100fe200080108cf */
[----:B------:R-:W-:Y:S01]  /*6250*/  ISETP.GT.AND P5, PT, R182, 0x69, PT ;  /* 0x00000069b600780c */ /* 0x000fe20003fa4270 */
[--C-:B------:R-:W-:Y:S01]  /*6260*/  FFMA.FTZ R171, R198, UR10, -R207.reuse ;  /* 0x0000000ac6ab7c23 */ /* 0x100fe200080108cf */
[----:B------:R-:W-:Y:S01]  /*6270*/  ISETP.GT.AND P6, PT, R182, 0x70, PT ;  /* 0x00000070b600780c */ /* 0x000fe20003fc4270 */
[--C-:B------:R-:W-:Y:S01]  /*6280*/  FFMA.FTZ R198, R192, UR10, -R207.reuse ;  /* 0x0000000ac0c67c23 */ /* 0x100fe200080108cf */
[C---:B------:R-:W-:Y:S01]  /*6290*/  ISETP.GT.AND P2, PT, R182.reuse, 0x71, PT ;  /* 0x00000071b600780c */ /* 0x040fe20003f44270 */
[----:B------:R-:W-:Y:S01]  /*62a0*/  MUFU.EX2 R209, R209 ;  /* 0x000000d100d17308 */ /* 0x000fe20000000800 */
[----:B------:R-:W-:Y:S01]  /*62b0*/  ISETP.GT.AND P3, PT, R182, 0x78, PT ;  /* 0x00000078b600780c */ /* 0x000fe20003f64270 */
[--C-:B------:R-:W-:Y:S01]  /*62c0*/  FFMA.FTZ R10, R10, UR10, -R207.reuse ;  /* 0x0000000a0a0a7c23 */ /* 0x100fe200080108cf */
[----:B------:R-:W-:Y:S01]  /*62d0*/  ISETP.GT.AND P4, PT, R182, 0x79, PT ;  /* 0x00000079b600780c */ /* 0x000fe20003f84270 */
[--C-:B------:R-:W-:Y:S01]  /*62e0*/  FFMA.FTZ R182, R14, UR10, -R207.reuse ;  /* 0x0000000a0eb67c23 */ /* 0x100fe200080108cf */
[----:B------:R-:W-:Y:S01]  /*62f0*/  FMNMX.FTZ R14, R8, R211, !PT ;  /* 0x000000d3080e7209 */ /* 0x000fe20007810000 */
[--C-:B------:R-:W-:Y:S01]  /*6300*/  FFMA.FTZ R13, R13, UR10, -R207.reuse ;  /* 0x0000000a0d0d7c23 */ /* 0x100fe200080108cf */
[----:B----4-:R-:W-:Y:S01]  /*6310*/  FSEL R203, R203, -INF , P5 ;  /* 0xff800000cbcb7808 */ /* 0x010fe20002800000 */
[----:B------:R-:W-:Y:S01]  /*6320*/  MUFU.EX2 R10, R10 ;  /* 0x0000000a000a7308 */ /* 0x000fe20000000800 */
[----:B------:R-:W-:Y:S01]  /*6330*/  FMNMX.FTZ R21, R11, R14, !PT ;  /* 0x0000000e0b157209 */ /* 0x000fe20007810000 */
[--C-:B------:R-:W-:Y:S01]  /*6340*/  FFMA.FTZ R159, R159, UR10, -R207.reuse ;  /* 0x0000000a9f9f7c23 */ /* 0x100fe200080108cf */
[----:B-----5:R-:W-:Y:S01]  /*6350*/  FSEL R204, R204, -INF , P6 ;  /* 0xff800000cccc7808 */ /* 0x020fe20003000000 */
[--C-:B------:R-:W-:Y:S01]  /*6360*/  FFMA.FTZ R160, R160, UR10, -R207.reuse ;  /* 0x0000000aa0a07c23 */ /* 0x100fe200080108cf */
[----:B------:R-:W-:Y:S01]  /*6370*/  FMNMX.FTZ R190, R12, R21, !PT ;  /* 0x000000150cbe7209 */ /* 0x000fe20007810000 */
[--C-:B------:R-:W-:Y:S01]  /*6380*/  FFMA.FTZ R21, R152, UR10, -R207.reuse ;  /* 0x0000000a98157c23 */ /* 0x100fe200080108cf */
[----:B--2---:R-:W-:Y:S01]  /*6390*/  FSEL R205, R205, -INF , P2 ;  /* 0xff800000cdcd7808 */ /* 0x004fe20001000000 */
[----:B------:R0:W-:Y:S01]  /*63a0*/  MUFU.EX2 R14, R208 ;  /* 0x000000d0000e7308 */ /* 0x0001e20000000800 */
[----:B------:R-:W-:Y:S01]  /*63b0*/  FMNMX.FTZ R211, R15, R190, !PT ;  /* 0x000000be0fd37209 */ /* 0x000fe20007810000 */
[--C-:B------:R-:W-:Y:S01]  /*63c0*/  FFMA.FTZ R166, R166, UR10, -R207.reuse ;  /* 0x0000000aa6a67c23 */ /* 0x100fe200080108cf */
[----:B---3--:R-:W-:Y:S01]  /*63d0*/  FSEL R206, R206, -INF , P3 ;  /* 0xff800000cece7808 */ /* 0x008fe20001800000 */
[----:B------:R-:W-:Y:S01]  /*63e0*/  FFMA.FTZ R188, R188, UR10, -R207 ;  /* 0x0000000abcbc7c23 */ /* 0x000fe200080108cf */
[----:B------:R-:W-:-:S03]  /*63f0*/  FMNMX.FTZ R152, R20, R211, !PT ;  /* 0x000000d314987209 */ /* 0x000fc60007810000 */
[----:B------:R-:W-:Y:S01]  /*6400*/  MUFU.EX2 R13, R13 ;  /* 0x0000000d000d7308 */ /* 0x000fe20000000800 */
[----:B------:R-:W-:Y:S01]  /*6410*/  FMNMX.FTZ R155, R153, R152, !PT ;  /* 0x00000098999b7209 */ /* 0x000fe20007810000 */
[--C-:B0-----:R-:W-:Y:S01]  /*6420*/  FFMA.FTZ R208, R170, UR10, -R207.reuse ;  /* 0x0000000aaad07c23 */ /* 0x101fe200080108cf */
[----:B------:R-:W-:-:S01]  /*6430*/  FFMA.FTZ R170, R175, UR10, -R207 ;  /* 0x0000000aafaa7c23 */ /* 0x000fc200080108cf */
[--C-:B------:R-:W-:Y:S01]  /*6440*/  FFMA.FTZ R175, R178, UR10, -R207.reuse ;  /* 0x0000000ab2af7c23 */ /* 0x100fe200080108cf */
[----:B------:R-:W-:Y:S01]  /*6450*/  FMNMX.FTZ R190, R154, R155, !PT ;  /* 0x0000009b9abe7209 */ /* 0x000fe20007810000 */
[--C-:B------:R-:W-:Y:S01]  /*6460*/  FFMA.FTZ R155, R156, UR10, -R207.reuse ;  /* 0x0000000a9c9b7c23 */ /* 0x100fe200080108cf */
[----:B------:R-:W-:-:S01]  /*6470*/  FFMA.FTZ R178, R179, UR10, -R207 ;  /* 0x0000000ab3b27c23 */ /* 0x000fc200080108cf */
[----:B------:R0:W-:Y:S01]  /*6480*/  MUFU.EX2 R152, R210 ;  /* 0x000000d200987308 */ /* 0x0001e20000000800 */
[----:B------:R-:W-:Y:S01]  /*6490*/  FMNMX.FTZ R211, R157, R190, !PT ;  /* 0x000000be9dd37209 */ /* 0x000fe20007810000 */
[----:B------:R-:W-:-:S03]  /*64a0*/  FFMA.FTZ R190, R163, UR10, -R207 ;  /* 0x0000000aa3be7c23 */ /* 0x000fc600080108cf */
[----:B------:R-:W-:-:S03]  /*64b0*/  FMNMX.FTZ R156, R158, R211, !PT ;  /* 0x000000d39e9c7209 */ /* 0x000fc60007810000 */
[----:B------:R-:W-:Y:S01]  /*64c0*/  MUFU.EX2 R182, R182 ;  /* 0x000000b600b67308 */ /* 0x000fe20000000800 */
[----:B------:R-:W-:Y:S01]  /*64d0*/  FMNMX.FTZ R156, R161, R156, !PT ;  /* 0x0000009ca19c7209 */ /* 0x000fe20007810000 */
[----:B0-----:R-:W-:-:S03]  /*64e0*/  FFMA.FTZ R210, R169, UR10, -R207 ;  /* 0x0000000aa9d27c23 */ /* 0x001fc600080108cf */
        /* <DEDUP_REMOVED lines=18> */
[----:B0-----:R-:W-:Y:S01]  /*6610*/  FSEL R190, R172, -INF , P4 ;  /* 0xff800000acbe7808 */ /* 0x001fe20002000000 */
        /* <DEDUP_REMOVED lines=22> */
[----:B------:R-:W1:Y:S06]  /*6780*/  SHFL.BFLY PT, R169, R168, 0x2, 0x1f ;  /* 0x0c401f00a8a97f89 */ /* 0x000e6c00000e0000 */
[----:B------:R-:W-:Y:S08]  /*6790*/  MUFU.EX2 R164, R164 ;  /* 0x000000a400a47308 */ /* 0x000ff00000000800 */
[----:B------:R-:W-:Y:S08]  /*67a0*/  MUFU.EX2 R208, R208 ;  /* 0x000000d000d07308 */ /* 0x000ff00000000800 */
[----:B------:R-:W-:Y:S01]  /*67b0*/  MUFU.EX2 R215, R215 ;  /* 0x000000d700d77308 */ /* 0x000fe20000000800 */
[----:B-1----:R-:W-:Y:S01]  /*67c0*/  FMNMX.FTZ R179, R168, R169, !PT ;  /* 0x000000a9a8b37209 */ /* 0x002fe20007810000 */
[----:B------:R-:W-:Y:S01]  /*67d0*/  FFMA.FTZ R169, R183, UR10, -R207 ;  /* 0x0000000ab7a97c23 */ /* 0x000fe200080108cf */
[----:B------:R-:W-:-:S03]  /*67e0*/  IMAD.U32 R183, RZ, RZ, UR10 ;  /* 0x0000000affb77e24 */ /* 0x000fc6000f8e00ff */
[----:B------:R-:W1:Y:S02]  /*67f0*/  SHFL.BFLY PT, R168, R179, 0x1, 0x1f ;  /* 0x0c201f00b3a87f89 */ /* 0x000e6400000e0000 */
[----:B------:R-:W-:Y:S08]  /*6800*/  MUFU.EX2 R167, R167 ;  /* 0x000000a700a77308 */ /* 0x000ff00000000800 */
[----:B------:R-:W-:Y:S08]  /*6810*/  MUFU.EX2 R170, R170 ;  /* 0x000000aa00aa7308 */ /* 0x000ff00000000800 */
[----:B------:R-:W-:Y:S01]  /*6820*/  MUFU.EX2 R175, R175 ;  /* 0x000000af00af7308 */ /* 0x000fe20000000800 */
[----:B-1----:R-:W-:-:S07]  /*6830*/  FMNMX.FTZ R168, R179, R168, !PT ;  /* 0x000000a8b3a87209 */ /* 0x002fce0007810000 */
        /* <DEDUP_REMOVED lines=30> */
[----:B0-----:R-:W-:-:S01]  /*6a20*/  FFMA.FTZ R210, R187, UR10, -R194 ;  /* 0x0000000abbd27c23 */ /* 0x001fc200080108c2 */
        /* <DEDUP_REMOVED lines=16> */
[----:B------:R-:W-:-:S04]  /*6b30*/  FFMA.FTZ R190, R190, UR10, -R194 ;  /* 0x0000000abebe7c23 */ /* 0x000fc800080108c2 */
[----:B------:R-:W2:Y:S01]  /*6b40*/  MUFU.EX2 R8, R8 ;  /* 0x0000000800087308 */ /* 0x000ea20000000800 */
[----:B0-----:R-:W-:-:S01]  /*6b50*/  FFMA.FTZ R181, R6, R2, R209 ;  /* 0x0000000206b57223 */ /* 0x001fc200000100d1 */
[-C--:B------:R-:W-:Y:S01]  /*6b60*/  FMUL.FTZ R26, R26, R6.reuse ;  /* 0x000000061a1a7220 */ /* 0x080fe20000410000 */
[-C--:B------:R-:W-:Y:S01]  /*6b70*/  FMUL.FTZ R27, R27, R6.reuse ;  /* 0x000000061b1b7220 */ /* 0x080fe20000410000 */
[----:B------:R-:W-:Y:S01]  /*6b80*/  FMUL.FTZ R30, R30, R6 ;  /* 0x000000061e1e7220 */ /* 0x000fe20000410000 */
[----:B------:R-:W-:-:S01]  /*6b90*/  FADD.FTZ R184, R10, R181 ;  /* 0x000000b50ab87221 */ /* 0x000fc20000010000 */
[-C--:B------:R-:W-:Y:S01]  /*6ba0*/  FMUL.FTZ R31, R31, R6.reuse ;  /* 0x000000061f1f7220 */ /* 0x080fe20000410000 */
[----:B------:R-:W-:Y:S01]  /*6bb0*/  FMUL.FTZ R34, R34, R6 ;  /* 0x0000000622227220 */ /* 0x000fe20000410000 */
[----:B------:R-:W0:Y:S01]  /*6bc0*/  MUFU.EX2 R183, R183 ;  /* 0x000000b700b77308 */ /* 0x000e220000000800 */
[----:B-1----:R-:W-:-:S01]  /*6bd0*/  FFMA.FTZ R2, R5, R3, R192 ;  /* 0x0000000305027223 */ /* 0x002fc200000100c0 */
[----:B------:R-:W-:Y:S01]  /*6be0*/  FADD.FTZ R181, R13, R184 ;  /* 0x000000b80db57221 */ /* 0x000fe20000010000 */
[----:B------:R-:W-:Y:S01]  /*6bf0*/  F2FP.SATFINITE.E4M3.F32.PACK_AB_MERGE_C R13, R182, R13, RZ ;  /* 0x0000000db60d723e */ /* 0x000fe200048070ff */
[----:B------:R-:W-:Y:S01]  /*6c00*/  FMUL.FTZ R24, R24, R5 ;  /* 0x0000000518187220 */ /* 0x000fe20000410000 */
[----:B------:R-:W-:-:S01]  /*6c10*/  FADD.FTZ R3, R7, R2 ;  /* 0x0000000207037221 */ /* 0x000fc20000010000 */
        /* <DEDUP_REMOVED lines=35> */
[----:B0-----:R-:W-:-:S01]  /*6e50*/  FADD.FTZ R187, R153, R8 ;  /* 0x0000000899bb7221 */ /* 0x001fc20000010000 */
[C---:B------:R-:W-:Y:S01]  /*6e60*/  FADD.FTZ R2, R155.reuse, R2 ;  /* 0x000000029b027221 */ /* 0x040fe20000010000 */
[----:B------:R-:W-:Y:S01]  /*6e70*/  F2FP.SATFINITE.E4M3.F32.PACK_AB_MERGE_C R155, R155, R152, RZ ;  /* 0x000000989b9b723e */ /* 0x000fe200048070ff */
[-C--:B------:R-:W-:Y:S01]  /*6e80*/  FMUL.FTZ R68, R68, R5.reuse ;  /* 0x0000000544447220 */ /* 0x080fe20000410000 */
[-C--:B------:R-:W-:Y:S01]  /*6e90*/  FMUL.FTZ R69, R69, R5.reuse ;  /* 0x0000000545457220 */ /* 0x080fe20000410000 */
[----:B------:R-:W-:Y:S01]  /*6ea0*/  FMUL.FTZ R72, R72, R5 ;  /* 0x0000000548487220 */ /* 0x000fe20000410000 */
[----:B------:R-:W-:Y:S01]  /*6eb0*/  F2FP.SATFINITE.E4M3.F32.PACK_AB_MERGE_C R155, R21, R14, R155 ;  /* 0x0000000e159b723e */ /* 0x000fe2000480709b */
        /* <DEDUP_REMOVED lines=26> */
[----:B------:R-:W-:Y:S01]  /*7060*/  FADD.FTZ R2, R156, R3 ;  /* 0x000000039c027221 */ /* 0x000fe20000010000 */
[-C--:B------:R-:W-:Y:S01]  /*7070*/  FMUL.FTZ R101, R101, R5.reuse ;  /* 0x0000000565657220 */ /* 0x080fe20000410000 */
[-C--:B------:R-:W-:Y:S01]  /*7080*/  FMUL.FTZ R104, R104, R5.reuse ;  /* 0x0000000568687220 */ /* 0x080fe20000410000 */
[----:B------:R-:W-:Y:S01]  /*7090*/  FMUL.FTZ R105, R105, R5 ;  /* 0x0000000569697220 */ /* 0x000fe20000410000 */
[C---:B------:R-:W-:Y:S01]  /*70a0*/  FADD.FTZ R3, R211.reuse, R2 ;  /* 0x00000002d3037221 */ /* 0x040fe20000010000 */
[----:B------:R-:W-:Y:S01]  /*70b0*/  F2FP.SATFINITE.E4M3.F32.PACK_AB_MERGE_C R211, R211, R156, RZ ;  /* 0x0000009cd3d3723e */ /* 0x000fe200048070ff */
[----:B------:R-:W1:Y:S01]  /*70c0*/  MUFU.EX2 R161, R161 ;  /* 0x000000a100a17308 */ /* 0x000e620000000800 */
[----:B--2---:R-:W-:-:S01]  /*70d0*/  FADD.FTZ R153, R210, R153 ;  /* 0x00000099d2997221 */ /* 0x004fc20000010000 */
[----:B------:R-:W-:Y:S01]  /*70e0*/  FADD.FTZ R2, R162, R3 ;  /* 0x00000003a2027221 */ /* 0x000fe20000010000 */
[----:B------:R-:W-:Y:S01]  /*70f0*/  F2FP.SATFINITE.E4M3.F32.PACK_AB_MERGE_C R157, R210, R157, RZ ;  /* 0x0000009dd29d723e */ /* 0x000fe200048070ff */
[-C--:B------:R-:W-:Y:S01]  /*7100*/  FMUL.FTZ R108, R108, R5.reuse ;  /* 0x000000056c6c7220 */ /* 0x080fe20000410000 */
[----:B------:R-:W-:Y:S01]  /*7110*/  FMUL.FTZ R109, R109, R5 ;  /* 0x000000056d6d7220 */ /* 0x000fe20000410000 */
[----:B------:R-:W-:Y:S01]  /*7120*/  FADD.FTZ R3, R163, R2 ;  /* 0x00000002a3037221 */ /* 0x000fe20000010000 */
[----:B------:R-:W-:Y:S01]  /*7130*/  F2FP.SATFINITE.E4M3.F32.PACK_AB_MERGE_C R156, R20, R15, R157 ;  /* 0x0000000f149c723e */ /* 0x000fe2000480709d */
[----:B------:R-:W2:Y:S01]  /*7140*/  MUFU.EX2 R176, R176 ;  /* 0x000000b000b07308 */ /* 0x000ea20000000800 */
[----:B0-----:R-:W-:-:S01]  /*7150*/  FADD.FTZ R152, R158, R153 ;  /* 0x000000999e987221 */ /* 0x001fc20000010000 */
[----:B------:R-:W-:Y:S01]  /*7160*/  FADD.FTZ R2, R166, R3 ;  /* 0x00000003a6027221 */ /* 0x000fe20000010000 */
[C---:B------:R-:W-:Y:S01]  /*7170*/  F2FP.SATFINITE.E4M3.F32.PACK_AB_MERGE_C R166, R213.reuse, R166, RZ ;  /* 0x000000a6d5a6723e */ /* 0x040fe200048070ff */
[----:B------:R-:W-:Y:S01]  /*7180*/  FMUL.FTZ R112, R112, R5 ;  /* 0x0000000570707220 */ /* 0x000fe20000410000 */
[----:B------:R-:W-:Y:S01]  /*7190*/  F2FP.SATFINITE.E4M3.F32.PACK_AB_MERGE_C R157, R160, R159, R211 ;  /* 0x0000009fa09d723e */ /* 0x000fe200048070d3 */
[----:B------:R-:W-:Y:S01]  /*71a0*/  FADD.FTZ R3, R213, R2 ;  /* 0x00000002d5037221 */ /* 0x000fe20000010000 */
[----:B------:R-:W-:Y:S01]  /*71b0*/  F2FP.SATFINITE.E4M3.F32.PACK_AB_MERGE_C R159, R163, R162, R166 ;  /* 0x000000a2a39f723e */ /* 0x000fe200048070a6 */
        /* <DEDUP_REMOVED lines=19> */
[----:B------:R-:W-:-:S01]  /*72f0*/  FADD.FTZ R152, R164, R3 ;  /* 0x00000003a4987221 */ /* 0x000fc20000010000 */
[-C--:B------:R-:W-:Y:S01]  /*7300*/  FMUL.FTZ R137, R137, R5.reuse ;  /* 0x0000000589897220 */ /* 0x080fe20000410000 */
[----:B------:R-:W-:Y:S01]  /*7310*/  F2FP.SATFINITE.E4M3.F32.PACK_AB_MERGE_C R158, R161, R158, R176 ;  /* 0x0000009ea19e723e */ /* 0x000fe200048070b0 */
[----:B------:R-:W-:Y:S01]  /*7320*/  FMUL.FTZ R140, R140, R5 ;  /* 0x000000058c8c7220 */ /* 0x000fe20000410000 */
[----:B------:R-:W-:-:S01]  /*7330*/  FADD.FTZ R153, R165, R152 ;  /* 0x00000098a5997221 */ /* 0x000fc20000010000 */
[----:B------:R-:W0:Y:S01]  /*7340*/  MUFU.EX2 R186, R186 ;  /* 0x000000ba00ba7308 */ /* 0x000e220000000800 */
[----:B-1----:R-:W-:-:S01]  /*7350*/  FADD.FTZ R2, R180, R177 ;  /* 0x000000b1b4027221 */ /* 0x002fc20000010000 */
[----:B------:R-:W-:Y:S01]  /*7360*/  FMUL.FTZ R141, R141, R5 ;  /* 0x000000058d8d7220 */ /* 0x000fe20000410000 */
[----:B------:R-:W-:-:S01]  /*7370*/  FADD.FTZ R152, R208, R153 ;  /* 0x00000099d0987221 */ /* 0x000fc20000010000 */
[----:B------:R-:W-:Y:S01]  /*7380*/  F2FP.SATFINITE.E4M3.F32.PACK_AB_MERGE_C R208, R215, R208, RZ ;  /* 0x000000d0d7d0723e */ /* 0x000fe200048070ff */
[-C--:B------:R-:W-:Y:S01]  /*7390*/  FMUL.FTZ R144, R144, R5.reuse ;  /* 0x0000000590907220 */ /* 0x080fe20000410000 */
[----:B------:R-:W-:Y:S01]  /*73a0*/  FMUL.FTZ R145, R145, R5 ;  /* 0x0000000591917220 */ /* 0x000fe20000410000 */
[----:B------:R-:W-:-:S01]  /*73b0*/  FADD.FTZ R152, R215, R152 ;  /* 0x00000098d7987221 */ /* 0x000fc20000010000 */
[----:B------:R-:W1:Y:S01]  /*73c0*/  MUFU.EX2 R189, R189 ;  /* 0x000000bd00bd7308 */ /* 0x000e620000000800 */
[----:B--2---:R-:W-:-:S01]  /*73d0*/  FADD.FTZ R3, R185, R2 ;  /* 0x00000002b9037221 */ /* 0x004fc20000010000 */
[----:B------:R-:W-:Y:S01]  /*73e0*/  F2FP.SATFINITE.E4M3.F32.PACK_AB_MERGE_C R161, R165, R164, R208 ;  /* 0x000000a4a5a1723e */ /* 0x000fe200048070d0 */
[----:B------:R-:W-:-:S01]  /*73f0*/  FADD.FTZ R153, R167, R152 ;  /* 0x00000098a7997221 */ /* 0x000fc20000010000 */
        /* <DEDUP_REMOVED lines=17> */
[----:B------:R-:W-:Y:S01]  /*7510*/  FMUL.FTZ R55, R55, R6 ;  /* 0x0000000637377220 */ /* 0x000fe20000410000 */
[----:B------:R-:W-:Y:S01]  /*7520*/  F2FP.SATFINITE.E4M3.F32.PACK_AB_MERGE_C R160, R185, R180, R186 ;  /* 0x000000b4b9a0723e */ /* 0x000fe200048070ba */
        /* <DEDUP_REMOVED lines=14> */
[----:B------:R-:W-:Y:S01]  /*7610*/  FMUL.FTZ R70, R70, R6 ;  /* 0x0000000646467220 */ /* 0x000fe20000410000 */
        /* <DEDUP_REMOVED lines=61> */
[----:B------:R-:W-:-:S03]  /*79f0*/  FMUL.FTZ R151, R151, R6 ;  /* 0x0000000697977220 */ /* 0x000fc60000410000 */
        /* <DEDUP_REMOVED lines=27> */
.L_x_2678:
[----:B------:R-:W-:-:S04]  /*7bb0*/  IMAD.U32 R5, RZ, RZ, UR58 ;  /* 0x0000003aff057e24 */ /* 0x000fc8000f8e00ff */
[----:B------:R0:W1:Y:S01]  /*7bc0*/  SYNCS.PHASECHK.TRANS64.TRYWAIT P1, [UR54+0x38850], R5 ;  /* 0x03885005ff0075a7 */ /* 0x0000620008020176 */
[----:B------:R-:W-:Y:S05]  /*7bd0*/  @!P0 BRA `(.L_x_2679) ;  /* 0x0000000000048947 */ /* 0x000fea0003800000 */
[----:B------:R-:W-:Y:S01]  /*7be0*/  BPT.TRAP 0x1 ;  /* 0x000000040000795c */ /* 0x000fe20000300000 */
.L_x_2679:
[----:B0-----:R-:W-:Y:S01]  /*7bf0*/  VIADD R5, R227, 0x8 ;  /* 0x00000008e3057836 */ /* 0x001fe20000000000 */
[----:B-1----:R-:W-:Y:S06]  /*7c00*/  @P1 BRA `(.L_x_2680) ;  /* 0x00000000000c1947 */ /* 0x002fec0003800000 */
[----:B------:R-:W-:-:S04]  /*7c10*/  IMAD.U32 R6, RZ, RZ, UR58 ;  /* 0x0000003aff067e24 */ /* 0x000fc8000f8e00ff */
[----:B------:R-:W0:Y:S02]  /*7c20*/  SYNCS.PHASECHK.TRANS64.TRYWAIT P1, [UR54+0x38850], R6 ;  /* 0x03885006ff0075a7 */ /* 0x000e240008020176 */
[----:B0-----:R-:W-:Y:S05]  /*7c30*/  @!P1 BRA `(.L_x_2681) ;  /* 0x000000e0008c9947 */ /* 0x001fea0003800000 */
.L_x_2680:
        /* <DEDUP_REMOVED lines=27> */
.L_x_2682:
[----:B------:R-:W-:Y:S01]  /*7df0*/  UISETP.GT.AND UP0, UPT, UR57, UR56, UPT ;  /* 0x000000383900728c */ /* 0x000fe2000bf04270 */
[----:B------:R-:W-:Y:S01]  /*7e00*/  IMAD.MOV.U32 R5, RZ, RZ, R9 ;  /* 0x000000ffff057224 */ /* 0x000fe200078e0009 */
[----:B------:R-:W-:Y:S01]  /*7e10*/  UIADD3 UR54, UR54, 0x38860, URZ ;  /* 0x0003886036367890 */ /* 0x000fe2000fffe03f */
[----:B0-----:R-:W-:Y:S01]  /*7e20*/  IMAD.MOV.U32 R6, RZ, RZ, R168 ;  /* 0x000000ffff067224 */ /* 0x001fe200078e00a8 */
[----:B------:R-:W-:Y:S02]  /*7e30*/  UIADD3 UR57, UR57, -0x1, URZ ;  /* 0xffffffff39397890 */ /* 0x000fe4000fffe03f */
[----:B------:R-:W-:Y:S01]  /*7e40*/  PLOP3.LUT P1, PT, PT, PT, UP0, 0x80, 0x0 ;  /* 0x000000000000781c */ /* 0x000fe20003f2f008 */
[----:B------:R-:W-:-:S09]  /*7e50*/  UPRMT UR54, UR55, 0x654, UR54 ;  /* 0x0000065437367896 */ /* 0x000fd20008000036 */
[----:B------:R-:W-:Y:S03]  /*7e60*/  SYNCS.ARRIVE.TRANS64.RED.A1T0 RZ, [UR54], RZ ;  /* 0x000000ffffff79a7 */ /* 0x000fe60008100436 */
[----:B------:R-:W-:Y:S05]  /*7e70*/  @P1 BRA `(.L_x_2683) ;  /* 0xffffffc800fc1947 */ /* 0x000fea000383ffff */
.L_x_2672:
[----:B------:R-:W-:-:S13]  /*7e80*/  ISETP.LE.AND P1, PT, RZ, UR57, PT ;  /* 0x00000039ff007c0c */ /* 0x000fda000bf23270 */
[----:B------:R-:W-:Y:S05]  /*7e90*/  @!P1 BRA `(.L_x_2684) ;  /* 0x0000002800989947 */ /* 0x000fea0003800000 */
[----:B01----:R-:W-:Y:S01]  /*7ea0*/  IMAD.MOV.U32 R6, RZ, RZ, R9 ;  /* 0x000000ffff067224 */ /* 0x003fe200078e0009 */
[----:B------:R-:W-:Y:S01]  /*7eb0*/  ULDC UR46, c[0x0][0x988] ;  /* 0x00026200002e7ab9 */ /* 0x000fe20000000800 */
[----:B------:R-:W-:-:S07]  /*7ec0*/  IMAD.MOV.U32 R7, RZ, RZ, R168 ;  /* 0x000000ffff077224 */ /* 0x000fce00078e00a8 */
.L_x_2695:
[----:B------:R-:W-:-:S04]  /*7ed0*/  UIADD3 UR36, UR36, 0x1, URZ ;  /* 0x0000000124247890 */ /* 0x000fc8000fffe03f */
[----:B------:R-:W-:-:S04]  /*7ee0*/  UISETP.NE.AND UP0, UPT, UR36, 0x2, UPT ;  /* 0x000000022400788c */ /* 0x000fc8000bf05270 */
[----:B------:R-:W-:Y:S02]  /*7ef0*/  USEL UR6, URZ, 0x1, UP0 ;  /* 0x000000013f067887 */ /* 0x000fe40008000000 */
[----:B------:R-:W-:Y:S02]  /*7f00*/  USEL UR36, UR36, URZ, UP0 ;  /* 0x0000003f24247287 */ /* 0x000fe40008000000 */
[----:B------:R-:W-:Y:S01]  /*7f10*/  ULOP3.LUT UR42, UR42, UR6, URZ, 0x3c, !UPT ;  /* 0x000000062a2a7292 */ /* 0x000fe2000f8e3c3f */
[----:B01----:R-:W-:Y:S11]  /*7f20*/  @!P0 BRA `(.L_x_2685) ;  /* 0x0000000000048947 */ /* 0x003ff60003800000 */
[----:B------:R-:W-:Y:S01]  /*7f30*/  BPT.TRAP 0x1 ;  /* 0x000000040000795c */ /* 0x000fe20000300000 */
.L_x_2685:
        /* <DEDUP_REMOVED lines=9> */
.L_x_2686:
[----:B-1----:R-:W-:Y:S05]  /*7fd0*/  @P1 BRA `(.L_x_2687) ;  /* 0x0000000000081947 */ /* 0x002fea0003800000 */
[----:B------:R-:W1:Y:S02]  /*7fe0*/  SYNCS.PHASECHK.TRANS64.TRYWAIT P1, [UR48+0x38830], R5 ;  /* 0x03883005ff0075a7 */ /* 0x000e640008020170 */
[----:B-1----:R-:W-:Y:S05]  /*7ff0*/  @!P1 BRA `(.L_x_2688) ;  /* 0x000000dc00b89947 */ /* 0x002fea0003800000 */
.L_x_2687:
        /* <DEDUP_REMOVED lines=46> */
.L_x_2689:
        /* <DEDUP_REMOVED lines=568> */
.L_x_2690:
[----:B------:R0:W1:Y:S01]  /*a660*/  SYNCS.PHASECHK.TRANS64.TRYWAIT P1, [UR48+0x38850], R5 ;  /* 0x03885005ff0075a7 */ /* 0x0000620008020170 */
[----:B------:R-:W-:Y:S05]  /*a670*/  @!P0 BRA `(.L_x_2691) ;  /* 0x0000000000048947 */ /* 0x000fea0003800000 */
[----:B------:R-:W-:Y:S01]  /*a680*/  BPT.TRAP 0x1 ;  /* 0x000000040000795c */ /* 0x000fe20000300000 */
.L_x_2691:
[----:B------:R-:W-:Y:S01]  /*a690*/  VIADD R6, R227, 0x8 ;  /* 0x00000008e3067836 */ /* 0x000fe20000000000 */
[----:B-1----:R-:W-:Y:S06]  /*a6a0*/  @P1 BRA `(.L_x_2692) ;  /* 0x0000000000081947 */ /* 0x002fec0003800000 */
[----:B------:R-:W1:Y:S02]  /*a6b0*/  SYNCS.PHASECHK.TRANS64.TRYWAIT P1, [UR48+0x38850], R5 ;  /* 0x03885005ff0075a7 */ /* 0x000e640008020170 */
[----:B-1----:R-:W-:Y:S05]  /*a6c0*/  @!P1 BRA `(.L_x_2693) ;  /* 0x000000b8001c9947 */ /* 0x002fea0003800000 */
.L_x_2692:
        /* <DEDUP_REMOVED lines=27> */
.L_x_2694:
        /* <DEDUP_REMOVED lines=8> */
.L_x_2684:
[----:B------:R-:W-:Y:S01]  /*a900*/  ULDC.64 UR8, c[0x0][0x9a0] ;  /* 0x0002680000087ab9 */ /* 0x000fe20000000a00 */
[----:B01----:R-:W-:Y:S01]  /*a910*/  IMAD.MOV.U32 R5, RZ, RZ, 0x3f800000 ;  /* 0x3f800000ff057424 */ /* 0x003fe200078e00ff */
        /* <DEDUP_REMOVED lines=48> */
[----:B------:R-:W-:-:S03]  /*ac20*/  @P1 FMUL.FTZ R3, R3, 0.69314718246459960938 ;  /* 0x3f31721803031820 */ /* 0x000fc60000410000 */
[----:B------:R-:W1:Y:S01]  /*ac30*/  @P2 MUFU.LG2 R7, R7 ;  /* 0x0000000700072308 */ /* 0x000e620000000c00 */
[----:B0-----:R-:W-:-:S07]  /*ac40*/  @P2 FMUL.FTZ R11, R13, 0.69314718246459960938 ;  /* 0x3f3172180d0b2820 */ /* 0x001fce0000410000 */
[----:B------:R1:W0:Y:S08]  /*ac50*/  @P1 MUFU.LG2 R6, R10 ;  /* 0x0000000a00061308 */ /* 0x0002300000000c00 */
        /* <DEDUP_REMOVED lines=136> */
.L_x_2659:
        /* <DEDUP_REMOVED lines=18> */
[----:B------:R-:W-:-:S04]  /*b600*/  IADD3 R20, P0, R20, UR8, RZ ;  /* 0x0000000814147c10 */ /* 0x000fc8000ff1e0ff */
[----:B------:R-:W-:-:S05]  /*b610*/  IADD3.X R21, RZ, UR9, RZ, P0, !PT ;  /* 0x00000009ff157c10 */ /* 0x000fca00087fe4ff */
        /* <DEDUP_REMOVED lines=365> */
[----:B------:R1:W-:Y:S01]  /*ccf0*/  STSM.16.M88.4 [R43], R8 ;  /* 0x000000082b007844 */ /* 0x0003e20000000200 */
        /* <DEDUP_REMOVED lines=16> */
[----:B------:R-:W3:Y:S03]  /*ce00*/  LDC R76, c[0x0][0xbe8] ;  /* 0x0002fa00ff4c7b82 */ /* 0x000ee60000000800 */
[----:B------:R0:W-:Y:S05]  /*ce10*/  STSM.16.M88.4 [R42], R24 ;  /* 0x000000182a007844 */ /* 0x0001ea0000000200 */
[----:B------:R-:W-:Y:S01]  /*ce20*/  BAR.SYNC.DEFER_BLOCKING 0x1, 0x100 ;  /* 0x0044000000007b1d */ /* 0x000fe20000010000 */
[----:B------:R-:W-:-:S06]  /*ce30*/  UISETP.NE.AND.EX UP1, UPT, UR11, URZ, UPT, UP1 ;  /* 0x0000003f0b00728c */ /* 0x000fcc000bf25310 */
[----:B------:R-:W-:-:S05]  /*ce40*/  PLOP3.LUT P0, PT, PT, PT, UP1, 0x80, 0x0 ;  /* 0x000000000000781c */ /* 0x000fca0003f0f018 */
[----:B------:R-:W-:-:S04]  /*ce50*/  @UP1 ULEA UR10, UP2, UR38, UR10, 0x2 ;  /* 0x0000000a260a1291 */ /* 0x000fc8000f84103f */
[----:B------:R-:W-:Y:S01]  /*ce60*/  @UP1 ULEA.HI.X UR11, UR38, UR11, UR39, 0x2, UP2 ;  /* 0x0000000b260b1291 */ /* 0x000fe200090f1427 */
[----:B------:R-:W-:Y:S01]  /*ce70*/  ULDC UR12, c[0x0][0xa88] ;  /* 0x0002a200000c7ab9 */ /* 0x000fe20000000800 */
[----:B-1----:R-:W-:Y:S02]  /*ce80*/  IMAD.U32 R10, RZ, RZ, UR10 ;  /* 0x0000000aff0a7e24 */ /* 0x002fe4000f8e00ff */
[----:B--2---:R-:W-:Y:S01]  /*ce90*/  IMAD.U32 R3, RZ, RZ, UR12 ;  /* 0x0000000cff037e24 */ /* 0x004fe2000f8e00ff */
[----:B------:R-:W2:Y:S01]  /*cea0*/  @P2 LDG.E R6, desc[UR52][R4.64] ;  /* 0x0000003404062981 */ /* 0x000ea2000c1e1900 */
[----:B------:R-:W-:Y:S01]  /*ceb0*/  IMAD.U32 R11, RZ, RZ, UR11 ;  /* 0x0000000bff0b7e24 */ /* 0x000fe2000f8e00ff */
[----:B---3--:R-:W-:Y:S01]  /*cec0*/  ISETP.NE.AND P1, PT, R76, 0x1, PT ;  /* 0x000000014c00780c */ /* 0x008fe20003f25270 */
[----:B------:R-:W-:Y:S01]  /*ced0*/  UMOV UR4, URZ ;  /* 0x0000003f00047c82 */ /* 0x000fe20008000000 */
[----:B------:R-:W-:Y:S02]  /*cee0*/  VIADD R8, R17, UR41 ;  /* 0x0000002911087c36 */ /* 0x000fe40008000000 */
[----:B------:R0:W5:Y:S09]  /*cef0*/  @P0 LDG.E R3, desc[UR52][R10.64] ;  /* 0x000000340a030981 */ /* 0x000172000c1e1900 */
[----:B------:R-:W1:Y:S08]  /*cf00*/  @P1 LDC R7, c[0x0][0xbec] ;  /* 0x0002fb00ff071b82 */ /* 0x000e700000000800 */
[----:B------:R-:W3:Y:S01]  /*cf10*/  @P1 LDC R9, c[0x0][0xbf0] ;  /* 0x0002fc00ff091b82 */ /* 0x000ee20000000800 */
[----:B--2---:R-:W-:Y:S01]  /*cf20*/  @P2 R2UR UR4, R6 ;  /* 0x00000000060422ca */ /* 0x004fe200000e0000 */
[----:B01-3--:R-:W-:-:S14]  /*cf30*/  @P0 BRA `(.L_x_2698) ;  /* 0x0000000000100947 */ /* 0x00bfdc0003800000 */
[----:B------:R-:W-:Y:S05]  /*cf40*/  @!P2 BRA `(.L_x_2698) ;  /* 0x00000000000ca947 */ /* 0x000fea0003800000 */
[----:B------:R-:W2:Y:S04]  /*cf50*/  LDG.E R6, desc[UR52][R4.64] ;  /* 0x0000003404067981 */ /* 0x000ea8000c1e1900 */
[----:B-----5:R-:W2:Y:S02]  /*cf60*/  LDG.E R3, desc[UR52][R4.64+0x4] ;  /* 0x0000043404037981 */ /* 0x020ea4000c1e1900 */
[----:B--2---:R-:W-:-:S07]  /*cf70*/  IMAD.IADD R3, R3, 0x1, -R6 ;  /* 0x0000000103037824 */ /* 0x004fce00078e0a06 */
.L_x_2698:
[----:B------:R-:W-:Y:S01]  /*cf80*/  USHF.R.S32.HI UR15, URZ, 0x1f, UR40 ;  /* 0x0000001f3f0f7899 */ /* 0x000fe20008011428 */
[----:B------:R-:W-:Y:S01]  /*cf90*/  @P1 IMAD.HI.U32 R4, R8, R7, RZ ;  /* 0x0000000708041227 */ /* 0x000fe200078e00ff */
[----:B------:R-:W-:Y:S01]  /*cfa0*/  ULDC.64 UR16, c[0x0][0xb90] ;  /* 0x0002e40000107ab9 */ /* 0x000fe20000000a00 */
[----:B------:R-:W-:Y:S01]  /*cfb0*/  USHF.R.S32.HI UR11, URZ, 0x1f, UR4 ;  /* 0x0000001f3f0b7899 */ /* 0x000fe20008011404 */
[----:B------:R-:W0:Y:S01]  /*cfc0*/  @P1 LDC R77, c[0x0][0xbf0] ;  /* 0x0002fc00ff4d1b82 */ /* 0x000e220000000800 */
[----:B------:R-:W-:Y:S01]  /*cfd0*/  UIMAD UR14, UR15, UR16, URZ ;  /* 0x000000100f0e72a4 */ /* 0x000fe2000f8e023f */
[----:B------:R-:W-:Y:S01]  /*cfe0*/  IMAD.MOV.U32 R6, RZ, RZ, R8 ;  /* 0x000000ffff067224 */ /* 0x000fe200078e0008 */
[----:B------:R-:W-:Y:S01]  /*cff0*/  @P1 SHF.R.U32.HI R6, RZ, R9, R4 ;  /* 0x00000009ff061219 */ /* 0x000fe20000011604 */
[----:B------:R-:W-:Y:S01]  /*d000*/  UMOV UR10, UR4 ;  /* 0x00000004000a7c82 */ /* 0x000fe20008000000 */
[----:B------:R-:W-:Y:S01]  /*d010*/  USEL UR39, UR39, URZ, !UP0 ;  /* 0x0000003f27277287 */ /* 0x000fe2000c000000 */
[----:B------:R-:W-:Y:S01]  /*d020*/  IMAD R4, R217, 0x40, R16 ;  /* 0x00000040d9047824 */ /* 0x000fe200078e0210 */
[----:B------:R-:W-:Y:S01]  /*d030*/  UIMAD.WIDE.U32 UR12, UR40, UR16, UR10 ;  /* 0x00000010280c72a5 */ /* 0x000fe2000f8e000a */
[----:B------:R-:W-:Y:S01]  /*d040*/  IMAD.MOV R9, RZ, RZ, -R6 ;  /* 0x000000ffff097224 */ /* 0x000fe200078e0a06 */
[----:B------:R-:W-:Y:S01]  /*d050*/  UIMAD UR14, UR40, UR17, UR14 ;  /* 0x00000011280e72a4 */ /* 0x000fe2000f8e020e */
[----:B------:R-:W-:Y:S01]  /*d060*/  IMAD.MOV.U32 R5, RZ, RZ, 0x2 ;  /* 0x00000002ff057424 */ /* 0x000fe200078e00ff */
[----:B------:R-:W-:Y:S01]  /*d070*/  USEL UR38, UR38, URZ, !UP0 ;  /* 0x0000003f26267287 */ /* 0x000fe2000c000000 */
[----:B------:R-:W-:Y:S01]  /*d080*/  IMAD R9, R76, R9, R8 ;  /* 0x000000094c097224 */ /* 0x000fe200078e0208 */
[----:B------:R-:W-:Y:S01]  /*d090*/  ULDC.64 UR16, c[0x0][0xb98] ;  /* 0x0002e60000107ab9 */ /* 0x000fe20000000a00 */
[----:B------:R-:W-:Y:S01]  /*d0a0*/  UIADD3 UR13, UR13, UR14, URZ ;  /* 0x0000000e0d0d7290 */ /* 0x000fe2000fffe03f */
[----:B------:R-:W-:Y:S01]  /*d0b0*/  SHF.R.S32.HI R8, RZ, 0x1f, R6 ;  /* 0x0000001fff087819 */ /* 0x000fe20000011406 */
[----:B------:R-:W-:Y:S01]  /*d0c0*/  UIMAD UR10, UR39, UR16, URZ ;  /* 0x00000010270a72a4 */ /* 0x000fe2000f8e023f */
[----:B------:R-:W-:Y:S01]  /*d0d0*/  SHF.R.S32.HI R7, RZ, 0x1f, R9 ;  /* 0x0000001fff077819 */ /* 0x000fe20000011409 */
[----:B------:R-:W-:Y:S01]  /*d0e0*/  UIMAD.WIDE.U32 UR12, UR38, UR16, UR12 ;  /* 0x00000010260c72a5 */ /* 0x000fe2000f8e000c */
[----:B------:R-:W-:Y:S01]  /*d0f0*/  IMAD.WIDE R4, R4, R5, UR8 ;  /* 0x0000000804047e25 */ /* 0x000fe2000f8e0205 */
[----:B------:R-:W-:Y:S01]  /*d100*/  UIMAD UR10, UR38, UR17, UR10 ;  /* 0x00000011260a72a4 */ /* 0x000fe2000f8e020a */
[----:B------:R-:W-:-:S02]  /*d110*/  ULDC.64 UR8, c[0x0][0xb88] ;  /* 0x0002e20000087ab9 */ /* 0x000fc40000000a00 */
[----:B-----5:R-:W-:Y:S01]  /*d120*/  IMAD R81, R3, R76, RZ ;  /* 0x0000004c03517224 */ /* 0x020fe200078e02ff */
[----:B------:R-:W-:Y:S01]  /*d130*/  IADD3 R6, P0, R6, UR12, RZ ;  /* 0x0000000c06067c10 */ /* 0x000fe2000ff1e0ff */
[----:B------:R-:W-:Y:S01]  /*d140*/  IMAD R10, R7, UR8, RZ ;  /* 0x00000008070a7c24 */ /* 0x000fe2000f8e02ff */
[C---:B------:R-:W-:Y:S01]  /*d150*/  IADD3 R53, P3, R4.reuse, 0x4000, RZ ;  /* 0x0000400004357810 */ /* 0x040fe20007f7e0ff */
[----:B------:R-:W-:Y:S01]  /*d160*/  IMAD.U32 R11, RZ, RZ, UR10 ;  /* 0x0000000aff0b7e24 */ /* 0x000fe2000f8e00ff */
[----:B------:R-:W-:Y:S01]  /*d170*/  IADD3 R29, P2, R4, 0x5000, RZ ;  /* 0x00005000041d7810 */ /* 0x000fe20007f5e0ff */
[----:B------:R-:W-:Y:S01]  /*d180*/  IMAD R15, R9, UR9, R10 ;  /* 0x00000009090f7c24 */ /* 0x000fe2000f8e020a */
[----:B------:R-:W-:Y:S01]  /*d190*/  LOP3.LUT R52, R53, 0x380, RZ, 0xc0, !PT ;  /* 0x0000038035347812 */ /* 0x000fe200078ec0ff */
        /* <DEDUP_REMOVED lines=46> */
[----:B------:R-:W-:Y:S01]  /*d480*/  IMAD.X R49, RZ, RZ, R5, P3 ;  /* 0x000000ffff317224 */ /* 0x000fe200018e0605 */
[----:B------:R-:W-:-:S02]  /*d490*/  LOP3.LUT R40, R41, 0x380, RZ, 0xc0, !PT ;  /* 0x0000038029287812 */ /* 0x000fc400078ec0ff */
[----:B------:R-:W-:Y:S02]  /*d4a0*/  SHF.R.U64 R3, R3, 0x3, RZ ;  /* 0x0000000303037819 */ /* 0x000fe400000012ff */
        /* <DEDUP_REMOVED lines=12> */
[----:B------:R-:W-:Y:S02]  /*d570*/  LOP3.LUT R12, R12, R13, RZ, 0x3c, !PT ;  /* 0x0000000d0c0c7212 */ /* 0x000fe400078e3cff */
[----:B------:R-:W-:Y:S02]  /*d580*/  IADD3.X R13, RZ, R5, RZ, P4, !PT ;  /* 0x00000005ff0d7210 */ /* 0x000fe400027fe4ff */
[----:B------:R-:W-:Y:S01]  /*d590*/  IADD3 R65, P4, R4, 0x8000, RZ ;  /* 0x0000800004417810 */ /* 0x000fe20007f9e0ff */
[----:B------:R-:W-:Y:S01]  /*d5a0*/  UIMAD UR10, UR4, UR13, UR10 ;  /* 0x0000000d040a72a4 */ /* 0x000fe2000f8e020a */
[----:B------:R-:W-:Y:S01]  /*d5b0*/  LOP3.LUT R32, R33, 0x380, RZ, 0xc0, !PT ;  /* 0x0000038021207812 */ /* 0x000fe200078ec0ff */
[----:B-1----:R-:W-:Y:S01]  /*d5c0*/  @!P2 ST.E desc[UR52][R20.64], R2 ;  /* 0x000000021400a985 */ /* 0x002fe2000c101934 */
[----:B------:R-:W-:Y:S01]  /*d5d0*/  LOP3.LUT R36, R37, 0x380, RZ, 0xc0, !PT ;  /* 0x0000038025247812 */ /* 0x000fe200078ec0ff */
[----:B------:R-:W-:Y:S01]  /*d5e0*/  ULDC.64 UR12, c[0x0][0xae8] ;  /* 0x0002ba00000c7ab9 */ /* 0x000fe20000000a00 */
[----:B------:R-:W-:Y:S01]  /*d5f0*/  LOP3.LUT R64, R65, 0x380, RZ, 0xc0, !PT ;  /* 0x0000038041407812 */ /* 0x000fe200078ec0ff */
[----:B--2---:R1:W-:Y:S01]  /*d600*/  @!P0 ST.E desc[UR52][R42.64], R0 ;  /* 0x000000002a008985 */ /* 0x0043e2000c101934 */
[----:B------:R-:W-:Y:S01]  /*d610*/  SHF.R.U64 R32, R32, 0x3, RZ ;  /* 0x0000000320207819 */ /* 0x000fe200000012ff */
[----:B------:R-:W-:Y:S01]  /*d620*/  UIADD3 UR9, UR9, UR10, URZ ;  /* 0x0000000a09097290 */ /* 0x000fe2000fffe03f */
[----:B------:R-:W-:Y:S01]  /*d630*/  SHF.R.U64 R36, R36, 0x3, RZ ;  /* 0x0000000324247819 */ /* 0x000fe200000012ff */
[----:B------:R-:W-:Y:S01]  /*d640*/  UIMAD UR4, UR15, UR12, URZ ;  /* 0x0000000c0f0472a4 */ /* 0x000fe2000f8e023f */
[----:B------:R-:W-:Y:S01]  /*d650*/  SHF.R.U64 R64, R64, 0x3, RZ ;  /* 0x0000000340407819 */ /* 0x000fe200000012ff */
[----:B------:R-:W-:Y:S01]  /*d660*/  UIMAD.WIDE.U32 UR8, UR40, UR12, UR8 ;  /* 0x0000000c280872a5 */ /* 0x000fe2000f8e0008 */
[----:B------:R-:W-:Y:S01]  /*d670*/  LOP3.LUT R32, R32, R33, RZ, 0x3c, !PT ;  /* 0x0000002120207212 */ /* 0x000fe200078e3cff */
[--C-:B------:R-:W-:Y:S01]  /*d680*/  IMAD.X R33, RZ, RZ, R5.reuse, P6 ;  /* 0x000000ffff217224 */ /* 0x100fe200030e0605 */
[----:B------:R-:W-:Y:S01]  /*d690*/  LOP3.LUT R36, R36, R37, RZ, 0x3c, !PT ;  /* 0x0000002524247212 */ /* 0x000fe200078e3cff */
[----:B------:R-:W-:Y:S01]  /*d6a0*/  IMAD.X R37, RZ, RZ, R5, P5 ;  /* 0x000000ffff257224 */ /* 0x000fe200028e0605 */
[----:B------:R-:W-:Y:S01]  /*d6b0*/  LOP3.LUT R64, R64, R65, RZ, 0x3c, !PT ;  /* 0x0000004140407212 */ /* 0x000fe200078e3cff */
[----:B-1----:R-:W-:Y:S01]  /*d6c0*/  IMAD R0, R216, 0x20, R217 ;  /* 0x00000020d8007824 */ /* 0x002fe200078e02d9 */
[----:B------:R-:W-:Y:S01]  /*d6d0*/  UIMAD UR4, UR40, UR13, UR4 ;  /* 0x0000000d280472a4 */ /* 0x000fe2000f8e0204 */
[----:B------:R-:W-:Y:S01]  /*d6e0*/  IMAD.X R65, RZ, RZ, R5, P4 ;  /* 0x000000ffff417224 */ /* 0x000fe200020e0605 */
[----:B------:R-:W-:Y:S01]  /*d6f0*/  IADD3 R73, P6, R4, 0xc000, RZ ;  /* 0x0000c00004497810 */ /* 0x000fe20007fde0ff */
        /* <DEDUP_REMOVED lines=12> */
[----:B------:R-:W-:Y:S01]  /*d7c0*/  LOP3.LUT R7, R4, 0x380, RZ, 0xc0, !PT ;  /* 0x0000038004077812 */ /* 0x000fe200078ec0ff */
[----:B------:R-:W-:Y:S01]  /*d7d0*/  UIMAD UR4, UR38, UR11, UR4 ;  /* 0x0000000b260472a4 */ /* 0x000fe2000f8e0204 */
[----:B0-----:R-:W-:Y:S01]  /*d7e0*/  @P1 SHF.R.U32.HI R21, RZ, R77, R0 ;  /* 0x0000004dff151219 */ /* 0x001fe20000011600 */
[----:B------:R-:W-:Y:S01]  /*d7f0*/  UIMAD.WIDE.U32 UR8, UR38, UR10, UR8 ;  /* 0x0000000a260872a5 */ /* 0x000fe2000f8e0008 */
[----:B------:R-:W-:Y:S01]  /*d800*/  SHF.R.U64 R72, R72, 0x3, RZ ;  /* 0x0000000348487819 */ /* 0x000fe200000012ff */
[----:B------:R-:W5:Y:S01]  /*d810*/  LD.E.128 R12, desc[UR52][R12.64] ;  /* 0x000000340c0c7980 */ /* 0x000f62000c101d00 */
[----:B------:R-:W-:-:S02]  /*d820*/  SHF.R.U64 R68, R68, 0x3, RZ ;  /* 0x0000000344447819 */ /* 0x000fc400000012ff */
[----:B------:R-:W-:Y:S01]  /*d830*/  SHF.R.U64 R60, R60, 0x3, RZ ;  /* 0x000000033c3c7819 */ /* 0x000fe200000012ff */
[----:B------:R-:W5:Y:S01]  /*d840*/  LD.E.128 R24, desc[UR52][R24.64] ;  /* 0x0000003418187980 */ /* 0x000f62000c101d00 */
        /* <DEDUP_REMOVED lines=78> */
.L_x_2700:
[----:B------:R-:W-:Y:S05]  /*dd30*/  BSYNC B1 ;  /* 0x0000000000017941 */ /* 0x000fea0003800000 */
.L_x_2699:
        /* <DEDUP_REMOVED lines=9> */
[-C--:B---3--:R-:W-:Y:S02]  /*ddd0*/  @!P4 LEA R2, P6, R16, R20.reuse, 0x1 ;  /* 0x000000141002c211 */ /* 0x088fe400078c08ff */
[----:B-----5:R-:W-:Y:S02]  /*dde0*/  @!P3 LEA R4, P5, R22, R20, 0x1 ;  /* 0x000000141604b211 */ /* 0x020fe400078a08ff */
        /* <DEDUP_REMOVED lines=10> */
.L_x_2702:
[----:B------:R-:W-:Y:S05]  /*de90*/  BSYNC B1 ;  /* 0x0000000000017941 */ /* 0x000fea0003800000 */
.L_x_2701:
        /* <DEDUP_REMOVED lines=10> */
[-C--:B------:R-:W-:Y:S02]  /*df40*/  @!P2 LEA R4, P5, R22, R8.reuse, 0x1 ;  /* 0x000000081604a211 */ /* 0x080fe400078a08ff */
        /* <DEDUP_REMOVED lines=10> */
.L_x_2704:
[----:B------:R-:W-:Y:S05]  /*dff0*/  BSYNC B1 ;  /* 0x0000000000017941 */ /* 0x000fea0003800000 */
.L_x_2703:
[----:B0-----:R-:W-:Y:S01]  /*e000*/  VIADD R0, R84, 0x60 ;  /* 0x0000006054007836 */ /* 0x001fe20000000000 */
[----:B--2-4-:R-:W4:Y:S04]  /*e010*/  SHFL.IDX PT, R82, R82, 0x3, 0x181f ;  /* 0x00781f0052527f89 */ /* 0x014f2800000e0000 */
[----:B------:R-:W-:Y:S01]  /*e020*/  ISETP.GE.AND P0, PT, R0, R81, PT ;  /* 0x000000510000720c */ /* 0x000fe20003f06270 */
[----:B------:R-:W0:-:S12]  /*e030*/  SHFL.IDX PT, R80, R80, 0x3, 0x181f ;  /* 0x00781f0050507f89 */ /* 0x000e1800000e0000 */
[----:B------:R-:W-:Y:S05]  /*e040*/  @P0 BRA `(.L_x_2705) ;  /* 0x0000000c00a80947 */ /* 0x000fea0003800000 */
[----:B------:R-:W-:Y:S02]  /*e050*/  ULDC UR4, c[0x0][0xac8] ;  /* 0x0002b20000047ab9 */ /* 0x000fe40000000800 */
[----:B------:R-:W-:Y:S02]  /*e060*/  ISETP.GE.AND P3, PT, R16, UR4, PT ;  /* 0x0000000410007c0c */ /* 0x000fe4000bf66270 */
[----:B------:R-:W-:Y:S02]  /*e070*/  ISETP.GE.AND P4, PT, R22, UR4, PT ;  /* 0x0000000416007c0c */ /* 0x000fe4000bf86270 */
[----:B------:R-:W-:-:S09]  /*e080*/  ISETP.GE.AND P5, PT, R19, UR4, PT ;  /* 0x0000000413007c0c */ /* 0x000fd2000bfa6270 */
[-C--:B0-----:R-:W-:Y:S02]  /*e090*/  @!P3 LEA R2, P0, R16, R80.reuse, 0x1 ;  /* 0x000000501002b211 */ /* 0x081fe400078008ff */
[-C--:B------:R-:W-:Y:S02]  /*e0a0*/  @!P4 LEA R4, P1, R22, R80.reuse, 0x1 ;  /* 0x000000501604c211 */ /* 0x080fe400078208ff */
[C---:B------:R-:W-:Y:S02]  /*e0b0*/  @!P5 LEA R6, P2, R19.reuse, R80, 0x1 ;  /* 0x000000501306d211 */ /* 0x040fe400078408ff */
[-C--:B----4-:R-:W-:Y:S02]  /*e0c0*/  @!P3 LEA.HI.X R3, R16, R82.reuse, R225, 0x1, P0 ;  /* 0x000000521003b211 */ /* 0x090fe400000f0ce1 */
        /* <DEDUP_REMOVED lines=11> */
.L_x_2697:
        /* <DEDUP_REMOVED lines=14> */
[----:B------:R-:W-:-:S05]  /*e260*/  MOV R0, UR4 ;  /* 0x0000000400007c02 */ /* 0x000fca0008000f00 */
        /* <DEDUP_REMOVED lines=18> */
.L_x_2706:
[----:B------:R-:W-:Y:S01]  /*e390*/  USEL UR38, UR38, URZ, !UP0 ;  /* 0x0000003f26267287 */ /* 0x000fe2000c000000 */
[----:B------:R-:W-:Y:S01]  /*e3a0*/  BSSY B1, `(.L_x_2707) ;  /* 0x000002c000017945 */ /* 0x000fe20003800000 */
[----:B------:R-:W-:-:S03]  /*e3b0*/  USEL UR39, UR39, URZ, !UP0 ;  /* 0x0000003f27277287 */ /* 0x000fc6000c000000 */
[----:B------:R-:W-:Y:S09]  /*e3c0*/  @P1 BRA `(.L_x_2708) ;  /* 0x0000000000a41947 */ /* 0x000ff20003800000 */
        /* <DEDUP_REMOVED lines=41> */
.L_x_2708:
[----:B------:R-:W-:Y:S05]  /*e660*/  BSYNC B1 ;  /* 0x0000000000017941 */ /* 0x000fea0003800000 */
.L_x_2707:
[----:B0-----:R-:W0:Y:S01]  /*e670*/  @P0 LDC R3, c[0x0][0xbf0] ;  /* 0x0002fc00ff030b82 */ /* 0x001e220000000800 */
[----:B------:R-:W-:Y:S01]  /*e680*/  ULDC.64 UR12, c[0x0][0xaa0] ;  /* 0x0002a800000c7ab9 */ /* 0x000fe20000000a00 */
[----:B------:R-:W-:Y:S01]  /*e690*/  IMAD R2, R216, 0x20, R217 ;  /* 0x00000020d8027824 */ /* 0x000fe200078e02d9 */
[----:B------:R-:W-:Y:S01]  /*e6a0*/  UIMAD UR7, UR10, UR12, URZ ;  /* 0x0000000c0a0772a4 */ /* 0x000fe2000f8e023f */
[----:B------:R-:W-:Y:S01]  /*e6b0*/  BSSY B1, `(.L_x_2709) ;  /* 0x0000041000017945 */ /* 0x000fe20003800000 */
[----:B------:R-:W-:Y:S01]  /*e6c0*/  UIMAD.WIDE.U32 UR8, UR4, UR12, URZ ;  /* 0x0000000c040872a5 */ /* 0x000fe2000f8e003f */
[----:B------:R-:W-:Y:S01]  /*e6d0*/  VIADD R6, R2, UR41 ;  /* 0x0000002902067c36 */ /* 0x000fe20008000000 */
[----:B------:R-:W-:-:S03]  /*e6e0*/  UIMAD UR7, UR4, UR13, UR7 ;  /* 0x0000000d040772a4 */ /* 0x000fc6000f8e0207 */
[----:B------:R-:W-:Y:S01]  /*e6f0*/  ULDC.64 UR12, c[0x0][0xae8] ;  /* 0x0002ba00000c7ab9 */ /* 0x000fe20000000a00 */
[----:B------:R-:W-:Y:S01]  /*e700*/  UIADD3 UR9, UR9, UR7, URZ ;  /* 0x0000000709097290 */ /* 0x000fe2000fffe03f */
[----:B------:R-:W-:Y:S01]  /*e710*/  @P0 IMAD.HI.U32 R2, R6, R9, RZ ;  /* 0x0000000906020227 */ /* 0x000fe200078e00ff */
[----:B------:R-:W-:Y:S02]  /*e720*/  UIMAD UR4, UR11, UR12, URZ ;  /* 0x0000000c0b0472a4 */ /* 0x000fe4000f8e023f */
        /* <DEDUP_REMOVED lines=24> */
[----:B------:R-:W-:Y:S02]  /*e8b0*/  VIADD R6, R217, UR41 ;  /* 0x00000029d9067c36 */ /* 0x000fe40008000000 */
        /* <DEDUP_REMOVED lines=32> */
.L_x_2710:
[----:B------:R-:W-:Y:S05]  /*eac0*/  BSYNC B1 ;  /* 0x0000000000017941 */ /* 0x000fea0003800000 */
.L_x_2709:
        /* <DEDUP_REMOVED lines=21> */
.L_x_2712:
[----:B------:R-:W-:Y:S05]  /*ec20*/  BSYNC B1 ;  /* 0x0000000000017941 */ /* 0x000fea0003800000 */
.L_x_2711:
        /* <DEDUP_REMOVED lines=21> */
.L_x_2714:
[----:B------:R-:W-:Y:S05]  /*ed80*/  BSYNC B1 ;  /* 0x0000000000017941 */ /* 0x000fea0003800000 */
.L_x_2713:
[----:B0-----:R-:W-:Y:S01]  /*ed90*/  VIADD R0, R6, 0x60 ;  /* 0x0000006006007836 */ /* 0x001fe20000000000 */
[----:B--2-4-:R-:W0:Y:S04]  /*eda0*/  SHFL.IDX PT, R5, R5, 0x3, 0x181f ;  /* 0x00781f0005057f89 */ /* 0x014e2800000e0000 */
[----:B------:R-:W-:Y:S01]  /*edb0*/  ISETP.GE.AND P0, PT, R0, R11, PT ;  /* 0x0000000b0000720c */ /* 0x000fe20003f06270 */
[----:B-1-3--:R1:W2:-:S12]  /*edc0*/  SHFL.IDX PT, R2, R4, 0x3, 0x181f ;  /* 0x00781f0004027f89 */ /* 0x00a29800000e0000 */
[----:B-1----:R-:W-:Y:S05]  /*edd0*/  @P0 BRA `(.L_x_2705) ;  /* 0x0000000000440947 */ /* 0x002fea0003800000 */
[----:B------:R-:W-:Y:S02]  /*ede0*/  ULDC UR4, c[0x0][0xac8] ;  /* 0x0002b20000047ab9 */ /* 0x000fe40000000800 */
[----:B------:R-:W-:Y:S02]  /*edf0*/  ISETP.GE.AND P3, PT, R16, UR4, PT ;  /* 0x0000000410007c0c */ /* 0x000fe4000bf66270 */
[----:B------:R-:W-:Y:S02]  /*ee00*/  ISETP.GE.AND P2, PT, R22, UR4, PT ;  /* 0x0000000416007c0c */ /* 0x000fe4000bf46270 */
[----:B------:R-:W-:Y:S02]  /*ee10*/  ISETP.GE.AND P1, PT, R19, UR4, PT ;  /* 0x0000000413007c0c */ /* 0x000fe4000bf26270 */
[----:B------:R-:W-:-:S07]  /*ee20*/  ISETP.GE.AND P0, PT, R23, UR4, PT ;  /* 0x0000000417007c0c */ /* 0x000fce000bf06270 */
[-C--:B--2---:R-:W-:Y:S02]  /*ee30*/  @!P3 LEA R6, P6, R16, R2.reuse, 0x1 ;  /* 0x000000021006b211 */ /* 0x084fe400078c08ff */
[-C--:B------:R-:W-:Y:S02]  /*ee40*/  @!P2 LEA R8, P5, R22, R2.reuse, 0x1 ;  /* 0x000000021608a211 */ /* 0x080fe400078a08ff */
[-C--:B------:R-:W-:Y:S02]  /*ee50*/  @!P1 LEA R10, P4, R19, R2.reuse, 0x1 ;  /* 0x00000002130a9211 */ /* 0x080fe400078808ff */
[-C--:B0-----:R-:W-:Y:S02]  /*ee60*/  @!P3 LEA.HI.X R7, R16, R5.reuse, R225, 0x1, P6 ;  /* 0x000000051007b211 */ /* 0x081fe400030f0ce1 */
        /* <DEDUP_REMOVED lines=8> */
.L_x_2705:
[----:B------:R-:W-:Y:S05]  /*eef0*/  BSYNC B0 ;  /* 0x0000000000007941 */ /* 0x000fea0003800000 */
.L_x_2696:
[----:B------:R-:W-:Y:S02]  /*ef00*/  ULDC UR4, c[0x0][0xc3c] ;  /* 0x00030f0000047ab9 */ /* 0x000fe40000000800 */
[----:B------:R-:W-:-:S06]  /*ef10*/  UISETP.GE.AND UP0, UPT, UR6, UR4, UPT ;  /* 0x000000040600728c */ /* 0x000fcc000bf06270 */
[----:B------:R-:W-:-:S13]  /*ef20*/  PLOP3.LUT P0, PT, PT, PT, UP0, 0x80, 0x0 ;  /* 0x000000000000781c */ /* 0x000fda0003f0f008 */
[----:B------:R-:W-:Y:S05]  /*ef30*/  @!P0 BRA `(.L_x_2715) ;  /* 0xffffff1c00988947 */ /* 0x000fea000383ffff */
[----:B------:R-:W-:Y:S05]  /*ef40*/  EXIT ;  /* 0x000000000000794d */ /* 0x000fea0003800000 */
.L_x_2654:
        /* <DEDUP_REMOVED lines=52> */
[----:B------:R-:W-:Y:S01]  /*f290*/  MOV R4, R3 ;  /* 0x0000000300047202 */ /* 0x000fe20000000f00 */
[----:B------:R-:W-:Y:S01]  /*f2a0*/  UMOV UR4, URZ ;  /* 0x0000003f00047c82 */ /* 0x000fe20008000000 */
[----:B------:R-:W-:-:S05]  /*f2b0*/  ULDC UR5, c[0x0][0xc3c] ;  /* 0x00030f0000057ab9 */ /* 0x000fca0000000800 */
.L_x_2721:
        /* <DEDUP_REMOVED lines=12> */
.L_x_2720:
[----:B------:R-:W-:Y:S05]  /*f380*/  BSYNC B0 ;  /* 0x0000000000007941 */ /* 0x000fea0003800000 */
.L_x_2719:
        /* <DEDUP_REMOVED lines=21> */
.L_x_2717:
[----:B------:R-:W-:-:S04]  /*f4e0*/  IMAD.IADD R13, R4, 0x1, -R3 ;  /* 0x00000001040d7824 */ /* 0x000fc800078e0a03 */
[----:B------:R-:W-:-:S05]  /*f4f0*/  IMAD R2, R8, R9, R13 ;  /* 0x0000000908027224 */ /* 0x000fca00078e020d */
[----:B------:R-:W-:-:S13]  /*f500*/  ISETP.GT.AND P0, PT, R2, R7, PT ;  /* 0x000000070200720c */ /* 0x000fda0003f04270 */
[----:B------:R-:W-:Y:S02]  /*f510*/  VOTEU.ANY UR7, UPT, !P0 ;  /* 0x0000000000077886 */ /* 0x000fe400040e0100 */
[----:B------:R-:W-:-:S04]  /*f520*/  UPOPC UR6, UR7 ;  /* 0x00000007000672bf */ /* 0x000fc80008000000 */
[----:B------:R-:W-:-:S03]  /*f530*/  UIADD3 UR40, UR6, UR4, URZ ;  /* 0x0000000406287290 */ /* 0x000fc6000fffe03f */
[----:B------:R-:W-:Y:S02]  /*f540*/  ULDC.64 UR4, c[0x0][0xc90] ;  /* 0x0003240000047ab9 */ /* 0x000fe40000000a00 */
[----:B------:R-:W-:-:S06]  /*f550*/  UIMAD.WIDE UR4, UR40, 0x4, UR4 ;  /* 0x00000004280478a5 */ /* 0x000fcc000f8e0204 */
[----:B------:R-:W-:Y:S02]  /*f560*/  IMAD.U32 R2, RZ, RZ, UR4 ;  /* 0x00000004ff027e24 */ /* 0x000fe4000f8e00ff */
[----:B------:R-:W-:-:S05]  /*f570*/  IMAD.U32 R3, RZ, RZ, UR5 ;  /* 0x00000005ff037e24 */ /* 0x000fca000f8e00ff */
[----:B------:R-:W2:Y:S01]  /*f580*/  LDG.E R6, desc[UR52][R2.64] ;  /* 0x0000003402067981 */ /* 0x000ea2000c1e1900 */
[----:B------:R-:W-:Y:S01]  /*f590*/  IMAD.U32 R15, RZ, RZ, UR6 ;  /* 0x00000006ff0f7e24 */ /* 0x000fe2000f8e00ff */
[----:B------:R-:W-:-:S04]  /*f5a0*/  ISETP.NE.AND P0, PT, RZ, UR7, PT ;  /* 0x00000007ff007c0c */ /* 0x000fc8000bf05270 */
        /* <DEDUP_REMOVED lines=8> */
[----:B------:R-:W-:-:S06]  /*f630*/  UIADD3 UR4, UR6, -0x1, URZ ;  /* 0xffffffff06047890 */ /* 0x000fcc000fffe03f */
[----:B0-----:R-:W-:-:S05]  /*f640*/  IMAD.U32 R11, RZ, RZ, UR4 ;  /* 0x00000004ff0b7e24 */ /* 0x001fca000f8e00ff */
[----:B------:R2:W3:Y:S02]  /*f650*/  SHFL.IDX PT, R16, R8, R11, 0x1f ;  /* 0x00001f0b08107589 */ /* 0x0004e400000e0000 */
.L_x_2722:
[----:B-1----:R-:W-:Y:S02]  /*f660*/  IMAD.MOV R2, RZ, RZ, -R3 ;  /* 0x000000ffff027224 */ /* 0x002fe400078e0a03 */
[----:B---3--:R-:W-:Y:S02]  /*f670*/  IMAD R16, R16, R9, R13 ;  /* 0x0000000910107224 */ /* 0x008fe400078e020d */
[----:B------:R-:W-:Y:S01]  /*f680*/  IMAD.MOV.U32 R13, RZ, RZ, R2 ;  /* 0x000000ffff0d7224 */ /* 0x000fe200078e0002 */
[----:B------:R-:W-:Y:S01]  /*f690*/  IABS R2, R4 ;  /* 0x0000000400027213 */ /* 0x000fe20000000000 */
[----:B0-2---:R-:W-:Y:S02]  /*f6a0*/  IMAD.IADD R11, R7, 0x1, -R16 ;  /* 0x00000001070b7824 */ /* 0x005fe400078e0a10 */
[----:B------:R-:W-:Y:S02]  /*f6b0*/  IMAD R7, R13, R12, RZ ;  /* 0x0000000c0d077224 */ /* 0x000fe400078e02ff */
[----:B------:R-:W-:Y:S01]  /*f6c0*/  IMAD.MOV R10, RZ, RZ, -R2 ;  /* 0x000000ffff0a7224 */ /* 0x000fe200078e0a02 */
        /* <DEDUP_REMOVED lines=21> */
[----:B------:R-:W-:Y:S02]  /*f820*/  VIADDMNMX R15, R3, R9, R6, PT ;  /* 0x00000009030f7246 */ /* 0x000fe40003800106 */
[----:B------:R-:W-:Y:S02]  /*f830*/  IABS R9, R4 ;  /* 0x0000000400097213 */ /* 0x000fe40000000000 */
[-C--:B------:R-:W-:Y:S01]  /*f840*/  IABS R8, R15.reuse ;  /* 0x0000000f00087213 */ /* 0x080fe20000000000 */
[----:B------:R-:W-:Y:S01]  /*f850*/  IMAD.MOV R18, RZ, RZ, -R15 ;  /* 0x000000ffff127224 */ /* 0x000fe200078e0a0f */
[----:B------:R-:W-:Y:S02]  /*f860*/  IABS R10, R15 ;  /* 0x0000000f000a7213 */ /* 0x000fe40000000000 */
[----:B------:R-:W0:Y:S08]  /*f870*/  I2F.RP R6, R8 ;  /* 0x0000000800067306 */ /* 0x000e300000209400 */
[----:B0-----:R-:W0:Y:S02]  /*f880*/  MUFU.RCP R6, R6 ;  /* 0x0000000600067308 */ /* 0x001e240000001000 */
[----:B0-----:R-:W-:-:S06]  /*f890*/  VIADD R3, R6, 0xffffffe ;  /* 0x0ffffffe06037836 */ /* 0x001fcc0000000000 */
[----:B------:R-:W0:Y:S02]  /*f8a0*/  F2I.FTZ.U32.TRUNC.NTZ R3, R3 ;  /* 0x0000000300037305 */ /* 0x000e24000021f000 */
[----:B0-----:R-:W-:-:S04]  /*f8b0*/  IMAD.MOV R2, RZ, RZ, -R3 ;  /* 0x000000ffff027224 */ /* 0x001fc800078e0a03 */
[----:B------:R-:W-:Y:S01]  /*f8c0*/  IMAD.MOV.U32 R7, RZ, RZ, R2 ;  /* 0x000000ffff077224 */ /* 0x000fe200078e0002 */
[----:B------:R-:W-:-:S03]  /*f8d0*/  MOV R2, RZ ;  /* 0x000000ff00027202 */ /* 0x000fc60000000f00 */
[----:B------:R-:W-:-:S04]  /*f8e0*/  IMAD R7, R7, R8, RZ ;  /* 0x0000000807077224 */ /* 0x000fc800078e02ff */
[----:B------:R-:W-:-:S04]  /*f8f0*/  IMAD.HI.U32 R2, R3, R7, R2 ;  /* 0x0000000703027227 */ /* 0x000fc800078e0002 */
[----:B------:R-:W-:Y:S02]  /*f900*/  IMAD.MOV R3, RZ, RZ, -R10 ;  /* 0x000000ffff037224 */ /* 0x000fe400078e0a0a */
        /* <DEDUP_REMOVED lines=12> */
[----:B------:R-:W-:-:S04]  /*f9d0*/  @!P1 LOP3.LUT R2, RZ, R15, RZ, 0x33, !PT ;  /* 0x0000000fff029212 */ /* 0x000fc800078e33ff */
[----:B------:R-:W-:Y:S01]  /*f9e0*/  LOP3.LUT R17, RZ, R2, RZ, 0x33, !PT ;  /* 0x00000002ff117212 */ /* 0x000fe200078e33ff */
[----:B------:R-:W-:-:S04]  /*f9f0*/  IMAD R18, R2, R18, R3 ;  /* 0x0000001202127224 */ /* 0x000fc800078e0203 */
[----:B------:R-:W-:Y:S01]  /*fa00*/  IMAD.IADD R17, R0, 0x1, R17 ;  /* 0x0000000100117824 */ /* 0x000fe200078e0211 */
[----:B------:R-:W-:Y:S06]  /*fa10*/  BRA `(.L_x_2723) ;  /* 0x0000000000107947 */ /* 0x000fec0003800000 */
.L_x_2718:
[----:B------:R-:W-:Y:S01]  /*fa20*/  IMAD.MOV.U32 R16, RZ, RZ, R7 ;  /* 0x000000ffff107224 */ /* 0x000fe200078e0007 */
[----:B------:R-:W-:Y:S01]  /*fa30*/  ULDC UR40, c[0x0][0xc3c] ;  /* 0x00030f0000287ab9 */ /* 0x000fe20000000800 */
[----:B------:R-:W-:Y:S02]  /*fa40*/  IMAD.MOV.U32 R17, RZ, RZ, RZ ;  /* 0x000000ffff117224 */ /* 0x000fe400078e00ff */
[----:B------:R-:W-:-:S07]  /*fa50*/  IMAD.MOV.U32 R18, RZ, RZ, RZ ;  /* 0x000000ffff127224 */ /* 0x000fce00078e00ff */
.L_x_2723:
[----:B------:R-:W-:Y:S01]  /*fa60*/  ISETP.NE.AND P0, PT, R5, RZ, PT ;  /* 0x000000ff0500720c */ /* 0x000fe20003f05270 */
[----:B------:R-:W-:-:S12]  /*fa70*/  IMAD.U32 R19, RZ, RZ, UR40 ;  /* 0x00000028ff137e24 */ /* 0x000fd8000f8e00ff */
[----:B------:R-:W0:Y:S01]  /*fa80*/  @!P0 S2R R3, SR_CgaCtaId ;  /* 0x0000000000038919 */ /* 0x000e220000008800 */
[----:B------:R-:W-:-:S04]  /*fa90*/  @!P0 MOV R0, 0x400 ;  /* 0x0000040000008802 */ /* 0x000fc80000000f00 */
[----:B0-----:R-:W-:-:S05]  /*faa0*/  @!P0 LEA R0, R3, R0, 0x18 ;  /* 0x0000000003008211 */ /* 0x001fca00078ec0ff */
[----:B------:R0:W-:Y:S01]  /*fab0*/  @!P0 STS.128 [R0+0x388d0], R16 ;  /* 0x0388d01000008388 */ /* 0x0001e20000000c00 */
[----:B------:R-:W-:Y:S06]  /*fac0*/  BAR.ARV 0x5, 0x180 ;  /* 0x0146000000007b1d */ /* 0x000fec0000002000 */
.L_x_2716:
        /* <DEDUP_REMOVED lines=8> */
[----:B------:R-:W2:Y:S01]  /*fb50*/  S2UR UR4, SR_CgaCtaId ;  /* 0x00000000000479c3 */ /* 0x000ea20000008800 */
[----:B------:R-:W-:Y:S01]  /*fb60*/  IMAD.MOV.U32 R34, RZ, RZ, 0x40 ;  /* 0x00000040ff227424 */ /* 0x000fe200078e00ff */
[----:B------:R-:W-:Y:S01]  /*fb70*/  ULOP3.LUT UR46, UR37, 0x2, URZ, 0xfc, !UPT ;  /* 0x00000002252e7892 */ /* 0x000fe2000f8efc3f */
[----:B------:R-:W-:Y:S01]  /*fb80*/  IMAD.MOV.U32 R33, RZ, RZ, 0x20 ;  /* 0x00000020ff217424 */ /* 0x000fe200078e00ff */
[----:B------:R-:W-:Y:S01]  /*fb90*/  ULOP3.LUT UR47, UR37, 0x1, URZ, 0xfc, !UPT ;  /* 0x00000001252f7892 */ /* 0x000fe2000f8efc3f */
[----:B------:R-:W-:Y:S01]  /*fba0*/  IMAD.MOV.U32 R30, RZ, RZ, 0x1 ;  /* 0x00000001ff1e7424 */ /* 0x000fe200078e00ff */
[----:B------:R-:W-:Y:S01]  /*fbb0*/  ULDC UR48, c[0x0][0xc] ;  /* 0x0000030000307ab9 */ /* 0x000fe20000000800 */
[----:B------:R-:W-:Y:S02]  /*fbc0*/  IMAD.MOV.U32 R23, RZ, RZ, RZ ;  /* 0x000000ffff177224 */ /* 0x000fe400078e00ff */
[----:B--2---:R-:W-:-:S02]  /*fbd0*/  IMAD.U32 R36, RZ, RZ, UR4 ;  /* 0x00000004ff247e24 */ /* 0x004fc4000f8e00ff */
        /* <DEDUP_REMOVED lines=8> */
[----:B------:R-:W-:Y:S01]  /*fc60*/  LOP3.LUT R6, R5, 0x3f0, RZ, 0xc0, !PT ;  /* 0x000003f005067812 */ /* 0x000fe200078ec0ff */
        /* <DEDUP_REMOVED lines=22> */
.L_x_2799:
        /* <DEDUP_REMOVED lines=16> */
[----:B0-----:R-:W-:-:S03]  /*fed0*/  IMAD.MOV.U32 R19, RZ, RZ, RZ ;  /* 0x000000ffff137224 */ /* 0x001fc600078e00ff */
        /* <DEDUP_REMOVED lines=13> */
[----:B--2---:R0:W5:Y:S03]  /*ffb0*/  @P0 LDG.E R0, desc[UR52][R2.64] ;  /* 0x0000003402000981 */ /* 0x004166000c1e1900 */
[----:B------:R-:W-:Y:S01]  /*ffc0*/  UIADD3.X UR4, UR45, UR9, URZ, UP0, !UPT ;  /* 0x000000092d047290 */ /* 0x000fe200087fe43f */
[----:B0-----:R-:W-:Y:S01]  /*ffd0*/  MOV R2, UR6 ;  /* 0x0000000600027c02 */ /* 0x001fe20008000f00 */
        /* <DEDUP_REMOVED lines=16> */
.L_x_2725:
        /* <DEDUP_REMOVED lines=21> */
.L_x_2726:
        /* <DEDUP_REMOVED lines=11> */
.L_x_2727:
[----:B------:R-:W-:Y:S01]  /*102e0*/  R2UR UR6, R17 ;  /* 0x00000000110672ca */ /* 0x000fe200000e0000 */
[----:B------:R-:W-:Y:S01]  /*102f0*/  ULDC UR4, c[0x0][0x448] ;  /* 0x0001120000047ab9 */ /* 0x000fe20000000800 */
[----:B------:R-:W-:Y:S01]  /*10300*/  UIADD3 UR38, -UR36, UR38, URZ ;  /* 0x0000002624267290 */ /* 0x000fe2000fffe13f */
[----:B------:R-:W-:Y:S01]  /*10310*/  BSSY B7, `(.L_x_2728) ;  /* 0x000049f000077945 */ /* 0x000fe20003800000 */
[----:B------:R-:W-:Y:S02]  /*10320*/  UISETP.NE.AND UP0, UPT, UR4, 0x1, UPT ;  /* 0x000000010400788c */ /* 0x000fe4000bf05270 */
[----:B------:R-:W-:Y:S02]  /*10330*/  UIADD3 UR7, UR38, 0x80, -UR41 ;  /* 0x0000008026077890 */ /* 0x000fe4000fffe829 */
[----:B------:R-:W-:-:S05]  /*10340*/  UP2UR UR49, UPR, URZ, 0x1 ;  /* 0x000000013f317883 */ /* 0x000fca0008000000 */
[----:B------:R-:W-:Y:S02]  /*10350*/  USHF.L.U32 UR6, UR6, 0x7, URZ ;  /* 0x0000000706067899 */ /* 0x000fe4000800063f */
[----:B------:R-:W-:Y:S01]  /*10360*/  @UP0 ULDC UR4, c[0x0][0x44c] ;  /* 0x0001130000040ab9 */ /* 0x000fe20000000800 */
[----:B------:R-:W-:Y:S01]  /*10370*/  @UP0 ULDC UR8, c[0x0][0x450] ;  /* 0x0001140000080ab9 */ /* 0x000fe20000000800 */
[----:B------:R-:W-:-:S04]  /*10380*/  UIADD3 UR6, UR6, 0x7f, URZ ;  /* 0x0000007f06067890 */ /* 0x000fc8000fffe03f */
[----:B------:R-:W-:Y:S02]  /*10390*/  UIMAD.WIDE.U32 UR4, UR6, UR4, URZ ;  /* 0x00000004060472a5 */ /* 0x000fe4000f8e003f */
[----:B------:R-:W-:Y:S02]  /*103a0*/  UIADD3 UR4, UR38, 0x7f, URZ ;  /* 0x0000007f26047890 */ /* 0x000fe4000fffe03f */
[----:B------:R-:W-:Y:S02]  /*103b0*/  @UP0 USHF.R.U32.HI UR6, URZ, UR8, UR5 ;  /* 0x000000083f060299 */ /* 0x000fe40008011605 */
[----:B------:R-:W-:Y:S02]  /*103c0*/  USHF.R.S32.HI UR5, URZ, 0x1f, UR4 ;  /* 0x0000001f3f057899 */ /* 0x000fe40008011404 */
[----:B------:R-:W-:Y:S02]  /*103d0*/  UIADD3 UR6, UR7, UR6, URZ ;  /* 0x0000000607067290 */ /* 0x000fe4000fffe03f */
[----:B------:R-:W-:-:S02]  /*103e0*/  ULEA.HI UR5, UR5, UR4, URZ, 0x7 ;  /* 0x0000000405057291 */ /* 0x000fc4000f8f383f */
[----:B------:R-:W-:Y:S02]  /*103f0*/  USHF.R.S32.HI UR7, URZ, 0x1f, UR6 ;  /* 0x0000001f3f077899 */ /* 0x000fe40008011406 */
[----:B------:R-:W-:Y:S02]  /*10400*/  USHF.R.S32.HI UR5, URZ, 0x7, UR5 ;  /* 0x000000073f057899 */ /* 0x000fe40008011405 */
[----:B------:R-:W-:-:S04]  /*10410*/  ULEA.HI UR7, UR7, UR6, URZ, 0x7 ;  /* 0x0000000607077291 */ /* 0x000fc8000f8f383f */
[----:B------:R-:W-:-:S04]  /*10420*/  USHF.R.S32.HI UR7, URZ, 0x7, UR7 ;  /* 0x000000073f077899 */ /* 0x000fc80008011407 */
[----:B------:R-:W-:-:S04]  /*10430*/  UISETP.LT.AND UP0, UPT, UR5, UR7, UPT ;  /* 0x000000070500728c */ /* 0x000fc8000bf01270 */
[----:B------:R-:W-:-:S06]  /*10440*/  USEL UR42, UR5, UR7, UP0 ;  /* 0x00000007052a7287 */ /* 0x000fcc0008000000 */
[----:B------:R-:W-:-:S13]  /*10450*/  ISETP.LT.AND P0, PT, RZ, UR42, PT ;  /* 0x0000002aff007c0c */ /* 0x000fda000bf01270 */
        /* <DEDUP_REMOVED lines=18> */
.L_x_2729:
        /* <DEDUP_REMOVED lines=20> */
.L_x_2732:
[----:B------:R-:W-:Y:S05]  /*106c0*/  BSYNC B6 ;  /* 0x0000000000067941 */ /* 0x000fea0003800000 */
.L_x_2731:
        /* <DEDUP_REMOVED lines=22> */
.L_x_2734:
[----:B------:R-:W-:Y:S05]  /*10830*/  BSYNC B6 ;  /* 0x0000000000067941 */ /* 0x000fea0003800000 */
.L_x_2733:
        /* <DEDUP_REMOVED lines=20> */
.L_x_2736:
[----:B------:R-:W-:Y:S05]  /*10980*/  BSYNC B6 ;  /* 0x0000000000067941 */ /* 0x000fea0003800000 */
.L_x_2735:
        /* <DEDUP_REMOVED lines=19> */
.L_x_2738:
[----:B------:R-:W-:Y:S05]  /*10ac0*/  BSYNC B6 ;  /* 0x0000000000067941 */ /* 0x000fea0003800000 */
.L_x_2737:
        /* <DEDUP_REMOVED lines=57> */
.L_x_2819:
[----:B------:R-:W-:Y:S01]  /*10e60*/  SHF.R.S32.HI R32, RZ, 0x1f, R18 ;  /* 0x0000001fff207819 */ /* 0x000fe20000011412 */
[----:B------:R-:W-:Y:S06]  /*10e70*/  @!P2 BRA `(.L_x_2740) ;  /* 0x000000000004a947 */ /* 0x000fec0003800000 */
[----:B------:R-:W-:Y:S01]  /*10e80*/  BPT.TRAP 0x1 ;  /* 0x000000040000795c */ /* 0x000fe20000300000 */
.L_x_2740:
[----:B------:R-:W-:Y:S01]  /*10e90*/  IMAD R6, R23, 0x8, R22 ;  /* 0x0000000817067824 */ /* 0x000fe200078e0216 */
[----:B------:R-:W-:Y:S01]  /*10ea0*/  SHF.L.U32 R24, R30, 0x1f, RZ ;  /* 0x0000001f1e187819 */ /* 0x000fe200000006ff */
[----:B------:R-:W-:Y:S01]  /*10eb0*/  BSSY B0, `(.L_x_2741) ;  /* 0x0000004000007945 */ /* 0x000fe20003800000 */
[----:B------:R-:W-:Y:S02]  /*10ec0*/  SHF.R.S32.HI R10, RZ, 0x1f, R5 ;  /* 0x0000001fff0a7819 */ /* 0x000fe40000011405 */
[----:B------:R-:W0:Y:S02]  /*10ed0*/  SYNCS.PHASECHK.TRANS64.TRYWAIT P0, [R6+URZ+0x38880], R24 ;  /* 0x03888018060075a7 */ /* 0x000e24000800017f */
[----:B0-----:R-:W-:Y:S05]  /*10ee0*/  @!P0 BRA `(.L_x_2742) ;  /* 0x0000005000588947 */ /* 0x001fea0003800000 */
.L_x_2820:
[----:B------:R-:W-:Y:S05]  /*10ef0*/  BSYNC B0 ;  /* 0x0000000000007941 */ /* 0x000fea0003800000 */
.L_x_2741:
        /* <DEDUP_REMOVED lines=42> */
[----:B------:R-:W-:-:S02]  /*111a0*/  ISETP.LT.OR P2, PT, R8, 0x1, P1 ;  /* 0x000000010800780c */ /* 0x000fc40000f41670 */
[----:B---3--:R-:W-:Y:S01]  /*111b0*/  IADD3.X R3, RZ, R0, RZ, P0, !PT ;  /* 0x00000000ff037210 */ /* 0x008fe200007fe4ff */
[----:B------:R-:W-:Y:S01]  /*111c0*/  IMAD.IADD R0, R22, 0x1, R20 ;  /* 0x0000000116007824 */ /* 0x000fe200078e0214 */
        /* <DEDUP_REMOVED lines=60> */
.L_x_2838:
        /* <DEDUP_REMOVED lines=11> */
.L_x_2744:
        /* <DEDUP_REMOVED lines=11> */
.L_x_2745:
[----:B------:R1:W-:Y:S01]  /*116f0*/  SYNCS.ARRIVE.TRANS64.A1T0 RZ, [R6+URZ+0x38870], RZ ;  /* 0x038870ff06ff79a7 */ /* 0x0003e2000810003f */
[----:B------:R-:W-:Y:S05]  /*11700*/  @!P6 BRA `(.L_x_2746) ;  /* 0x000000000004e947 */ /* 0x000fea0003800000 */
[----:B------:R-:W-:Y:S01]  /*11710*/  BPT.TRAP 0x1 ;  /* 0x000000040000795c */ /* 0x000fe20000300000 */
.L_x_2746:
[----:B------:R-:W2:Y:S01]  /*11720*/  SYNCS.PHASECHK.TRANS64.TRYWAIT P0, [R6+URZ+0x38840], R24 ;  /* 0x03884018060075a7 */ /* 0x000ea2000800017f */
[----:B------:R-:W-:Y:S04]  /*11730*/  BSSY B0, `(.L_x_2747) ;  /* 0x0000002000007945 */ /* 0x000fe80003800000 */
[----:B--2---:R-:W-:Y:S05]  /*11740*/  @!P0 BRA `(.L_x_2748) ;  /* 0x0000005400248947 */ /* 0x004fea0003800000 */
.L_x_2839:
[----:B------:R-:W-:Y:S05]  /*11750*/  BSYNC B0 ;  /* 0x0000000000007941 */ /* 0x000fea0003800000 */
.L_x_2747:
        /* <DEDUP_REMOVED lines=91> */
.L_x_2857:
[----:B------:R-:W-:Y:S02]  /*11d10*/  LOP3.LUT P2, RZ, R29, 0x40, RZ, 0xc0, !PT ;  /* 0x000000401dff7812 */ /* 0x000fe4000784c0ff */
[----:B------:R-:W-:-:S11]  /*11d20*/  ISETP.GE.AND P3, PT, R28, R20, PT ;  /* 0x000000141c00720c */ /* 0x000fd60003f66270 */
[----:B0---4-:R-:W-:-:S04]  /*11d30*/  @P2 IADD3 R2, P0, R28, R14, RZ ;  /* 0x0000000e1c022210 */ /* 0x011fc80007f1e0ff */
[----:B------:R-:W-:Y:S02]  /*11d40*/  @P2 IADD3.X R3, RZ, R5, RZ, P0, !PT ;  /* 0x00000005ff032210 */ /* 0x000fe400007fe4ff */
[----:B------:R-:W-:-:S03]  /*11d50*/  PLOP3.LUT P0, PT, PT, PT, PT, 0x80, 0x0 ;  /* 0x000000000000781c */ /* 0x000fc60003f0f070 */
[----:B------:R-:W-:Y:S01]  /*11d60*/  @!PT LDS RZ, [RZ] ;  /* 0x00000000fffff984 */ /* 0x000fe20000000800 */
[----:B------:R-:W-:Y:S01]  /*11d70*/  @!PT LDS RZ, [RZ] ;  /* 0x00000000fffff984 */ /* 0x000fe20000000800 */
[----:B------:R-:W-:Y:S01]  /*11d80*/  @!PT LDS RZ, [RZ] ;  /* 0x00000000fffff984 */ /* 0x000fe20000000800 */
[----:B------:R0:W-:Y:S04]  /*11d90*/  @P2 LDGSTS.E.BYPASS.LTC128B.128 [R0+0x2bc00], desc[UR52][R2.64], !P3 ;  /* 0x2bc0000002002fae */ /* 0x0001e8000d901d74 */
[----:B------:R0:W-:Y:S01]  /*11da0*/  @P2 LDGSTS.E.BYPASS.LTC128B.128 [R0+0x2fc00], desc[UR52][R2.64+0x80], !P1 ;  /* 0x2fc0008002002fae */ /* 0x0001e2000c901d74 */
[----:B------:R-:W-:-:S05]  /*11db0*/  NOP ;  /* 0x0000000000007918 */ /* 0x000fca0000000000 */
.L_x_2750:
        /* <DEDUP_REMOVED lines=11> */
.L_x_2751:
        /* <DEDUP_REMOVED lines=34> */
.L_x_2753:
[----:B------:R-:W-:Y:S05]  /*12090*/  BSYNC B6 ;  /* 0x0000000000067941 */ /* 0x000fea0003800000 */
.L_x_2752:
[----:B------:R3:W5:Y:S01]  /*120a0*/  LDL R8, [R1+0x8] ;  /* 0x0000080001087983 */ /* 0x0007620000100800 */
[----:B------:R-:W-:Y:S01]  /*120b0*/  R2UR UR6, R32 ;  /* 0x00000000200672ca */ /* 0x000fe200000e0000 */
[----:B------:R-:W-:Y:S01]  /*120c0*/  UISETP.NE.AND UP0, UPT, UR49, URZ, UPT ;  /* 0x0000003f3100728c */ /* 0x000fe2000bf05270 */
[C---:B------:R-:W-:Y:S01]  /*120d0*/  R2UR UR10, R18.reuse ;  /* 0x00000000120a72ca */ /* 0x040fe200000e0000 */
[----:B------:R-:W4:Y:S01]  /*120e0*/  S2R R2, SR_TID.X ;  /* 0x0000000000027919 */ /* 0x000f220000002100 */
[----:B------:R-:W-:Y:S01]  /*120f0*/  R2UR UR7, R18 ;  /* 0x00000000120772ca */ /* 0x000fe200000e0000 */
[----:B------:R-:W-:Y:S01]  /*12100*/  ULDC.64 UR8, c[0x0][0x2d8] ;  /* 0x0000b60000087ab9 */ /* 0x000fe20000000a00 */
[----:B------:R-:W3:Y:S01]  /*12110*/  LDC R4, c[0x0][0x448] ;  /* 0x00011200ff047b82 */ /* 0x000ee20000000800 */
[----:B------:R-:W-:Y:S01]  /*12120*/  PLOP3.LUT P0, PT, PT, PT, UP0, 0x80, 0x0 ;  /* 0x000000000000781c */ /* 0x000fe20003f0f008 */
[----:B------:R-:W-:Y:S01]  /*12130*/  UMOV UR4, UR38 ;  /* 0x0000002600047c82 */ /* 0x000fe20008000000 */
[----:B------:R-:W-:Y:S01]  /*12140*/  PLOP3.LUT P1, PT, PT, PT, UP0, 0x80, 0x0 ;  /* 0x000000000000781c */ /* 0x000fe20003f2f008 */
[----:B------:R-:W-:-:S03]  /*12150*/  UMOV UR5, UR45 ;  /* 0x0000002d00057c82 */ /* 0x000fc60008000000 */
[----:B------:R-:W-:-:S04]  /*12160*/  UIMAD UR6, UR6, UR8, URZ ;  /* 0x00000008060672a4 */ /* 0x000fc8000f8e023f */
[----:B------:R-:W-:Y:S02]  /*12170*/  UIMAD UR6, UR10, UR9, UR6 ;  /* 0x000000090a0672a4 */ /* 0x000fe4000f8e0206 */
[----:B------:R-:W-:Y:S01]  /*12180*/  UIMAD.WIDE.U32 UR4, UR7, UR8, UR4 ;  /* 0x00000008070472a5 */ /* 0x000fe2000f8e0004 */
[----:B------:R-:W-:Y:S02]  /*12190*/  @UP0 ULDC UR10, c[0x0][0x44c] ;  /* 0x00011300000a0ab9 */ /* 0x000fe40000000800 */
[----:B------:R-:W-:Y:S01]  /*121a0*/  ULDC.64 UR8, c[0x0][0x2e0] ;  /* 0x0000b80000087ab9 */ /* 0x000fe20000000a00 */
[C---:B----4-:R-:W-:Y:S01]  /*121b0*/  LOP3.LUT R19, R2.reuse, 0x7f, RZ, 0xc0, !PT ;  /* 0x0000007f02137812 */ /* 0x050fe200078ec0ff */
[----:B------:R-:W-:Y:S01]  /*121c0*/  IMAD.SHL.U32 R2, R2, 0x10, RZ ;  /* 0x0000001002027824 */ /* 0x000fe200078e00ff */
[----:B------:R-:W-:Y:S02]  /*121d0*/  UIADD3 UR5, UR5, UR6, URZ ;  /* 0x0000000605057290 */ /* 0x000fe4000fffe03f */
[----:B------:R-:W-:Y:S01]  /*121e0*/  SHF.R.U32.HI R19, RZ, 0x3, R19 ;  /* 0x00000003ff137819 */ /* 0x000fe20000011613 */
[----:B------:R-:W-:Y:S01]  /*121f0*/  @UP0 ULDC UR6, c[0x0][0x450] ;  /* 0x0001140000060ab9 */ /* 0x000fe20000000800 */
[----:B------:R-:W-:-:S02]  /*12200*/  UIMAD UR7, UR44, UR8, URZ ;  /* 0x000000082c0772a4 */ /* 0x000fc4000f8e023f */
[----:B------:R-:W-:-:S05]  /*12210*/  LOP3.LUT R2, R19, 0x70, R2, 0xf8, !PT ;  /* 0x0000007013027812 */ /* 0x000fca00078ef802 */
[----:B------:R-:W-:-:S04]  /*12220*/  IMAD R5, R17, 0x80, R2 ;  /* 0x0000008011057824 */ /* 0x000fc800078e0202 */
[----:B------:R-:W-:-:S04]  /*12230*/  @P0 IMAD.HI.U32 R2, R5, UR10, RZ ;  /* 0x0000000a05020c27 */ /* 0x000fc8000f8e00ff */
[----:B------:R-:W-:Y:S01]  /*12240*/  IMAD.MOV.U32 R0, RZ, RZ, R5 ;  /* 0x000000ffff007224 */ /* 0x000fe200078e0005 */
[----:B------:R-:W-:Y:S01]  /*12250*/  @P1 SHF.R.U32.HI R0, RZ, UR6, R2 ;  /* 0x00000006ff001c19 */ /* 0x000fe20008011602 */
[----:B------:R-:W-:Y:S02]  /*12260*/  UIMAD UR7, UR43, UR9, UR7 ;  /* 0x000000092b0772a4 */ /* 0x000fe4000f8e0207 */
[----:B------:R-:W-:Y:S01]  /*12270*/  UIMAD.WIDE.U32 UR4, UR43, UR8, UR4 ;  /* 0x000000082b0472a5 */ /* 0x000fe2000f8e0004 */
[--C-:B------:R-:W-:Y:S01]  /*12280*/  SHF.R.S32.HI R2, RZ, 0x1f, R0.reuse ;  /* 0x0000001fff027819 */ /* 0x100fe20000011400 */
[----:B012---:R-:W-:Y:S01]  /*12290*/  IMAD.MOV R6, RZ, RZ, -R0 ;  /* 0x000000ffff067224 */ /* 0x007fe200078e0a00 */
[----:B------:R-:W-:Y:S01]  /*122a0*/  ULDC.64 UR8, c[0x0][0x2d0] ;  /* 0x0000b40000087ab9 */ /* 0x000fe20000000a00 */
[----:B------:R-:W-:Y:S01]  /*122b0*/  UIADD3 UR5, UR5, UR7, URZ ;  /* 0x0000000705057290 */ /* 0x000fe2000fffe03f */
[----:B------:R-:W-:Y:S02]  /*122c0*/  IMAD.U32 R9, RZ, RZ, UR8 ;  /* 0x00000008ff097e24 */ /* 0x000fe4000f8e00ff */
[----:B------:R-:W-:-:S02]  /*122d0*/  IMAD R3, R2, UR8, RZ ;  /* 0x0000000802037c24 */ /* 0x000fc4000f8e02ff */
[----:B---3--:R-:W-:Y:S02]  /*122e0*/  IMAD R5, R4, R6, R5 ;  /* 0x0000000604057224 */ /* 0x008fe400078e0205 */
[C---:B------:R-:W-:Y:S02]  /*122f0*/  IMAD R7, R0.reuse, UR9, R3 ;  /* 0x0000000900077c24 */ /* 0x040fe4000f8e0203 */
[----:B------:R-:W-:Y:S01]  /*12300*/  IMAD.WIDE.U32 R2, R0, R9, UR4 ;  /* 0x0000000400027e25 */ /* 0x000fe2000f8e0009 */
[----:B------:R-:W-:Y:S01]  /*12310*/  SHF.R.S32.HI R0, RZ, 0x1f, R5 ;  /* 0x0000001fff007819 */ /* 0x000fe20000011405 */
[----:B------:R-:W-:Y:S02]  /*12320*/  ULDC.64 UR4, c[0x0][0x2c8] ;  /* 0x0000b20000047ab9 */ /* 0x000fe40000000a00 */
[----:B------:R-:W-:Y:S02]  /*12330*/  IMAD.IADD R3, R3, 0x1, R7 ;  /* 0x0000000103037824 */ /* 0x000fe400078e0207 */
[----:B------:R-:W-:-:S02]  /*12340*/  IMAD R0, R0, UR4, RZ ;  /* 0x0000000400007c24 */ /* 0x000fc4000f8e02ff */
[----:B------:R-:W-:Y:S01]  /*12350*/  IMAD.WIDE.U32 R2, R5, UR4, R2 ;  /* 0x0000000405027c25 */ /* 0x000fe2000f8e0002 */
[----:B------:R-:W-:-:S03]  /*12360*/  LOP3.LUT R10, R28, 0x80, RZ, 0xfc, !PT ;  /* 0x000000801c0a7812 */ /* 0x000fc600078efcff */
[----:B------:R-:W-:Y:S01]  /*12370*/  IMAD R5, R5, UR5, R0 ;  /* 0x0000000505057c24 */ /* 0x000fe2000f8e0200 */
[----:B------:R-:W-:Y:S02]  /*12380*/  ULDC.64 UR4, c[0x0][0x280] ;  /* 0x0000a00000047ab9 */ /* 0x000fe40000000a00 */
[----:B------:R-:W-:Y:S01]  /*12390*/  IADD3 R0, P0, R2, UR4, RZ ;  /* 0x0000000402007c10 */ /* 0x000fe2000ff1e0ff */
[----:B------:R-:W-:Y:S02]  /*123a0*/  ULDC UR4, c[0x0][0x2b8] ;  /* 0x0000ae0000047ab9 */ /* 0x000fe40000000800 */
[----:B------:R-:W-:Y:S02]  /*123b0*/  ISETP.GE.AND P1, PT, R10, UR4, PT ;  /* 0x000000040a007c0c */ /* 0x000fe4000bf26270 */
[----:B------:R-:W0:Y:S01]  /*123c0*/  S2R R10, SR_TID.X ;  /* 0x00000000000a7919 */ /* 0x000e220000002100 */
[----:B------:R-:W-:Y:S02]  /*123d0*/  IADD3.X R5, R3, UR5, R5, P0, !PT ;  /* 0x0000000503057c10 */ /* 0x000fe400087fe405 */
[----:B------:R-:W-:Y:S01]  /*123e0*/  ISETP.GE.AND P0, PT, R28, UR4, PT ;  /* 0x000000041c007c0c */ /* 0x000fe2000bf06270 */
[----:B------:R-:W-:Y:S01]  /*123f0*/  UMOV UR4, 0xffffffff ;  /* 0xffffffff00047882 */ /* 0x000fe20000000000 */
[----:B0-----:R-:W-:-:S04]  /*12400*/  LOP3.LUT R19, R10, 0x7f, RZ, 0xc0, !PT ;  /* 0x0000007f0a137812 */ /* 0x001fc800078ec0ff */
[----:B------:R-:W-:Y:S01]  /*12410*/  SHF.R.U32.HI R10, RZ, 0x3, R19 ;  /* 0x00000003ff0a7819 */ /* 0x000fe20000011613 */
[----:B------:R-:W-:Y:S06]  /*12420*/  BRA.DIV UR4, `(.L_x_2754) ;  /* 0x0000005204907947 */ /* 0x000fec000b800000 */
[----:B------:R-:W0:Y:S01]  /*12430*/  SHFL.IDX PT, R14, R0, RZ, 0x181f ;  /* 0x00181fff000e7589 */ /* 0x000e2200000e0000 */
[----:B------:R-:W-:Y:S02]  /*12440*/  IMAD R4, R4, UR41, RZ ;  /* 0x0000002904047c24 */ /* 0x000fe4000f8e02ff */
[----:B------:R-:W-:Y:S01]  /*12450*/  IMAD R17, R17, 0x80, R10 ;  /* 0x0000008011117824 */ /* 0x000fe200078e020a */
        /* <DEDUP_REMOVED lines=10> */
[----:B------:R-:W-:-:S13]  /*12500*/  ISETP.GE.AND P2, PT, R7, R4, PT ;  /* 0x000000040700720c */ /* 0x000fda0003f46270 */
        /* <DEDUP_REMOVED lines=9> */
[----:B------:R-:W-:-:S13]  /*125a0*/  ISETP.GE.AND P2, PT, R7, R4, PT ;  /* 0x000000040700720c */ /* 0x000fda0003f46270 */
        /* <DEDUP_REMOVED lines=9> */
[----:B------:R-:W-:-:S13]  /*12640*/  ISETP.GE.AND P2, PT, R7, R4, PT ;  /* 0x000000040700720c */ /* 0x000fda0003f46270 */
[----:B0-----:R-:W-:-:S04]  /*12650*/  @!P2 IADD3 R14, P3, R28, R14, RZ ;  /* 0x0000000e1c0ea210 */ /* 0x001fc80007f7e0ff */
[----:B--2---:R-:W-:Y:S01]  /*12660*/  @!P2 MOV R2, R14 ;  /* 0x0000000e0002a202 */ /* 0x004fe20000000f00 */
        /* <DEDUP_REMOVED lines=36> */
.L_x_2874:
        /* <DEDUP_REMOVED lines=11> */
.L_x_2756:
[----:B------:R-:W-:Y:S05]  /*12960*/  BSYNC B0 ;  /* 0x0000000000007941 */ /* 0x000fea0003800000 */
.L_x_2755:
[----:B------:R-:W-:Y:S01]  /*12970*/  NOP ;  /* 0x0000000000007918 */ /* 0x000fe20000000000 */
[----:B------:R-:W-:-:S13]  /*12980*/  PLOP3.LUT P0, PT, PT, PT, PT, 0x80, 0x0 ;  /* 0x000000000000781c */ /* 0x000fda0003f0f070 */
.L_x_2757:
        /* <DEDUP_REMOVED lines=18> */
.L_x_2875:
[----:B------:R-:W-:Y:S05]  /*12ab0*/  BSYNC B0 ;  /* 0x0000000000007941 */ /* 0x000fea0003800000 */
.L_x_2758:
[----:B------:R-:W-:-:S06]  /*12ac0*/  UISETP.GE.AND UP0, UPT, UR42, 0x2, UPT ;  /* 0x000000022a00788c */ /* 0x000fcc000bf06270 */
[----:B------:R-:W-:-:S13]  /*12ad0*/  PLOP3.LUT P0, PT, PT, PT, UP0, 0x80, 0x0 ;  /* 0x000000000000781c */ /* 0x000fda0003f0f008 */
[----:B------:R-:W-:Y:S05]  /*12ae0*/  @!P0 BRA `(.L_x_2760) ;  /* 0x0000001400f08947 */ /* 0x000fea0003800000 */
[----:B------:R-:W-:Y:S01]  /*12af0*/  UIADD3 UR4, UR42, -0x2, URZ ;  /* 0xfffffffe2a047890 */ /* 0x000fe2000fffe03f */
[----:B------:R-:W-:Y:S02]  /*12b00*/  IMAD.MOV.U32 R10, RZ, RZ, R30 ;  /* 0x000000ffff0a7224 */ /* 0x000fe400078e001e */
[----:B------:R-:W-:-:S03]  /*12b10*/  IMAD.MOV.U32 R9, RZ, RZ, R23 ;  /* 0x000000ffff097224 */ /* 0x000fc600078e0017 */
[----:B------:R-:W-:-:S07]  /*12b20*/  IMAD.U32 R21, RZ, RZ, UR4 ;  /* 0x00000004ff157e24 */ /* 0x000fce000f8e00ff */
.L_x_2780:
        /* <DEDUP_REMOVED lines=39> */
.L_x_2761:
[----:B------:R-:W-:Y:S01]  /*12da0*/  IMAD R0, R23, 0x8, R22 ;  /* 0x0000000817007824 */ /* 0x000fe200078e0216 */
[----:B------:R-:W-:Y:S01]  /*12db0*/  SHF.L.U32 R20, R30, 0x1f, RZ ;  /* 0x0000001f1e147819 */ /* 0x000fe200000006ff */
[----:B------:R-:W-:Y:S01]  /*12dc0*/  BSSY B0, `(.L_x_2762) ;  /* 0x0000004000007945 */ /* 0x000fe20003800000 */
[----:B------:R-:W-:Y:S02]  /*12dd0*/  SHF.R.S32.HI R17, RZ, 0x1f, R6 ;  /* 0x0000001fff117819 */ /* 0x000fe40000011406 */
[----:B------:R-:W0:Y:S02]  /*12de0*/  SYNCS.PHASECHK.TRANS64.TRYWAIT P0, [R0+URZ+0x38880], R20 ;  /* 0x03888014000075a7 */ /* 0x000e24000800017f */
[----:B0-----:R-:W-:Y:S05]  /*12df0*/  @!P0 BRA `(.L_x_2763) ;  /* 0x0000005000b08947 */ /* 0x001fea0003800000 */
.L_x_2876:
[----:B------:R-:W-:Y:S05]  /*12e00*/  BSYNC B0 ;  /* 0x0000000000007941 */ /* 0x000fea0003800000 */
.L_x_2762:
        /* <DEDUP_REMOVED lines=14> */
[----:B------:R-:W-:Y:S01]  /*12ef0*/  IADD3 R3, R3, R4, RZ ;  /* 0x0000000403037210 */ /* 0x000fe20007ffe0ff */
[----:B------:R-:W-:Y:S01]  /*12f00*/  IMAD R4, R23, 0x8000, R37 ;  /* 0x0000800017047824 */ /* 0x000fe200078e0225 */
[-C--:B--2---:R-:W-:Y:S01]  /*12f10*/  ISETP.GE.AND P2, PT, R12, R11.reuse, PT ;  /* 0x0000000b0c00720c */ /* 0x084fe20003f46270 */
[----:B------:R-:W-:Y:S01]  /*12f20*/  IMAD R7, R18, UR5, R7 ;  /* 0x0000000512077c24 */ /* 0x000fe2000f8e0207 */
[----:B------:R-:W-:Y:S01]  /*12f30*/  ISETP.GE.AND P3, PT, R28, R11, PT ;  /* 0x0000000b1c00720c */ /* 0x000fe20003f66270 */
[----:B------:R-:W-:Y:S01]  /*12f40*/  IMAD.WIDE.U32 R2, R18, UR4, R2 ;  /* 0x0000000412027c25 */ /* 0x000fe2000f8e0002 */
[----:B------:R-:W-:-:S02]  /*12f50*/  UMOV UR4, 0xffffffff ;  /* 0xffffffff00047882 */ /* 0x000fc40000000000 */
        /* <DEDUP_REMOVED lines=49> */
.L_x_2894:
        /* <DEDUP_REMOVED lines=9> */
.L_x_2765:
        /* <DEDUP_REMOVED lines=11> */
.L_x_2766:
[----:B------:R3:W-:Y:S01]  /*133b0*/  SYNCS.ARRIVE.TRANS64.A1T0 RZ, [R0+URZ+0x38870], RZ ;  /* 0x038870ff00ff79a7 */ /* 0x0007e2000810003f */
[----:B------:R-:W-:Y:S05]  /*133c0*/  @!P3 BRA `(.L_x_2767) ;  /* 0x000000000004b947 */ /* 0x000fea0003800000 */
[----:B------:R-:W-:Y:S01]  /*133d0*/  BPT.TRAP 0x1 ;  /* 0x000000040000795c */ /* 0x000fe20000300000 */
.L_x_2767:
[----:B------:R-:W4:Y:S01]  /*133e0*/  SYNCS.PHASECHK.TRANS64.TRYWAIT P0, [R0+URZ+0x38840], R20 ;  /* 0x03884014000075a7 */ /* 0x000f22000800017f */
[----:B------:R-:W-:Y:S04]  /*133f0*/  BSSY B0, `(.L_x_2768) ;  /* 0x0000002000007945 */ /* 0x000fe80003800000 */
[----:B----4-:R-:W-:Y:S05]  /*13400*/  @!P0 BRA `(.L_x_2769) ;  /* 0x0000005400888947 */ /* 0x010fea0003800000 */
.L_x_2895:
[----:B------:R-:W-:Y:S05]  /*13410*/  BSYNC B0 ;  /* 0x0000000000007941 */ /* 0x000fea0003800000 */
.L_x_2768:
        /* <DEDUP_REMOVED lines=67> */
.L_x_2913:
        /* <DEDUP_REMOVED lines=9> */
.L_x_2771:
        /* <DEDUP_REMOVED lines=11> */
.L_x_2772:
[----:B------:R3:W-:Y:S02]  /*13990*/  SYNCS.ARRIVE.TRANS64.A1T0 RZ, [R0+URZ+0x38830], RZ ;  /* 0x038830ff00ff79a7 */ /* 0x0007e4000810003f */
[----:B---34-:R-:W-:-:S05]  /*139a0*/  IMAD.U32 R0, RZ, RZ, UR47 ;  /* 0x0000002fff007e24 */ /* 0x018fca000f8e00ff */
[----:B------:R-:W-:-:S13]  /*139b0*/  ISETP.NE.AND P0, PT, R0, 0x3, PT ;  /* 0x000000030000780c */ /* 0x000fda0003f05270 */
[----:B------:R-:W-:Y:S05]  /*139c0*/  @!P0 BRA `(.L_x_2773) ;  /* 0x0000000000048947 */ /* 0x000fea0003800000 */
[----:B------:R-:W-:Y:S01]  /*139d0*/  BPT.TRAP 0x1 ;  /* 0x000000040000795c */ /* 0x000fe20000300000 */
.L_x_2773:
[----:B------:R-:W-:Y:S01]  /*139e0*/  LOP3.LUT R0, R10, 0x1, RZ, 0x3c, !PT ;  /* 0x000000010a007812 */ /* 0x000fe200078e3cff */
[----:B------:R-:W-:Y:S01]  /*139f0*/  IMAD R17, R9, 0x8, R22 ;  /* 0x0000000809117824 */ /* 0x000fe200078e0216 */
[----:B------:R-:W-:Y:S02]  /*13a00*/  BSSY B0, `(.L_x_2774) ;  /* 0x0000004000007945 */ /* 0x000fe40003800000 */
[----:B------:R-:W-:-:S04]  /*13a10*/  SHF.L.U32 R0, R0, 0x1f, RZ ;  /* 0x0000001f00007819 */ /* 0x000fc800000006ff */
[----:B------:R-:W0:Y:S02]  /*13a20*/  SYNCS.PHASECHK.TRANS64.TRYWAIT P2, [R17+URZ+0x38870], R0 ;  /* 0x03887000110075a7 */ /* 0x000e24000804017f */
[----:B0-----:R-:W-:Y:S05]  /*13a30*/  @!P2 BRA `(.L_x_2775) ;  /* 0x000000580050a947 */ /* 0x001fea0003800000 */
.L_x_2914:
[----:B------:R-:W-:Y:S05]  /*13a40*/  BSYNC B0 ;  /* 0x0000000000007941 */ /* 0x000fea0003800000 */
.L_x_2774:
[----:B------:R-:W-:-:S05]  /*13a50*/  IMAD.U32 R2, RZ, RZ, UR46 ;  /* 0x0000002eff027e24 */ /* 0x000fca000f8e00ff */
[----:B------:R-:W-:-:S13]  /*13a60*/  ISETP.NE.AND P2, PT, R2, 0x3, PT ;  /* 0x000000030200780c */ /* 0x000fda0003f45270 */
[----:B------:R-:W-:Y:S05]  /*13a70*/  @!P2 BRA `(.L_x_2776) ;  /* 0x000000000004a947 */ /* 0x000fea0003800000 */
[----:B------:R-:W-:Y:S01]  /*13a80*/  BPT.TRAP 0x1 ;  /* 0x000000040000795c */ /* 0x000fe20000300000 */
.L_x_2776:
[----:B0-----:R-:W-:Y:S01]  /*13a90*/  SHF.L.U32 R0, R10, 0x1f, RZ ;  /* 0x0000001f0a007819 */ /* 0x001fe200000006ff */
[----:B------:R-:W-:-:S03]  /*13aa0*/  IMAD.SHL.U32 R3, R9, 0x8000, RZ ;  /* 0x0000800009037824 */ /* 0x000fc600078e00ff */
[----:B------:R-:W0:Y:S02]  /*13ab0*/  SYNCS.PHASECHK.TRANS64.TRYWAIT P2, [R17+URZ+0x38860], R0 ;  /* 0x03886000110075a7 */ /* 0x000e24000804017f */
[----:B0-----:R-:W-:Y:S05]  /*13ac0*/  @!P2 BRA `(.L_x_2777) ;  /* 0x000000580040a947 */ /* 0x001fea0003800000 */
.L_x_2915:
        /* <DEDUP_REMOVED lines=116> */
.L_x_2778:
[----:B0-----:R0:W-:Y:S01]  /*14210*/  SYNCS.ARRIVE.TRANS64.A1T0 RZ, [R17+URZ+0x38850], RZ ;  /* 0x038850ff11ff79a7 */ /* 0x0011e2000810003f */
[----:B------:R-:W-:Y:S06]  /*14220*/  BAR.SYNC.DEFER_BLOCKING 0x2, 0x80 ;  /* 0x0082000000007b1d */ /* 0x000fec0000010000 */
[----:B------:R-:W-:Y:S05]  /*14230*/  @!P0 BRA `(.L_x_2779) ;  /* 0x0000000000048947 */ /* 0x000fea0003800000 */
[----:B------:R-:W-:Y:S01]  /*14240*/  BPT.TRAP 0x1 ;  /* 0x000000040000795c */ /* 0x000fe20000300000 */
.L_x_2779:
[----:B0-----:R-:W-:Y:S01]  /*14250*/  IADD3 R17, R17, 0x38880, RZ ;  /* 0x0003888011117810 */ /* 0x001fe20007ffe0ff */
[----:B-1----:R-:W-:Y:S02]  /*14260*/  IMAD.MOV.U32 R10, RZ, RZ, R30 ;  /* 0x000000ffff0a7224 */ /* 0x002fe400078e001e */
[----:B------:R-:W-:Y:S01]  /*14270*/  IMAD.MOV.U32 R9, RZ, RZ, R23 ;  /* 0x000000ffff097224 */ /* 0x000fe200078e0017 */
[----:B------:R-:W-:-:S04]  /*14280*/  PRMT R17, R36, 0x654, R17 ;  /* 0x0000065424117816 */ /* 0x000fc80000000011 */
[----:B------:R2:W-:Y:S01]  /*14290*/  SYNCS.ARRIVE.TRANS64.RED.A1T0 RZ, [R17+URZ], RZ ;  /* 0x000000ff11ff79a7 */ /* 0x0005e2000810043f */
[----:B------:R-:W-:Y:S05]  /*142a0*/  @P1 BRA `(.L_x_2780) ;  /* 0xffffffe800201947 */ /* 0x000fea000383ffff */
.L_x_2760:
        /* <DEDUP_REMOVED lines=19> */
.L_x_2782:
[----:B------:R-:W-:Y:S05]  /*143e0*/  BSYNC B0 ;  /* 0x0000000000007941 */ /* 0x000fea0003800000 */
.L_x_2781:
[----:B------:R-:W-:Y:S05]  /*143f0*/  @!P0 BRA `(.L_x_2783) ;  /* 0x0000000000048947 */ /* 0x000fea0003800000 */
[----:B------:R-:W-:Y:S01]  /*14400*/  BPT.TRAP 0x1 ;  /* 0x000000040000795c */ /* 0x000fe20000300000 */
.L_x_2783:
[----:B0-----:R-:W-:Y:S01]  /*14410*/  LOP3.LUT R3, R30, 0x1, RZ, 0x3c, !PT ;  /* 0x000000011e037812 */ /* 0x001fe200078e3cff */
[----:B------:R-:W-:Y:S01]  /*14420*/  IMAD R18, R23, 0x8, R22 ;  /* 0x0000000817127824 */ /* 0x000fe200078e0216 */
[----:B------:R-:W-:Y:S02]  /*14430*/  BSSY B0, `(.L_x_2784) ;  /* 0x0000004000007945 */ /* 0x000fe40003800000 */
[----:B------:R-:W-:-:S04]  /*14440*/  SHF.L.U32 R3, R3, 0x1f, RZ ;  /* 0x0000001f03037819 */ /* 0x000fc800000006ff */
[----:B------:R-:W0:Y:S02]  /*14450*/  SYNCS.PHASECHK.TRANS64.TRYWAIT P1, [R18+URZ+0x38870], R3 ;  /* 0x03887003120075a7 */ /* 0x000e24000802017f */
[----:B0-----:R-:W-:Y:S05]  /*14460*/  @!P1 BRA `(.L_x_2785) ;  /* 0x0000004c00ec9947 */ /* 0x001fea0003800000 */
.L_x_2916:
[----:B------:R-:W-:Y:S05]  /*14470*/  BSYNC B0 ;  /* 0x0000000000007941 */ /* 0x000fea0003800000 */
.L_x_2784:
[----:B------:R-:W-:-:S05]  /*14480*/  IMAD.U32 R0, RZ, RZ, UR46 ;  /* 0x0000002eff007e24 */ /* 0x000fca000f8e00ff */
[----:B------:R-:W-:-:S13]  /*14490*/  ISETP.NE.AND P1, PT, R0, 0x3, PT ;  /* 0x000000030000780c */ /* 0x000fda0003f25270 */
[----:B------:R-:W-:Y:S05]  /*144a0*/  @!P1 BRA `(.L_x_2786) ;  /* 0x0000000000049947 */ /* 0x000fea0003800000 */
[----:B------:R-:W-:Y:S01]  /*144b0*/  BPT.TRAP 0x1 ;  /* 0x000000040000795c */ /* 0x000fe20000300000 */
.L_x_2786:
[----:B0-----:R-:W-:-:S04]  /*144c0*/  SHF.L.U32 R3, R30, 0x1f, RZ ;  /* 0x0000001f1e037819 */ /* 0x001fc800000006ff */
[----:B------:R-:W0:Y:S02]  /*144d0*/  SYNCS.PHASECHK.TRANS64.TRYWAIT P1, [R18+URZ+0x38860], R3 ;  /* 0x03886003120075a7 */ /* 0x000e24000802017f */
[----:B0-----:R-:W-:Y:S05]  /*144e0*/  @!P1 BRA `(.L_x_2787) ;  /* 0x0000004c00e09947 */ /* 0x001fea0003800000 */
.L_x_2917:
        /* <DEDUP_REMOVED lines=117> */
.L_x_2788:
[----:B-1----:R1:W-:Y:S01]  /*14c40*/  SYNCS.ARRIVE.TRANS64.A1T0 RZ, [R18+URZ+0x38850], RZ ;  /* 0x038850ff12ff79a7 */ /* 0x0023e2000810003f */
[----:B------:R-:W-:Y:S06]  /*14c50*/  BAR.SYNC.DEFER_BLOCKING 0x2, 0x80 ;  /* 0x0082000000007b1d */ /* 0x000fec0000010000 */
[----:B------:R-:W-:Y:S05]  /*14c60*/  @!P0 BRA `(.L_x_2789) ;  /* 0x0000000000048947 */ /* 0x000fea0003800000 */
[----:B------:R-:W-:Y:S01]  /*14c70*/  BPT.TRAP 0x1 ;  /* 0x000000040000795c */ /* 0x000fe20000300000 */
.L_x_2789:
        /* <DEDUP_REMOVED lines=8> */
.L_x_2730:
[----:B------:R-:W-:Y:S05]  /*14d00*/  BSYNC B7 ;  /* 0x0000000000077941 */ /* 0x000fea0003800000 */
.L_x_2728:
        /* <DEDUP_REMOVED lines=11> */
.L_x_2790:
[----:B------:R-:W0:Y:S01]  /*14dc0*/  S2R R0, SR_TID.X ;  /* 0x0000000000007919 */ /* 0x000e220000002100 */
[----:B------:R-:W-:Y:S01]  /*14dd0*/  ULDC UR4, c[0x0][0xc3c] ;  /* 0x00030f0000047ab9 */ /* 0x000fe20000000800 */
[----:B------:R-:W-:Y:S01]  /*14de0*/  IMAD.MOV.U32 R17, RZ, RZ, RZ ;  /* 0x000000ffff117224 */ /* 0x000fe200078e00ff */
[----:B0-----:R-:W-:-:S04]  /*14df0*/  LOP3.LUT R6, R0, 0x1f, RZ, 0xc0, !PT ;  /* 0x0000001f00067812 */ /* 0x001fc800078ec0ff */
        /* <DEDUP_REMOVED lines=21> */
[----:B------:R-:W-:Y:S04]  /*14f50*/  SHFL.IDX PT, R5, R16, RZ, 0x1f ;  /* 0x00001fff10057589 */ /* 0x000fe800000e0000 */
[----:B------:R-:W0:Y:S02]  /*14f60*/  SHFL.UP PT, R2, R4, 0x8, RZ ;  /* 0x0500000004027989 */ /* 0x000e2400000e00ff */
[----:B0-----:R-:W-:Y:S02]  /*14f70*/  SEL R3, R2, RZ, P4 ;  /* 0x000000ff02037207 */ /* 0x001fe40002000000 */
[----:B------:R-:W-:Y:S03]  /*14f80*/  SHFL.IDX PT, R2, R16, 0x1, 0x1f ;  /* 0x00201f0010027f89 */ /* 0x000fe600000e0000 */
        /* <DEDUP_REMOVED lines=10> */
.L_x_2796:
[----:B------:R-:W-:-:S04]  /*15030*/  UIADD3 UR40, UR40, 0x1f, URZ ;  /* 0x0000001f28287890 */ /* 0x000fc8000fffe03f */
[----:B------:R-:W-:-:S06]  /*15040*/  UISETP.GE.AND UP0, UPT, UR40, UR4, UPT ;  /* 0x000000042800728c */ /* 0x000fcc000bf06270 */
[----:B------:R-:W-:-:S13]  /*15050*/  PLOP3.LUT P6, PT, PT, PT, UP0, 0x40, 0x0 ;  /* 0x000000000000781c */ /* 0x000fda0003fce808 */
[----:B------:R-:W-:Y:S05]  /*15060*/  @!P6 BRA `(.L_x_2793) ;  /* 0x0000000400cce947 */ /* 0x000fea0003800000 */
[----:B------:R-:W0:Y:S01]  /*15070*/  S2R R0, SR_TID.X ;  /* 0x0000000000007919 */ /* 0x000e220000002100 */
[----:B------:R-:W-:Y:S01]  /*15080*/  BSSY B0, `(.L_x_2794) ;  /* 0x0000009000007945 */ /* 0x000fe20003800000 */
[----:B------:R-:W-:Y:S01]  /*15090*/  IMAD.MOV.U32 R17, RZ, RZ, RZ ;  /* 0x000000ffff117224 */ /* 0x000fe200078e00ff */
[----:B0-----:R-:W-:-:S05]  /*150a0*/  LOP3.LUT R0, R0, 0x1f, RZ, 0xc0, !PT ;  /* 0x0000001f00007812 */ /* 0x001fca00078ec0ff */
[----:B------:R-:W-:-:S05]  /*150b0*/  VIADD R7, R0, UR40 ;  /* 0x0000002800077c36 */ /* 0x000fca0008000000 */
[----:B------:R-:W-:-:S13]  /*150c0*/  ISETP.GE.OR P6, PT, R7, UR4, !P0 ;  /* 0x0000000407007c0c */ /* 0x000fda000c7c6670 */
[----:B------:R-:W-:Y:S05]  /*150d0*/  @P6 BRA `(.L_x_2795) ;  /* 0x00000000000c6947 */ /* 0x000fea0003800000 */
[----:B------:R-:W0:Y:S02]  /*150e0*/  LDC.64 R2, c[0x0][0xc80] ;  /* 0x00032000ff027b82 */ /* 0x000e240000000a00 */
[----:B0-----:R-:W-:-:S05]  /*150f0*/  IMAD.WIDE R2, R7, 0x4, R2 ;  /* 0x0000000407027825 */ /* 0x001fca00078e0202 */
[----:B------:R0:W5:Y:S02]  /*15100*/  LDG.E R17, desc[UR52][R2.64] ;  /* 0x0000003402117981 */ /* 0x000164000c1e1900 */
.L_x_2795:
[----:B------:R-:W-:Y:S05]  /*15110*/  BSYNC B0 ;  /* 0x0000000000007941 */ /* 0x000fea0003800000 */
.L_x_2794:
[----:B-----5:R-:W2:Y:S02]  /*15120*/  SHFL.UP PT, R0, R17, 0x1, RZ ;  /* 0x0420000011007989 */ /* 0x020ea400000e00ff */
[----:B--2---:R-:W-:-:S05]  /*15130*/  SEL R0, R0, RZ, P1 ;  /* 0x000000ff00007207 */ /* 0x004fca0000800000 */
[----:B------:R-:W-:-:S05]  /*15140*/  IMAD.IADD R0, R17, 0x1, R0 ;  /* 0x0000000111007824 */ /* 0x000fca00078e0200 */
[----:B0-----:R-:W0:Y:S02]  /*15150*/  SHFL.UP PT, R2, R0, 0x2, RZ ;  /* 0x0440000000027989 */ /* 0x001e2400000e00ff */
[----:B0-----:R-:W-:-:S05]  /*15160*/  SEL R3, R2, RZ, P2 ;  /* 0x000000ff02037207 */ /* 0x001fca0001000000 */
[----:B------:R-:W-:Y:S02]  /*15170*/  IMAD.IADD R3, R0, 0x1, R3 ;  /* 0x0000000100037824 */ /* 0x000fe400078e0203 */
[----:B------:R-:W0:Y:S03]  /*15180*/  LDC R0, c[0x0][0xc38] ;  /* 0x00030e00ff007b82 */ /* 0x000e260000000800 */
        /* <DEDUP_REMOVED lines=9> */
[----:B------:R-:W0:Y:S02]  /*15220*/  SHFL.IDX PT, R9, R6, 0x1f, 0x1f ;  /* 0x03e01f0006097f89 */ /* 0x000e2400000e0000 */
[----:B0-----:R-:W-:-:S04]  /*15230*/  IMAD R9, R9, R0, RZ ;  /* 0x0000000009097224 */ /* 0x001fc800078e02ff */
[----:B------:R-:W-:-:S05]  /*15240*/  IMAD.IADD R4, R9, 0x1, R4 ;  /* 0x0000000109047824 */ /* 0x000fca00078e0204 */
[----:B------:R-:W-:-:S13]  /*15250*/  ISETP.GT.AND P6, PT, R4, R5, PT ;  /* 0x000000050400720c */ /* 0x000fda0003fc4270 */
[----:B------:R-:W-:Y:S05]  /*15260*/  @!P6 BRA `(.L_x_2796) ;  /* 0xfffffffc0070e947 */ /* 0x000fea000383ffff */
[----:B------:R-:W-:-:S07]  /*15270*/  IMAD.MOV.U32 R7, RZ, RZ, R6 ;  /* 0x000000ffff077224 */ /* 0x000fce00078e0006 */
.L_x_2792:
[----:B------:R-:W-:Y:S01]  /*15280*/  IADD3 R9, -R9, R4, RZ ;  /* 0x0000000409097210 */ /* 0x000fe20007ffe1ff */
[----:B------:R-:W-:-:S04]  /*15290*/  ULDC.64 UR4, c[0x0][0xc90] ;  /* 0x0003240000047ab9 */ /* 0x000fc80000000a00 */
[----:B------:R-:W-:-:S05]  /*152a0*/  IMAD R2, R7, R0, R9 ;  /* 0x0000000007027224 */ /* 0x000fca00078e0209 */
[----:B------:R-:W-:-:S13]  /*152b0*/  ISETP.GT.AND P0, PT, R2, R5, PT ;  /* 0x000000050200720c */ /* 0x000fda0003f04270 */
[----:B------:R-:W-:Y:S02]  /*152c0*/  VOTEU.ANY UR7, UPT, !P0 ;  /* 0x0000000000077886 */ /* 0x000fe400040e0100 */
[----:B------:R-:W-:-:S04]  /*152d0*/  UPOPC UR6, UR7 ;  /* 0x00000007000672bf */ /* 0x000fc80008000000 */
[----:B------:R-:W-:-:S04]  /*152e0*/  UIADD3 UR40, UR6, UR40, URZ ;  /* 0x0000002806287290 */ /* 0x000fc8000fffe03f */
[----:B------:R-:W-:-:S06]  /*152f0*/  UIMAD.WIDE UR4, UR40, 0x4, UR4 ;  /* 0x00000004280478a5 */ /* 0x000fcc000f8e0204 */
[----:B------:R-:W-:Y:S02]  /*15300*/  IMAD.U32 R2, RZ, RZ, UR4 ;  /* 0x00000004ff027e24 */ /* 0x000fe4000f8e00ff */
[----:B------:R-:W-:-:S05]  /*15310*/  IMAD.U32 R3, RZ, RZ, UR5 ;  /* 0x00000005ff037e24 */ /* 0x000fca000f8e00ff */
[----:B------:R-:W2:Y:S01]  /*15320*/  LDG.E R6, desc[UR52][R2.64] ;  /* 0x0000003402067981 */ /* 0x000ea2000c1e1900 */
[----:B------:R-:W-:Y:S01]  /*15330*/  IMAD.U32 R12, RZ, RZ, UR6 ;  /* 0x00000006ff0c7e24 */ /* 0x000fe2000f8e00ff */
[----:B------:R-:W-:Y:S01]  /*15340*/  ISETP.NE.AND P0, PT, RZ, UR7, PT ;  /* 0x00000007ff007c0c */ /* 0x000fe2000bf05270 */
[----:B------:R-:W-:-:S03]  /*15350*/  IMAD.MOV.U32 R16, RZ, RZ, RZ ;  /* 0x000000ffff107224 */ /* 0x000fc600078e00ff */
[----:B------:R-:W2:Y:S02]  /*15360*/  SHFL.IDX PT, R17, R17, R12, 0x1f ;  /* 0x00001f0c11117589 */ /* 0x000ea400000e0000 */
[----:B--2---:R-:W-:-:S05]  /*15370*/  IMAD R4, R17, R6, RZ ;  /* 0x0000000611047224 */ /* 0x004fca00078e02ff */
[----:B------:R-:W-:-:S04]  /*15380*/  IABS R8, R4 ;  /* 0x0000000400087213 */ /* 0x000fc80000000000 */
[----:B------:R-:W0:Y:S08]  /*15390*/  I2F.RP R10, R8 ;  /* 0x00000008000a7306 */ /* 0x000e300000209400 */
[----:B0-----:R-:W0:Y:S02]  /*153a0*/  MUFU.RCP R10, R10 ;  /* 0x0000000a000a7308 */ /* 0x001e240000001000 */
[----:B0-----:R-:W-:-:S06]  /*153b0*/  VIADD R11, R10, 0xffffffe ;  /* 0x0ffffffe0a0b7836 */ /* 0x001fcc0000000000 */
[----:B------:R-:W0:Y:S02]  /*153c0*/  F2I.FTZ.U32.TRUNC.NTZ R11, R11 ;  /* 0x0000000b000b7305 */ /* 0x000e24000021f000 */
[----:B0-----:R-:W-:Y:S01]  /*153d0*/  IMAD.MOV R3, RZ, RZ, -R11 ;  /* 0x000000ffff037224 */ /* 0x001fe200078e0a0b */
[----:B------:R-:W-:Y:S06]  /*153e0*/  @!P0 BRA `(.L_x_2797) ;  /* 0x00000000000c8947 */ /* 0x000fec0003800000 */
[----:B------:R-:W-:-:S06]  /*153f0*/  UIADD3 UR4, UR6, -0x1, URZ ;  /* 0xffffffff06047890 */ /* 0x000fcc000fffe03f */
[----:B------:R-:W-:-:S06]  /*15400*/  IMAD.U32 R16, RZ, RZ, UR4 ;  /* 0x00000004ff107e24 */ /* 0x000fcc000f8e00ff */
[----:B------:R0:W2:Y:S02]  /*15410*/  SHFL.IDX PT, R16, R7, R16, 0x1f ;  /* 0x00001f1007107589 */ /* 0x0000a400000e0000 */
.L_x_2797:
[----:B--2---:R-:W-:Y:S02]  /*15420*/  IMAD R16, R16, R0, R9 ;  /* 0x0000000010107224 */ /* 0x004fe400078e0209 */
[----:B0-----:R-:W-:Y:S02]  /*15430*/  IMAD R7, R3, R8, RZ ;  /* 0x0000000803077224 */ /* 0x001fe400078e02ff */
[----:B------:R-:W-:Y:S02]  /*15440*/  IMAD.MOV.U32 R2, RZ, RZ, RZ ;  /* 0x000000ffff027224 */ /* 0x000fe400078e00ff */
[----:B------:R-:W-:Y:S02]  /*15450*/  IMAD.MOV.U32 R3, RZ, RZ, R11 ;  /* 0x000000ffff037224 */ /* 0x000fe400078e000b */
[----:B------:R-:W-:Y:S02]  /*15460*/  IMAD.IADD R5, R5, 0x1, -R16 ;  /* 0x0000000105057824 */ /* 0x000fe400078e0a10 */
[----:B------:R-:W-:Y:S01]  /*15470*/  IMAD.HI.U32 R11, R11, R7, R2 ;  /* 0x000000070b0b7227 */ /* 0x000fe200078e0002 */
[----:B------:R-:W-:-:S02]  /*15480*/  IABS R3, R4 ;  /* 0x0000000400037213 */ /* 0x000fc40000000000 */
        /* <DEDUP_REMOVED lines=14> */
[----:B------:R-:W-:Y:S02]  /*15570*/  IMAD R7, R6, R11, RZ ;  /* 0x0000000b06077224 */ /* 0x000fe400078e02ff */
[----:B------:R-:W-:Y:S02]  /*15580*/  IMAD.MOV R11, RZ, RZ, -R11 ;  /* 0x000000ffff0b7224 */ /* 0x000fe400078e0a0b */
        /* <DEDUP_REMOVED lines=8> */
[----:B------:R0:W2:Y:S02]  /*15610*/  F2I.FTZ.U32.TRUNC.NTZ R3, R2 ;  /* 0x0000000200037305 */ /* 0x0000a4000021f000 */
[----:B0-----:R-:W-:Y:S02]  /*15620*/  IMAD.MOV.U32 R2, RZ, RZ, RZ ;  /* 0x000000ffff027224 */ /* 0x001fe400078e00ff */
[----:B--2---:R-:W-:-:S04]  /*15630*/  IMAD.MOV R5, RZ, RZ, -R3 ;  /* 0x000000ffff057224 */ /* 0x004fc800078e0a03 */
        /* <DEDUP_REMOVED lines=14> */
[----:B------:R-:W-:-:S04]  /*15720*/  @P0 VIADD R3, R3, 0x1 ;  /* 0x0000000103030836 */ /* 0x000fc80000000000 */
[----:B------:R-:W-:Y:S01]  /*15730*/  @!P2 IMAD.MOV R3, RZ, RZ, -R3 ;  /* 0x000000ffff03a224 */ /* 0x000fe200078e0a03 */
[----:B------:R-:W-:Y:S01]  /*15740*/  @!P1 LOP3.LUT R3, RZ, R0, RZ, 0x33, !PT ;  /* 0x00000000ff039212 */ /* 0x000fe200078e33ff */
[----:B------:R-:W-:-:S04]  /*15750*/  IMAD.MOV R0, RZ, RZ, -R0 ;  /* 0x000000ffff007224 */ /* 0x000fc800078e0a00 */
[----:B-1----:R-:W-:Y:S01]  /*15760*/  IMAD R18, R3, R0, R4 ;  /* 0x0000000003127224 */ /* 0x002fe200078e0204 */
[----:B------:R-:W-:-:S05]  /*15770*/  LOP3.LUT R0, RZ, R3, RZ, 0x33, !PT ;  /* 0x00000003ff007212 */ /* 0x000fca00078e33ff */
[----:B------:R-:W-:Y:S01]  /*15780*/  IMAD.IADD R17, R17, 0x1, R0 ;  /* 0x0000000111117824 */ /* 0x000fe200078e0200 */
[----:B------:R-:W-:Y:S06]  /*15790*/  BRA `(.L_x_2798) ;  /* 0x0000000000107947 */ /* 0x000fec0003800000 */
.L_x_2793:
[----:B------:R-:W-:Y:S01]  /*157a0*/  IMAD.MOV.U32 R16, RZ, RZ, R5 ;  /* 0x000000ffff107224 */ /* 0x000fe200078e0005 */
[----:B-1----:R-:W-:Y:S01]  /*157b0*/  MOV R18, RZ ;  /* 0x000000ff00127202 */ /* 0x002fe20000000f00 */
[----:B------:R-:W-:Y:S01]  /*157c0*/  IMAD.MOV.U32 R17, RZ, RZ, RZ ;  /* 0x000000ffff117224 */ /* 0x000fe200078e00ff */
[----:B------:R-:W-:-:S06]  /*157d0*/  ULDC UR40, c[0x0][0xc3c] ;  /* 0x00030f0000287ab9 */ /* 0x000fcc0000000800 */
.L_x_2798:
[----:B------:R-:W0:Y:S01]  /*157e0*/  S2R R0, SR_TID.X ;  /* 0x0000000000007919 */ /* 0x000e220000002100 */
[----:B------:R-:W-:Y:S01]  /*157f0*/  IMAD.U32 R19, RZ, RZ, UR40 ;  /* 0x00000028ff137e24 */ /* 0x000fe2000f8e00ff */
[----:B------:R-:W-:Y:S01]  /*15800*/  BAR.SYNC.DEFER_BLOCKING 0x4, 0x180 ;  /* 0x0106000000007b1d */ /* 0x000fe20000010000 */
[----:B0-----:R-:W-:-:S04]  /*15810*/  LOP3.LUT R0, R0, 0x1f, RZ, 0xc0, !PT ;  /* 0x0000001f00007812 */ /* 0x001fc800078ec0ff */
[----:B------:R-:W-:-:S13]  /*15820*/  ISETP.NE.AND P0, PT, R0, RZ, PT ;  /* 0x000000ff0000720c */ /* 0x000fda0003f05270 */
[----:B------:R-:W0:Y:S01]  /*15830*/  @!P0 S2R R36, SR_CgaCtaId ;  /* 0x0000000000248919 */ /* 0x000e220000008800 */
[----:B------:R-:W-:-:S04]  /*15840*/  @!P0 MOV R3, 0x400 ;  /* 0x0000040000038802 */ /* 0x000fc80000000f00 */
[----:B0-----:R-:W-:-:S05]  /*15850*/  @!P0 LEA R22, R36, R3, 0x18 ;  /* 0x0000000324168211 */ /* 0x001fca00078ec0ff */
[----:B------:R0:W-:Y:S01]  /*15860*/  @!P0 STS.128 [R22+0x388d0], R16 ;  /* 0x0388d01016008388 */ /* 0x0001e20000000c00 */
[----:B------:R-:W-:Y:S06]  /*15870*/  BAR.ARV 0x5, 0x180 ;  /* 0x0146000000007b1d */ /* 0x000fec0000002000 */
.L_x_2791:
[----:B------:R-:W-:Y:S02]  /*15880*/  ULDC UR4, c[0x0][0xc3c] ;  /* 0x00030f0000047ab9 */ /* 0x000fe40000000800 */
[----:B------:R-:W-:-:S06]  /*15890*/  UISETP.GE.AND UP0, UPT, UR40, UR4, UPT ;  /* 0x000000042800728c */ /* 0x000fcc000bf06270 */
[----:B------:R-:W-:-:S13]  /*158a0*/  PLOP3.LUT P0, PT, PT, PT, UP0, 0x80, 0x0 ;  /* 0x000000000000781c */ /* 0x000fda0003f0f008 */
[----:B------:R-:W-:Y:S05]  /*158b0*/  @!P0 BRA `(.L_x_2799) ;  /* 0xffffffa400448947 */ /* 0x000fea000383ffff */
.L_x_2724:
[----:B0-----:R-:W2:Y:S01]  /*158c0*/  LDL.LU R0, [R1+0xc] ;  /* 0x00000c0001007983 */ /* 0x001ea20000300800 */
[----:B------:R-:W-:Y:S01]  /*158d0*/  BSSY B0, `(.L_x_2800) ;  /* 0x000000b000007945 */ /* 0x000fe20003800000 */
[----:B------:R-:W0:Y:S01]  /*158e0*/  S2R R5, SR_CgaCtaId ;  /* 0x0000000000057919 */ /* 0x000e220000008800 */
[----:B--2---:R-:W-:-:S05]  /*158f0*/  VIADD R0, R0, 0x1 ;  /* 0x0000000100007836 */ /* 0x004fca0000000000 */
        /* <DEDUP_REMOVED lines=8> */
.L_x_2918:
[----:B------:R-:W-:Y:S05]  /*15980*/  BSYNC B0 ;  /* 0x0000000000007941 */ /* 0x000fea0003800000 */
.L_x_2800:
[----:B------:R-:W-:-:S03]  /*15990*/  UMOV UR4, 0xffffffff ;  /* 0xffffffff00047882 */ /* 0x000fc60000000000 */
[----:B------:R-:W-:Y:S05]  /*159a0*/  BRA.DIV UR4, `(.L_x_2802) ;  /* 0x0000003a04d87947 */ /* 0x000fea000b800000 */
[----:B0-----:R-:W0:Y:S02]  /*159b0*/  S2R R0, SR_TID.X ;  /* 0x0000000000007919 */ /* 0x001e240000002100 */
[----:B0-----:R-:W-:-:S04]  /*159c0*/  SHF.R.U32.HI R0, RZ, 0x5, R0 ;  /* 0x00000005ff007819 */ /* 0x001fc80000011600 */
[----:B------:R-:W-:-:S05]  /*159d0*/  LOP3.LUT R0, R0, 0x3, RZ, 0xc0, !PT ;  /* 0x0000000300007812 */ /* 0x000fca00078ec0ff */
[----:B------:R0:W1:Y:S02]  /*159e0*/  SHFL.IDX PT, R14, R0, RZ, 0x1f ;  /* 0x00001fff000e7589 */ /* 0x00006400000e0000 */
.L_x_2921:
[----:B-1----:R-:W-:Y:S01]  /*159f0*/  ISETP.NE.AND P0, PT, R14, RZ, PT ;  /* 0x000000ff0e00720c */ /* 0x002fe20003f05270 */
[----:B------:R-:W-:-:S12]  /*15a00*/  BSSY B0, `(.L_x_2803) ;  /* 0x000002c000007945 */ /* 0x000fd80003800000 */
[----:B------:R-:W-:Y:S05]  /*15a10*/  @P0 BRA `(.L_x_2804) ;  /* 0x0000000000a80947 */ /* 0x000fea0003800000 */
[----:B------:R-:W-:-:S03]  /*15a20*/  UMOV UR4, 0xffffffff ;  /* 0xffffffff00047882 */ /* 0x000fc60000000000 */
[----:B------:R-:W-:Y:S05]  /*15a30*/  BRA.DIV UR4, `(.L_x_2805) ;  /* 0x0000003a04e87947 */ /* 0x000fea000b800000 */
[----:B------:R-:W-:-:S13]  /*15a40*/  ELECT P6, URZ, PT ;  /* 0x00000000003f782f */ /* 0x000fda00038c0000 */
.L_x_2924:
[----:B------:R-:W-:Y:S05]  /*15a50*/  @!P6 BRA `(.L_x_2804) ;  /* 0x000000000098e947 */ /* 0x000fea0003800000 */
[----:B------:R-:W-:-:S06]  /*15a60*/  ULOP3.LUT UR4, UR37, 0x2, URZ, 0xfc, !UPT ;  /* 0x0000000225047892 */ /* 0x000fcc000f8efc3f */
[----:B0-----:R-:W-:-:S05]  /*15a70*/  IMAD.U32 R0, RZ, RZ, UR4 ;  /* 0x00000004ff007e24 */ /* 0x001fca000f8e00ff */
[----:B------:R-:W-:-:S13]  /*15a80*/  ISETP.NE.AND P0, PT, R0, 0x3, PT ;  /* 0x000000030000780c */ /* 0x000fda0003f05270 */
[----:B------:R-:W-:Y:S05]  /*15a90*/  @!P0 BRA `(.L_x_2806) ;  /* 0x0000000000048947 */ /* 0x000fea0003800000 */
[----:B------:R-:W-:Y:S01]  /*15aa0*/  BPT.TRAP 0x1 ;  /* 0x000000040000795c */ /* 0x000fe20000300000 */
.L_x_2806:
[C---:B------:R-:W-:Y:S01]  /*15ab0*/  IMAD R5, R23.reuse, 0x8, R4 ;  /* 0x0000000817057824 */ /* 0x040fe200078e0204 */
[----:B------:R-:W-:Y:S01]  /*15ac0*/  SHF.L.U32 R0, R30, 0x1f, RZ ;  /* 0x0000001f1e007819 */ /* 0x000fe200000006ff */
[----:B------:R-:W-:-:S03]  /*15ad0*/  VIADD R23, R23, 0x1 ;  /* 0x0000000117177836 */ /* 0x000fc60000000000 */
[----:B------:R-:W0:Y:S02]  /*15ae0*/  SYNCS.PHASECHK.TRANS64.TRYWAIT P1, [R5+URZ+0x38840], R0 ;  /* 0x03884000050075a7 */ /* 0x000e24000802017f */
[----:B------:R-:W-:-:S04]  /*15af0*/  ISETP.NE.AND P2, PT, R23, 0x2, PT ;  /* 0x000000021700780c */ /* 0x000fc80003f45270 */
[----:B------:R-:W-:Y:S01]  /*15b00*/  SEL R3, RZ, 0x1, P2 ;  /* 0x00000001ff037807 */ /* 0x000fe20001000000 */
[----:B0-----:R-:W-:Y:S08]  /*15b10*/  @!P1 BRA `(.L_x_2807) ;  /* 0x0000003800d09947 */ /* 0x001ff00003800000 */
.L_x_2925:
[----:B------:R-:W-:Y:S02]  /*15b20*/  SEL R23, R23, RZ, P2 ;  /* 0x000000ff17177207 */ /* 0x000fe40001000000 */
[----:B------:R-:W-:Y:S01]  /*15b30*/  LOP3.LUT R2, R30, R3, RZ, 0x3c, !PT ;  /* 0x000000031e027212 */ /* 0x000fe200078e3cff */
[----:B------:R-:W-:Y:S06]  /*15b40*/  @!P0 BRA `(.L_x_2808) ;  /* 0x0000000000048947 */ /* 0x000fec0003800000 */
[----:B------:R-:W-:Y:S01]  /*15b50*/  BPT.TRAP 0x1 ;  /* 0x000000040000795c */ /* 0x000fe20000300000 */
.L_x_2808:
[----:B------:R-:W-:Y:S01]  /*15b60*/  IMAD R23, R23, 0x8, R4 ;  /* 0x0000000817177824 */ /* 0x000fe200078e0204 */
[----:B------:R-:W-:-:S04]  /*15b70*/  SHF.L.U32 R2, R2, 0x1f, RZ ;  /* 0x0000001f02027819 */ /* 0x000fc800000006ff */
[----:B------:R-:W1:Y:S02]  /*15b80*/  SYNCS.PHASECHK.TRANS64.TRYWAIT P1, [R23+URZ+0x38840], R2 ;  /* 0x03884002170075a7 */ /* 0x000e64000802017f */
[----:B-1----:R-:W-:Y:S05]  /*15b90*/  @!P1 BRA `(.L_x_2809) ;  /* 0x0000003800c49947 */ /* 0x002fea0003800000 */
.L_x_2926:
[----:B------:R-:W-:Y:S05]  /*15ba0*/  @!P0 BRA `(.L_x_2810) ;  /* 0x0000000000048947 */ /* 0x000fea0003800000 */
[----:B------:R-:W-:Y:S01]  /*15bb0*/  BPT.TRAP 0x1 ;  /* 0x000000040000795c */ /* 0x000fe20000300000 */
.L_x_2810:
[----:B------:R-:W2:Y:S02]  /*15bc0*/  SYNCS.PHASECHK.TRANS64.TRYWAIT P1, [R5+URZ+0x38860], R0 ;  /* 0x03886000050075a7 */ /* 0x000ea4000802017f */
[----:B--2---:R-:W-:Y:S05]  /*15bd0*/  @!P1 BRA `(.L_x_2811) ;  /* 0x0000003800c89947 */ /* 0x004fea0003800000 */
.L_x_2927:
[----:B------:R-:W-:Y:S05]  /*15be0*/  @!P0 BRA `(.L_x_2812) ;  /* 0x0000000000048947 */ /* 0x000fea0003800000 */
[----:B------:R-:W-:Y:S01]  /*15bf0*/  BPT.TRAP 0x1 ;  /* 0x000000040000795c */ /* 0x000fe20000300000 */
.L_x_2812:
[----:B------:R-:W3:Y:S02]  /*15c00*/  SYNCS.PHASECHK.TRANS64.TRYWAIT P1, [R23+URZ+0x38860], R2 ;  /* 0x03886002170075a7 */ /* 0x000ee4000802017f */
[----:B---3--:R-:W-:Y:S05]  /*15c10*/  @!P1 BRA `(.L_x_2813) ;  /* 0x0000003800cc9947 */ /* 0x008fea0003800000 */
.L_x_2928:
[----:B------:R-:W-:Y:S05]  /*15c20*/  @!P0 BRA `(.L_x_2814) ;  /* 0x0000000000048947 */ /* 0x000fea0003800000 */
[----:B------:R-:W-:Y:S01]  /*15c30*/  BPT.TRAP 0x1 ;  /* 0x000000040000795c */ /* 0x000fe20000300000 */
.L_x_2814:
[----:B------:R-:W4:Y:S02]  /*15c40*/  SYNCS.PHASECHK.TRANS64.TRYWAIT P1, [R5+URZ+0x38880], R0 ;  /* 0x03888000050075a7 */ /* 0x000f24000802017f */
[----:B----4-:R-:W-:Y:S05]  /*15c50*/  @!P1 BRA `(.L_x_2815) ;  /* 0x0000003800d09947 */ /* 0x010fea0003800000 */
.L_x_2929:
[----:B------:R-:W-:Y:S05]  /*15c60*/  @!P0 BRA `(.L_x_2816) ;  /* 0x0000000000048947 */ /* 0x000fea0003800000 */
[----:B------:R-:W-:Y:S01]  /*15c70*/  BPT.TRAP 0x1 ;  /* 0x000000040000795c */ /* 0x000fe20000300000 */
.L_x_2816:
[----:B------:R0:W0:Y:S02]  /*15c80*/  SYNCS.PHASECHK.TRANS64.TRYWAIT P0, [R23+URZ+0x38880], R2 ;  /* 0x03888002170075a7 */ /* 0x000024000800017f */
[----:B0-----:R-:W-:Y:S05]  /*15c90*/  @!P0 NANOSLEEP.SYNCS 0x989680 ;  /* 0x009896800000895d */ /* 0x001fea0003900000 */
[----:B------:R-:W0:Y:S02]  /*15ca0*/  @!P0 SYNCS.PHASECHK.TRANS64 P0, [R23+URZ+0x38880], R2 ;  /* 0x03888002170085a7 */ /* 0x000e24000800007f */
[----:B0-----:R-:W-:Y:S05]  /*15cb0*/  @!P0 BRA `(.L_x_2816) ;  /* 0xfffffffc00f08947 */ /* 0x001fea000383ffff */
.L_x_2804:
[----:B------:R-:W-:Y:S05]  /*15cc0*/  BSYNC B0 ;  /* 0x0000000000007941 */ /* 0x000fea0003800000 */
.L_x_2803:
[----:B------:R-:W-:Y:S05]  /*15cd0*/  EXIT ;  /* 0x000000000000794d */ /* 0x000fea0003800000 */
.L_x_2661:
[----:B0-----:R-:W-:-:S04]  /*15ce0*/  IMAD.U32 R3, RZ, RZ, UR50 ;  /* 0x00000032ff037e24 */ /* 0x001fc8000f8e00ff */
[----:B------:R0:W1:Y:S03]  /*15cf0*/  SYNCS.PHASECHK.TRANS64.TRYWAIT P0, [R3+URZ+0x38800], R4 ;  /* 0x03880004030075a7 */ /* 0x000066000800017f */
[----:B-1----:R-:W-:Y:S05]  /*15d00*/  @!P0 NANOSLEEP.SYNCS 0x989680 ;  /* 0x009896800000895d */ /* 0x002fea0003900000 */
[----:B------:R-:W1:Y:S02]  /*15d10*/  @!P0 SYNCS.PHASECHK.TRANS64 P0, [R3+URZ+0x38800], R4 ;  /* 0x03880004030085a7 */ /* 0x000e64000800007f */
[----:B-1----:R-:W-:Y:S05]  /*15d20*/  @!P0 BRA `(.L_x_2661) ;  /* 0xfffffffc00ec8947 */ /* 0x002fea000383ffff */
[----:B------:R-:W-:Y:S05]  /*15d30*/  BRA `(.L_x_2817) ;  /* 0xfffffec000087947 */ /* 0x000fea000383ffff */
.L_x_2665:
[----:B0-----:R-:W-:-:S04]  /*15d40*/  IMAD.U32 R3, RZ, RZ, UR55 ;  /* 0x00000037ff037e24 */ /* 0x001fc8000f8e00ff */
[----:B------:R0:W2:Y:S03]  /*15d50*/  SYNCS.PHASECHK.TRANS64.TRYWAIT P1, [R3+URZ+0x38830], R6 ;  /* 0x03883006030075a7 */ /* 0x0000a6000802017f */
[----:B--2---:R-:W-:Y:S05]  /*15d60*/  @!P1 NANOSLEEP.SYNCS 0x989680 ;  /* 0x009896800000995d */ /* 0x004fea0003900000 */
[----:B------:R-:W2:Y:S02]  /*15d70*/  @!P1 SYNCS.PHASECHK.TRANS64 P1, [R3+URZ+0x38830], R6 ;  /* 0x03883006030095a7 */ /* 0x000ea4000802007f */
[----:B--2---:R-:W-:Y:S05]  /*15d80*/  @!P1 BRA `(.L_x_2665) ;  /* 0xfffffffc00ec9947 */ /* 0x004fea000383ffff */
[----:B------:R-:W-:Y:S05]  /*15d90*/  BRA `(.L_x_2664) ;  /* 0xfffffec0002c7947 */ /* 0x000fea000383ffff */
.L_x_2670:
[----:B-1----:R-:W-:-:S04]  /*15da0*/  IMAD.U32 R7, RZ, RZ, UR55 ;  /* 0x00000037ff077e24 */ /* 0x002fc8000f8e00ff */
[----:B------:R1:W2:Y:S03]  /*15db0*/  SYNCS.PHASECHK.TRANS64.TRYWAIT P1, [R7+URZ+0x38850], R6 ;  /* 0x03885006070075a7 */ /* 0x0002a6000802017f */
[----:B--2---:R-:W-:Y:S05]  /*15dc0*/  @!P1 NANOSLEEP.SYNCS 0x989680 ;  /* 0x009896800000995d */ /* 0x004fea0003900000 */
[----:B------:R-:W2:Y:S02]  /*15dd0*/  @!P1 SYNCS.PHASECHK.TRANS64 P1, [R7+URZ+0x38850], R6 ;  /* 0x03885006070095a7 */ /* 0x000ea4000802007f */
[----:B--2---:R-:W-:Y:S05]  /*15de0*/  @!P1 BRA `(.L_x_2670) ;  /* 0xfffffffc00ec9947 */ /* 0x004fea000383ffff */
[----:B------:R-:W-:Y:S05]  /*15df0*/  BRA `(.L_x_2669) ;  /* 0xfffffee800487947 */ /* 0x000fea000383ffff */
.L_x_2676:
[----:B0-----:R-:W-:Y:S02]  /*15e00*/  IMAD.U32 R4, RZ, RZ, UR54 ;  /* 0x00000036ff047e24 */ /* 0x001fe4000f8e00ff */
[----:B------:R-:W-:-:S04]  /*15e10*/  IMAD.U32 R7, RZ, RZ, UR58 ;  /* 0x0000003aff077e24 */ /* 0x000fc8000f8e00ff */
[----:B------:R0:W1:Y:S03]  /*15e20*/  SYNCS.PHASECHK.TRANS64.TRYWAIT P1, [R4+URZ+0x38830], R7 ;  /* 0x03883007040075a7 */ /* 0x000066000802017f */
[----:B-1----:R-:W-:Y:S05]  /*15e30*/  @!P1 NANOSLEEP.SYNCS 0x989680 ;  /* 0x009896800000995d */ /* 0x002fea0003900000 */
[----:B------:R-:W1:Y:S02]  /*15e40*/  @!P1 SYNCS.PHASECHK.TRANS64 P1, [R4+URZ+0x38830], R7 ;  /* 0x03883007040095a7 */ /* 0x000e64000802007f */
[----:B-1----:R-:W-:Y:S05]  /*15e50*/  @!P1 BRA `(.L_x_2676) ;  /* 0xfffffffc00e89947 */ /* 0x002fea000383ffff */
[----:B------:R-:W-:Y:S05]  /*15e60*/  BRA `(.L_x_2675) ;  /* 0xfffffeec00587947 */ /* 0x000fea000383ffff */
.L_x_2681:
[----:B0-----:R-:W-:Y:S02]  /*15e70*/  IMAD.U32 R6, RZ, RZ, UR54 ;  /* 0x00000036ff067e24 */ /* 0x001fe4000f8e00ff */
[----:B------:R-:W-:-:S04]  /*15e80*/  IMAD.U32 R7, RZ, RZ, UR58 ;  /* 0x0000003aff077e24 */ /* 0x000fc8000f8e00ff */
[----:B------:R0:W1:Y:S03]  /*15e90*/  SYNCS.PHASECHK.TRANS64.TRYWAIT P1, [R6+URZ+0x38850], R7 ;  /* 0x03885007060075a7 */ /* 0x000066000802017f */
[----:B-1----:R-:W-:Y:S05]  /*15ea0*/  @!P1 NANOSLEEP.SYNCS 0x989680 ;  /* 0x009896800000995d */ /* 0x002fea0003900000 */
[----:B------:R-:W1:Y:S02]  /*15eb0*/  @!P1 SYNCS.PHASECHK.TRANS64 P1, [R6+URZ+0x38850], R7 ;  /* 0x03885007060095a7 */ /* 0x000e64000802007f */
[----:B-1----:R-:W-:Y:S05]  /*15ec0*/  @!P1 BRA `(.L_x_2681) ;  /* 0xfffffffc00e89947 */ /* 0x002fea000383ffff */
[----:B------:R-:W-:Y:S05]  /*15ed0*/  BRA `(.L_x_2680) ;  /* 0xffffff1c00587947 */ /* 0x000fea000383ffff */
.L_x_2688:
[----:B-1----:R-:W-:-:S04]  /*15ee0*/  IMAD.U32 R4, RZ, RZ, UR48 ;  /* 0x00000030ff047e24 */ /* 0x002fc8000f8e00ff */
[----:B------:R1:W2:Y:S03]  /*15ef0*/  SYNCS.PHASECHK.TRANS64.TRYWAIT P1, [R4+URZ+0x38830], R5 ;  /* 0x03883005040075a7 */ /* 0x0002a6000802017f */
[----:B--2---:R-:W-:Y:S05]  /*15f00*/  @!P1 NANOSLEEP.SYNCS 0x989680 ;  /* 0x009896800000995d */ /* 0x004fea0003900000 */
[----:B------:R-:W2:Y:S02]  /*15f10*/  @!P1 SYNCS.PHASECHK.TRANS64 P1, [R4+URZ+0x38830], R5 ;  /* 0x03883005040095a7 */ /* 0x000ea4000802007f */
[----:B--2---:R-:W-:Y:S05]  /*15f20*/  @!P1 BRA `(.L_x_2688) ;  /* 0xfffffffc00ec9947 */ /* 0x004fea000383ffff */
[----:B------:R-:W-:Y:S05]  /*15f30*/  BRA `(.L_x_2687) ;  /* 0xffffff2000307947 */ /* 0x000fea000383ffff */
.L_x_2693:
[----:B-1----:R-:W-:-:S04]  /*15f40*/  IMAD.U32 R8, RZ, RZ, UR48 ;  /* 0x00000030ff087e24 */ /* 0x002fc8000f8e00ff */
[----:B------:R1:W2:Y:S03]  /*15f50*/  SYNCS.PHASECHK.TRANS64.TRYWAIT P1, [R8+URZ+0x38850], R5 ;  /* 0x03885005080075a7 */ /* 0x0002a6000802017f */
[----:B--2---:R-:W-:Y:S05]  /*15f60*/  @!P1 NANOSLEEP.SYNCS 0x989680 ;  /* 0x009896800000995d */ /* 0x004fea0003900000 */
[----:B------:R-:W2:Y:S02]  /*15f70*/  @!P1 SYNCS.PHASECHK.TRANS64 P1, [R8+URZ+0x38850], R5 ;  /* 0x03885005080095a7 */ /* 0x000ea4000802007f */
[----:B--2---:R-:W-:Y:S05]  /*15f80*/  @!P1 BRA `(.L_x_2693) ;  /* 0xfffffffc00ec9947 */ /* 0x004fea000383ffff */
[----:B------:R-:W-:Y:S05]  /*15f90*/  BRA `(.L_x_2692) ;  /* 0xffffff4400cc7947 */ /* 0x000fea000383ffff */
.L_x_2739:
        /* <DEDUP_REMOVED lines=10> */
.L_x_2818:
[----:B------:R-:W-:Y:S05]  /*16040*/  BRA `(.L_x_2819) ;  /* 0xffffffac00847947 */ /* 0x000fea000383ffff */
.L_x_2742:
[----:B0-----:R0:W1:Y:S02]  /*16050*/  SYNCS.PHASECHK.TRANS64.TRYWAIT P0, [R6+URZ+0x38880], R24 ;  /* 0x03888018060075a7 */ /* 0x001064000800017f */
[----:B-1----:R-:W-:Y:S05]  /*16060*/  @!P0 NANOSLEEP.SYNCS 0x989680 ;  /* 0x009896800000895d */ /* 0x002fea0003900000 */
[----:B------:R-:W1:Y:S02]  /*16070*/  @!P0 SYNCS.PHASECHK.TRANS64 P0, [R6+URZ+0x38880], R24 ;  /* 0x03888018060085a7 */ /* 0x000e64000800007f */
[----:B-1----:R-:W-:Y:S05]  /*16080*/  @!P0 BRA `(.L_x_2742) ;  /* 0xfffffffc00f08947 */ /* 0x002fea000383ffff */
[----:B------:R-:W-:Y:S05]  /*16090*/  BRA `(.L_x_2820) ;  /* 0xffffffac00947947 */ /* 0x000fea000383ffff */
.L_x_2743:
        /* <DEDUP_REMOVED lines=8> */
.L_x_2822:
[----:B------:R-:W-:Y:S05]  /*16120*/  BSYNC B0 ;  /* 0x0000000000007941 */ /* 0x000fea0003800000 */
.L_x_2821:
        /* <DEDUP_REMOVED lines=13> */
.L_x_2823:
        /* <DEDUP_REMOVED lines=12> */
.L_x_2824:
[----:B------:R-:W-:-:S04]  /*162c0*/  IADD3 R2, P0, R28, R2, RZ ;  /* 0x000000021c027210 */ /* 0x000fc80007f1e0ff */
[----:B------:R-:W-:Y:S01]  /*162d0*/  IADD3.X R3, RZ, R0, RZ, P0, !PT ;  /* 0x00000000ff037210 */ /* 0x000fe200007fe4ff */
[----:B------:R-:W-:Y:S01]  /*162e0*/  IMAD.IADD R0, R22, 0x1, R20 ;  /* 0x0000000116007824 */ /* 0x000fe200078e0214 */
[----:B------:R-:W-:-:S04]  /*162f0*/  ISETP.GE.AND P0, PT, R25, R26, PT ;  /* 0x0000001a1900720c */ /* 0x000fc80003f06270 */
        /* <DEDUP_REMOVED lines=11> */
.L_x_2825:
[----:B------:R-:W-:Y:S02]  /*163b0*/  IMAD.MOV.U32 R13, RZ, RZ, R9 ;  /* 0x000000ffff0d7224 */ /* 0x000fe400078e0009 */
[----:B------:R-:W-:Y:S02]  /*163c0*/  IMAD.MOV.U32 R12, RZ, RZ, 0x2 ;  /* 0x00000002ff0c7424 */ /* 0x000fe400078e00ff */
[----:B------:R-:W-:-:S07]  /*163d0*/  IMAD.MOV.U32 R2, RZ, RZ, R14 ;  /* 0x000000ffff027224 */ /* 0x000fce00078e000e */
[----:B------:R-:W-:Y:S05]  /*163e0*/  WARPSYNC.COLLECTIVE R15, `(.L_x_2826) ;  /* 0x000000000f087348 */ /* 0x000fea0003c00000 */
[----:B------:R0:W1:Y:S02]  /*163f0*/  SHFL.IDX P6, R14, R13, R12, R11 ;  /* 0x0000000c0d0e7389 */ /* 0x00006400000c000b */
[----:B01----:R-:W-:Y:S01]  /*16400*/  ENDCOLLECTIVE ;  /* 0x000000000000791b */ /* 0x003fe20003800000 */
.L_x_2826:
        /* <DEDUP_REMOVED lines=14> */
.L_x_2827:
[----:B------:R-:W-:Y:S02]  /*164f0*/  IMAD.MOV.U32 R13, RZ, RZ, R9 ;  /* 0x000000ffff0d7224 */ /* 0x000fe400078e0009 */
[----:B------:R-:W-:Y:S02]  /*16500*/  IMAD.MOV.U32 R12, RZ, RZ, 0x3 ;  /* 0x00000003ff0c7424 */ /* 0x000fe400078e00ff */
[----:B------:R-:W-:-:S07]  /*16510*/  IMAD.MOV.U32 R2, RZ, RZ, R14 ;  /* 0x000000ffff027224 */ /* 0x000fce00078e000e */
[----:B------:R-:W-:Y:S05]  /*16520*/  WARPSYNC.COLLECTIVE R15, `(.L_x_2828) ;  /* 0x000000000f087348 */ /* 0x000fea0003c00000 */
[----:B------:R0:W1:Y:S02]  /*16530*/  SHFL.IDX P6, R14, R13, R12, R11 ;  /* 0x0000000c0d0e7389 */ /* 0x00006400000c000b */
[----:B01----:R-:W-:Y:S01]  /*16540*/  ENDCOLLECTIVE ;  /* 0x000000000000791b */ /* 0x003fe20003800000 */
.L_x_2828:
        /* <DEDUP_REMOVED lines=14> */
.L_x_2829:
[----:B------:R-:W-:Y:S02]  /*16630*/  IMAD.MOV.U32 R13, RZ, RZ, R9 ;  /* 0x000000ffff0d7224 */ /* 0x000fe400078e0009 */
[----:B------:R-:W-:Y:S02]  /*16640*/  IMAD.MOV.U32 R12, RZ, RZ, 0x4 ;  /* 0x00000004ff0c7424 */ /* 0x000fe400078e00ff */
[----:B------:R-:W-:-:S07]  /*16650*/  IMAD.MOV.U32 R2, RZ, RZ, R14 ;  /* 0x000000ffff027224 */ /* 0x000fce00078e000e */
[----:B------:R-:W-:Y:S05]  /*16660*/  WARPSYNC.COLLECTIVE R15, `(.L_x_2830) ;  /* 0x000000000f087348 */ /* 0x000fea0003c00000 */
[----:B------:R0:W1:Y:S02]  /*16670*/  SHFL.IDX P6, R14, R13, R12, R11 ;  /* 0x0000000c0d0e7389 */ /* 0x00006400000c000b */
[----:B01----:R-:W-:Y:S01]  /*16680*/  ENDCOLLECTIVE ;  /* 0x000000000000791b */ /* 0x003fe20003800000 */
.L_x_2830:
        /* <DEDUP_REMOVED lines=14> */
.L_x_2831:
[----:B------:R-:W-:Y:S02]  /*16770*/  IMAD.MOV.U32 R13, RZ, RZ, R9 ;  /* 0x000000ffff0d7224 */ /* 0x000fe400078e0009 */
[----:B------:R-:W-:Y:S02]  /*16780*/  IMAD.MOV.U32 R12, RZ, RZ, 0x5 ;  /* 0x00000005ff0c7424 */ /* 0x000fe400078e00ff */
[----:B------:R-:W-:-:S07]  /*16790*/  IMAD.MOV.U32 R2, RZ, RZ, R14 ;  /* 0x000000ffff027224 */ /* 0x000fce00078e000e */
[----:B------:R-:W-:Y:S05]  /*167a0*/  WARPSYNC.COLLECTIVE R15, `(.L_x_2832) ;  /* 0x000000000f087348 */ /* 0x000fea0003c00000 */
[----:B------:R0:W1:Y:S02]  /*167b0*/  SHFL.IDX P6, R14, R13, R12, R11 ;  /* 0x0000000c0d0e7389 */ /* 0x00006400000c000b */
[----:B01----:R-:W-:Y:S01]  /*167c0*/  ENDCOLLECTIVE ;  /* 0x000000000000791b */ /* 0x003fe20003800000 */
.L_x_2832:
        /* <DEDUP_REMOVED lines=14> */
.L_x_2833:
[----:B------:R-:W-:Y:S02]  /*168b0*/  IMAD.MOV.U32 R13, RZ, RZ, R9 ;  /* 0x000000ffff0d7224 */ /* 0x000fe400078e0009 */
[----:B------:R-:W-:Y:S02]  /*168c0*/  IMAD.MOV.U32 R12, RZ, RZ, 0x6 ;  /* 0x00000006ff0c7424 */ /* 0x000fe400078e00ff */
[----:B------:R-:W-:-:S07]  /*168d0*/  IMAD.MOV.U32 R2, RZ, RZ, R14 ;  /* 0x000000ffff027224 */ /* 0x000fce00078e000e */
[----:B------:R-:W-:Y:S05]  /*168e0*/  WARPSYNC.COLLECTIVE R15, `(.L_x_2834) ;  /* 0x000000000f087348 */ /* 0x000fea0003c00000 */
[----:B------:R0:W1:Y:S02]  /*168f0*/  SHFL.IDX P6, R14, R13, R12, R11 ;  /* 0x0000000c0d0e7389 */ /* 0x00006400000c000b */
[----:B01----:R-:W-:Y:S01]  /*16900*/  ENDCOLLECTIVE ;  /* 0x000000000000791b */ /* 0x003fe20003800000 */
.L_x_2834:
[----:B------:R-:W-:-:S04]  /*16910*/  IADD3 R2, P2, R28, R2, RZ ;  /* 0x000000021c027210 */ /* 0x000fc80007f5e0ff */
[----:B------:R-:W-:Y:S02]  /*16920*/  IADD3.X R3, RZ, R3, RZ, P2, !PT ;  /* 0x00000003ff037210 */ /* 0x000fe400017fe4ff */
        /* <DEDUP_REMOVED lines=12> */
.L_x_2835:
[----:B------:R-:W-:Y:S02]  /*169f0*/  IMAD.MOV.U32 R13, RZ, RZ, R9 ;  /* 0x000000ffff0d7224 */ /* 0x000fe400078e0009 */
[----:B------:R-:W-:Y:S02]  /*16a00*/  IMAD.MOV.U32 R12, RZ, RZ, 0x7 ;  /* 0x00000007ff0c7424 */ /* 0x000fe400078e00ff */
[----:B------:R-:W-:-:S07]  /*16a10*/  IMAD.MOV.U32 R2, RZ, RZ, R14 ;  /* 0x000000ffff027224 */ /* 0x000fce00078e000e */
[----:B------:R-:W-:Y:S05]  /*16a20*/  WARPSYNC.COLLECTIVE R15, `(.L_x_2836) ;  /* 0x000000000f087348 */ /* 0x000fea0003c00000 */
[----:B------:R0:W1:Y:S02]  /*16a30*/  SHFL.IDX P6, R14, R13, R12, R11 ;  /* 0x0000000c0d0e7389 */ /* 0x00006400000c000b */
[----:B01----:R-:W-:Y:S01]  /*16a40*/  ENDCOLLECTIVE ;  /* 0x000000000000791b */ /* 0x003fe20003800000 */
.L_x_2836:
        /* <DEDUP_REMOVED lines=13> */
.L_x_2837:
        /* <DEDUP_REMOVED lines=12> */
.L_x_2748:
[----:B--2---:R2:W3:Y:S02]  /*16be0*/  SYNCS.PHASECHK.TRANS64.TRYWAIT P0, [R6+URZ+0x38840], R24 ;  /* 0x03884018060075a7 */ /* 0x0044e4000800017f */
[----:B---3--:R-:W-:Y:S05]  /*16bf0*/  @!P0 NANOSLEEP.SYNCS 0x989680 ;  /* 0x009896800000895d */ /* 0x008fea0003900000 */
[----:B------:R-:W3:Y:S02]  /*16c00*/  @!P0 SYNCS.PHASECHK.TRANS64 P0, [R6+URZ+0x38840], R24 ;  /* 0x03884018060085a7 */ /* 0x000ee4000800007f */
[----:B---3--:R-:W-:Y:S05]  /*16c10*/  @!P0 BRA `(.L_x_2748) ;  /* 0xfffffffc00f08947 */ /* 0x008fea000383ffff */
[----:B------:R-:W-:Y:S05]  /*16c20*/  BRA `(.L_x_2839) ;  /* 0xffffffa800c87947 */ /* 0x000fea000383ffff */
.L_x_2749:
        /* <DEDUP_REMOVED lines=8> */
.L_x_2841:
[----:B------:R-:W-:Y:S05]  /*16cb0*/  BSYNC B0 ;  /* 0x0000000000007941 */ /* 0x000fea0003800000 */
.L_x_2840:
        /* <DEDUP_REMOVED lines=8> */
.L_x_2842:
        /* <DEDUP_REMOVED lines=18> */
.L_x_2843:
[----:B------:R-:W-:Y:S02]  /*16e60*/  IMAD.MOV.U32 R13, RZ, RZ, R4 ;  /* 0x000000ffff0d7224 */ /* 0x000fe400078e0004 */
[----:B------:R-:W-:-:S07]  /*16e70*/  IMAD.MOV.U32 R2, RZ, RZ, R14 ;  /* 0x000000ffff027224 */ /* 0x000fce00078e000e */
[----:B------:R-:W-:Y:S05]  /*16e80*/  WARPSYNC.COLLECTIVE R15, `(.L_x_2844) ;  /* 0x000000000f087348 */ /* 0x000fea0003c00000 */
[----:B------:R0:W1:Y:S02]  /*16e90*/  SHFL.IDX P6, R14, R13, R12, R11 ;  /* 0x0000000c0d0e7389 */ /* 0x00006400000c000b */
[----:B01----:R-:W-:Y:S01]  /*16ea0*/  ENDCOLLECTIVE ;  /* 0x000000000000791b */ /* 0x003fe20003800000 */
.L_x_2844:
[----:B------:R-:W-:Y:S01]  /*16eb0*/  MOV R13, R5 ;  /* 0x00000005000d7202 */ /* 0x000fe20000000f00 */
        /* <DEDUP_REMOVED lines=15> */
.L_x_2845:
[----:B------:R-:W-:Y:S02]  /*16fb0*/  IMAD.MOV.U32 R13, RZ, RZ, R4 ;  /* 0x000000ffff0d7224 */ /* 0x000fe400078e0004 */
[----:B------:R-:W-:-:S07]  /*16fc0*/  IMAD.MOV.U32 R2, RZ, RZ, R14 ;  /* 0x000000ffff027224 */ /* 0x000fce00078e000e */
[----:B------:R-:W-:Y:S05]  /*16fd0*/  WARPSYNC.COLLECTIVE R15, `(.L_x_2846) ;  /* 0x000000000f087348 */ /* 0x000fea0003c00000 */
[----:B------:R0:W1:Y:S02]  /*16fe0*/  SHFL.IDX P6, R14, R13, R12, R11 ;  /* 0x0000000c0d0e7389 */ /* 0x00006400000c000b */
[----:B01----:R-:W-:Y:S01]  /*16ff0*/  ENDCOLLECTIVE ;  /* 0x000000000000791b */ /* 0x003fe20003800000 */
.L_x_2846:
        /* <DEDUP_REMOVED lines=16> */
.L_x_2847:
[----:B------:R-:W-:Y:S02]  /*17100*/  IMAD.MOV.U32 R13, RZ, RZ, R4 ;  /* 0x000000ffff0d7224 */ /* 0x000fe400078e0004 */
[----:B------:R-:W-:-:S07]  /*17110*/  IMAD.MOV.U32 R2, RZ, RZ, R14 ;  /* 0x000000ffff027224 */ /* 0x000fce00078e000e */
[----:B------:R-:W-:Y:S05]  /*17120*/  WARPSYNC.COLLECTIVE R15, `(.L_x_2848) ;  /* 0x000000000f087348 */ /* 0x000fea0003c00000 */
[----:B------:R0:W1:Y:S02]  /*17130*/  SHFL.IDX P6, R14, R13, R12, R11 ;  /* 0x0000000c0d0e7389 */ /* 0x00006400000c000b */
[----:B01----:R-:W-:Y:S01]  /*17140*/  ENDCOLLECTIVE ;  /* 0x000000000000791b */ /* 0x003fe20003800000 */
.L_x_2848:
        /* <DEDUP_REMOVED lines=14> */
.L_x_2849:
        /* <DEDUP_REMOVED lines=10> */
.L_x_2850:
        /* <DEDUP_REMOVED lines=8> */
.L_x_2851:
        /* <DEDUP_REMOVED lines=11> */
.L_x_2852:
        /* <DEDUP_REMOVED lines=8> */
.L_x_2853:
[----:B------:R-:W-:-:S05]  /*17480*/  @P3 IMAD.MOV.U32 R3, RZ, RZ, R7 ;  /* 0x000000ffff033224 */ /* 0x000fca00078e0007 */
[----:B------:R-:W-:Y:S01]  /*17490*/  @!PT LDS RZ, [RZ] ;  /* 0x00000000fffff984 */ /* 0x000fe20000000800 */
[----:B------:R-:W-:Y:S01]  /*174a0*/  @!PT LDS RZ, [RZ] ;  /* 0x00000000fffff984 */ /* 0x000fe20000000800 */
[----:B------:R-:W-:Y:S01]  /*174b0*/  @!PT LDS RZ, [RZ] ;  /* 0x00000000fffff984 */ /* 0x000fe20000000800 */
[----:B------:R-:W-:Y:S04]  /*174c0*/  @P3 LDGSTS.E.BYPASS.LTC128B.128 [R0+0x2ac00], desc[UR52][R2.64], !P5 ;  /* 0x2ac0000002003fae */ /* 0x000fe8000e901d74 */
[----:B------:R0:W-:Y:S01]  /*174d0*/  @P3 LDGSTS.E.BYPASS.LTC128B.128 [R0+0x2ec00], desc[UR52][R2.64+0x80], !P1 ;  /* 0x2ec0008002003fae */ /* 0x0001e2000c901d74 */
[----:B------:R-:W-:Y:S01]  /*174e0*/  IMAD.MOV.U32 R13, RZ, RZ, R4 ;  /* 0x000000ffff0d7224 */ /* 0x000fe200078e0004 */
[----:B0-----:R-:W-:-:S07]  /*174f0*/  MOV R2, R14 ;  /* 0x0000000e00027202 */ /* 0x001fce0000000f00 */
[----:B------:R-:W-:Y:S05]  /*17500*/  WARPSYNC.COLLECTIVE R15, `(.L_x_2854) ;  /* 0x000000000f087348 */ /* 0x000fea0003c00000 */
[----:B------:R0:W1:Y:S02]  /*17510*/  SHFL.IDX P6, R14, R13, R12, R11 ;  /* 0x0000000c0d0e7389 */ /* 0x00006400000c000b */
[----:B01----:R-:W-:Y:S01]  /*17520*/  ENDCOLLECTIVE ;  /* 0x000000000000791b */ /* 0x003fe20003800000 */
.L_x_2854:
        /* <DEDUP_REMOVED lines=8> */
.L_x_2855:
        /* <DEDUP_REMOVED lines=11> */
.L_x_2856:
[----:B------:R-:W-:Y:S05]  /*17660*/  BRA `(.L_x_2857) ;  /* 0xffffffa400a87947 */ /* 0x000fea000383ffff */
.L_x_2754:
[----:B------:R-:W-:Y:S02]  /*17670*/  IMAD.MOV.U32 R13, RZ, RZ, R5 ;  /* 0x000000ffff0d7224 */ /* 0x000fe400078e0005 */
[----:B------:R-:W-:Y:S02]  /*17680*/  IMAD.MOV.U32 R12, RZ, RZ, RZ ;  /* 0x000000ffff0c7224 */ /* 0x000fe400078e00ff */
[----:B------:R-:W-:Y:S02]  /*17690*/  IMAD.MOV.U32 R11, RZ, RZ, 0x181f ;  /* 0x0000181fff0b7424 */ /* 0x000fe400078e00ff */
[----:B------:R-:W-:Y:S02]  /*176a0*/  IMAD.MOV.U32 R15, RZ, RZ, -0x1 ;  /* 0xffffffffff0f7424 */ /* 0x000fe400078e00ff */
[----:B------:R-:W-:Y:S02]  /*176b0*/  IMAD R4, R4, UR41, RZ ;  /* 0x0000002904047c24 */ /* 0x000fe4000f8e02ff */
[----:B------:R-:W-:-:S07]  /*176c0*/  IMAD R17, R17, 0x80, R10 ;  /* 0x0000008011117824 */ /* 0x000fce00078e020a */
[----:B-----5:R-:W-:Y:S05]  /*176d0*/  WARPSYNC.COLLECTIVE R15, `(.L_x_2858) ;  /* 0x000000000f087348 */ /* 0x020fea0003c00000 */
[----:B------:R0:W1:Y:S02]  /*176e0*/  SHFL.IDX P6, R14, R13, R12, R11 ;  /* 0x0000000c0d0e7389 */ /* 0x00006400000c000b */
[----:B01---5:R-:W-:Y:S01]  /*176f0*/  ENDCOLLECTIVE ;  /* 0x000000000000791b */ /* 0x023fe20003800000 */
.L_x_2858:
[C---:B------:R-:W-:Y:S01]  /*17700*/  VIADD R7, R17.reuse, 0x10 ;  /* 0x0000001011077836 */ /* 0x040fe20000000000 */
[----:B------:R-:W-:Y:S01]  /*17710*/  ISETP.GE.AND P2, PT, R17, R4, PT ;  /* 0x000000041100720c */ /* 0x000fe20003f46270 */
[----:B------:R-:W-:Y:S02]  /*17720*/  IMAD.MOV.U32 R13, RZ, RZ, R0 ;  /* 0x000000ffff0d7224 */ /* 0x000fe400078e0000 */
[----:B------:R-:W-:-:S10]  /*17730*/  IMAD.MOV.U32 R2, RZ, RZ, R14 ;  /* 0x000000ffff027224 */ /* 0x000fd400078e000e */
[----:B------:R-:W-:Y:S05]  /*17740*/  WARPSYNC.COLLECTIVE R15, `(.L_x_2859) ;  /* 0x000000000f087348 */ /* 0x000fea0003c00000 */
[----:B------:R0:W1:Y:S02]  /*17750*/  SHFL.IDX P6, R14, R13, R12, R11 ;  /* 0x0000000c0d0e7389 */ /* 0x00006400000c000b */
[----:B01----:R-:W-:Y:S01]  /*17760*/  ENDCOLLECTIVE ;  /* 0x000000000000791b */ /* 0x003fe20003800000 */
.L_x_2859:
        /* <DEDUP_REMOVED lines=8> */
.L_x_2860:
[----:B------:R-:W-:Y:S01]  /*177f0*/  @!PT LDS RZ, [RZ] ;  /* 0x00000000fffff984 */ /* 0x000fe20000000800 */
[----:B------:R-:W-:Y:S01]  /*17800*/  @!PT LDS RZ, [RZ] ;  /* 0x00000000fffff984 */ /* 0x000fe20000000800 */
[----:B------:R-:W-:Y:S01]  /*17810*/  @!PT LDS RZ, [RZ] ;  /* 0x00000000fffff984 */ /* 0x000fe20000000800 */
[----:B------:R0:W-:Y:S04]  /*17820*/  @!P2 LDGSTS.E.BYPASS.LTC128B.128 [R8+0x20400], desc[UR52][R2.64], !P0 ;  /* 0x204000000208afae */ /* 0x0001e8000c101d74 */
[----:B------:R0:W-:Y:S01]  /*17830*/  @!P2 LDGSTS.E.BYPASS.LTC128B.128 [R8+0x24400], desc[UR52][R2.64+0x80], !P1 ;  /* 0x244000800208afae */ /* 0x0001e2000c901d74 */
[----:B------:R-:W-:Y:S01]  /*17840*/  ISETP.GE.AND P2, PT, R7, R4, PT ;  /* 0x000000040700720c */ /* 0x000fe20003f46270 */
[----:B------:R-:W-:Y:S02]  /*17850*/  IMAD.MOV.U32 R13, RZ, RZ, R0 ;  /* 0x000000ffff0d7224 */ /* 0x000fe400078e0000 */
[----:B------:R-:W-:-:S10]  /*17860*/  IMAD.MOV.U32 R6, RZ, RZ, R14 ;  /* 0x000000ffff067224 */ /* 0x000fd400078e000e */
[----:B0-----:R-:W-:Y:S05]  /*17870*/  WARPSYNC.COLLECTIVE R15, `(.L_x_2861) ;  /* 0x000000000f087348 */ /* 0x001fea0003c00000 */
[----:B------:R1:W2:Y:S02]  /*17880*/  SHFL.IDX P6, R14, R13, R12, R11 ;  /* 0x0000000c0d0e7389 */ /* 0x0002a400000c000b */
[----:B012---:R-:W-:Y:S01]  /*17890*/  ENDCOLLECTIVE ;  /* 0x000000000000791b */ /* 0x007fe20003800000 */
.L_x_2861:
[----:B------:R-:W-:Y:S02]  /*178a0*/  IMAD.MOV.U32 R13, RZ, RZ, R5 ;  /* 0x000000ffff0d7224 */ /* 0x000fe400078e0005 */
[----:B------:R-:W-:Y:S01]  /*178b0*/  IMAD.MOV.U32 R12, RZ, RZ, 0x2 ;  /* 0x00000002ff0c7424 */ /* 0x000fe200078e00ff */
[----:B------:R-:W-:-:S05]  /*178c0*/  @!P2 IADD3 R14, P3, R28, R14, RZ ;  /* 0x0000000e1c0ea210 */ /* 0x000fca0007f7e0ff */
[----:B------:R-:W-:-:S08]  /*178d0*/  @!P2 IMAD.MOV.U32 R2, RZ, RZ, R14 ;  /* 0x000000ffff02a224 */ /* 0x000fd000078e000e */
[----:B------:R-:W-:Y:S05]  /*178e0*/  WARPSYNC.COLLECTIVE R15, `(.L_x_2862) ;  /* 0x000000000f087348 */ /* 0x000fea0003c00000 */
[----:B------:R0:W1:Y:S02]  /*178f0*/  SHFL.IDX P6, R14, R13, R12, R11 ;  /* 0x0000000c0d0e7389 */ /* 0x00006400000c000b */
[----:B01----:R-:W-:Y:S01]  /*17900*/  ENDCOLLECTIVE ;  /* 0x000000000000791b */ /* 0x003fe20003800000 */
.L_x_2862:
[----:B------:R-:W-:-:S04]  /*17910*/  @!P2 IMAD.X R7, RZ, RZ, R6, P3 ;  /* 0x000000ffff07a224 */ /* 0x000fc800018e0606 */
[----:B------:R-:W-:Y:S02]  /*17920*/  @!P2 IMAD.MOV.U32 R3, RZ, RZ, R7 ;  /* 0x000000ffff03a224 */ /* 0x000fe400078e0007 */
[----:B------:R-:W-:-:S03]  /*17930*/  VIADD R7, R17, 0x20 ;  /* 0x0000002011077836 */ /* 0x000fc60000000000 */
[----:B------:R-:W-:Y:S01]  /*17940*/  @!PT LDS RZ, [RZ] ;  /* 0x00000000fffff984 */ /* 0x000fe20000000800 */
[----:B------:R-:W-:Y:S01]  /*17950*/  @!PT LDS RZ, [RZ] ;  /* 0x00000000fffff984 */ /* 0x000fe20000000800 */
[----:B------:R-:W-:Y:S01]  /*17960*/  @!PT LDS RZ, [RZ] ;  /* 0x00000000fffff984 */ /* 0x000fe20000000800 */
[----:B------:R0:W-:Y:S01]  /*17970*/  @!P2 LDGSTS.E.BYPASS.LTC128B.128 [R8+0x20c00], desc[UR52][R2.64], !P0 ;  /* 0x20c000000208afae */ /* 0x0001e2000c101d74 */
[----:B------:R-:W-:-:S03]  /*17980*/  MOV R13, R0 ;  /* 0x00000000000d7202 */ /* 0x000fc60000000f00 */
[----:B------:R0:W-:Y:S01]  /*17990*/  @!P2 LDGSTS.E.BYPASS.LTC128B.128 [R8+0x24c00], desc[UR52][R2.64+0x80], !P1 ;  /* 0x24c000800208afae */ /* 0x0001e2000c901d74 */
[----:B------:R-:W-:Y:S01]  /*179a0*/  ISETP.GE.AND P2, PT, R7, R4, PT ;  /* 0x000000040700720c */ /* 0x000fe20003f46270 */
[----:B------:R-:W-:-:S12]  /*179b0*/  IMAD.MOV.U32 R6, RZ, RZ, R14 ;  /* 0x000000ffff067224 */ /* 0x000fd800078e000e */
[----:B0-----:R-:W-:Y:S05]  /*179c0*/  WARPSYNC.COLLECTIVE R15, `(.L_x_2863) ;  /* 0x000000000f087348 */ /* 0x001fea0003c00000 */
[----:B------:R1:W2:Y:S02]  /*179d0*/  SHFL.IDX P6, R14, R13, R12, R11 ;  /* 0x0000000c0d0e7389 */ /* 0x0002a400000c000b */
[----:B012---:R-:W-:Y:S01]  /*179e0*/  ENDCOLLECTIVE ;  /* 0x000000000000791b */ /* 0x007fe20003800000 */
.L_x_2863:
[----:B------:R-:W-:Y:S02]  /*179f0*/  IMAD.MOV.U32 R13, RZ, RZ, R5 ;  /* 0x000000ffff0d7224 */ /* 0x000fe400078e0005 */
[----:B------:R-:W-:Y:S01]  /*17a00*/  IMAD.MOV.U32 R12, RZ, RZ, 0x3 ;  /* 0x00000003ff0c7424 */ /* 0x000fe200078e00ff */
[----:B------:R-:W-:-:S05]  /*17a10*/  @!P2 IADD3 R14, P3, R28, R14, RZ ;  /* 0x0000000e1c0ea210 */ /* 0x000fca0007f7e0ff */
[----:B------:R-:W-:-:S08]  /*17a20*/  @!P2 IMAD.MOV.U32 R2, RZ, RZ, R14 ;  /* 0x000000ffff02a224 */ /* 0x000fd000078e000e */
[----:B------:R-:W-:Y:S05]  /*17a30*/  WARPSYNC.COLLECTIVE R15, `(.L_x_2864) ;  /* 0x000000000f087348 */ /* 0x000fea0003c00000 */
[----:B------:R0:W1:Y:S02]  /*17a40*/  SHFL.IDX P6, R14, R13, R12, R11 ;  /* 0x0000000c0d0e7389 */ /* 0x00006400000c000b */
[----:B01----:R-:W-:Y:S01]  /*17a50*/  ENDCOLLECTIVE ;  /* 0x000000000000791b */ /* 0x003fe20003800000 */
.L_x_2864:
[----:B------:R-:W-:-:S04]  /*17a60*/  @!P2 IMAD.X R7, RZ, RZ, R6, P3 ;  /* 0x000000ffff07a224 */ /* 0x000fc800018e0606 */
[----:B------:R-:W-:Y:S02]  /*17a70*/  @!P2 IMAD.MOV.U32 R3, RZ, RZ, R7 ;  /* 0x000000ffff03a224 */ /* 0x000fe400078e0007 */
[----:B------:R-:W-:-:S03]  /*17a80*/  VIADD R7, R17, 0x30 ;  /* 0x0000003011077836 */ /* 0x000fc60000000000 */
        /* <DEDUP_REMOVED lines=11> */
.L_x_2865:
[----:B------:R-:W-:Y:S02]  /*17b40*/  IMAD.MOV.U32 R13, RZ, RZ, R5 ;  /* 0x000000ffff0d7224 */ /* 0x000fe400078e0005 */
[----:B------:R-:W-:Y:S01]  /*17b50*/  IMAD.MOV.U32 R12, RZ, RZ, 0x4 ;  /* 0x00000004ff0c7424 */ /* 0x000fe200078e00ff */
[----:B------:R-:W-:-:S05]  /*17b60*/  @!P2 IADD3 R14, P3, R28, R14, RZ ;  /* 0x0000000e1c0ea210 */ /* 0x000fca0007f7e0ff */
[----:B------:R-:W-:-:S08]  /*17b70*/  @!P2 IMAD.MOV.U32 R2, RZ, RZ, R14 ;  /* 0x000000ffff02a224 */ /* 0x000fd000078e000e */
[----:B------:R-:W-:Y:S05]  /*17b80*/  WARPSYNC.COLLECTIVE R15, `(.L_x_2866) ;  /* 0x000000000f087348 */ /* 0x000fea0003c00000 */
[----:B------:R0:W1:Y:S02]  /*17b90*/  SHFL.IDX P6, R14, R13, R12, R11 ;  /* 0x0000000c0d0e7389 */ /* 0x00006400000c000b */
[----:B01----:R-:W-:Y:S01]  /*17ba0*/  ENDCOLLECTIVE ;  /* 0x000000000000791b */ /* 0x003fe20003800000 */
.L_x_2866:
        /* <DEDUP_REMOVED lines=14> */
.L_x_2867:
[----:B------:R-:W-:Y:S02]  /*17c90*/  IMAD.MOV.U32 R13, RZ, RZ, R5 ;  /* 0x000000ffff0d7224 */ /* 0x000fe400078e0005 */
[----:B------:R-:W-:Y:S01]  /*17ca0*/  IMAD.MOV.U32 R12, RZ, RZ, 0x5 ;  /* 0x00000005ff0c7424 */ /* 0x000fe200078e00ff */
[----:B------:R-:W-:-:S05]  /*17cb0*/  @!P2 IADD3 R14, P3, R28, R14, RZ ;  /* 0x0000000e1c0ea210 */ /* 0x000fca0007f7e0ff */
[----:B------:R-:W-:-:S08]  /*17cc0*/  @!P2 IMAD.MOV.U32 R2, RZ, RZ, R14 ;  /* 0x000000ffff02a224 */ /* 0x000fd000078e000e */
[----:B------:R-:W-:Y:S05]  /*17cd0*/  WARPSYNC.COLLECTIVE R15, `(.L_x_2868) ;  /* 0x000000000f087348 */ /* 0x000fea0003c00000 */
[----:B------:R0:W1:Y:S02]  /*17ce0*/  SHFL.IDX P6, R14, R13, R12, R11 ;  /* 0x0000000c0d0e7389 */ /* 0x00006400000c000b */
[----:B01----:R-:W-:Y:S01]  /*17cf0*/  ENDCOLLECTIVE ;  /* 0x000000000000791b */ /* 0x003fe20003800000 */
.L_x_2868:
        /* <DEDUP_REMOVED lines=14> */
.L_x_2869:
[----:B------:R-:W-:Y:S01]  /*17de0*/  IMAD.MOV.U32 R13, RZ, RZ, R5 ;  /* 0x000000ffff0d7224 */ /* 0x000fe200078e0005 */
[----:B------:R-:W-:Y:S02]  /*17df0*/  MOV R12, 0x6 ;  /* 0x00000006000c7802 */ /* 0x000fe40000000f00 */
[----:B------:R-:W-:-:S05]  /*17e00*/  @!P2 IADD3 R14, P3, R28, R14, RZ ;  /* 0x0000000e1c0ea210 */ /* 0x000fca0007f7e0ff */
[----:B------:R-:W-:-:S08]  /*17e10*/  @!P2 IMAD.MOV.U32 R2, RZ, RZ, R14 ;  /* 0x000000ffff02a224 */ /* 0x000fd000078e000e */
[----:B------:R-:W-:Y:S05]  /*17e20*/  WARPSYNC.COLLECTIVE R15, `(.L_x_2870) ;  /* 0x000000000f087348 */ /* 0x000fea0003c00000 */
[----:B------:R0:W1:Y:S02]  /*17e30*/  SHFL.IDX P6, R14, R13, R12, R11 ;  /* 0x0000000c0d0e7389 */ /* 0x00006400000c000b */
[----:B01----:R-:W-:Y:S01]  /*17e40*/  ENDCOLLECTIVE ;  /* 0x000000000000791b */ /* 0x003fe20003800000 */
.L_x_2870:
        /* <DEDUP_REMOVED lines=14> */
.L_x_2871:
[----:B------:R-:W-:Y:S02]  /*17f30*/  IMAD.MOV.U32 R13, RZ, RZ, R5 ;  /* 0x000000ffff0d7224 */ /* 0x000fe400078e0005 */
[----:B------:R-:W-:Y:S01]  /*17f40*/  IMAD.MOV.U32 R12, RZ, RZ, 0x7 ;  /* 0x00000007ff0c7424 */ /* 0x000fe200078e00ff */
[----:B------:R-:W-:-:S05]  /*17f50*/  @!P2 IADD3 R14, P3, R28, R14, RZ ;  /* 0x0000000e1c0ea210 */ /* 0x000fca0007f7e0ff */
[----:B------:R-:W-:-:S08]  /*17f60*/  @!P2 IMAD.MOV.U32 R2, RZ, RZ, R14 ;  /* 0x000000ffff02a224 */ /* 0x000fd000078e000e */
[----:B------:R-:W-:Y:S05]  /*17f70*/  WARPSYNC.COLLECTIVE R15, `(.L_x_2872) ;  /* 0x000000000f087348 */ /* 0x000fea0003c00000 */
[----:B------:R0:W1:Y:S02]  /*17f80*/  SHFL.IDX P6, R14, R13, R12, R11 ;  /* 0x0000000c0d0e7389 */ /* 0x00006400000c000b */
[----:B01----:R-:W-:Y:S01]  /*17f90*/  ENDCOLLECTIVE ;  /* 0x000000000000791b */ /* 0x003fe20003800000 */
.L_x_2872:
        /* <DEDUP_REMOVED lines=12> */
.L_x_2873:
[----:B------:R-:W-:Y:S05]  /*18060*/  BRA `(.L_x_2874) ;  /* 0xffffffa800107947 */ /* 0x000fea000383ffff */
.L_x_2759:
[----:B0-----:R0:W2:Y:S02]  /*18070*/  SYNCS.PHASECHK.TRANS64.TRYWAIT P0, [R22+URZ+0x38820], R3 ;  /* 0x03882003160075a7 */ /* 0x0010a4000800017f */
[----:B--2---:R-:W-:Y:S05]  /*18080*/  @!P0 NANOSLEEP.SYNCS 0x989680 ;  /* 0x009896800000895d */ /* 0x004fea0003900000 */
[----:B------:R-:W2:Y:S02]  /*18090*/  @!P0 SYNCS.PHASECHK.TRANS64 P0, [R22+URZ+0x38820], R3 ;  /* 0x03882003160085a7 */ /* 0x000ea4000800007f */
[----:B--2---:R-:W-:Y:S05]  /*180a0*/  @!P0 BRA `(.L_x_2759) ;  /* 0xfffffffc00f08947 */ /* 0x004fea000383ffff */
[----:B------:R-:W-:Y:S05]  /*180b0*/  BRA `(.L_x_2875) ;  /* 0xffffffa8007c7947 */ /* 0x000fea000383ffff */
.L_x_2763:
[----:B0-----:R0:W2:Y:S02]  /*180c0*/  SYNCS.PHASECHK.TRANS64.TRYWAIT P0, [R0+URZ+0x38880], R20 ;  /* 0x03888014000075a7 */ /* 0x0010a4000800017f */
[----:B--2---:R-:W-:Y:S05]  /*180d0*/  @!P0 NANOSLEEP.SYNCS 0x989680 ;  /* 0x009896800000895d */ /* 0x004fea0003900000 */
[----:B------:R-:W2:Y:S02]  /*180e0*/  @!P0 SYNCS.PHASECHK.TRANS64 P0, [R0+URZ+0x38880], R20 ;  /* 0x03888014000085a7 */ /* 0x000ea4000800007f */
[----:B--2---:R-:W-:Y:S05]  /*180f0*/  @!P0 BRA `(.L_x_2763) ;  /* 0xfffffffc00f08947 */ /* 0x004fea000383ffff */
[----:B------:R-:W-:Y:S05]  /*18100*/  BRA `(.L_x_2876) ;  /* 0xffffffac003c7947 */ /* 0x000fea000383ffff */
.L_x_2764:
        /* <DEDUP_REMOVED lines=8> */
.L_x_2878:
[----:B------:R-:W-:Y:S05]  /*18190*/  BSYNC B0 ;  /* 0x0000000000007941 */ /* 0x000fea0003800000 */
.L_x_2877:
        /* <DEDUP_REMOVED lines=9> */
.L_x_2879:
[----:B------:R-:W-:Y:S02]  /*18230*/  IMAD.MOV.U32 R13, RZ, RZ, R7 ;  /* 0x000000ffff0d7224 */ /* 0x000fe400078e0007 */
[----:B------:R-:W-:Y:S02]  /*18240*/  IMAD.MOV.U32 R12, RZ, RZ, 0x1 ;  /* 0x00000001ff0c7424 */ /* 0x000fe400078e00ff */
[----:B------:R-:W-:-:S07]  /*18250*/  IMAD.MOV.U32 R2, RZ, RZ, R14 ;  /* 0x000000ffff027224 */ /* 0x000fce00078e000e */
[----:B------:R-:W-:Y:S05]  /*18260*/  WARPSYNC.COLLECTIVE R15, `(.L_x_2880) ;  /* 0x000000000f087348 */ /* 0x000fea0003c00000 */
[----:B------:R0:W1:Y:S02]  /*18270*/  SHFL.IDX P6, R14, R13, R12, R11 ;  /* 0x0000000c0d0e7389 */ /* 0x00006400000c000b */
[----:B01----:R-:W-:Y:S01]  /*18280*/  ENDCOLLECTIVE ;  /* 0x000000000000791b */ /* 0x003fe20003800000 */
.L_x_2880:
        /* <DEDUP_REMOVED lines=12> */
.L_x_2881:
[----:B------:R-:W-:Y:S02]  /*18350*/  IMAD.MOV.U32 R13, RZ, RZ, R7 ;  /* 0x000000ffff0d7224 */ /* 0x000fe400078e0007 */
[----:B------:R-:W-:Y:S02]  /*18360*/  IMAD.MOV.U32 R12, RZ, RZ, 0x2 ;  /* 0x00000002ff0c7424 */ /* 0x000fe400078e00ff */
[----:B------:R-:W-:-:S07]  /*18370*/  IMAD.MOV.U32 R2, RZ, RZ, R14 ;  /* 0x000000ffff027224 */ /* 0x000fce00078e000e */
[----:B------:R-:W-:Y:S05]  /*18380*/  WARPSYNC.COLLECTIVE R15, `(.L_x_2882) ;  /* 0x000000000f087348 */ /* 0x000fea0003c00000 */
[----:B------:R0:W1:Y:S02]  /*18390*/  SHFL.IDX P6, R14, R13, R12, R11 ;  /* 0x0000000c0d0e7389 */ /* 0x00006400000c000b */
[----:B01----:R-:W-:Y:S01]  /*183a0*/  ENDCOLLECTIVE ;  /* 0x000000000000791b */ /* 0x003fe20003800000 */
.L_x_2882:
        /* <DEDUP_REMOVED lines=12> */
.L_x_2883:
[----:B------:R-:W-:Y:S02]  /*18470*/  IMAD.MOV.U32 R13, RZ, RZ, R7 ;  /* 0x000000ffff0d7224 */ /* 0x000fe400078e0007 */
[----:B------:R-:W-:Y:S02]  /*18480*/  IMAD.MOV.U32 R12, RZ, RZ, 0x3 ;  /* 0x00000003ff0c7424 */ /* 0x000fe400078e00ff */
[----:B------:R-:W-:-:S07]  /*18490*/  IMAD.MOV.U32 R2, RZ, RZ, R14 ;  /* 0x000000ffff027224 */ /* 0x000fce00078e000e */
[----:B------:R-:W-:Y:S05]  /*184a0*/  WARPSYNC.COLLECTIVE R15, `(.L_x_2884) ;  /* 0x000000000f087348 */ /* 0x000fea0003c00000 */
[----:B------:R0:W1:Y:S02]  /*184b0*/  SHFL.IDX P6, R14, R13, R12, R11 ;  /* 0x0000000c0d0e7389 */ /* 0x00006400000c000b */
[----:B01----:R-:W-:Y:S01]  /*184c0*/  ENDCOLLECTIVE ;  /* 0x000000000000791b */ /* 0x003fe20003800000 */
.L_x_2884:
        /* <DEDUP_REMOVED lines=12> */
.L_x_2885:
[----:B------:R-:W-:Y:S02]  /*18590*/  IMAD.MOV.U32 R13, RZ, RZ, R7 ;  /* 0x000000ffff0d7224 */ /* 0x000fe400078e0007 */
[----:B------:R-:W-:Y:S02]  /*185a0*/  IMAD.MOV.U32 R12, RZ, RZ, 0x4 ;  /* 0x00000004ff0c7424 */ /* 0x000fe400078e00ff */
[----:B------:R-:W-:-:S07]  /*185b0*/  IMAD.MOV.U32 R2, RZ, RZ, R14 ;  /* 0x000000ffff027224 */ /* 0x000fce00078e000e */
[----:B------:R-:W-:Y:S05]  /*185c0*/  WARPSYNC.COLLECTIVE R15, `(.L_x_2886) ;  /* 0x000000000f087348 */ /* 0x000fea0003c00000 */
[----:B------:R0:W1:Y:S02]  /*185d0*/  SHFL.IDX P6, R14, R13, R12, R11 ;  /* 0x0000000c0d0e7389 */ /* 0x00006400000c000b */
[----:B01----:R-:W-:Y:S01]  /*185e0*/  ENDCOLLECTIVE ;  /* 0x000000000000791b */ /* 0x003fe20003800000 */
.L_x_2886:
        /* <DEDUP_REMOVED lines=12> */
.L_x_2887:
[----:B------:R-:W-:Y:S02]  /*186b0*/  IMAD.MOV.U32 R13, RZ, RZ, R7 ;  /* 0x000000ffff0d7224 */ /* 0x000fe400078e0007 */
[----:B------:R-:W-:Y:S02]  /*186c0*/  IMAD.MOV.U32 R12, RZ, RZ, 0x5 ;  /* 0x00000005ff0c7424 */ /* 0x000fe400078e00ff */
[----:B------:R-:W-:-:S07]  /*186d0*/  IMAD.MOV.U32 R2, RZ, RZ, R14 ;  /* 0x000000ffff027224 */ /* 0x000fce00078e000e */
[----:B------:R-:W-:Y:S05]  /*186e0*/  WARPSYNC.COLLECTIVE R15, `(.L_x_2888) ;  /* 0x000000000f087348 */ /* 0x000fea0003c00000 */
[----:B------:R0:W1:Y:S02]  /*186f0*/  SHFL.IDX P6, R14, R13, R12, R11 ;  /* 0x0000000c0d0e7389 */ /* 0x00006400000c000b */
[----:B01----:R-:W-:Y:S01]  /*18700*/  ENDCOLLECTIVE ;  /* 0x000000000000791b */ /* 0x003fe20003800000 */
.L_x_2888:
        /* <DEDUP_REMOVED lines=12> */
.L_x_2889:
[----:B------:R-:W-:Y:S02]  /*187d0*/  IMAD.MOV.U32 R13, RZ, RZ, R7 ;  /* 0x000000ffff0d7224 */ /* 0x000fe400078e0007 */
[----:B------:R-:W-:Y:S02]  /*187e0*/  IMAD.MOV.U32 R12, RZ, RZ, 0x6 ;  /* 0x00000006ff0c7424 */ /* 0x000fe400078e00ff */
[----:B------:R-:W-:-:S07]  /*187f0*/  IMAD.MOV.U32 R2, RZ, RZ, R14 ;  /* 0x000000ffff027224 */ /* 0x000fce00078e000e */
[----:B------:R-:W-:Y:S05]  /*18800*/  WARPSYNC.COLLECTIVE R15, `(.L_x_2890) ;  /* 0x000000000f087348 */ /* 0x000fea0003c00000 */
[----:B------:R0:W1:Y:S02]  /*18810*/  SHFL.IDX P6, R14, R13, R12, R11 ;  /* 0x0000000c0d0e7389 */ /* 0x00006400000c000b */
[----:B01----:R-:W-:Y:S01]  /*18820*/  ENDCOLLECTIVE ;  /* 0x000000000000791b */ /* 0x003fe20003800000 */
.L_x_2890:
        /* <DEDUP_REMOVED lines=12> */
.L_x_2891:
[----:B------:R-:W-:Y:S02]  /*188f0*/  IMAD.MOV.U32 R13, RZ, RZ, R7 ;  /* 0x000000ffff0d7224 */ /* 0x000fe400078e0007 */
[----:B------:R-:W-:Y:S02]  /*18900*/  IMAD.MOV.U32 R12, RZ, RZ, 0x7 ;  /* 0x00000007ff0c7424 */ /* 0x000fe400078e00ff */
[----:B------:R-:W-:-:S07]  /*18910*/  IMAD.MOV.U32 R2, RZ, RZ, R14 ;  /* 0x000000ffff027224 */ /* 0x000fce00078e000e */
[----:B------:R-:W-:Y:S05]  /*18920*/  WARPSYNC.COLLECTIVE R15, `(.L_x_2892) ;  /* 0x000000000f087348 */ /* 0x000fea0003c00000 */
[----:B------:R0:W1:Y:S02]  /*18930*/  SHFL.IDX P6, R14, R13, R12, R11 ;  /* 0x0000000c0d0e7389 */ /* 0x00006400000c000b */
[----:B01----:R-:W-:Y:S01]  /*18940*/  ENDCOLLECTIVE ;  /* 0x000000000000791b */ /* 0x003fe20003800000 */
.L_x_2892:
        /* <DEDUP_REMOVED lines=12> */
.L_x_2893:
[----:B------:R-:W-:Y:S01]  /*18a10*/  IMAD.MOV.U32 R2, RZ, RZ, R14 ;  /* 0x000000ffff027224 */ /* 0x000fe200078e000e */
[----:B------:R-:W-:Y:S06]  /*18a20*/  BRA `(.L_x_2894) ;  /* 0xffffffa800107947 */ /* 0x000fec000383ffff */
.L_x_2769:
[----:B----4-:R4:W0:Y:S02]  /*18a30*/  SYNCS.PHASECHK.TRANS64.TRYWAIT P0, [R0+URZ+0x38840], R20 ;  /* 0x03884014000075a7 */ /* 0x010824000800017f */
[----:B0-----:R-:W-:Y:S05]  /*18a40*/  @!P0 NANOSLEEP.SYNCS 0x989680 ;  /* 0x009896800000895d */ /* 0x001fea0003900000 */
[----:B------:R-:W0:Y:S02]  /*18a50*/  @!P0 SYNCS.PHASECHK.TRANS64 P0, [R0+URZ+0x38840], R20 ;  /* 0x03884014000085a7 */ /* 0x000e24000800007f */
[----:B0-----:R-:W-:Y:S05]  /*18a60*/  @!P0 BRA `(.L_x_2769) ;  /* 0xfffffffc00f08947 */ /* 0x001fea000383ffff */
[----:B------:R-:W-:Y:S05]  /*18a70*/  BRA `(.L_x_2895) ;  /* 0xffffffa800647947 */ /* 0x000fea000383ffff */
.L_x_2770:
        /* <DEDUP_REMOVED lines=8> */
.L_x_2897:
[----:B------:R-:W-:Y:S05]  /*18b00*/  BSYNC B0 ;  /* 0x0000000000007941 */ /* 0x000fea0003800000 */
.L_x_2896:
        /* <DEDUP_REMOVED lines=8> */
.L_x_2898:
[----:B------:R-:W-:Y:S02]  /*18b90*/  IMAD.MOV.U32 R13, RZ, RZ, R5 ;  /* 0x000000ffff0d7224 */ /* 0x000fe400078e0005 */
[----:B------:R-:W-:Y:S01]  /*18ba0*/  IMAD.MOV.U32 R12, RZ, RZ, 0x1 ;  /* 0x00000001ff0c7424 */ /* 0x000fe200078e00ff */
[----:B------:R-:W-:-:S13]  /*18bb0*/  IADD3 R2, P0, R28, R14, RZ ;  /* 0x0000000e1c027210 */ /* 0x000fda0007f1e0ff */
[----:B------:R-:W-:Y:S05]  /*18bc0*/  WARPSYNC.COLLECTIVE R15, `(.L_x_2899) ;  /* 0x000000000f087348 */ /* 0x000fea0003c00000 */
[----:B------:R0:W1:Y:S02]  /*18bd0*/  SHFL.IDX P6, R14, R13, R12, R11 ;  /* 0x0000000c0d0e7389 */ /* 0x00006400000c000b */
[----:B01----:R-:W-:Y:S01]  /*18be0*/  ENDCOLLECTIVE ;  /* 0x000000000000791b */ /* 0x003fe20003800000 */
.L_x_2899:
        /* <DEDUP_REMOVED lines=11> */
.L_x_2900:
[----:B------:R-:W-:Y:S02]  /*18ca0*/  IMAD.MOV.U32 R13, RZ, RZ, R5 ;  /* 0x000000ffff0d7224 */ /* 0x000fe400078e0005 */
[----:B------:R-:W-:Y:S02]  /*18cb0*/  IMAD.MOV.U32 R12, RZ, RZ, 0x2 ;  /* 0x00000002ff0c7424 */ /* 0x000fe400078e00ff */
[----:B------:R-:W-:-:S07]  /*18cc0*/  IMAD.MOV.U32 R2, RZ, RZ, R14 ;  /* 0x000000ffff027224 */ /* 0x000fce00078e000e */
[----:B------:R-:W-:Y:S05]  /*18cd0*/  WARPSYNC.COLLECTIVE R15, `(.L_x_2901) ;  /* 0x000000000f087348 */ /* 0x000fea0003c00000 */
[----:B------:R0:W1:Y:S02]  /*18ce0*/  SHFL.IDX P6, R14, R13, R12, R11 ;  /* 0x0000000c0d0e7389 */ /* 0x00006400000c000b */
[----:B01----:R-:W-:Y:S01]  /*18cf0*/  ENDCOLLECTIVE ;  /* 0x000000000000791b */ /* 0x003fe20003800000 */
.L_x_2901:
        /* <DEDUP_REMOVED lines=12> */
.L_x_2902:
[----:B------:R-:W-:Y:S02]  /*18dc0*/  IMAD.MOV.U32 R13, RZ, RZ, R5 ;  /* 0x000000ffff0d7224 */ /* 0x000fe400078e0005 */
[----:B------:R-:W-:Y:S02]  /*18dd0*/  IMAD.MOV.U32 R12, RZ, RZ, 0x3 ;  /* 0x00000003ff0c7424 */ /* 0x000fe400078e00ff */
[----:B------:R-:W-:-:S07]  /*18de0*/  IMAD.MOV.U32 R7, RZ, RZ, R14 ;  /* 0x000000ffff077224 */ /* 0x000fce00078e000e */
[----:B------:R-:W-:Y:S05]  /*18df0*/  WARPSYNC.COLLECTIVE R15, `(.L_x_2903) ;  /* 0x000000000f087348 */ /* 0x000fea0003c00000 */
[----:B------:R0:W1:Y:S02]  /*18e00*/  SHFL.IDX P6, R14, R13, R12, R11 ;  /* 0x0000000c0d0e7389 */ /* 0x00006400000c000b */
[----:B01----:R-:W-:Y:S01]  /*18e10*/  ENDCOLLECTIVE ;  /* 0x000000000000791b */ /* 0x003fe20003800000 */
.L_x_2903:
        /* <DEDUP_REMOVED lines=12> */
.L_x_2904:
[----:B------:R-:W-:Y:S02]  /*18ee0*/  IMAD.MOV.U32 R13, RZ, RZ, R5 ;  /* 0x000000ffff0d7224 */ /* 0x000fe400078e0005 */
[----:B------:R-:W-:Y:S02]  /*18ef0*/  IMAD.MOV.U32 R12, RZ, RZ, 0x4 ;  /* 0x00000004ff0c7424 */ /* 0x000fe400078e00ff */
[----:B------:R-:W-:-:S05]  /*18f00*/  IMAD.MOV.U32 R11, RZ, RZ, R14 ;  /* 0x000000ffff0b7224 */ /* 0x000fca00078e000e */
[----:B------:R-:W-:Y:S01]  /*18f10*/  IADD3 R2, P0, R28, R11, RZ ;  /* 0x0000000b1c027210 */ /* 0x000fe20007f1e0ff */
[----:B------:R-:W-:-:S03]  /*18f20*/  IMAD.MOV.U32 R11, RZ, RZ, 0x181f ;  /* 0x0000181fff0b7424 */ /* 0x000fc600078e00ff */
[----:B------:R-:W-:-:S09]  /*18f30*/  IADD3.X R3, RZ, R6, RZ, P0, !PT ;  /* 0x00000006ff037210 */ /* 0x000fd200007fe4ff */
[----:B------:R-:W-:Y:S05]  /*18f40*/  WARPSYNC.COLLECTIVE R15, `(.L_x_2905) ;  /* 0x000000000f087348 */ /* 0x000fea0003c00000 */
[----:B------:R0:W1:Y:S02]  /*18f50*/  SHFL.IDX P6, R14, R13, R12, R11 ;  /* 0x0000000c0d0e7389 */ /* 0x00006400000c000b */
[----:B01----:R-:W-:Y:S01]  /*18f60*/  ENDCOLLECTIVE ;  /* 0x000000000000791b */ /* 0x003fe20003800000 */
.L_x_2905:
        /* <DEDUP_REMOVED lines=10> */
.L_x_2906:
        /* <DEDUP_REMOVED lines=8> */
.L_x_2907:
        /* <DEDUP_REMOVED lines=10> */
.L_x_2908:
[----:B------:R-:W-:Y:S02]  /*19130*/  IMAD.MOV.U32 R13, RZ, RZ, R5 ;  /* 0x000000ffff0d7224 */ /* 0x000fe400078e0005 */
[----:B------:R-:W-:Y:S02]  /*19140*/  IMAD.MOV.U32 R12, RZ, RZ, 0x6 ;  /* 0x00000006ff0c7424 */ /* 0x000fe400078e00ff */
[----:B------:R-:W-:-:S07]  /*19150*/  IMAD.MOV.U32 R2, RZ, RZ, R14 ;  /* 0x000000ffff027224 */ /* 0x000fce00078e000e */
[----:B------:R-:W-:Y:S05]  /*19160*/  WARPSYNC.COLLECTIVE R15, `(.L_x_2909) ;  /* 0x000000000f087348 */ /* 0x000fea0003c00000 */
[----:B------:R0:W1:Y:S02]  /*19170*/  SHFL.IDX P6, R14, R13, R12, R11 ;  /* 0x0000000c0d0e7389 */ /* 0x00006400000c000b */
[----:B01----:R-:W-:Y:S01]  /*19180*/  ENDCOLLECTIVE ;  /* 0x000000000000791b */ /* 0x003fe20003800000 */
.L_x_2909:
        /* <DEDUP_REMOVED lines=12> */
.L_x_2910:
[----:B------:R-:W-:Y:S02]  /*19250*/  IMAD.MOV.U32 R13, RZ, RZ, R5 ;  /* 0x000000ffff0d7224 */ /* 0x000fe400078e0005 */
[----:B------:R-:W-:Y:S02]  /*19260*/  IMAD.MOV.U32 R12, RZ, RZ, 0x7 ;  /* 0x00000007ff0c7424 */ /* 0x000fe400078e00ff */
[----:B------:R-:W-:-:S07]  /*19270*/  IMAD.MOV.U32 R7, RZ, RZ, R14 ;  /* 0x000000ffff077224 */ /* 0x000fce00078e000e */
[----:B------:R-:W-:Y:S05]  /*19280*/  WARPSYNC.COLLECTIVE R15, `(.L_x_2911) ;  /* 0x000000000f087348 */ /* 0x000fea0003c00000 */
[----:B------:R0:W1:Y:S02]  /*19290*/  SHFL.IDX P6, R14, R13, R12, R11 ;  /* 0x0000000c0d0e7389 */ /* 0x00006400000c000b */
[----:B01----:R-:W-:Y:S01]  /*192a0*/  ENDCOLLECTIVE ;  /* 0x000000000000791b */ /* 0x003fe20003800000 */
.L_x_2911:
        /* <DEDUP_REMOVED lines=12> */
.L_x_2912:
[----:B------:R-:W-:Y:S05]  /*19370*/  BRA `(.L_x_2913) ;  /* 0xffffffa400347947 */ /* 0x000fea000383ffff */
.L_x_2775:
[----:B0-----:R0:W1:Y:S02]  /*19380*/  SYNCS.PHASECHK.TRANS64.TRYWAIT P2, [R17+URZ+0x38870], R0 ;  /* 0x03887000110075a7 */ /* 0x001064000804017f */
[----:B-1----:R-:W-:Y:S05]  /*19390*/  @!P2 NANOSLEEP.SYNCS 0x989680 ;  /* 0x009896800000a95d */ /* 0x002fea0003900000 */
[----:B------:R-:W1:Y:S02]  /*193a0*/  @!P2 SYNCS.PHASECHK.TRANS64 P2, [R17+URZ+0x38870], R0 ;  /* 0x038870001100a5a7 */ /* 0x000e64000804007f */
[----:B-1----:R-:W-:Y:S05]  /*193b0*/  @!P2 BRA `(.L_x_2775) ;  /* 0xfffffffc00f0a947 */ /* 0x002fea000383ffff */
[----:B------:R-:W-:Y:S05]  /*193c0*/  BRA `(.L_x_2914) ;  /* 0xffffffa4009c7947 */ /* 0x000fea000383ffff */
.L_x_2777:
[----:B0-----:R0:W1:Y:S02]  /*193d0*/  SYNCS.PHASECHK.TRANS64.TRYWAIT P2, [R17+URZ+0x38860], R0 ;  /* 0x03886000110075a7 */ /* 0x001064000804017f */
[----:B-1----:R-:W-:Y:S05]  /*193e0*/  @!P2 NANOSLEEP.SYNCS 0x989680 ;  /* 0x009896800000a95d */ /* 0x002fea0003900000 */
[----:B------:R-:W1:Y:S02]  /*193f0*/  @!P2 SYNCS.PHASECHK.TRANS64 P2, [R17+URZ+0x38860], R0 ;  /* 0x038860001100a5a7 */ /* 0x000e64000804007f */
[----:B-1----:R-:W-:Y:S05]  /*19400*/  @!P2 BRA `(.L_x_2777) ;  /* 0xfffffffc00f0a947 */ /* 0x002fea000383ffff */
[----:B------:R-:W-:Y:S05]  /*19410*/  BRA `(.L_x_2915) ;  /* 0xffffffa400ac7947 */ /* 0x000fea000383ffff */
.L_x_2785:
[----:B0-----:R0:W3:Y:S02]  /*19420*/  SYNCS.PHASECHK.TRANS64.TRYWAIT P1, [R18+URZ+0x38870], R3 ;  /* 0x03887003120075a7 */ /* 0x0010e4000802017f */
[----:B---3--:R-:W-:Y:S05]  /*19430*/  @!P1 NANOSLEEP.SYNCS 0x989680 ;  /* 0x009896800000995d */ /* 0x008fea0003900000 */
[----:B------:R-:W3:Y:S02]  /*19440*/  @!P1 SYNCS.PHASECHK.TRANS64 P1, [R18+URZ+0x38870], R3 ;  /* 0x03887003120095a7 */ /* 0x000ee4000802007f */
[----:B---3--:R-:W-:Y:S05]  /*19450*/  @!P1 BRA `(.L_x_2785) ;  /* 0xfffffffc00f09947 */ /* 0x008fea000383ffff */
[----:B------:R-:W-:Y:S05]  /*19460*/  BRA `(.L_x_2916) ;  /* 0xffffffb000007947 */ /* 0x000fea000383ffff */
.L_x_2787:
[----:B0-----:R0:W3:Y:S02]  /*19470*/  SYNCS.PHASECHK.TRANS64.TRYWAIT P1, [R18+URZ+0x38860], R3 ;  /* 0x03886003120075a7 */ /* 0x0010e4000802017f */
[----:B---3--:R-:W-:Y:S05]  /*19480*/  @!P1 NANOSLEEP.SYNCS 0x989680 ;  /* 0x009896800000995d */ /* 0x008fea0003900000 */
[----:B------:R-:W3:Y:S02]  /*19490*/  @!P1 SYNCS.PHASECHK.TRANS64 P1, [R18+URZ+0x38860], R3 ;  /* 0x03886003120095a7 */ /* 0x000ee4000802007f */
[----:B---3--:R-:W-:Y:S05]  /*194a0*/  @!P1 BRA `(.L_x_2787) ;  /* 0xfffffffc00f09947 */ /* 0x008fea000383ffff */
[----:B------:R-:W-:Y:S05]  /*194b0*/  BRA `(.L_x_2917) ;  /* 0xffffffb0000c7947 */ /* 0x000fea000383ffff */
.L_x_2801:
[----:B0-----:R0:W1:Y:S02]  /*194c0*/  SYNCS.PHASECHK.TRANS64.TRYWAIT P0, [R4+URZ+0x38820], R0 ;  /* 0x03882000040075a7 */ /* 0x001064000800017f */
[----:B-1----:R-:W-:Y:S05]  /*194d0*/  @!P0 NANOSLEEP.SYNCS 0x989680 ;  /* 0x009896800000895d */ /* 0x002fea0003900000 */
[----:B------:R-:W1:Y:S02]  /*194e0*/  @!P0 SYNCS.PHASECHK.TRANS64 P0, [R4+URZ+0x38820], R0 ;  /* 0x03882000040085a7 */ /* 0x000e64000800007f */
[----:B-1----:R-:W-:Y:S05]  /*194f0*/  @!P0 BRA `(.L_x_2801) ;  /* 0xfffffffc00f08947 */ /* 0x002fea000383ffff */
[----:B------:R-:W-:Y:S05]  /*19500*/  BRA `(.L_x_2918) ;  /* 0xffffffc4001c7947 */ /* 0x000fea000383ffff */
.L_x_2802:
[----:B------:R-:W1:Y:S01]  /*19510*/  S2R R2, SR_TID.X ;  /* 0x0000000000027919 */ /* 0x000e620000002100 */
[----:B------:R-:W-:Y:S01]  /*19520*/  BSSY B0, `(.L_x_2919) ;  /* 0x000000a000007945 */ /* 0x000fe20003800000 */
[----:B------:R-:W-:Y:S02]  /*19530*/  IMAD.MOV.U32 R12, RZ, RZ, RZ ;  /* 0x000000ffff0c7224 */ /* 0x000fe400078e00ff */
[----:B------:R-:W-:Y:S02]  /*19540*/  IMAD.MOV.U32 R11, RZ, RZ, 0x1f ;  /* 0x0000001fff0b7424 */ /* 0x000fe400078e00ff */
[----:B------:R-:W-:Y:S01]  /*19550*/  IMAD.MOV.U32 R15, RZ, RZ, -0x1 ;  /* 0xffffffffff0f7424 */ /* 0x000fe200078e00ff */
[----:B-1----:R-:W-:-:S04]  /*19560*/  SHF.R.U32.HI R2, RZ, 0x5, R2 ;  /* 0x00000005ff027819 */ /* 0x002fc80000011602 */
[----:B------:R-:W-:-:S05]  /*19570*/  LOP3.LUT R2, R2, 0x3, RZ, 0xc0, !PT ;  /* 0x0000000302027812 */ /* 0x000fca00078ec0ff */
[----:B------:R-:W-:-:S07]  /*19580*/  IMAD.MOV.U32 R13, RZ, RZ, R2 ;  /* 0x000000ffff0d7224 */ /* 0x000fce00078e0002 */
[----:B0-----:R-:W-:Y:S05]  /*19590*/  WARPSYNC.COLLECTIVE R15, `(.L_x_2920) ;  /* 0x000000000f087348 */ /* 0x001fea0003c00000 */
[----:B------:R1:W2:Y:S02]  /*195a0*/  SHFL.IDX P6, R14, R13, R12, R11 ;  /* 0x0000000c0d0e7389 */ /* 0x0002a400000c000b */
[----:B012---:R-:W-:Y:S01]  /*195b0*/  ENDCOLLECTIVE ;  /* 0x000000000000791b */ /* 0x007fe20003800000 */
.L_x_2920:
[----:B------:R-:W-:Y:S05]  /*195c0*/  BSYNC B0 ;  /* 0x0000000000007941 */ /* 0x000fea0003800000 */
.L_x_2919:
[----:B------:R-:W-:Y:S05]  /*195d0*/  BRA `(.L_x_2921) ;  /* 0xffffffc400047947 */ /* 0x000fea000383ffff */
.L_x_2805:
[----:B------:R-:W-:Y:S01]  /*195e0*/  BSSY B1, `(.L_x_2922) ;  /* 0x0000006000017945 */ /* 0x000fe20003800000 */
[----:B------:R-:W-:-:S07]  /*195f0*/  IMAD.MOV.U32 R15, RZ, RZ, -0x1 ;  /* 0xffffffffff0f7424 */ /* 0x000fce00078e00ff */
[----:B0-----:R-:W-:Y:S05]  /*19600*/  WARPSYNC.COLLECTIVE R15, `(.L_x_2923) ;  /* 0x000000000f0c7348 */ /* 0x001fea0003c00000 */
[----:B------:R-:W-:Y:S02]  /*19610*/  ELECT P6, UR62, PT ;  /* 0x00000000003e782f */ /* 0x000fe400038c0000 */
[----:B------:R-:W-:Y:S01]  /*19620*/  MOV R14, UR62 ;  /* 0x0000003e000e7c02 */ /* 0x000fe20008000f00 */
[----:B0-----:R-:W-:Y:S10]  /*19630*/  ENDCOLLECTIVE ;  /* 0x000000000000791b */ /* 0x001ff40003800000 */
.L_x_2923:
[----:B------:R-:W-:Y:S05]  /*19640*/  BSYNC B1 ;  /* 0x0000000000017941 */ /* 0x000fea0003800000 */
.L_x_2922:
[----:B------:R-:W-:Y:S05]  /*19650*/  BRA `(.L_x_2924) ;  /* 0xffffffc000fc7947 */ /* 0x000fea000383ffff */
.L_x_2807:
[----:B0-----:R0:W1:Y:S02]  /*19660*/  SYNCS.PHASECHK.TRANS64.TRYWAIT P1, [R5+URZ+0x38840], R0 ;  /* 0x03884000050075a7 */ /* 0x001064000802017f */
[----:B-1----:R-:W-:Y:S05]  /*19670*/  @!P1 NANOSLEEP.SYNCS 0x989680 ;  /* 0x009896800000995d */ /* 0x002fea0003900000 */
[----:B------:R-:W1:Y:S02]  /*19680*/  @!P1 SYNCS.PHASECHK.TRANS64 P1, [R5+URZ+0x38840], R0 ;  /* 0x03884000050095a7 */ /* 0x000e64000802007f */
[----:B-1----:R-:W-:Y:S05]  /*19690*/  @!P1 BRA `(.L_x_2807) ;  /* 0xfffffffc00f09947 */ /* 0x002fea000383ffff */
[----:B------:R-:W-:Y:S05]  /*196a0*/  BRA `(.L_x_2925) ;  /* 0xffffffc4001c7947 */ /* 0x000fea000383ffff */
.L_x_2809:
[----:B-1----:R1:W2:Y:S02]  /*196b0*/  SYNCS.PHASECHK.TRANS64.TRYWAIT P1, [R23+URZ+0x38840], R2 ;  /* 0x03884002170075a7 */ /* 0x0022a4000802017f */
[----:B--2---:R-:W-:Y:S05]  /*196c0*/  @!P1 NANOSLEEP.SYNCS 0x989680 ;  /* 0x009896800000995d */ /* 0x004fea0003900000 */
[----:B------:R-:W2:Y:S02]  /*196d0*/  @!P1 SYNCS.PHASECHK.TRANS64 P1, [R23+URZ+0x38840], R2 ;  /* 0x03884002170095a7 */ /* 0x000ea4000802007f */
[----:B--2---:R-:W-:Y:S05]  /*196e0*/  @!P1 BRA `(.L_x_2809) ;  /* 0xfffffffc00f09947 */ /* 0x004fea000383ffff */
[----:B------:R-:W-:Y:S05]  /*196f0*/  BRA `(.L_x_2926) ;  /* 0xffffffc400287947 */ /* 0x000fea000383ffff */
.L_x_2811:
[----:B--2---:R2:W3:Y:S02]  /*19700*/  SYNCS.PHASECHK.TRANS64.TRYWAIT P1, [R5+URZ+0x38860], R0 ;  /* 0x03886000050075a7 */ /* 0x0044e4000802017f */
[----:B---3--:R-:W-:Y:S05]  /*19710*/  @!P1 NANOSLEEP.SYNCS 0x989680 ;  /* 0x009896800000995d */ /* 0x008fea0003900000 */
[----:B------:R-:W3:Y:S02]  /*19720*/  @!P1 SYNCS.PHASECHK.TRANS64 P1, [R5+URZ+0x38860], R0 ;  /* 0x03886000050095a7 */ /* 0x000ee4000802007f */
[----:B---3--:R-:W-:Y:S05]  /*19730*/  @!P1 BRA `(.L_x_2811) ;  /* 0xfffffffc00f09947 */ /* 0x008fea000383ffff */
[----:B------:R-:W-:Y:S05]  /*19740*/  BRA `(.L_x_2927) ;  /* 0xffffffc400247947 */ /* 0x000fea000383ffff */
.L_x_2813:
[----:B---3--:R3:W4:Y:S02]  /*19750*/  SYNCS.PHASECHK.TRANS64.TRYWAIT P1, [R23+URZ+0x38860], R2 ;  /* 0x03886002170075a7 */ /* 0x008724000802017f */
[----:B----4-:R-:W-:Y:S05]  /*19760*/  @!P1 NANOSLEEP.SYNCS 0x989680 ;  /* 0x009896800000995d */ /* 0x010fea0003900000 */
[----:B------:R-:W4:Y:S02]  /*19770*/  @!P1 SYNCS.PHASECHK.TRANS64 P1, [R23+URZ+0x38860], R2 ;  /* 0x03886002170095a7 */ /* 0x000f24000802007f */
[----:B----4-:R-:W-:Y:S05]  /*19780*/  @!P1 BRA `(.L_x_2813) ;  /* 0xfffffffc00f09947 */ /* 0x010fea000383ffff */
[----:B------:R-:W-:Y:S05]  /*19790*/  BRA `(.L_x_2928) ;  /* 0xffffffc400207947 */ /* 0x000fea000383ffff */
.L_x_2815:
[----:B----4-:R4:W0:Y:S02]  /*197a0*/  SYNCS.PHASECHK.TRANS64.TRYWAIT P1, [R5+URZ+0x38880], R0 ;  /* 0x03888000050075a7 */ /* 0x010824000802017f */
[----:B0-----:R-:W-:Y:S05]  /*197b0*/  @!P1 NANOSLEEP.SYNCS 0x989680 ;  /* 0x009896800000995d */ /* 0x001fea0003900000 */
[----:B------:R-:W0:Y:S02]  /*197c0*/  @!P1 SYNCS.PHASECHK.TRANS64 P1, [R5+URZ+0x38880], R0 ;  /* 0x03888000050095a7 */ /* 0x000e24000802007f */
[----:B0-----:R-:W-:Y:S05]  /*197d0*/  @!P1 BRA `(.L_x_2815) ;  /* 0xfffffffc00f09947 */ /* 0x001fea000383ffff */
[----:B------:R-:W-:Y:S05]  /*197e0*/  BRA `(.L_x_2929) ;  /* 0xffffffc4001c7947 */ /* 0x000fea000383ffff */
.L_x_2930:
        /* <DEDUP_REMOVED lines=9> */
.L_x_3637:


//--------------------- .text._ZN7cutlass13device_kernelIN5flash11enable_sm90INS1_16FlashAttnFwdSm90INS1_25CollectiveMainloopFwdSm90ILi2EN4cute5tupleIJNS5_1CILi1EEES8_S8_EEENS6_IJNS7_ILi128EEESA_NS7_ILi256EEEEEELi256ENS_12float_e4m3_tEfNS_4arch4Sm90ELb1ELb0ELb1ELb1ELb1ELb1ELb0ELb1ELb0ELb1ELb0ELb0EEENS1_21CollectiveEpilogueFwdINS6_IJSA_SB_SA_EEES9_NS_10bfloat16_tESF_Li256ELb1ELb1ELb0ELb1EEENS1_36VarlenDynamicPersistentTileSchedulerILi128ELi128ELi256ELi128ELb0ELb1ELb1ELb1ELb1ELb1EEEEEEEEEvNT_6ParamsE --------------------------
	.section	.text._ZN7cutlass13device_kernelIN5flash11enable_sm90INS1_16FlashAttnFwdSm90INS1_25CollectiveMainloopFwdSm90ILi2EN4cute5tupleIJNS5_1CILi1EEES8_S8_EEENS6_IJNS7_ILi128EEESA_NS7_ILi256EEEEEELi256ENS_12float_e4m3_tEfNS_4arch4Sm90ELb1ELb0ELb1ELb1ELb1ELb1ELb0ELb1ELb0ELb1ELb0ELb0EEENS1_21CollectiveEpilogueFwdINS6_IJSA_SB_SA_EEES9_NS_10bfloat16_tESF_Li256ELb1ELb1ELb0ELb1EEENS1_36VarlenDynamicPersistentTileSchedulerILi128ELi128ELi256ELi128ELb0ELb1ELb1ELb1ELb1ELb1EEEEEEEEEvNT_6ParamsE,"ax",@progbits
	.align	128
.text._ZN7cutlass13device_kernelIN5flash11enable_sm90INS1_16FlashAttnFwdSm90INS1_25CollectiveMainloopFwdSm90ILi2EN4cute5tupleIJNS5_1CILi1EEES8_S8_EEENS6_IJNS7_ILi128EEESA_NS7_ILi256EEEEEELi256ENS_12float_e4m3_tEfNS_4arch4Sm90ELb1ELb0ELb1ELb1ELb1ELb1ELb0ELb1ELb0ELb1ELb0ELb0EEENS1_21CollectiveEpilogueFwdINS6_IJSA_SB_SA_EEES9_NS_10bfloat16_tESF_Li256ELb1ELb1ELb0ELb1EEENS1_36VarlenDynamicPersistentTileSchedulerILi128ELi128ELi256ELi128ELb0ELb1ELb1ELb1ELb1ELb1EEEEEEEEEvNT_6ParamsE:
        .type           _ZN7cutlass13device_kernelIN5flash11enable_sm90INS1_16FlashAttnFwdSm90INS1_25CollectiveMainloopFwdSm90ILi2EN4cute5tupleIJNS5_1CILi1EEES8_S8_EEENS6_IJNS7_ILi128EEESA_NS7_ILi256EEEEEELi256ENS_12float_e4m3_tEfNS_4arch4Sm90ELb1ELb0ELb1ELb1ELb1ELb1ELb0ELb1ELb0ELb1ELb0ELb0EEENS1_21CollectiveEpilogueFwdINS6_IJSA_SB_SA_EEES9_NS_10bfloat16_tESF_Li256ELb1ELb1ELb0ELb1EEENS1_36VarlenDynamicPersistentTileSchedulerILi128ELi128ELi256ELi128ELb0ELb1ELb1ELb1ELb1ELb1EEEEEEEEEvNT_6ParamsE,@function
        .size           _ZN7cutlass13device_kernelIN5flash11enable_sm90INS1_16FlashAttnFwdSm90INS1_25CollectiveMainloopFwdSm90ILi2EN4cute5tupleIJNS5_1CILi1EEES8_S8_EEENS6_IJNS7_ILi128EEESA_NS7_ILi256EEEEEELi256ENS_12float_e4m3_tEfNS_4arch4Sm90ELb1ELb0ELb1ELb1ELb1ELb1ELb0ELb1ELb0ELb1ELb0ELb0EEENS1_21CollectiveEpilogueFwdINS6_IJSA_SB_SA_EEES9_NS_10bfloat16_tESF_Li256ELb1ELb1ELb0ELb1EEENS1_36VarlenDynamicPersistentTileSchedulerILi128ELi128ELi256ELi128ELb0ELb1ELb1ELb1ELb1ELb1EEEEEEEEEvNT_6ParamsE,(.L_x_3638 - _ZN7cutlass13device_kernelIN5flash11enable_sm90INS1_16FlashAttnFwdSm90INS1_25CollectiveMainloopFwdSm90ILi2EN4cute5tupleIJNS5_1CILi1EEES8_S8_EEENS6_IJNS7_ILi128EEESA_NS7_ILi256EEEEEELi256ENS_12float_e4m3_tEfNS_4arch4Sm90ELb1ELb0ELb1ELb1ELb1ELb1ELb0ELb1ELb0ELb1ELb0ELb0EEENS1_21CollectiveEpilogueFwdINS6_IJSA_SB_SA_EEES9_NS_10bfloat16_tESF_Li256ELb1ELb1ELb0ELb1EEENS1_36VarlenDynamicPersistentTileSchedulerILi128ELi128ELi256ELi128ELb0ELb1ELb1ELb1ELb1ELb1EEEEEEEEEvNT_6ParamsE)
        .other          _ZN7cutlass13device_kernelIN5flash11enable_sm90INS1_16FlashAttnFwdSm90INS1_25CollectiveMainloopFwdSm90ILi2EN4cute5tupleIJNS5_1CILi1EEES8_S8_EEENS6_IJNS7_ILi128EEESA_NS7_ILi256EEEEEELi256ENS_12float_e4m3_tEfNS_4arch4Sm90ELb1ELb0ELb1ELb1ELb1ELb1ELb0ELb1ELb0ELb1ELb0ELb0EEENS1_21CollectiveEpilogueFwdINS6_IJSA_SB_SA_EEES9_NS_10bfloat16_tESF_Li256ELb1ELb1ELb0ELb1EEENS1_36VarlenDynamicPersistentTileSchedulerILi128ELi128ELi256ELi128ELb0ELb1ELb1ELb1ELb1ELb1EEEEEEEEEvNT_6ParamsE,@"STO_CUDA_ENTRY STV_DEFAULT"
_ZN7cutlass13device_kernelIN5flash11enable_sm90INS1_16FlashAttnFwdSm90INS1_25CollectiveMainloopFwdSm90ILi2EN4cute5tupleIJNS5_1CILi1EEES8_S8_EEENS6_IJNS7_ILi128EEESA_NS7_ILi256EEEEEELi256ENS_12float_e4m3_tEfNS_4arch4Sm90ELb1ELb0ELb1ELb1ELb1ELb1ELb0ELb1ELb0ELb1ELb0ELb0EEENS1_21CollectiveEpilogueFwdINS6_IJSA_SB_SA_EEES9_NS_10bfloat16_tESF_Li256ELb1ELb1ELb0ELb1EEENS1_36VarlenDynamicPersistentTileSchedulerILi128ELi128ELi256ELi128ELb0ELb1ELb1ELb1ELb1ELb1EEEEEEEEEvNT_6ParamsE:
        /* <DEDUP_REMOVED lines=18> */
.L_x_2932:
[----:B------:R-:W-:Y:S05]  /*0120*/  BSYNC B0 ;  /* 0x0000000000007941 */ /* 0x000fea0003800000 */
.L_x_2931:
        /* <DEDUP_REMOVED lines=41> */
.L_x_2933:
        /* <DEDUP_REMOVED lines=22> */
.L_x_2934:
        /* <DEDUP_REMOVED lines=18> */
.L_x_2935:
        /* <DEDUP_REMOVED lines=22> */
.L_x_2936:
        /* <DEDUP_REMOVED lines=23> */
.L_x_2937:
        /* <DEDUP_REMOVED lines=10> */
.L_x_2940:
[----:B------:R-:W-:-:S08]  /*09b0*/  NOP ;  /* 0x0000000000007918 */ /* 0x000fd00000000000 */
[----:B------:R-:W1:Y:S02]  /*09c0*/  USETMAXREG.TRY_ALLOC.CTAPOOL UP0, 0xe8 ;  /* 0x000000e8000079c8 */ /* 0x000e640008000600 */
[----:B-1----:R-:W-:-:S13]  /*09d0*/  PLOP3.LUT P0, PT, PT, PT, UP0, 0x80, 0x0 ;  /* 0x000000000000781c */ /* 0x002fda0003f0f008 */
[----:B------:R-:W-:Y:S05]  /*09e0*/  @!P0 BRA `(.L_x_2940) ;  /* 0xfffffffc00f08947 */ /* 0x000fea000383ffff */
[----:B------:R-:W2:Y:S01]  /*09f0*/  LDL.LU R0, [R1] ;  /* 0x0000000001007983 */ /* 0x000ea20000300800 */
[----:B------:R-:W1:Y:S01]  /*0a00*/  S2R R2, SR_TID.X ;  /* 0x0000000000027919 */ /* 0x000e620000002100 */
[----:B------:R-:W3:Y:S01]  /*0a10*/  S2UR UR39, SR_CgaCtaId ;  /* 0x00000000002779c3 */ /* 0x000ee20000008800 */
[----:B------:R-:W-:Y:S01]  /*0a20*/  UMOV UR4, 0x400 ;  /* 0x0000040000047882 */ /* 0x000fe20000000000 */
[----:B-1----:R-:W-:-:S06]  /*0a30*/  SHF.R.U32.HI R2, RZ, 0x7, R2 ;  /* 0x00000007ff027819 */ /* 0x002fcc0000011602 */
[----:B------:R-:W-:Y:S06]  /*0a40*/  BAR.ARV 0x8, 0x180 ;  /* 0x0206000000007b1d */ /* 0x000fec0000002000 */
[----:B------:R-:W-:-:S13]  /*0a50*/  ISETP.NE.AND P0, PT, R2, 0x1, PT ;  /* 0x000000010200780c */ /* 0x000fda0003f05270 */
[----:B------:R-:W-:Y:S08]  /*0a60*/  @!P0 BAR.ARV 0x9, 0x100 ;  /* 0x0244000000008b1d */ /* 0x000ff00000002000 */
[----:B------:R-:W-:Y:S01]  /*0a70*/  BAR.SYNC.DEFER_BLOCKING 0x5, 0x180 ;  /* 0x0146000000007b1d */ /* 0x000fe20000010000 */
[----:B---3--:R-:W-:-:S06]  /*0a80*/  ULEA UR4, UR39, UR4, 0x18 ;  /* 0x0000000427047291 */ /* 0x008fcc000f8ec03f */
[----:B------:R-:W-:Y:S01]  /*0a90*/  IMAD.U32 R22, RZ, RZ, UR4 ;  /* 0x00000004ff167e24 */ /* 0x000fe2000f8e00ff */
[----:B------:R-:W-:-:S04]  /*0aa0*/  ULDC UR4, c[0x0][0xc3c] ;  /* 0x00030f0000047ab9 */ /* 0x000fc80000000800 */
[----:B------:R-:W1:Y:S01]  /*0ab0*/  LDS.128 R216, [R22+0x388d0] ;  /* 0x0388d00016d87984 */ /* 0x000e620000000c00 */
[----:B------:R-:W-:Y:S06]  /*0ac0*/  BAR.ARV 0x4, 0x180 ;  /* 0x0106000000007b1d */ /* 0x000fec0000002000 */
[----:B--2---:R-:W-:-:S04]  /*0ad0*/  LOP3.LUT R0, R0, 0xfffffff7, RZ, 0xc0, !PT ;  /* 0xfffffff700007812 */ /* 0x004fc800078ec0ff */
[----:B------:R-:W-:-:S05]  /*0ae0*/  @P0 LOP3.LUT R0, R0, 0x8, RZ, 0xfc, !PT ;  /* 0x0000000800000812 */ /* 0x000fca00078efcff */
[----:B------:R2:W-:Y:S01]  /*0af0*/  STL [R1], R0 ;  /* 0x0000000001007387 */ /* 0x0005e20000100800 */
[----:B-1----:R-:W-:-:S13]  /*0b00*/  ISETP.GE.AND P0, PT, R219, UR4, PT ;  /* 0x00000004db007c0c */ /* 0x002fda000bf06270 */
[----:B--2---:R-:W-:Y:S05]  /*0b10*/  @P0 BRA `(.L_x_2941) ;  /* 0x000002b4003c0947 */ /* 0x004fea0003800000 */
[----:B------:R-:W2:Y:S01]  /*0b20*/  LDL R2, [R1+0x50] ;  /* 0x0000500001027983 */ /* 0x000ea20000100800 */
[----:B------:R-:W-:Y:S01]  /*0b30*/  R2UR UR4, R22 ;  /* 0x00000000160472ca */ /* 0x000fe200000e0000 */
[----:B------:R-:W-:Y:S01]  /*0b40*/  IMAD.MOV.U32 R23, RZ, RZ, RZ ;  /* 0x000000ffff177224 */ /* 0x000fe200078e00ff */
[----:B------:R-:W-:Y:S01]  /*0b50*/  CS2R R222, SRZ ;  /* 0x0000000000de7805 */ /* 0x000fe2000001ff00 */
[----:B------:R-:W1:Y:S01]  /*0b60*/  S2R R0, SR_TID.X ;  /* 0x0000000000007919 */ /* 0x000e620000002100 */
[----:B------:R-:W-:-:S09]  /*0b70*/  IMAD.MOV.U32 R224, RZ, RZ, RZ ;  /* 0x000000ffffe07224 */ /* 0x000fd200078e00ff */
[----:B------:R-:W-:Y:S01]  /*0b80*/  UIADD3 UR4, UR4, 0x20400, URZ ;  /* 0x0002040004047890 */ /* 0x000fe2000fffe03f */
[----:B-1----:R-:W-:-:S05]  /*0b90*/  VIADD R9, R0, 0xffffff80 ;  /* 0xffffff8000097836 */ /* 0x002fca0000000000 */
[----:B------:R-:W-:-:S04]  /*0ba0*/  SHF.R.S32.HI R0, RZ, 0x1f, R9 ;  /* 0x0000001fff007819 */ /* 0x000fc80000011409 */
[CC--:B------:R-:W-:Y:S02]  /*0bb0*/  LEA.HI R4, R0.reuse, R9.reuse, RZ, 0x4 ;  /* 0x0000000900047211 */ /* 0x0c0fe400078f20ff */
[----:B------:R-:W-:Y:S02]  /*0bc0*/  LEA.HI R5, R0, R9, RZ, 0x5 ;  /* 0x0000000900057211 */ /* 0x000fe400078f28ff */
[----:B------:R-:W-:Y:S02]  /*0bd0*/  SHF.R.S32.HI R7, RZ, 0x4, R4 ;  /* 0x00000004ff077819 */ /* 0x000fe40000011404 */
[----:B------:R-:W-:Y:S02]  /*0be0*/  SHF.L.U32 R6, R5, 0x5, RZ ;  /* 0x0000000505067819 */ /* 0x000fe400000006ff */
[C---:B------:R-:W-:Y:S02]  /*0bf0*/  LOP3.LUT R5, R4.reuse, 0x3fffff0, RZ, 0xc0, !PT ;  /* 0x03fffff004057812 */ /* 0x040fe400078ec0ff */
[----:B------:R-:W-:-:S02]  /*0c00*/  LEA.HI R4, R4, R7, RZ, 0x1 ;  /* 0x0000000704047211 */ /* 0x000fc400078f08ff */
[----:B------:R-:W-:Y:S01]  /*0c10*/  LOP3.LUT R6, R6, 0xfffffc00, RZ, 0xc0, !PT ;  /* 0xfffffc0006067812 */ /* 0x000fe200078ec0ff */
[----:B------:R-:W-:Y:S01]  /*0c20*/  IMAD.IADD R5, R9, 0x1, -R5 ;  /* 0x0000000109057824 */ /* 0x000fe200078e0a05 */
[----:B------:R-:W-:-:S03]  /*0c30*/  LOP3.LUT R4, R4, 0x1ffffffe, RZ, 0xc0, !PT ;  /* 0x1ffffffe04047812 */ /* 0x000fc600078ec0ff */
[----:B------:R-:W-:Y:S02]  /*0c40*/  IMAD R6, R5, 0x40, R6 ;  /* 0x0000004005067824 */ /* 0x000fe400078e0206 */
[----:B------:R-:W-:Y:S01]  /*0c50*/  IMAD.IADD R7, R7, 0x1, -R4 ;  /* 0x0000000107077824 */ /* 0x000fe200078e0a04 */
[----:B------:R-:W-:-:S03]  /*0c60*/  LEA.HI R4, R0, R9, RZ, 0x6 ;  /* 0x0000000900047211 */ /* 0x000fc600078f30ff */
[----:B------:R-:W-:Y:S01]  /*0c70*/  IMAD R6, R7, 0x8, R6 ;  /* 0x0000000807067824 */ /* 0x000fe200078e0206 */
[----:B------:R-:W-:-:S04]  /*0c80*/  SHF.L.U32 R4, R4, 0x4, RZ ;  /* 0x0000000404047819 */ /* 0x000fc800000006ff */
[----:B------:R-:W-:Y:S01]  /*0c90*/  LOP3.LUT R14, R4, 0xfffffc00, RZ, 0xc0, !PT ;  /* 0xfffffc00040e7812 */ /* 0x000fe200078ec0ff */
[----:B------:R1:W-:Y:S01]  /*0ca0*/  STL [R1+0x48], R6 ;  /* 0x0000480601007387 */ /* 0x0003e20000100800 */
[----:B--2---:R-:W-:Y:S02]  /*0cb0*/  R2UR UR5, R2 ;  /* 0x00000000020572ca */ /* 0x004fe400000e0000 */
[----:B------:R-:W-:-:S04]  /*0cc0*/  LEA.HI R2, R0, R9, RZ, 0x7 ;  /* 0x0000000900027211 */ /* 0x000fc800078f38ff */
[----:B0-----:R-:W-:-:S04]  /*0cd0*/  SHF.R.S32.HI R3, RZ, 0x7, R2 ;  /* 0x00000007ff037819 */ /* 0x001fc80000011402 */
[C---:B------:R-:W-:Y:S02]  /*0ce0*/  LEA.HI R8, R2.reuse, R3, RZ, 0x1 ;  /* 0x0000000302087211 */ /* 0x040fe400078f08ff */
[----:B------:R-:W-:Y:S01]  /*0cf0*/  LOP3.LUT R2, R2, 0xffffff80, RZ, 0xc0, !PT ;  /* 0xffffff8002027812 */ /* 0x000fe200078ec0ff */
[----:B------:R-:W-:Y:S01]  /*0d00*/  ULOP3.LUT UR61, UR5, 0x1, URZ, 0xfc, !UPT ;  /* 0x00000001053d7892 */ /* 0x000fe2000f8efc3f */
[----:B------:R-:W-:-:S03]  /*0d10*/  LOP3.LUT R8, R8, 0x3fffffe, RZ, 0xc0, !PT ;  /* 0x03fffffe08087812 */ /* 0x000fc600078ec0ff */
[----:B------:R-:W-:Y:S02]  /*0d20*/  IMAD.IADD R2, R9, 0x1, -R2 ;  /* 0x0000000109027824 */ /* 0x000fe400078e0a02 */
[----:B------:R-:W-:Y:S01]  /*0d30*/  IMAD.IADD R8, R3, 0x1, -R8 ;  /* 0x0000000103087824 */ /* 0x000fe200078e0a08 */
[CC--:B------:R-:W-:Y:S02]  /*0d40*/  LEA.HI R3, R0.reuse, R9.reuse, RZ, 0x3 ;  /* 0x0000000900037211 */ /* 0x0c0fe400078f18ff */
[----:B------:R-:W-:Y:S02]  /*0d50*/  LEA.HI R0, R0, R9, RZ, 0x2 ;  /* 0x0000000900007211 */ /* 0x000fe400078f10ff */
[----:B------:R-:W-:Y:S02]  /*0d60*/  SHF.R.S32.HI R221, RZ, 0x3, R3 ;  /* 0x00000003ffdd7819 */ /* 0x000fe40000011403 */
[----:B------:R-:W-:Y:S02]  /*0d70*/  LOP3.LUT R5, R0, 0xfffffffc, RZ, 0xc0, !PT ;  /* 0xfffffffc00057812 */ /* 0x000fe400078ec0ff */
[----:B------:R-:W-:Y:S01]  /*0d80*/  LOP3.LUT R3, R3, 0xfffffff8, RZ, 0xc0, !PT ;  /* 0xfffffff803037812 */ /* 0x000fe200078ec0ff */
[----:B------:R-:W-:-:S02]  /*0d90*/  IMAD.SHL.U32 R0, R221, 0x80, RZ ;  /* 0x00000080dd007824 */ /* 0x000fc400078e00ff */
[C---:B------:R-:W-:Y:S02]  /*0da0*/  IMAD.IADD R12, R9.reuse, 0x1, -R5 ;  /* 0x00000001090c7824 */ /* 0x040fe400078e0a05 */
[----:B------:R-:W-:Y:S01]  /*0db0*/  IMAD.IADD R3, R9, 0x1, -R3 ;  /* 0x0000000109037824 */ /* 0x000fe200078e0a03 */
[----:B------:R-:W-:Y:S02]  /*0dc0*/  SHF.R.S32.HI R9, RZ, 0x1f, R2 ;  /* 0x0000001fff097819 */ /* 0x000fe40000011402 */
[----:B------:R-:W-:Y:S02]  /*0dd0*/  LOP3.LUT R5, R0, 0x380, RZ, 0xc0, !PT ;  /* 0x0000038000057812 */ /* 0x000fe400078ec0ff */
[----:B------:R-:W-:Y:S02]  /*0de0*/  LEA.HI R0, R12, R12, RZ, 0x1 ;  /* 0x0000000c0c007211 */ /* 0x000fe400078f08ff */
[----:B------:R-:W-:Y:S02]  /*0df0*/  SHF.L.U32 R16, R3, 0x4, RZ ;  /* 0x0000000403107819 */ /* 0x000fe400000006ff */
[----:B------:R-:W-:-:S02]  /*0e00*/  LEA.HI R4, R9, R2, RZ, 0x2 ;  /* 0x0000000209047211 */ /* 0x000fc400078f10ff */
[----:B------:R-:W-:Y:S02]  /*0e10*/  LOP3.LUT R13, R0, 0x1ffffffe, RZ, 0xc0, !PT ;  /* 0x1ffffffe000d7812 */ /* 0x000fe400078ec0ff */
[----:B------:R-:W-:Y:S02]  /*0e20*/  LOP3.LUT R0, R5, 0x70, R16, 0xf8, !PT ;  /* 0x0000007005007812 */ /* 0x000fe400078ef810 */
[----:B------:R-:W-:Y:S01]  /*0e30*/  SHF.R.U32.HI R5, RZ, 0x3, R5 ;  /* 0x00000003ff057819 */ /* 0x000fe20000011605 */
[----:B------:R-:W-:Y:S01]  /*0e40*/  IMAD.IADD R13, R12, 0x1, -R13 ;  /* 0x000000010c0d7824 */ /* 0x000fe200078e0a0d */
[--C-:B------:R-:W-:Y:S01]  /*0e50*/  SHF.R.S32.HI R10, RZ, 0x2, R4.reuse ;  /* 0x00000002ff0a7819 */ /* 0x100fe20000011404 */
[----:B------:R-:W-:Y:S01]  /*0e60*/  VIADD R12, R221, 0x60 ;  /* 0x00000060dd0c7836 */ /* 0x000fe20000000000 */
[----:B------:R-:W-:Y:S02]  /*0e70*/  SHF.R.S32.HI R11, RZ, 0x1f, R4 ;  /* 0x0000001fff0b7819 */ /* 0x000fe40000011404 */
[----:B------:R-:W-:-:S02]  /*0e80*/  LOP3.LUT R7, R4, 0x7ffffffc, RZ, 0xc0, !PT ;  /* 0x7ffffffc04077812 */ /* 0x000fc400078ec0ff */
[----:B------:R-:W-:Y:S01]  /*0e90*/  LOP3.LUT R5, R14, R0, R5, 0xf6, !PT ;  /* 0x000000000e057212 */ /* 0x000fe200078ef605 */
[----:B------:R-:W-:Y:S01]  /*0ea0*/  VIADD R0, R221, 0x20 ;  /* 0x00000020dd007836 */ /* 0x000fe20000000000 */
[----:B------:R-:W-:Y:S02]  /*0eb0*/  LEA.HI R11, R11, R10, RZ, 0x3 ;  /* 0x0000000a0b0b7211 */ /* 0x000fe400078f18ff */
[----:B------:R-:W-:Y:S01]  /*0ec0*/  LEA.HI R9, R9, R2, RZ, 0x5 ;  /* 0x0000000209097211 */ /* 0x000fe200078f28ff */
[----:B------:R-:W-:Y:S01]  /*0ed0*/  IMAD.IADD R2, R2, 0x1, -R7 ;  /* 0x0000000102027824 */ /* 0x000fe200078e0a07 */
[----:B------:R-:W-:Y:S02]  /*0ee0*/  LOP3.LUT R11, R11, 0xfffffff8, RZ, 0xc0, !PT ;  /* 0xfffffff80b0b7812 */ /* 0x000fe400078ec0ff */
[----:B------:R-:W-:Y:S02]  /*0ef0*/  IADD3 R4, R221, 0x40, RZ ;  /* 0x00000040dd047810 */ /* 0x000fe40007ffe0ff */
[----:B------:R-:W-:Y:S01]  /*0f00*/  SHF.R.S32.HI R7, RZ, 0x1f, R0 ;  /* 0x0000001fff077819 */ /* 0x000fe20000011400 */
[----:B------:R0:W-:Y:S01]  /*0f10*/  STL [R1+0x2c], R2 ;  /* 0x00002c0201007387 */ /* 0x0001e20000100800 */
[----:B------:R-:W-:Y:S01]  /*0f20*/  IMAD.IADD R10, R10, 0x1, -R11 ;  /* 0x000000010a0a7824 */ /* 0x000fe200078e0a0b */
[----:B------:R-:W-:-:S02]  /*0f30*/  SHF.R.S32.HI R11, RZ, 0x1f, R4 ;  /* 0x0000001fff0b7819 */ /* 0x000fc40000011404 */
[----:B------:R-:W-:Y:S02]  /*0f40*/  SHF.R.S32.HI R9, RZ, 0x5, R9 ;  /* 0x00000005ff097819 */ /* 0x000fe40000011409 */
[----:B-1----:R-:W-:Y:S01]  /*0f50*/  LEA.HI R6, R11, R4, RZ, 0x3 ;  /* 0x000000040b067211 */ /* 0x002fe200078f18ff */
[----:B------:R-:W-:Y:S02]  /*0f60*/  IMAD.SHL.U32 R4, R4, 0x80, RZ ;  /* 0x0000008004047824 */ /* 0x000fe400078e00ff */
[----:B------:R-:W-:Y:S01]  /*0f70*/  IMAD R9, R9, 0x10, R10 ;  /* 0x0000001009097824 */ /* 0x000fe200078e020a */
[----:B0-----:R-:W-:Y:S01]  /*0f80*/  LEA.HI R2, R7, R0, RZ, 0x3 ;  /* 0x0000000007027211 */ /* 0x001fe200078f18ff */
[----:B------:R-:W-:Y:S01]  /*0f90*/  IMAD.SHL.U32 R0, R0, 0x80, RZ ;  /* 0x0000008000007824 */ /* 0x000fe200078e00ff */
[----:B------:R-:W-:Y:S01]  /*0fa0*/  SHF.R.S32.HI R7, RZ, 0x1f, R12 ;  /* 0x0000001fff077819 */ /* 0x000fe2000001140c */
[----:B------:R-:W-:Y:S01]  /*0fb0*/  IMAD.SHL.U32 R6, R6, 0x80, RZ ;  /* 0x0000008006067824 */ /* 0x000fe200078e00ff */
[----:B------:R-:W-:Y:S01]  /*0fc0*/  LOP3.LUT R11, R4, 0x380, RZ, 0xc0, !PT ;  /* 0x00000380040b7812 */ /* 0x000fe200078ec0ff */
[----:B------:R-:W-:Y:S01]  /*0fd0*/  IMAD.SHL.U32 R2, R2, 0x80, RZ ;  /* 0x0000008002027824 */ /* 0x000fe200078e00ff */
[----:B------:R-:W-:-:S02]  /*0fe0*/  LEA.HI R14, R7, R12, RZ, 0x3 ;  /* 0x0000000c070e7211 */ /* 0x000fc400078f18ff */
[----:B------:R-:W-:Y:S02]  /*0ff0*/  LOP3.LUT R7, R0, 0x380, RZ, 0xc0, !PT ;  /* 0x0000038000077812 */ /* 0x000fe400078ec0ff */
[----:B------:R-:W-:Y:S01]  /*1000*/  SHF.L.U32 R12, R12, 0x7, RZ ;  /* 0x000000070c0c7819 */ /* 0x000fe200000006ff */
[----:B------:R-:W-:Y:S01]  /*1010*/  IMAD.SHL.U32 R14, R14, 0x80, RZ ;  /* 0x000000800e0e7824 */ /* 0x000fe200078e00ff */
[----:B------:R-:W-:Y:S02]  /*1020*/  SHF.R.U32.HI R0, RZ, 0x3, R7 ;  /* 0x00000003ff007819 */ /* 0x000fe40000011607 */
[----:B------:R-:W-:Y:S02]  /*1030*/  LOP3.LUT R17, R7, 0x70, R16, 0xf8, !PT ;  /* 0x0000007007117812 */ /* 0x000fe400078ef810 */
[----:B------:R-:W-:Y:S02]  /*1040*/  LOP3.LUT R21, R2, 0xfffffc00, RZ, 0xc0, !PT ;  /* 0xfffffc0002157812 */ /* 0x000fe400078ec0ff */
[----:B------:R-:W-:-:S02]  /*1050*/  LEA R8, R8, R9, 0x6 ;  /* 0x0000000908087211 */ /* 0x000fc400078e30ff */
[----:B------:R-:W-:Y:S01]  /*1060*/  LOP3.LUT R15, R12, 0x380, RZ, 0xc0, !PT ;  /* 0x000003800c0f7812 */ /* 0x000fe200078ec0ff */
[----:B------:R-:W-:Y:S01]  /*1070*/  STL [R1+0x20], R21 ;  /* 0x0000201501007387 */ /* 0x000fe20000100800 */
[----:B------:R-:W-:Y:S02]  /*1080*/  SHF.R.U32.HI R4, RZ, 0x3, R11 ;  /* 0x00000003ff047819 */ /* 0x000fe4000001160b */
[----:B------:R-:W-:Y:S02]  /*1090*/  LOP3.LUT R19, R11, 0x70, R16, 0xf8, !PT ;  /* 0x000000700b137812 */ /* 0x000fe400078ef810 */
[----:B------:R-:W-:Y:S02]  /*10a0*/  LOP3.LUT R20, R6, 0xfffffc00, RZ, 0xc0, !PT ;  /* 0xfffffc0006147812 */ /* 0x000fe400078ec0ff */
[----:B------:R-:W-:Y:S02]  /*10b0*/  LOP3.LUT R18, R14, 0xfffffc00, RZ, 0xc0, !PT ;  /* 0xfffffc000e127812 */ /* 0x000fe400078ec0ff */
[----:B------:R-:W-:Y:S01]  /*10c0*/  LOP3.LUT R11, R21, R17, R0, 0xf6, !PT ;  /* 0x00000011150b7212 */ /* 0x000fe200078ef600 */
[----:B------:R-:W-:Y:S01]  /*10d0*/  IMAD R0, R13, 0x8, R8 ;  /* 0x000000080d007824 */ /* 0x000fe200078e0208 */
[----:B------:R-:W-:Y:S01]  /*10e0*/  SHF.R.U32.HI R7, RZ, 0x3, R15 ;  /* 0x00000003ff077819 */ /* 0x000fe2000001160f */
[----:B------:R-:W-:Y:S01]  /*10f0*/  STL [R1+0x1c], R20 ;  /* 0x00001c1401007387 */ /* 0x000fe20000100800 */
[----:B------:R-:W-:-:S02]  /*1100*/  LOP3.LUT R2, R15, 0x70, R16, 0xf8, !PT ;  /* 0x000000700f027812 */ /* 0x000fc400078ef810 */
[----:B------:R-:W-:Y:S01]  /*1110*/  LOP3.LUT R9, R20, R19, R4, 0xf6, !PT ;  /* 0x0000001314097212 */ /* 0x000fe200078ef604 */
[----:B------:R0:W-:Y:S01]  /*1120*/  STL [R1+0x18], R18 ;  /* 0x0000181201007387 */ /* 0x0001e20000100800 */
[----:B------:R-:W-:Y:S01]  /*1130*/  LOP3.LUT R7, R18, R2, R7, 0xf6, !PT ;  /* 0x0000000212077212 */ /* 0x000fe200078ef607 */
[----:B------:R-:W-:Y:S01]  /*1140*/  IMAD.U32 R2, RZ, RZ, UR4 ;  /* 0x00000004ff027e24 */ /* 0x000fe2000f8e00ff */
[----:B------:R-:W-:Y:S01]  /*1150*/  SHF.R.S32.HI R17, RZ, 0x1f, R16 ;  /* 0x0000001fff117819 */ /* 0x000fe20000011410 */
[----:B------:R1:W-:Y:S01]  /*1160*/  STL [R1+0x28], R0 ;  /* 0x0000280001007387 */ /* 0x0003e20000100800 */
[----:B------:R-:W-:Y:S02]  /*1170*/  IMAD.SHL.U32 R19, R3, 0x8, RZ ;  /* 0x0000000803137824 */ /* 0x000fe400078e00ff */
[----:B------:R-:W-:Y:S01]  /*1180*/  IMAD.IADD R3, R22, 0x1, R11 ;  /* 0x0000000116037824 */ /* 0x000fe200078e020b */
[----:B------:R-:W-:Y:S01]  /*1190*/  STL [R1+0x38], RZ ;  /* 0x000038ff01007387 */ /* 0x000fe20000100800 */
[----:B------:R-:W-:Y:S01]  /*11a0*/  VIADD R19, R19, 0x40 ;  /* 0x0000004013137836 */ /* 0x000fe20000000000 */
[----:B0-----:R-:W-:-:S02]  /*11b0*/  IADD3 R18, R16, 0x80, RZ ;  /* 0x0000008010127810 */ /* 0x001fc40007ffe0ff */
[----:B------:R0:W-:Y:S01]  /*11c0*/  STL [R1+0x4c], R2 ;  /* 0x00004c0201007387 */ /* 0x0001e20000100800 */
[----:B-1----:R-:W-:Y:S01]  /*11d0*/  IMAD.IADD R0, R22, 0x1, R5 ;  /* 0x0000000116007824 */ /* 0x002fe200078e0205 */
[----:B------:R-:W-:-:S04]  /*11e0*/  SHF.R.S32.HI R220, RZ, 0x1f, R18 ;  /* 0x0000001fffdc7819 */ /* 0x000fc80000011412 */
[----:B------:R1:W-:Y:S01]  /*11f0*/  STL [R1+0x24], R0 ;  /* 0x0000240001007387 */ /* 0x0003e20000100800 */
[----:B0-----:R-:W-:-:S03]  /*1200*/  IADD3 R2, R22, R9, RZ ;  /* 0x0000000916027210 */ /* 0x001fc60007ffe0ff */
[----:B------:R0:W-:Y:S01]  /*1210*/  STL [R1+0x44], R3 ;  /* 0x0000440301007387 */ /* 0x0001e20000100800 */
[----:B-1----:R-:W-:-:S05]  /*1220*/  IMAD.IADD R0, R22, 0x1, R7 ;  /* 0x0000000116007824 */ /* 0x002fca00078e0207 */
[----:B------:R0:W-:Y:S04]  /*1230*/  STL [R1+0x3c], R0 ;  /* 0x00003c0001007387 */ /* 0x0001e80000100800 */
[----:B------:R0:W-:Y:S02]  /*1240*/  STL [R1+0x40], R2 ;  /* 0x0000400201007387 */ /* 0x0001e40000100800 */
.L_x_3162:
[----:B0-----:R-:W0:Y:S02]  /*1250*/  LDC.64 R2, c[0x0][0xc88] ;  /* 0x00032200ff027b82 */ /* 0x001e240000000a00 */
[----:B0-----:R-:W-:-:S05]  /*1260*/  IMAD.WIDE R2, R219, 0x4, R2 ;  /* 0x00000004db027825 */ /* 0x001fca00078e0202 */
[----:B--2--5:R-:W2:Y:S01]  /*1270*/  LDG.E R10, desc[UR36][R2.64] ;  /* 0x00000024020a7981 */ /* 0x024ea2000c1e1900 */
        /* <DEDUP_REMOVED lines=49> */
.L_x_2942:
[----:B------:R-:W-:Y:S01]  /*1590*/  ULDC.64 UR4, c[0x0][0xa20] ;  /* 0x0002880000047ab9 */ /* 0x000fe20000000a00 */
[----:B------:R0:W-:Y:S01]  /*15a0*/  STL [R1+0x30], R218 ;  /* 0x000030da01007387 */ /* 0x0001e20000100800 */
[----:B------:R-:W-:-:S04]  /*15b0*/  ISETP.NE.U32.AND P1, PT, RZ, UR4, PT ;  /* 0x00000004ff007c0c */ /* 0x000fc8000bf25070 */
[----:B------:R-:W-:-:S13]  /*15c0*/  ISETP.NE.AND.EX P1, PT, RZ, UR5, PT, P1 ;  /* 0x00000005ff007c0c */ /* 0x000fda000bf25310 */
[----:B0-----:R-:W-:Y:S05]  /*15d0*/  @!P1 BRA `(.L_x_2943) ;  /* 0x0000000000109947 */ /* 0x001fea0003800000 */
[----:B------:R-:W-:-:S04]  /*15e0*/  IADD3 R4, P0, R29, UR4, RZ ;  /* 0x000000041d047c10 */ /* 0x000fc8000ff1e0ff */
[----:B------:R-:W-:-:S05]  /*15f0*/  IADD3.X R5, R30, UR5, RZ, P0, !PT ;  /* 0x000000051e057c10 */ /* 0x000fca00087fe4ff */
[----:B------:R0:W5:Y:S01]  /*1600*/  LDG.E R27, desc[UR36][R4.64] ;  /* 0x00000024041b7981 */ /* 0x000162000c1e1900 */
[----:B------:R-:W-:Y:S05]  /*1610*/  BRA `(.L_x_2944) ;  /* 0x0000000000107947 */ /* 0x000fea0003800000 */
.L_x_2943:
[----:B------:R-:W-:Y:S05]  /*1620*/  @!P0 BRA `(.L_x_2944) ;  /* 0x00000000000c8947 */ /* 0x000fea0003800000 */
[----:B------:R-:W2:Y:S04]  /*1630*/  LDG.E R4, desc[UR36][R8.64] ;  /* 0x0000002408047981 */ /* 0x000ea8000c1e1900 */
[----:B------:R-:W2:Y:S02]  /*1640*/  LDG.E R27, desc[UR36][R8.64+0x4] ;  /* 0x00000424081b7981 */ /* 0x000ea4000c1e1900 */
[----:B--2---:R-:W-:-:S07]  /*1650*/  IADD3 R27, -R4, R27, RZ ;  /* 0x0000001b041b7210 */ /* 0x004fce0007ffe1ff */
.L_x_2944:
[----:B------:R-:W-:Y:S01]  /*1660*/  ULDC.64 UR4, c[0x0][0xa10] ;  /* 0x0002840000047ab9 */ /* 0x000fe20000000a00 */
[----:B------:R-:W1:Y:S01]  /*1670*/  LDC R9, c[0x0][0x448] ;  /* 0x00011200ff097b82 */ /* 0x000e620000000800 */
[----:B------:R-:W-:-:S04]  /*1680*/  ISETP.NE.U32.AND P0, PT, RZ, UR4, PT ;  /* 0x00000004ff007c0c */ /* 0x000fc8000bf05070 */
[----:B------:R-:W-:Y:S01]  /*1690*/  ISETP.NE.AND.EX P0, PT, RZ, UR5, PT, P0 ;  /* 0x00000005ff007c0c */ /* 0x000fe2000bf05300 */
[----:B------:R-:W-:-:S12]  /*16a0*/  ULDC.64 UR4, c[0x0][0xa30] ;  /* 0x00028c0000047ab9 */ /* 0x000fd80000000a00 */
[----:B0-----:R-:W0:Y:S02]  /*16b0*/  @P0 LDC.64 R4, c[0x0][0xa10] ;  /* 0x00028400ff040b82 */ /* 0x001e240000000a00 */
[----:B0-----:R-:W-:-:S05]  /*16c0*/  @P0 IMAD.WIDE R4, R24, 0x4, R4 ;  /* 0x0000000418040825 */ /* 0x001fca00078e0204 */
[----:B------:R-:W2:Y:S04]  /*16d0*/  @P0 LDG.E R3, desc[UR36][R4.64] ;  /* 0x0000002404030981 */ /* 0x000ea8000c1e1900 */
[----:B------:R0:W2:Y:S01]  /*16e0*/  @P0 LDG.E R8, desc[UR36][R4.64+0x4] ;  /* 0x0000042404080981 */ /* 0x0000a2000c1e1900 */
[----:B------:R-:W-:Y:S01]  /*16f0*/  ISETP.NE.U32.AND P1, PT, RZ, UR4, PT ;  /* 0x00000004ff007c0c */ /* 0x000fe2000bf25070 */
[----:B-----5:R-:W-:-:S03]  /*1700*/  IMAD.MOV.U32 R98, RZ, RZ, R27 ;  /* 0x000000ffff627224 */ /* 0x020fc600078e001b */
[----:B------:R-:W-:-:S13]  /*1710*/  ISETP.NE.AND.EX P1, PT, RZ, UR5, PT, P1 ;  /* 0x00000005ff007c0c */ /* 0x000fda000bf25310 */
[----:B------:R-:W-:-:S04]  /*1720*/  @P1 IADD3 R6, P2, R29, UR4, RZ ;  /* 0x000000041d061c10 */ /* 0x000fc8000ff5e0ff */
[----:B------:R-:W-:-:S05]  /*1730*/  @P1 IADD3.X R7, R30, UR5, RZ, P2, !PT ;  /* 0x000000051e071c10 */ /* 0x000fca00097fe4ff */
[----:B------:R3:W5:Y:S01]  /*1740*/  @P1 LDG.E R98, desc[UR36][R6.64] ;  /* 0x0000002406621981 */ /* 0x000762000c1e1900 */
[----:B-1----:R-:W-:Y:S01]  /*1750*/  ISETP.NE.AND P1, PT, R9, 0x1, PT ;  /* 0x000000010900780c */ /* 0x002fe20003f25270 */
[----:B------:R-:W-:-:S04]  /*1760*/  IMAD.SHL.U32 R225, R217, 0x80, RZ ;  /* 0x00000080d9e17824 */ /* 0x000fc800078e00ff */
[----:B0-----:R-:W-:-:S08]  /*1770*/  VIADD R4, R225, 0x7f ;  /* 0x0000007fe1047836 */ /* 0x001fd00000000000 */
[----:B------:R-:W0:Y:S08]  /*1780*/  @P1 LDC R9, c[0x0][0x44c] ;  /* 0x00011300ff091b82 */ /* 0x000e300000000800 */
[----:B------:R-:W1:Y:S01]  /*1790*/  @P1 LDC R5, c[0x0][0x450] ;  /* 0x00011400ff051b82 */ /* 0x000e620000000800 */
[----:B--2---:R-:W-:Y:S01]  /*17a0*/  @P0 IMAD.IADD R2, R8, 0x1, -R3 ;  /* 0x0000000108020824 */ /* 0x004fe200078e0a03 */
[----:B------:R-:W-:Y:S01]  /*17b0*/  IADD3 R8, -R0, R27, RZ ;  /* 0x0000001b00087210 */ /* 0x000fe20007ffe1ff */
[----:B0-----:R-:W-:-:S04]  /*17c0*/  @P1 IMAD.HI.U32 R0, R4, R9, RZ ;  /* 0x0000000904001227 */ /* 0x001fc800078e00ff */
[----:B------:R-:W-:Y:S01]  /*17d0*/  IMAD.IADD R217, R8, 0x1, R2 ;  /* 0x0000000108d97824 */ /* 0x000fe200078e0202 */
[----:B-1----:R-:W-:Y:S01]  /*17e0*/  @P1 SHF.R.U32.HI R4, RZ, R5, R0 ;  /* 0x00000005ff041219 */ /* 0x002fe20000011600 */
[----:B------:R-:W-:Y:S02]  /*17f0*/  IMAD.MOV R25, RZ, RZ, -R8 ;  /* 0x000000ffff197224 */ /* 0x000fe400078e0a08 */
[C---:B------:R-:W-:Y:S01]  /*1800*/  VIADD R0, R217.reuse, 0x7f ;  /* 0x0000007fd9007836 */ /* 0x040fe20000000000 */
[----:B------:R-:W-:Y:S02]  /*1810*/  IADD3 R101, R217, 0x80, -R219 ;  /* 0x00000080d9657810 */ /* 0x000fe40007ffe8db */
[----:B------:R-:W-:Y:S02]  /*1820*/  VIMNMX R25, RZ, R25, !PT ;  /* 0x00000019ff197248 */ /* 0x000fe40007fe0100 */
[----:B------:R-:W-:Y:S01]  /*1830*/  SHF.R.S32.HI R3, RZ, 0x1f, R0 ;  /* 0x0000001fff037819 */ /* 0x000fe20000011400 */
[----:B------:R-:W-:-:S03]  /*1840*/  IMAD.IADD R4, R101, 0x1, R4 ;  /* 0x0000000165047824 */ /* 0x000fc600078e0204 */
[----:B------:R-:W-:Y:S02]  /*1850*/  LEA.HI R3, R3, R0, RZ, 0x7 ;  /* 0x0000000003037211 */ /* 0x000fe400078f38ff */
[----:B------:R-:W-:Y:S02]  /*1860*/  SHF.R.S32.HI R5, RZ, 0x1f, R4 ;  /* 0x0000001fff057819 */ /* 0x000fe40000011404 */
[----:B------:R-:W-:Y:S02]  /*1870*/  SHF.R.S32.HI R168, RZ, 0x7, R3 ;  /* 0x00000007ffa87819 */ /* 0x000fe40000011403 */
[----:B------:R-:W-:-:S04]  /*1880*/  LEA.HI R5, R5, R4, RZ, 0x7 ;  /* 0x0000000405057211 */ /* 0x000fc800078f38ff */
[----:B------:R-:W-:-:S04]  /*1890*/  SHF.R.S32.HI R5, RZ, 0x7, R5 ;  /* 0x00000007ff057819 */ /* 0x000fc80000011405 */
[----:B------:R-:W-:-:S04]  /*18a0*/  VIMNMX R5, R168, R5, PT ;  /* 0x00000005a8057248 */ /* 0x000fc80003fe0100 */
[----:B------:R-:W-:-:S04]  /*18b0*/  LEA R5, R5, -R8, 0x7 ;  /* 0x8000000805057211 */ /* 0x000fc800078e38ff */
[----:B------:R-:W-:-:S04]  /*18c0*/  VIMNMX R0, R5, R2, PT ;  /* 0x0000000205007248 */ /* 0x000fc80003fe0100 */
[----:B------:R-:W-:Y:S02]  /*18d0*/  ISETP.GT.AND P0, PT, R0, R25, PT ;  /* 0x000000190000720c */ /* 0x000fe40003f04270 */
[----:B------:R-:W-:-:S05]  /*18e0*/  SHF.R.U32.HI R25, RZ, 0x7, R25 ;  /* 0x00000007ff197819 */ /* 0x000fca0000011619 */
[----:B------:R-:W-:-:S06]  /*18f0*/  IMAD.MOV.U32 R26, RZ, RZ, R25 ;  /* 0x000000ffff1a7224 */ /* 0x000fcc00078e0019 */
[----:B------:R-:W-:-:S05]  /*1900*/  @P0 VIADD R0, R0, 0x7f ;  /* 0x0000007f00000836 */ /* 0x000fca0000000000 */
[----:B------:R-:W-:-:S04]  /*1910*/  @P0 SHF.R.S32.HI R3, RZ, 0x1f, R0 ;  /* 0x0000001fff030819 */ /* 0x000fc80000011400 */
[----:B------:R-:W-:-:S04]  /*1920*/  @P0 LEA.HI R3, R3, R0, RZ, 0x7 ;  /* 0x0000000003030211 */ /* 0x000fc800078f38ff */
[----:B------:R-:W-:Y:S02]  /*1930*/  @P0 SHF.R.S32.HI R26, RZ, 0x7, R3 ;  /* 0x00000007ff1a0819 */ /* 0x000fe40000011403 */
[----:B------:R-:W-:Y:S02]  /*1940*/  PLOP3.LUT P0, PT, PT, PT, PT, 0x80, 0x0 ;  /* 0x000000000000781c */ /* 0x000fe40003f0f070 */
[----:B------:R-:W-:-:S13]  /*1950*/  ISETP.GT.AND P1, PT, R26, R25, PT ;  /* 0x000000191a00720c */ /* 0x000fda0003f24270 */
[----:B---3--:R-:W-:Y:S05]  /*1960*/  @!P1 BRA `(.L_x_2945) ;  /* 0x000000a400909947 */ /* 0x008fea0003800000 */
        /* <DEDUP_REMOVED lines=20> */
.L_x_2947:
[----:B------:R-:W-:Y:S05]  /*1ab0*/  BSYNC B6 ;  /* 0x0000000000067941 */ /* 0x000fea0003800000 */
.L_x_2946:
        /* <DEDUP_REMOVED lines=20> */
.L_x_2949:
[----:B------:R-:W-:Y:S05]  /*1c00*/  BSYNC B6 ;  /* 0x0000000000067941 */ /* 0x000fea0003800000 */
.L_x_2948:
[----:B------:R-:W2:Y:S01]  /*1c10*/  LDL R31, [R1+0x20] ;  /* 0x00002000011f7983 */ /* 0x000ea20000100800 */
[----:B------:R-:W-:Y:S01]  /*1c20*/  ULDC.64 UR4, c[0x0][0x9f8] ;  /* 0x00027e0000047ab9 */ /* 0x000fe20000000a00 */
[----:B------:R-:W0:Y:S01]  /*1c30*/  LDC R97, c[0x0][0x3f4] ;  /* 0x0000fd00ff617b82 */ /* 0x000e220000000800 */
[----:B------:R-:W-:Y:S01]  /*1c40*/  ISETP.NE.U32.AND P0, PT, RZ, UR4, PT ;  /* 0x00000004ff007c0c */ /* 0x000fe2000bf05070 */
[----:B------:R-:W1:Y:S03]  /*1c50*/  S2R R20, SR_TID.X ;  /* 0x0000000000147919 */ /* 0x000e660000002100 */
[----:B------:R-:W-:-:S03]  /*1c60*/  ISETP.NE.AND.EX P0, PT, RZ, UR5, PT, P0 ;  /* 0x00000005ff007c0c */ /* 0x000fc6000bf05300 */
[----:B------:R-:W3:Y:S08]  /*1c70*/  LDC.64 R14, c[0x0][0x3f8] ;  /* 0x0000fe00ff0e7b82 */ /* 0x000ef00000000a00 */
[----:B------:R-:W4:Y:S02]  /*1c80*/  LDC.64 R12, c[0x0][0x408] ;  /* 0x00010200ff0c7b82 */ /* 0x000f240000000a00 */
[----:B------:R-:W-:-:S02]  /*1c90*/  @P0 IADD3 R4, P1, R29, UR4, RZ ;  /* 0x000000041d040c10 */ /* 0x000fc4000ff3e0ff */
[----:B------:R-:W2:Y:S02]  /*1ca0*/  LDL R29, [R1+0x18] ;  /* 0x00001800011d7983 */ /* 0x000ea40000100800 */
[----:B------:R-:W-:Y:S02]  /*1cb0*/  @P0 IADD3.X R5, R30, UR5, RZ, P1, !PT ;  /* 0x000000051e050c10 */ /* 0x000fe40008ffe4ff */
[----:B------:R-:W2:Y:S04]  /*1cc0*/  LDL R30, [R1+0x1c] ;  /* 0x00001c00011e7983 */ /* 0x000ea80000100800 */
[----:B------:R4:W2:Y:S01]  /*1cd0*/  @P0 LDG.E R24, desc[UR36][R4.64] ;  /* 0x0000002404180981 */ /* 0x0008a2000c1e1900 */
[----:B------:R-:W-:Y:S01]  /*1ce0*/  SHF.R.S32.HI R3, RZ, 0x1f, R221 ;  /* 0x0000001fff037819 */ /* 0x000fe200000114dd */
[----:B-1----:R-:W-:-:S05]  /*1cf0*/  VIADD R33, R20, 0xffffff80 ;  /* 0xffffff8014217836 */ /* 0x002fca0000000000 */
[----:B------:R-:W-:-:S04]  /*1d00*/  SHF.R.S32.HI R0, RZ, 0x1f, R33 ;  /* 0x0000001fff007819 */ /* 0x000fc80000011421 */
[----:B------:R-:W-:-:S04]  /*1d10*/  LEA.HI R0, R0, R33, RZ, 0x3 ;  /* 0x0000002100007211 */ /* 0x000fc800078f18ff */
[----:B------:R-:W-:Y:S02]  /*1d20*/  LOP3.LUT R0, R0, 0xfffffff8, RZ, 0xc0, !PT ;  /* 0xfffffff800007812 */ /* 0x000fe400078ec0ff */
[----:B0-----:R-:W-:-:S03]  /*1d30*/  ISETP.GE.AND P0, PT, R16, R97, PT ;  /* 0x000000611000720c */ /* 0x001fc60003f06270 */
[----:B------:R-:W-:Y:S02]  /*1d40*/  IMAD.IADD R36, R33, 0x1, -R0 ;  /* 0x0000000121247824 */ /* 0x000fe400078e0a00 */
[C---:B---3--:R-:W-:Y:S02]  /*1d50*/  IMAD R0, R3.reuse, R14, RZ ;  /* 0x0000000e03007224 */ /* 0x048fe400078e02ff */
[----:B------:R-:W-:Y:S02]  /*1d60*/  IMAD.SHL.U32 R84, R36, 0x8, RZ ;  /* 0x0000000824547824 */ /* 0x000fe400078e00ff */
[----:B----4-:R-:W-:Y:S01]  /*1d70*/  IMAD R8, R3, R12, RZ ;  /* 0x0000000c03087224 */ /* 0x010fe200078e02ff */
[----:B------:R-:W-:Y:S02]  /*1d80*/  SEL R3, R97, RZ, P0 ;  /* 0x000000ff61037207 */ /* 0x000fe40000000000 */
[----:B------:R-:W-:Y:S01]  /*1d90*/  SHF.R.S32.HI R85, RZ, 0x1f, R84 ;  /* 0x0000001fff557819 */ /* 0x000fe20000011454 */
[----:B------:R-:W-:-:S02]  /*1da0*/  VIADD R104, R221, 0x20 ;  /* 0x00000020dd687836 */ /* 0x000fc40000000000 */
[----:B------:R-:W-:Y:S02]  /*1db0*/  IMAD.IADD R3, R16, 0x1, R3 ;  /* 0x0000000110037824 */ /* 0x000fe400078e0203 */
[----:B------:R-:W-:-:S04]  /*1dc0*/  IMAD.WIDE.U32 R4, R221, R14, R84 ;  /* 0x0000000edd047225 */ /* 0x000fc800078e0054 */
[C---:B------:R-:W-:Y:S01]  /*1dd0*/  IMAD R89, R221.reuse, R15, R0 ;  /* 0x0000000fdd597224 */ /* 0x040fe200078e0200 */
[----:B------:R-:W-:Y:S01]  /*1de0*/  SHF.R.S32.HI R0, RZ, 0x1f, R3 ;  /* 0x0000001fff007819 */ /* 0x000fe20000011403 */
[----:B------:R-:W-:Y:S01]  /*1df0*/  IMAD.MOV.U32 R88, RZ, RZ, R4 ;  /* 0x000000ffff587224 */ /* 0x000fe200078e0004 */
[----:B------:R-:W-:Y:S01]  /*1e00*/  SHF.L.U32 R4, R104, 0x7, RZ ;  /* 0x0000000768047819 */ /* 0x000fe200000006ff */
[C---:B------:R-:W-:Y:S01]  /*1e10*/  IMAD R93, R221.reuse, R13, R8 ;  /* 0x0000000ddd5d7224 */ /* 0x040fe200078e0208 */
[CC--:B------:R-:W-:Y:S01]  /*1e20*/  LEA.HI R7, R0.reuse, R3.reuse, RZ, 0x7 ;  /* 0x0000000300077211 */ /* 0x0c0fe200078f38ff */
[C---:B------:R-:W-:Y:S01]  /*1e30*/  IMAD.WIDE.U32 R8, R221.reuse, R12, R84 ;  /* 0x0000000cdd087225 */ /* 0x040fe200078e0054 */
[----:B------:R-:W-:Y:S02]  /*1e40*/  LEA.HI R39, R0, R3, RZ, 0x4 ;  /* 0x0000000300277211 */ /* 0x000fe400078f20ff */
[----:B------:R-:W-:Y:S01]  /*1e50*/  LOP3.LUT R4, R4, 0x380, RZ, 0xc0, !PT ;  /* 0x0000038004047812 */ /* 0x000fe200078ec0ff */
[----:B------:R-:W-:Y:S01]  /*1e60*/  IMAD.WIDE.U32 R10, R221, R14, R16 ;  /* 0x0000000edd0a7225 */ /* 0x000fe200078e0010 */
[----:B------:R-:W-:-:S03]  /*1e70*/  MOV R92, R8 ;  /* 0x00000008005c7202 */ /* 0x000fc60000000f00 */
[----:B------:R-:W-:Y:S01]  /*1e80*/  IMAD.WIDE.U32 R20, R221, R12, R16 ;  /* 0x0000000cdd147225 */ /* 0x000fe200078e0010 */
[----:B------:R-:W-:-:S03]  /*1e90*/  SHF.R.U32.HI R113, RZ, 0x3, R4 ;  /* 0x00000003ff717819 */ /* 0x000fc60000011604 */
[----:B------:R-:W-:Y:S01]  /*1ea0*/  IMAD.MOV.U32 R86, RZ, RZ, R10 ;  /* 0x000000ffff567224 */ /* 0x000fe200078e000a */
[----:B------:R-:W-:Y:S01]  /*1eb0*/  LOP3.LUT R10, R4, 0x70, R39, 0xf8, !PT ;  /* 0x00000070040a7812 */ /* 0x000fe200078ef827 */
[----:B------:R-:W-:Y:S01]  /*1ec0*/  IMAD.SHL.U32 R8, R7, 0x80, RZ ;  /* 0x0000008007087824 */ /* 0x000fe200078e00ff */
[----:B------:R-:W-:Y:S01]  /*1ed0*/  IADD3 R91, R93, R21, RZ ;  /* 0x000000155d5b7210 */ /* 0x000fe20007ffe0ff */
[----:B------:R-:W-:Y:S01]  /*1ee0*/  IMAD.IADD R93, R9, 0x1, R93 ;  /* 0x00000001095d7824 */ /* 0x000fe200078e025d */
[----:B------:R-:W-:Y:S02]  /*1ef0*/  LOP3.LUT R9, R10, R113, RZ, 0x3c, !PT ;  /* 0x000000710a097212 */ /* 0x000fe400078e3cff */
[----:B------:R-:W-:Y:S01]  /*1f00*/  LOP3.LUT R8, R8, 0xffffc000, RZ, 0xc0, !PT ;  /* 0xffffc00008087812 */ /* 0x000fe200078ec0ff */
[C---:B------:R-:W-:Y:S02]  /*1f10*/  VIADD R103, R221.reuse, 0x40 ;  /* 0x00000040dd677836 */ /* 0x040fe40000000000 */
[----:B------:R-:W-:Y:S01]  /*1f20*/  VIADD R102, R221, 0x60 ;  /* 0x00000060dd667836 */ /* 0x000fe20000000000 */
[----:B------:R-:W-:Y:S01]  /*1f30*/  SHF.R.S32.HI R32, RZ, 0x1f, R33 ;  /* 0x0000001fff207819 */ /* 0x000fe20000011421 */
[----:B------:R-:W-:-:S02]  /*1f40*/  IMAD.IADD R87, R89, 0x1, R11 ;  /* 0x0000000159577824 */ /* 0x000fc400078e020b */
[----:B------:R-:W-:Y:S02]  /*1f50*/  IMAD.IADD R89, R5, 0x1, R89 ;  /* 0x0000000105597824 */ /* 0x000fe400078e0259 */
[----:B------:R-:W-:Y:S02]  /*1f60*/  IMAD.SHL.U32 R5, R221, 0x80, RZ ;  /* 0x00000080dd057824 */ /* 0x000fe400078e00ff */
[----:B------:R-:W-:Y:S02]  /*1f70*/  IMAD.SHL.U32 R3, R103, 0x80, RZ ;  /* 0x0000008067037824 */ /* 0x000fe400078e00ff */
[----:B------:R-:W-:Y:S01]  /*1f80*/  IMAD.SHL.U32 R0, R102, 0x80, RZ ;  /* 0x0000008066007824 */ /* 0x000fe200078e00ff */
[----:B------:R-:W-:Y:S02]  /*1f90*/  LEA.HI R32, R32, R33, RZ, 0x6 ;  /* 0x0000002120207211 */ /* 0x000fe400078f30ff */
[----:B------:R-:W-:Y:S02]  /*1fa0*/  LOP3.LUT R5, R5, 0x380, RZ, 0xc0, !PT ;  /* 0x0000038005057812 */ /* 0x000fe400078ec0ff */
[----:B------:R-:W-:-:S02]  /*1fb0*/  LOP3.LUT R3, R3, 0x380, RZ, 0xc0, !PT ;  /* 0x0000038003037812 */ /* 0x000fc400078ec0ff */
[----:B------:R-:W-:Y:S01]  /*1fc0*/  LOP3.LUT R0, R0, 0x380, RZ, 0xc0, !PT ;  /* 0x0000038000007812 */ /* 0x000fe200078ec0ff */
[----:B------:R-:W-:Y:S01]  /*1fd0*/  IMAD.SHL.U32 R32, R32, 0x10, RZ ;  /* 0x0000001020207824 */ /* 0x000fe200078e00ff */
[----:B------:R-:W-:Y:S01]  /*1fe0*/  IADD3 R6, R28, R27, RZ ;  /* 0x0000001b1c067210 */ /* 0x000fe20007ffe0ff */
[----:B------:R-:W-:Y:S01]  /*1ff0*/  IMAD.MOV.U32 R90, RZ, RZ, R20 ;  /* 0x000000ffff5a7224 */ /* 0x000fe200078e0014 */
[----:B------:R-:W-:Y:S02]  /*2000*/  SHF.R.U32.HI R100, RZ, 0x3, R5 ;  /* 0x00000003ff647819 */ /* 0x000fe40000011605 */
[----:B------:R-:W-:Y:S02]  /*2010*/  LOP3.LUT R7, R5, 0x70, R39, 0xf8, !PT ;  /* 0x0000007005077812 */ /* 0x000fe400078ef827 */
[----:B-----5:R-:W-:Y:S02]  /*2020*/  SHF.R.S32.HI R27, RZ, 0x1f, R98 ;  /* 0x0000001fff1b7819 */ /* 0x020fe40000011462 */
[----:B------:R-:W-:-:S02]  /*2030*/  SHF.R.U32.HI R112, RZ, 0x3, R3 ;  /* 0x00000003ff707819 */ /* 0x000fc40000011603 */
[----:B------:R-:W-:Y:S02]  /*2040*/  SHF.R.U32.HI R105, RZ, 0x3, R0 ;  /* 0x00000003ff697819 */ /* 0x000fe40000011600 */
[--C-:B------:R-:W-:Y:S02]  /*2050*/  LOP3.LUT R11, R3, 0x70, R39.reuse, 0xf8, !PT ;  /* 0x00000070030b7812 */ /* 0x100fe400078ef827 */
[----:B------:R-:W-:Y:S02]  /*2060*/  LOP3.LUT R20, R0, 0x70, R39, 0xf8, !PT ;  /* 0x0000007000147812 */ /* 0x000fe400078ef827 */
[----:B------:R-:W-:Y:S02]  /*2070*/  LOP3.LUT R7, R7, R100, RZ, 0x3c, !PT ;  /* 0x0000006407077212 */ /* 0x000fe400078e3cff */
[----:B------:R-:W-:Y:S01]  /*2080*/  LOP3.LUT R32, R32, 0xfffffc00, RZ, 0xc0, !PT ;  /* 0xfffffc0020207812 */ /* 0x000fe200078ec0ff */
[----:B------:R-:W-:Y:S01]  /*2090*/  IMAD R28, R27, R14, RZ ;  /* 0x0000000e1b1c7224 */ /* 0x000fe200078e02ff */
[----:B------:R-:W-:-:S02]  /*20a0*/  LOP3.LUT R11, R11, R112, RZ, 0x3c, !PT ;  /* 0x000000700b0b7212 */ /* 0x000fc400078e3cff */
[----:B------:R-:W-:Y:S02]  /*20b0*/  LOP3.LUT R21, R20, R105, RZ, 0x3c, !PT ;  /* 0x0000006914157212 */ /* 0x000fe400078e3cff */
[----:B------:R-:W-:Y:S02]  /*20c0*/  IADD3 R95, R7, R8, R32 ;  /* 0x00000008075f7210 */ /* 0x000fe40007ffe020 */
[----:B------:R-:W-:Y:S01]  /*20d0*/  SHF.L.U64.HI R10, R14, 0x7, R15 ;  /* 0x000000070e0a7819 */ /* 0x000fe2000001020f */
[----:B------:R-:W-:Y:S01]  /*20e0*/  IMAD.WIDE.U32 R90, R98, R12, R90 ;  /* 0x0000000c625a7225 */ /* 0x000fe200078e005a */
[----:B------:R-:W-:-:S03]  /*20f0*/  LOP3.LUT R37, R39, 0xfffffff0, RZ, 0xc0, !PT ;  /* 0xfffffff027257812 */ /* 0x000fc600078ec0ff */
[----:B------:R-:W-:-:S04]  /*2100*/  IMAD.WIDE.U32 R86, R98, R14, R86 ;  /* 0x0000000e62567225 */ /* 0x000fc800078e0056 */
[----:B------:R-:W-:-:S04]  /*2110*/  IMAD.WIDE.U32 R88, R98, R14, R88 ;  /* 0x0000000e62587225 */ /* 0x000fc800078e0058 */
[----:B------:R-:W-:Y:S01]  /*2120*/  IMAD.WIDE.U32 R92, R98, R12, R92 ;  /* 0x0000000c625c7225 */ /* 0x000fe200078e005c */
[----:B------:R-:W-:Y:S02]  /*2130*/  SHF.L.U32 R20, R14, 0x5, RZ ;  /* 0x000000050e147819 */ /* 0x000fe400000006ff */
[C---:B------:R-:W-:Y:S01]  /*2140*/  SHF.L.U32 R33, R12.reuse, 0x7, RZ ;  /* 0x000000070c217819 */ /* 0x040fe200000006ff */
[----:B------:R-:W-:Y:S01]  /*2150*/  IMAD.SHL.U32 R32, R12, 0x40, RZ ;  /* 0x000000400c207824 */ /* 0x000fe200078e00ff */
[----:B------:R-:W-:Y:S01]  /*2160*/  SHF.R.S32.HI R34, RZ, 0x1f, R218 ;  /* 0x0000001fff227819 */ /* 0x000fe200000114da */
[----:B------:R-:W-:Y:S01]  /*2170*/  IMAD.SHL.U32 R97, R97, 0x2, RZ ;  /* 0x0000000261617824 */ /* 0x000fe200078e00ff */
[----:B------:R-:W-:Y:S02]  /*2180*/  SHF.R.S32.HI R39, RZ, 0x4, R39 ;  /* 0x00000004ff277819 */ /* 0x000fe40000011427 */
[----:B------:R-:W-:Y:S02]  /*2190*/  SHF.R.S32.HI R41, RZ, 0x1f, R37 ;  /* 0x0000001fff297819 */ /* 0x000fe40000011425 */
[----:B--2---:R-:W-:-:S02]  /*21a0*/  IADD3 R94, R9, R8, R31 ;  /* 0x00000008095e7210 */ /* 0x004fc40007ffe01f */
[----:B------:R-:W0:Y:S01]  /*21b0*/  S2R R31, SR_TID.X ;  /* 0x00000000001f7919 */ /* 0x000e220000002100 */
[----:B------:R-:W-:Y:S02]  /*21c0*/  SHF.L.U64.HI R9, R14, 0x6, R15 ;  /* 0x000000060e097819 */ /* 0x000fe4000001020f */
[----:B0-----:R-:W-:-:S04]  /*21d0*/  SHF.R.U32.HI R35, RZ, 0x7, R31 ;  /* 0x00000007ff237819 */ /* 0x001fc8000001161f */
[----:B------:R-:W-:Y:S02]  /*21e0*/  ISETP.NE.AND P6, PT, R35, 0x1, PT ;  /* 0x000000012300780c */ /* 0x000fe40003fc5270 */
[----:B------:R-:W-:-:S11]  /*21f0*/  IADD3 R83, R11, R8, R30 ;  /* 0x000000080b537210 */ /* 0x000fd60007ffe01e */
[----:B------:R-:W-:Y:S05]  /*2200*/  @!P6 WARPSYNC.ALL ;  /* 0x000000000000e948 */ /* 0x000fea0003800000 */
[----:B------:R-:W-:Y:S01]  /*2210*/  IADD3 R7, R21, R8, R29 ;  /* 0x0000000815077210 */ /* 0x000fe20007ffe01d */
[----:B------:R-:W-:Y:S01]  /*2220*/  IMAD R11, R98, R15, R28 ;  /* 0x0000000f620b7224 */ /* 0x000fe200078e021c */
[----:B------:R-:W-:Y:S01]  /*2230*/  SHF.L.U64.HI R8, R14, 0x5, R15 ;  /* 0x000000050e087819 */ /* 0x000fe2000001020f */
[----:B------:R-:W-:Y:S01]  /*2240*/  IMAD R15, R27, R12, RZ ;  /* 0x0000000c1b0f7224 */ /* 0x000fe200078e02ff */
[----:B------:R-:W-:Y:S02]  /*2250*/  ULDC UR4, c[0x0][0x2f4] ;  /* 0x0000bd0000047ab9 */ /* 0x000fe40000000800 */
[----:B------:R-:W-:Y:S01]  /*2260*/  ISETP.GE.AND P2, PT, R18, UR4, PT ;  /* 0x0000000412007c0c */ /* 0x000fe2000bf46270 */
[----:B------:R-:W-:-:S02]  /*2270*/  IMAD R15, R98, R13, R15 ;  /* 0x0000000d620f7224 */ /* 0x000fc400078e020f */
[----:B------:R-:W-:Y:S01]  /*2280*/  VIADD R99, R35, 0x8 ;  /* 0x0000000823637836 */ /* 0x000fe20000000000 */
[----:B------:R-:W-:Y:S01]  /*2290*/  SHF.L.U64.HI R28, R12, 0x5, R13 ;  /* 0x000000050c1c7819 */ /* 0x000fe2000001020d */
[----:B------:R-:W-:Y:S01]  /*22a0*/  IMAD R35, R36, 0x20, R221 ;  /* 0x0000002024237824 */ /* 0x000fe200078e02dd */
[--C-:B------:R-:W-:Y:S01]  /*22b0*/  SHF.L.U64.HI R29, R12, 0x6, R13.reuse ;  /* 0x000000060c1d7819 */ /* 0x100fe2000001020d */
[----:B------:R-:W-:Y:S01]  /*22c0*/  IMAD.SHL.U32 R21, R14, 0x40, RZ ;  /* 0x000000400e157824 */ /* 0x000fe200078e00ff */
[----:B------:R-:W-:Y:S01]  /*22d0*/  SHF.L.U64.HI R30, R12, 0x7, R13 ;  /* 0x000000070c1e7819 */ /* 0x000fe2000001020d */
[----:B------:R-:W-:Y:S01]  /*22e0*/  IMAD.SHL.U32 R27, R14, 0x80, RZ ;  /* 0x000000800e1b7824 */ /* 0x000fe200078e00ff */
[----:B------:R-:W-:Y:S01]  /*22f0*/  ISETP.GE.AND P1, PT, R16, UR4, PT ;  /* 0x0000000410007c0c */ /* 0x000fe2000bf26270 */
[----:B------:R-:W-:Y:S01]  /*2300*/  IMAD.SHL.U32 R31, R12, 0x20, RZ ;  /* 0x000000200c1f7824 */ /* 0x000fe200078e00ff */
[----:B------:R-:W-:Y:S01]  /*2310*/  IADD3 R38, R15, R91, RZ ;  /* 0x0000005b0f267210 */ /* 0x000fe20007ffe0ff */
[----:B------:R-:W-:Y:S01]  /*2320*/  IMAD.IADD R36, R11, 0x1, R87 ;  /* 0x000000010b247824 */ /* 0x000fe200078e0257 */
[----:B------:R-:W-:Y:S01]  /*2330*/  P2R R81, PR, RZ, 0x4 ;  /* 0x00000004ff517803 */ /* 0x000fe20000000000 */
[----:B------:R-:W-:Y:S01]  /*2340*/  IMAD.IADD R42, R89, 0x1, R11 ;  /* 0x00000001592a7824 */ /* 0x000fe200078e020b */
[----:B------:R-:W-:Y:S01]  /*2350*/  SHF.R.S32.HI R40, RZ, 0x1f, R24 ;  /* 0x0000001fff287819 */ /* 0x000fe20000011418 */
[----:B------:R-:W-:Y:S01]  /*2360*/  IMAD.IADD R43, R93, 0x1, R15 ;  /* 0x000000015d2b7824 */ /* 0x000fe200078e020f */
[----:B------:R-:W-:Y:S06]  /*2370*/  @!P6 BAR.SYNC.DEFER_BLOCKING 0x9, 0x100 ;  /* 0x024400000000eb1d */ /* 0x000fec0000010000 */
.L_x_3045:
[----:B0-----:R-:W0:Y:S01]  /*2380*/  LDC R107, c[0x0][0x430] ;  /* 0x00010c00ff6b7b82 */ /* 0x001e220000000800 */
[----:B------:R-:W-:Y:S01]  /*2390*/  VIADD R26, R26, 0xffffffff ;  /* 0xffffffff1a1a7836 */ /* 0x000fe20000000000 */
[----:B---3--:R-:W1:Y:S01]  /*23a0*/  S2R R44, SR_TID.X ;  /* 0x00000000002c7919 */ /* 0x008e620000002100 */
[----:B------:R-:W-:Y:S02]  /*23b0*/  MOV R106, RZ ;  /* 0x000000ff006a7202 */ /* 0x000fe40000000f00 */
[----:B------:R-:W-:-:S03]  /*23c0*/  IMAD R11, R26, 0x80, R35 ;  /* 0x000000801a0b7824 */ /* 0x000fc600078e0223 */
[----:B--2---:R-:W2:Y:S02]  /*23d0*/  LDC R114, c[0x0][0x3f4] ;  /* 0x0000fd00ff727b82 */ /* 0x004ea40000000800 */
[----:B------:R-:W-:Y:S02]  /*23e0*/  ISETP.GE.AND P2, PT, R11, R2, PT ;  /* 0x000000020b00720c */ /* 0x000fe40003f46270 */
[----:B------:R-:W-:Y:S02]  /*23f0*/  IADD3 R45, R6, R11, RZ ;  /* 0x0000000b062d7210 */ /* 0x000fe40007ffe0ff */
[----:B------:R-:W-:-:S03]  /*2400*/  ISETP.GT.OR P2, PT, R35, 0x7f, P2 ;  /* 0x0000007f2300780c */ /* 0x000fc60001744670 */
[----:B------:R-:W-:Y:S01]  /*2410*/  IMAD.MOV.U32 R11, RZ, RZ, R45 ;  /* 0x000000ffff0b7224 */ /* 0x000fe200078e002d */
[----:B0-----:R-:W-:-:S09]  /*2420*/  ISETP.NE.AND P3, PT, R107, 0x1, PT ;  /* 0x000000016b00780c */ /* 0x001fd20003f65270 */
[----:B------:R-:W0:Y:S01]  /*2430*/  @!P2 LDC.64 R14, c[0x0][0x428] ;  /* 0x00010a00ff0eab82 */ /* 0x000e220000000a00 */
[----:B-1----:R-:W-:-:S07]  /*2440*/  VIADD R48, R44, 0xffffff80 ;  /* 0xffffff802c307836 */ /* 0x002fce0000000000 */
[----:B------:R-:W1:Y:S08]  /*2450*/  @!P2 LDC.64 R46, c[0x0][0x418] ;  /* 0x00010600ff2eab82 */ /* 0x000e700000000a00 */
[----:B------:R-:W3:Y:S08]  /*2460*/  @P3 LDC R12, c[0x0][0x434] ;  /* 0x00010d00ff0c3b82 */ /* 0x000ef00000000800 */
[----:B----4-:R-:W4:Y:S01]  /*2470*/  @P3 LDC R13, c[0x0][0x438] ;  /* 0x00010e00ff0d3b82 */ /* 0x010f220000000800 */
[----:B---3--:R-:W-:-:S05]  /*2480*/  @P3 IMAD.HI.U32 R12, R45, R12, RZ ;  /* 0x0000000c2d0c3227 */ /* 0x008fca00078e00ff */
[----:B----4-:R-:W-:Y:S01]  /*2490*/  @P3 SHF.R.U32.HI R11, RZ, R13, R12 ;  /* 0x0000000dff0b3219 */ /* 0x010fe2000001160c */
[----:B0-----:R-:W-:-:S03]  /*24a0*/  @!P2 IMAD R12, R40, R14, RZ ;  /* 0x0000000e280ca224 */ /* 0x001fc600078e02ff */
[--C-:B------:R-:W-:Y:S01]  /*24b0*/  @!P2 SHF.R.S32.HI R13, RZ, 0x1f, R11.reuse ;  /* 0x0000001fff0da819 */ /* 0x100fe2000001140b */
[----:B------:R-:W-:Y:S02]  /*24c0*/  @!P2 IMAD R15, R24, R15, R12 ;  /* 0x0000000f180fa224 */ /* 0x000fe400078e020c */
[----:B------:R-:W-:Y:S01]  /*24d0*/  @!P2 IMAD.MOV.U32 R12, RZ, RZ, R11 ;  /* 0x000000ffff0ca224 */ /* 0x000fe200078e000b */
[----:B------:R-:W-:-:S03]  /*24e0*/  SHF.R.S32.HI R44, RZ, 0x1f, R48 ;  /* 0x0000001fff2c7819 */ /* 0x000fc60000011430 */
[----:B------:R-:W-:Y:S01]  /*24f0*/  @!P2 IMAD.WIDE.U32 R12, R24, R14, R12 ;  /* 0x0000000e180ca225 */ /* 0x000fe200078e000c */
[----:B------:R-:W-:-:S03]  /*2500*/  LEA.HI R44, R44, R48, RZ, 0x6 ;  /* 0x000000302c2c7211 */ /* 0x000fc600078f30ff */
[----:B------:R-:W-:Y:S01]  /*2510*/  @!P2 IMAD.IADD R13, R13, 0x1, R15 ;  /* 0x000000010d0da824 */ /* 0x000fe200078e020f */
[----:B-1----:R-:W-:Y:S01]  /*2520*/  @!P2 LEA R14, P3, R12, R46, 0x2 ;  /* 0x0000002e0c0ea211 */ /* 0x002fe200078610ff */
[----:B------:R-:W-:-:S03]  /*2530*/  IMAD.SHL.U32 R44, R44, 0x10, RZ ;  /* 0x000000102c2c7824 */ /* 0x000fc600078e00ff */
[----:B------:R-:W-:Y:S02]  /*2540*/  @!P2 LEA.HI.X R15, R12, R47, R13, 0x2, P3 ;  /* 0x0000002f0c0fa211 */ /* 0x000fe400018f140d */
[----:B------:R-:W-:-:S03]  /*2550*/  LOP3.LUT R44, R44, 0xfffffc00, RZ, 0xc0, !PT ;  /* 0xfffffc002c2c7812 */ /* 0x000fc600078ec0ff */
[----:B------:R0:W5:Y:S01]  /*2560*/  @!P2 LDG.E R106, desc[UR36][R14.64] ;  /* 0x000000240e6aa981 */ /* 0x000162000c1e1900 */
[----:B--2---:R-:W-:Y:S01]  /*2570*/  ISETP.GE.AND P2, PT, R114, 0x1, PT ;  /* 0x000000017200780c */ /* 0x004fe20003f46270 */
[----:B------:R-:W-:Y:S01]  /*2580*/  IMAD.MOV R12, RZ, RZ, -R11 ;  /* 0x000000ffff0c7224 */ /* 0x000fe200078e0a0b */
[----:B------:R-:W-:Y:S01]  /*2590*/  LOP3.LUT R13, R5, 0x70, R16, 0xf8, !PT ;  /* 0x00000070050d7812 */ /* 0x000fe200078ef810 */
[----:B------:R-:W-:Y:S05]  /*25a0*/  YIELD ;  /* 0x0000000000007946 */ /* 0x000fea0003800000 */
[----:B------:R-:W-:Y:S01]  /*25b0*/  LOP3.LUT R44, R44, R13, R100, 0xf6, !PT ;  /* 0x0000000d2c2c7212 */ /* 0x000fe200078ef664 */
[----:B------:R-:W-:Y:S01]  /*25c0*/  BSSY B0, `(.L_x_2950) ;  /* 0x0000920000007945 */ /* 0x000fe20003800000 */
[----:B------:R-:W-:Y:S01]  /*25d0*/  ISETP.GT.AND P3, PT, R26, R25, PT ;  /* 0x000000191a00720c */ /* 0x000fe20003f64270 */
[----:B------:R-:W-:-:S02]  /*25e0*/  IMAD R107, R107, R12, R45 ;  /* 0x0000000c6b6b7224 */ /* 0x000fc400078e022d */
[----:B------:R-:W-:Y:S01]  /*25f0*/  IMAD R11, R23, 0x8000, R44 ;  /* 0x00008000170b7824 */ /* 0x000fe200078e022c */
[----:B------:R-:W-:-:S03]  /*2600*/  P2R R82, PR, RZ, 0x8 ;  /* 0x00000008ff527803 */ /* 0x000fc60000000000 */
[----:B------:R-:W-:Y:S01]  /*2610*/  IMAD.IADD R96, R22, 0x1, R11 ;  /* 0x0000000116607824 */ /* 0x000fe200078e020b */
        /* <DEDUP_REMOVED lines=13> */
[----:B------:R-:W-:Y:S01]  /*26f0*/  IADD3 R13, R13, R11, RZ ;  /* 0x0000000b0d0d7210 */ /* 0x000fe20007ffe0ff */
[----:B------:R-:W-:Y:S02]  /*2700*/  IMAD R45, R30, R26, RZ ;  /* 0x0000001a1e2d7224 */ /* 0x000fe400078e02ff */
[C---:B------:R-:W-:Y:S02]  /*2710*/  IMAD R15, R106.reuse, UR5, R15 ;  /* 0x000000056a0f7c24 */ /* 0x040fe4000f8e020f */
[----:B------:R-:W-:Y:S01]  /*2720*/  IMAD.WIDE.U32 R12, R106, UR4, R12 ;  /* 0x000000046a0c7c25 */ /* 0x000fe2000f8e000c */
[----:B------:R-:W-:-:S03]  /*2730*/  ULDC.64 UR4, c[0x0][0x308] ;  /* 0x0000c20000047ab9 */ /* 0x000fc60000000a00 */
[----:B------:R-:W-:Y:S02]  /*2740*/  IMAD.IADD R13, R13, 0x1, R15 ;  /* 0x000000010d0d7824 */ /* 0x000fe400078e020f */
[----:B------:R-:W-:Y:S02]  /*2750*/  IMAD R11, R34, UR4, RZ ;  /* 0x00000004220b7c24 */ /* 0x000fe4000f8e02ff */
[C---:B------:R-:W-:Y:S02]  /*2760*/  IMAD R47, R14.reuse, R27, R44 ;  /* 0x0000001b0e2f7224 */ /* 0x040fe400078e022c */
[----:B------:R-:W-:Y:S02]  /*2770*/  IMAD R49, R14, R33, R45 ;  /* 0x000000210e317224 */ /* 0x000fe400078e022d */
[----:B------:R-:W-:-:S04]  /*2780*/  IMAD.WIDE.U32 R44, R218, UR4, R12 ;  /* 0x00000004da2c7c25 */ /* 0x000fc8000f8e000c */
[----:B------:R-:W-:Y:S01]  /*2790*/  IMAD R11, R218, UR5, R11 ;  /* 0x00000005da0b7c24 */ /* 0x000fe2000f8e020b */
[----:B------:R-:W-:Y:S01]  /*27a0*/  ULDC.64 UR4, c[0x0][0x2e8] ;  /* 0x0000ba0000047ab9 */ /* 0x000fe20000000a00 */
[----:B------:R-:W-:Y:S01]  /*27b0*/  IMAD R110, R26, -0x80, R2 ;  /* 0xffffff801a6e7824 */ /* 0x000fe200078e0202 */
[----:B------:R-:W-:Y:S01]  /*27c0*/  IADD3 R116, P3, R44, UR4, RZ ;  /* 0x000000042c747c10 */ /* 0x000fe2000ff7e0ff */
[----:B------:R-:W-:-:S03]  /*27d0*/  IMAD.WIDE.U32 R12, R27, R26, RZ ;  /* 0x0000001a1b0c7225 */ /* 0x000fc600078e00ff */
[----:B------:R-:W-:Y:S01]  /*27e0*/  IADD3.X R117, R45, UR5, R11, P3, !PT ;  /* 0x000000052d757c10 */ /* 0x000fe20009ffe40b */
[----:B------:R-:W-:Y:S01]  /*27f0*/  IMAD.WIDE.U32 R14, R33, R26, RZ ;  /* 0x0000001a210e7225 */ /* 0x000fe200078e00ff */
[----:B------:R-:W-:-:S03]  /*2800*/  VIMNMX R110, R110, 0x80, PT ;  /* 0x000000806e6e7848 */ /* 0x000fc60003fe0100 */
        /* <DEDUP_REMOVED lines=28> */
.L_x_2954:
[----:B------:R-:W-:Y:S05]  /*29d0*/  BSYNC B1 ;  /* 0x0000000000017941 */ /* 0x000fea0003800000 */
.L_x_2953:
[----:B------:R-:W-:Y:S01]  /*29e0*/  ISETP.GE.AND P2, PT, R104, R110, PT ;  /* 0x0000006e6800720c */ /* 0x000fe20003f46270 */
[----:B------:R-:W-:Y:S01]  /*29f0*/  BSSY B1, `(.L_x_2955) ;  /* 0x0000023000017945 */ /* 0x000fe20003800000 */
[----:B------:R-:W-:Y:S02]  /*2a00*/  CS2R R64, SRZ ;  /* 0x0000000000407805 */ /* 0x000fe4000001ff00 */
[----:B------:R-:W-:Y:S02]  /*2a10*/  CS2R R62, SRZ ;  /* 0x00000000003e7805 */ /* 0x000fe4000001ff00 */
[----:B0-----:R-:W-:Y:S02]  /*2a20*/  CS2R R44, SRZ ;  /* 0x00000000002c7805 */ /* 0x001fe4000001ff00 */
[----:B------:R-:W-:Y:S02]  /*2a30*/  CS2R R52, SRZ ;  /* 0x0000000000347805 */ /* 0x000fe4000001ff00 */
[----:B------:R-:W-:-:S02]  /*2a40*/  CS2R R56, SRZ ;  /* 0x0000000000387805 */ /* 0x000fc4000001ff00 */
[----:B------:R-:W-:Y:S02]  /*2a50*/  CS2R R54, SRZ ;  /* 0x0000000000367805 */ /* 0x000fe4000001ff00 */
[----:B------:R-:W-:Y:S02]  /*2a60*/  CS2R R58, SRZ ;  /* 0x00000000003a7805 */ /* 0x000fe4000001ff00 */
[----:B------:R-:W-:Y:S02]  /*2a70*/  CS2R R48, SRZ ;  /* 0x0000000000307805 */ /* 0x000fe4000001ff00 */
[----:B------:R-:W-:Y:S02]  /*2a80*/  CS2R R46, SRZ ;  /* 0x00000000002e7805 */ /* 0x000fe4000001ff00 */
[----:B------:R-:W-:Y:S01]  /*2a90*/  CS2R R50, SRZ ;  /* 0x0000000000327805 */ /* 0x000fe2000001ff00 */
[----:B-----5:R-:W-:Y:S01]  /*2aa0*/  IMAD.MOV.U32 R123, RZ, RZ, R68 ;  /* 0x000000ffff7b7224 */ /* 0x020fe200078e0044 */
[----:B------:R-:W-:-:S02]  /*2ab0*/  MOV R131, R72 ;  /* 0x0000004800837202 */ /* 0x000fc40000000f00 */
[----:B------:R-:W-:Y:S01]  /*2ac0*/  CS2R R66, SRZ ;  /* 0x0000000000427805 */ /* 0x000fe2000001ff00 */
        /* <DEDUP_REMOVED lines=21> */
.L_x_2956:
[----:B------:R-:W-:Y:S05]  /*2c20*/  BSYNC B1 ;  /* 0x0000000000017941 */ /* 0x000fea0003800000 */
.L_x_2955:
[----:B------:R-:W-:Y:S01]  /*2c30*/  ISETP.GE.AND P3, PT, R103, R110, PT ;  /* 0x0000006e6700720c */ /* 0x000fe20003f66270 */
[----:B------:R-:W-:-:S12]  /*2c40*/  BSSY B1, `(.L_x_2957) ;  /* 0x0000016000017945 */ /* 0x000fd80003800000 */
        /* <DEDUP_REMOVED lines=21> */
.L_x_2958:
[----:B------:R-:W-:Y:S05]  /*2da0*/  BSYNC B1 ;  /* 0x0000000000017941 */ /* 0x000fea0003800000 */
.L_x_2957:
[----:B------:R-:W-:Y:S01]  /*2db0*/  ISETP.GE.AND P4, PT, R102, R110, PT ;  /* 0x0000006e6600720c */ /* 0x000fe20003f86270 */
[----:B------:R-:W-:-:S12]  /*2dc0*/  BSSY B1, `(.L_x_2959) ;  /* 0x000001c000017945 */ /* 0x000fd80003800000 */
[----:B------:R-:W-:Y:S05]  /*2dd0*/  @P4 BRA `(.L_x_2960) ;  /* 0x0000000000684947 */ /* 0x000fea0003800000 */
[----:B------:R-:W2:Y:S01]  /*2de0*/  LDC.64 R44, c[0x0][0x3f8] ;  /* 0x0000fe00ff2c7b82 */ /* 0x000ea20000000a00 */
[----:B------:R-:W-:Y:S01]  /*2df0*/  IMAD.MOV.U32 R13, RZ, RZ, R11 ;  /* 0x000000ffff0d7224 */ /* 0x000fe200078e000b */
[----:B------:R-:W-:Y:S01]  /*2e00*/  ULDC.64 UR4, c[0x0][0x3e8] ;  /* 0x0000fa0000047ab9 */ /* 0x000fe20000000a00 */
[----:B------:R-:W-:Y:S01]  /*2e10*/  IMAD.MOV.U32 R15, RZ, RZ, R111 ;  /* 0x000000ffff0f7224 */ /* 0x000fe200078e006f */
[----:B------:R-:W-:Y:S02]  /*2e20*/  CS2R R48, SRZ ;  /* 0x0000000000307805 */ /* 0x000fe4000001ff00 */
[----:B------:R-:W-:Y:S01]  /*2e30*/  CS2R R50, SRZ ;  /* 0x0000000000327805 */ /* 0x000fe2000001ff00 */
[----:B--2---:R-:W-:-:S04]  /*2e40*/  IMAD.WIDE.U32 R12, R44, 0x60, R12 ;  /* 0x000000602c0c7825 */ /* 0x004fc800078e000c */
[----:B------:R-:W-:Y:S01]  /*2e50*/  IMAD R11, R45, 0x60, RZ ;  /* 0x000000602d0b7824 */ /* 0x000fe200078e02ff */
[----:B------:R-:W-:Y:S01]  /*2e60*/  IADD3 R12, P5, P6, R88, UR4, R12 ;  /* 0x00000004580c7c10 */ /* 0x000fe2000febe00c */
[----:B------:R-:W2:Y:S02]  /*2e70*/  LDC.64 R44, c[0x0][0x408] ;  /* 0x00010200ff2c7b82 */ /* 0x000ea40000000a00 */
[----:B------:R-:W-:-:S05]  /*2e80*/  IMAD.IADD R11, R13, 0x1, R11 ;  /* 0x000000010d0b7824 */ /* 0x000fca00078e020b */
        /* <DEDUP_REMOVED lines=15> */
.L_x_2960:
[----:B------:R-:W-:Y:S05]  /*2f80*/  BSYNC B1 ;  /* 0x0000000000017941 */ /* 0x000fea0003800000 */
.L_x_2959:
[----:B------:R-:W-:Y:S01]  /*2f90*/  UISETP.NE.AND UP0, UPT, UR61, 0x3, UPT ;  /* 0x000000033d00788c */ /* 0x000fe2000bf05270 */
[----:B------:R-:W-:Y:S01]  /*2fa0*/  MOV R130, R70 ;  /* 0x0000004600827202 */ /* 0x000fe20000000f00 */
[----:B------:R-:W-:Y:S01]  /*2fb0*/  IMAD.MOV.U32 R138, RZ, RZ, R74 ;  /* 0x000000ffff8a7224 */ /* 0x000fe200078e004a */
[----:B-----5:R-:W-:Y:S01]  /*2fc0*/  MOV R129, R66 ;  /* 0x0000004200817202 */ /* 0x020fe20000000f00 */
[----:B------:R-:W-:Y:S01]  /*2fd0*/  IMAD.MOV.U32 R126, RZ, RZ, R60 ;  /* 0x000000ffff7e7224 */ /* 0x000fe200078e003c */
[----:B------:R-:W-:Y:S01]  /*2fe0*/  MOV R118, R44 ;  /* 0x0000002c00767202 */ /* 0x000fe20000000f00 */
[----:B------:R-:W-:Y:S01]  /*2ff0*/  IMAD.MOV.U32 R128, RZ, RZ, R64 ;  /* 0x000000ffff807224 */ /* 0x000fe200078e0040 */
[----:B------:R-:W-:Y:S01]  /*3000*/  PLOP3.LUT P5, PT, PT, PT, UP0, 0x80, 0x0 ;  /* 0x000000000000781c */ /* 0x000fe20003faf008 */
[----:B------:R-:W-:Y:S02]  /*3010*/  IMAD.MOV.U32 R127, RZ, RZ, R62 ;  /* 0x000000ffff7f7224 */ /* 0x000fe400078e003e */
[----:B------:R-:W-:-:S02]  /*3020*/  IMAD.MOV.U32 R121, RZ, RZ, R52 ;  /* 0x000000ffff797224 */ /* 0x000fc400078e0034 */
[----:B------:R-:W-:Y:S02]  /*3030*/  IMAD.MOV.U32 R124, RZ, RZ, R56 ;  /* 0x000000ffff7c7224 */ /* 0x000fe400078e0038 */
[----:B------:R-:W-:Y:S02]  /*3040*/  IMAD.MOV.U32 R122, RZ, RZ, R54 ;  /* 0x000000ffff7a7224 */ /* 0x000fe400078e0036 */
[----:B------:R-:W-:Y:S02]  /*3050*/  IMAD.MOV.U32 R125, RZ, RZ, R58 ;  /* 0x000000ffff7d7224 */ /* 0x000fe400078e003a */
[----:B------:R-:W-:Y:S02]  /*3060*/  IMAD.MOV.U32 R119, RZ, RZ, R48 ;  /* 0x000000ffff777224 */ /* 0x000fe400078e0030 */
[----:B01----:R-:W-:Y:S02]  /*3070*/  IMAD.MOV.U32 R78, RZ, RZ, R46 ;  /* 0x000000ffff4e7224 */ /* 0x003fe400078e002e */
[----:B------:R-:W-:Y:S01]  /*3080*/  IMAD.MOV.U32 R120, RZ, RZ, R50 ;  /* 0x000000ffff787224 */ /* 0x000fe200078e0032 */
[----:B------:R-:W-:Y:S06]  /*3090*/  @!P5 BRA `(.L_x_2961) ;  /* 0x000000000004d947 */ /* 0x000fec0003800000 */
[----:B------:R-:W-:Y:S01]  /*30a0*/  BPT.TRAP 0x1 ;  /* 0x000000040000795c */ /* 0x000fe20000300000 */
.L_x_2961:
[----:B------:R-:W-:Y:S01]  /*30b0*/  IMAD R80, R23, 0x8, R22 ;  /* 0x0000000817507824 */ /* 0x000fe200078e0216 */
[----:B------:R-:W-:Y:S01]  /*30c0*/  SHF.L.U32 R111, R224, 0x1f, RZ ;  /* 0x0000001fe06f7819 */ /* 0x000fe200000006ff */
[----:B------:R-:W-:Y:S03]  /*30d0*/  BSSY B1, `(.L_x_2962) ;  /* 0x0000003000017945 */ /* 0x000fe60003800000 */
[----:B------:R-:W0:Y:S02]  /*30e0*/  SYNCS.PHASECHK.TRANS64.TRYWAIT P6, [R80+URZ+0x38890], R111 ;  /* 0x0388906f500075a7 */ /* 0x000e2400080c017f */
[----:B0-----:R-:W-:Y:S05]  /*30f0*/  @!P6 BRA `(.L_x_2963) ;  /* 0x0000028c00cce947 */ /* 0x001fea0003800000 */
.L_x_3301:
[----:B------:R-:W-:Y:S05]  /*3100*/  BSYNC B1 ;  /* 0x0000000000017941 */ /* 0x000fea0003800000 */
.L_x_2962:
[----:B------:R-:W-:-:S03]  /*3110*/  UMOV UR4, 0xffffffff ;  /* 0xffffffff00047882 */ /* 0x000fc60000000000 */
[----:B------:R-:W-:Y:S05]  /*3120*/  BRA.DIV UR4, `(.L_x_2964) ;  /* 0x0000028e04d47947 */ /* 0x000fea000b800000 */
[----:B------:R1:W3:Y:S04]  /*3130*/  SHFL.IDX PT, R79, R117, RZ, 0x181f ;  /* 0x00181fff754f7589 */ /* 0x0002e800000e0000 */
[----:B------:R1:W4:Y:S02]  /*3140*/  SHFL.IDX PT, R115, R116, RZ, 0x181f ;  /* 0x00181fff74737589 */ /* 0x00032400000e0000 */
.L_x_3305:
[----:B------:R-:W-:Y:S01]  /*3150*/  ISETP.NE.AND P6, PT, R132, RZ, PT ;  /* 0x000000ff8400720c */ /* 0x000fe20003fc5270 */
[----:B------:R-:W-:-:S12]  /*3160*/  BSSY B1, `(.L_x_2965) ;  /* 0x00000e5000017945 */ /* 0x000fd80003800000 */
[----:B------:R-:W-:Y:S05]  /*3170*/  @P6 BRA `(.L_x_2966) ;  /* 0x0000000c008c6947 */ /* 0x000fea0003800000 */
[----:B------:R-:W-:Y:S04]  /*3180*/  BSSY B2, `(.L_x_2967) ;  /* 0x0000071000027945 */ /* 0x000fe80003800000 */
[----:B------:R-:W-:Y:S05]  /*3190*/  @P1 BRA `(.L_x_2968) ;  /* 0x0000000400bc1947 */ /* 0x000fea0003800000 */
[----:B--2---:R2:W0:Y:S01]  /*31a0*/  LDS.128 R12, [R96+0x28400] ;  /* 0x02840000600c7984 */ /* 0x0044220000000c00 */
[----:B----4-:R-:W-:Y:S01]  /*31b0*/  IADD3 R76, P6, R16, R115, RZ ;  /* 0x00000073104c7210 */ /* 0x010fe20007fde0ff */
[----:B------:R-:W-:Y:S03]  /*31c0*/  BSSY B3, `(.L_x_2969) ;  /* 0x000006b000037945 */ /* 0x000fe60003800000 */
[----:B---3--:R-:W-:Y:S02]  /*31d0*/  IADD3.X R77, R79, R17, RZ, P6, !PT ;  /* 0x000000114f4d7210 */ /* 0x008fe400037fe4ff */
[----:B------:R-:W-:-:S13]  /*31e0*/  ISETP.GE.AND P6, PT, R84, R114, PT ;  /* 0x000000725400720c */ /* 0x000fda0003fc6270 */
[----:B--2---:R-:W-:Y:S05]  /*31f0*/  @P6 BRA `(.L_x_2970) ;  /* 0x00000004009c6947 */ /* 0x004fea0003800000 */
[----:B------:R-:W-:Y:S02]  /*3200*/  SHF.R.U32.HI R11, RZ, 0x8, R73 ;  /* 0x00000008ff0b7819 */ /* 0x000fe40000011649 */
[--C-:B------:R-:W-:Y:S02]  /*3210*/  SHF.R.U32.HI R72, RZ, 0x8, R75.reuse ;  /* 0x00000008ff487819 */ /* 0x100fe4000001164b */
[----:B------:R-:W-:Y:S01]  /*3220*/  SHF.R.U32.HI R134, RZ, 0x10, R75 ;  /* 0x00000010ff867819 */ /* 0x000fe2000001164b */
[----:B------:R-:W-:Y:S01]  /*3230*/  IMAD.SHL.U32 R11, R11, 0x100, RZ ;  /* 0x000001000b0b7824 */ /* 0x000fe200078e00ff */
[----:B------:R-:W-:Y:S01]  /*3240*/  LOP3.LUT R132, R75, 0xff0000ff, RZ, 0xc0, !PT ;  /* 0xff0000ff4b847812 */ /* 0x000fe200078ec0ff */
[----:B------:R-:W-:Y:S01]  /*3250*/  IMAD.SHL.U32 R75, R72, 0x100, RZ ;  /* 0x00000100484b7824 */ /* 0x000fe200078e00ff */
[----:B------:R-:W-:Y:S01]  /*3260*/  SHF.R.U32.HI R135, RZ, 0x10, R73 ;  /* 0x00000010ff877819 */ /* 0x000fe20000011649 */
[----:B0-----:R-:W-:Y:S01]  /*3270*/  IMAD.MOV.U32 R72, RZ, RZ, R12 ;  /* 0x000000ffff487224 */ /* 0x001fe200078e000c */
[----:B------:R-:W-:-:S02]  /*3280*/  LOP3.LUT R74, R73, 0xff0000ff, RZ, 0xc0, !PT ;  /* 0xff0000ff494a7812 */ /* 0x000fc400078ec0ff */
        /* <DEDUP_REMOVED lines=94> */
.L_x_2970:
[----:B------:R-:W-:Y:S05]  /*3870*/  BSYNC B3 ;  /* 0x0000000000037941 */ /* 0x000fea0003800000 */
.L_x_2969:
[----:B0-----:R0:W-:Y:S02]  /*3880*/  ST.E.128 desc[UR36][R76.64], R12 ;  /* 0x0000000c4c007985 */ /* 0x0011e4000c101d24 */
.L_x_2968:
[----:B------:R-:W-:Y:S05]  /*3890*/  BSYNC B2 ;  /* 0x0000000000027941 */ /* 0x000fea0003800000 */
.L_x_2967:
[----:B------:R-:W-:-:S13]  /*38a0*/  ISETP.NE.AND P6, PT, R81, RZ, PT ;  /* 0x000000ff5100720c */ /* 0x000fda0003fc5270 */
[----:B------:R-:W-:Y:S05]  /*38b0*/  @P6 BRA `(.L_x_2966) ;  /* 0x0000000400bc6947 */ /* 0x000fea0003800000 */
[----:B0-2---:R0:W2:Y:S01]  /*38c0*/  LDS.128 R12, [R96+0x2c400] ;  /* 0x02c40000600c7984 */ /* 0x0050a20000000c00 */
[----:B----4-:R-:W-:Y:S01]  /*38d0*/  IADD3 R72, P6, R18, R115, RZ ;  /* 0x0000007312487210 */ /* 0x010fe20007fde0ff */
[----:B------:R-:W-:Y:S04]  /*38e0*/  BSSY B2, `(.L_x_2971) ;  /* 0x000006b000027945 */ /* 0x000fe80003800000 */
[----:B---3--:R-:W-:Y:S01]  /*38f0*/  IMAD.X R73, R79, 0x1, R220, P6 ;  /* 0x000000014f497824 */ /* 0x008fe200030e06dc */
[----:B------:R-:W-:-:S13]  /*3900*/  ISETP.GE.AND P6, PT, R19, R114, PT ;  /* 0x000000721300720c */ /* 0x000fda0003fc6270 */
[----:B0-----:R-:W-:Y:S05]  /*3910*/  @P6 BRA `(.L_x_2972) ;  /* 0x00000004009c6947 */ /* 0x001fea0003800000 */
[----:B------:R-:W-:Y:S01]  /*3920*/  SHF.R.U32.HI R74, RZ, 0x8, R71 ;  /* 0x00000008ff4a7819 */ /* 0x000fe20000011647 */
[----:B--2---:R-:W-:Y:S01]  /*3930*/  IMAD.MOV.U32 R68, RZ, RZ, R12 ;  /* 0x000000ffff447224 */ /* 0x004fe200078e000c */
[--C-:B------:R-:W-:Y:S02]  /*3940*/  SHF.R.U32.HI R70, RZ, 0x8, R69.reuse ;  /* 0x00000008ff467819 */ /* 0x100fe40000011645 */
[----:B------:R-:W-:Y:S01]  /*3950*/  LOP3.LUT R11, R69, 0xff0000ff, RZ, 0xc0, !PT ;  /* 0xff0000ff450b7812 */ /* 0x000fe200078ec0ff */
[----:B------:R-:W-:Y:S01]  /*3960*/  IMAD.SHL.U32 R74, R74, 0x100, RZ ;  /* 0x000001004a4a7824 */ /* 0x000fe200078e00ff */
[----:B------:R-:W-:Y:S01]  /*3970*/  SHF.R.U32.HI R76, RZ, 0x10, R69 ;  /* 0x00000010ff4c7819 */ /* 0x000fe20000011645 */
[----:B------:R-:W-:Y:S01]  /*3980*/  IMAD.SHL.U32 R70, R70, 0x100, RZ ;  /* 0x0000010046467824 */ /* 0x000fe200078e00ff */
[----:B------:R-:W-:Y:S02]  /*3990*/  LOP3.LUT R69, R71, 0xff0000ff, RZ, 0xc0, !PT ;  /* 0xff0000ff47457812 */ /* 0x000fe400078ec0ff */
[----:B------:R-:W-:-:S02]  /*39a0*/  SHF.R.U32.HI R75, RZ, 0x10, R71 ;  /* 0x00000010ff4b7819 */ /* 0x000fc40000011647 */
[----:B------:R-:W-:Y:S02]  /*39b0*/  LOP3.LUT R12, R69, 0xff00, R74, 0xf8, !PT ;  /* 0x0000ff00450c7812 */ /* 0x000fe400078ef84a */
[----:B------:R-:W-:Y:S01]  /*39c0*/  LOP3.LUT R70, R11, 0xff00, R70, 0xf8, !PT ;  /* 0x0000ff000b467812 */ /* 0x000fe200078ef846 */
[----:B------:R-:W-:Y:S01]  /*39d0*/  IMAD.U32 R75, R75, 0x10000, RZ ;  /* 0x000100004b4b7824 */ /* 0x000fe200078e00ff */
[----:B------:R-:W-:Y:S02]  /*39e0*/  SHF.L.U32 R69, R76, 0x10, RZ ;  /* 0x000000104c457819 */ /* 0x000fe400000006ff */
[-C--:B------:R-:W-:Y:S02]  /*39f0*/  F2FP.F16.E4M3.UNPACK_B R71, R130.reuse.H1 ;  /* 0x00000082ff47723e */ /* 0x080fe400030006ff */
[----:B------:R-:W-:Y:S02]  /*3a00*/  F2FP.F16.E4M3.UNPACK_B R11, R13 ;  /* 0x0000000dff0b723e */ /* 0x000fe400020006ff */
[----:B------:R-:W-:Y:S01]  /*3a10*/  LOP3.LUT R74, R70, 0xff0000, R69, 0xf8, !PT ;  /* 0x00ff0000464a7812 */ /* 0x000fe200078ef845 */
[--C-:B------:R-:W-:Y:S01]  /*3a20*/  HADD2.F32 R76, -RZ, R71.reuse.H1_H1 ;  /* 0x30000047ff4c7230 */ /* 0x100fe20000004100 */
[----:B------:R-:W-:Y:S01]  /*3a30*/  LOP3.LUT R77, R12, 0xff0000, R75, 0xf8, !PT ;  /* 0x00ff00000c4d7812 */ /* 0x000fe200078ef84b */
[----:B------:R-:W-:Y:S01]  /*3a40*/  HADD2.F32 R75, -RZ, R71.H0_H0 ;  /* 0x20000047ff4b7230 */ /* 0x000fe20000004100 */
[----:B------:R-:W-:Y:S01]  /*3a50*/  F2FP.F16.E4M3.UNPACK_B R70, R123.H1 ;  /* 0x0000007bff46723e */ /* 0x000fe200030006ff */
[--C-:B------:R-:W-:Y:S01]  /*3a60*/  HADD2.F32 R12, -RZ, R11.reuse.H1_H1 ;  /* 0x3000000bff0c7230 */ /* 0x100fe20000004100 */
[----:B------:R-:W-:Y:S01]  /*3a70*/  F2FP.F16.E4M3.UNPACK_B R13, R13.H1 ;  /* 0x0000000dff0d723e */ /* 0x000fe200030006ff */
[----:B------:R-:W-:Y:S01]  /*3a80*/  HADD2.F32 R11, -RZ, R11.H0_H0 ;  /* 0x2000000bff0b7230 */ /* 0x000fe20000004100 */
[----:B------:R-:W-:Y:S01]  /*3a90*/  F2FP.F16.E4M3.UNPACK_B R130, R130 ;  /* 0x00000082ff82723e */ /* 0x000fe200020006ff */
[----:B------:R-:W-:-:S02]  /*3aa0*/  HADD2.F32 R71, -RZ, R70.H0_H0 ;  /* 0x20000046ff477230 */ /* 0x000fc40000004100 */
[CC--:B------:R-:W-:Y:S01]  /*3ab0*/  FMUL.FTZ R132, R12.reuse, R75.reuse ;  /* 0x0000004b0c847220 */ /* 0x0c0fe20000410000 */
        /* <DEDUP_REMOVED lines=19> */
[----:B------:R-:W-:Y:S02]  /*3bf0*/  HADD2.F32 R130, -RZ, R130.H0_H0 ;  /* 0x20000082ff827230 */ /* 0x000fe40000004100 */
[----:B------:R-:W-:Y:S01]  /*3c00*/  FMUL.FTZ R132, R70, R75 ;  /* 0x0000004b46847220 */ /* 0x000fe20000410000 */
[----:B------:R-:W-:-:S02]  /*3c10*/  HADD2.F32 R68, -RZ, R68.H1_H1 ;  /* 0x30000044ff447230 */ /* 0x000fc40000004100 */
[--C-:B------:R-:W-:Y:S02]  /*3c20*/  HADD2.F32 R71, -RZ, R123.reuse.H1_H1 ;  /* 0x3000007bff477230 */ /* 0x100fe40000004100 */
[-C--:B------:R-:W-:Y:S01]  /*3c30*/  FMUL.FTZ R75, R13, R130.reuse ;  /* 0x000000820d4b7220 */ /* 0x080fe20000410000 */
[----:B------:R-:W-:Y:S02]  /*3c40*/  HADD2.F32 R123, -RZ, R123.H0_H0 ;  /* 0x2000007bff7b7230 */ /* 0x000fe40000004100 */
[----:B------:R-:W-:Y:S01]  /*3c50*/  FMUL.FTZ R76, R68, R130 ;  /* 0x00000082444c7220 */ /* 0x000fe20000410000 */
[-C--:B------:R-:W-:Y:S01]  /*3c60*/  FFMA.FTZ R132, R69, R71.reuse, -R132 ;  /* 0x0000004745847223 */ /* 0x080fe20000010884 */
[----:B------:R-:W-:Y:S02]  /*3c70*/  FFMA.FTZ R79, R70, R71, R79 ;  /* 0x00000047464f7223 */ /* 0x000fe4000001004f */
[-C--:B------:R-:W-:Y:S01]  /*3c80*/  FFMA.FTZ R130, R13, R123.reuse, -R76 ;  /* 0x0000007b0d827223 */ /* 0x080fe2000001084c */
[----:B------:R-:W-:Y:S01]  /*3c90*/  FFMA.FTZ R123, R68, R123, R75 ;  /* 0x0000007b447b7223 */ /* 0x000fe2000001004b */
[----:B------:R-:W-:-:S02]  /*3ca0*/  F2FP.F16.E4M3.UNPACK_B R68, R15.H1 ;  /* 0x0000000fff44723e */ /* 0x000fc400030006ff */
[-C--:B------:R-:W-:Y:S02]  /*3cb0*/  F2FP.F16.E4M3.UNPACK_B R76, R77.reuse.H1 ;  /* 0x0000004dff4c723e */ /* 0x080fe400030006ff */
[----:B------:R-:W-:Y:S01]  /*3cc0*/  F2FP.F16.E4M3.UNPACK_B R71, R74.H1 ;  /* 0x0000004aff47723e */ /* 0x000fe200030006ff */
[----:B------:R-:W-:Y:S01]  /*3cd0*/  HADD2.F32 R70, -RZ, R68.H1_H1 ;  /* 0x30000044ff467230 */ /* 0x000fe20000004100 */
[----:B------:R-:W-:Y:S01]  /*3ce0*/  F2FP.F16.E4M3.UNPACK_B R13, R14.H1 ;  /* 0x0000000eff0d723e */ /* 0x000fe200030006ff */
[----:B------:R-:W-:Y:S01]  /*3cf0*/  HADD2.F32 R115, -RZ, R76.H1_H1 ;  /* 0x3000004cff737230 */ /* 0x000fe20000004100 */
[----:B------:R-:W-:Y:S01]  /*3d00*/  F2FP.F16.E4M3.UNPACK_B R77, R77 ;  /* 0x0000004dff4d723e */ /* 0x000fe200020006ff */
[----:B------:R-:W-:Y:S01]  /*3d10*/  HADD2.F32 R69, -RZ, R68.H0_H0 ;  /* 0x20000044ff457230 */ /* 0x000fe20000004100 */
[----:B------:R-:W-:Y:S01]  /*3d20*/  F2FP.SATFINITE.E4M3.F32.PACK_AB_MERGE_C R133, R79, R132, RZ ;  /* 0x000000844f85723e */ /* 0x000fe200048070ff */
        /* <DEDUP_REMOVED lines=19> */
[----:B------:R-:W-:Y:S01]  /*3e60*/  HADD2.F32 R15, -RZ, R15.H1_H1 ;  /* 0x3000000fff0f7230 */ /* 0x000fe20000004100 */
[----:B------:R-:W-:Y:S01]  /*3e70*/  F2FP.SATFINITE.E4M3.F32.PACK_AB_MERGE_C R79, R79, R132, RZ ;  /* 0x000000844f4f723e */ /* 0x000fe200048070ff */
        /* <DEDUP_REMOVED lines=17> */
.L_x_2972:
[----:B------:R-:W-:Y:S05]  /*3f90*/  BSYNC B2 ;  /* 0x0000000000027941 */ /* 0x000fea0003800000 */
.L_x_2971:
[----:B--2---:R0:W-:Y:S02]  /*3fa0*/  ST.E.128 desc[UR36][R72.64], R12 ;  /* 0x0000000c48007985 */ /* 0x0041e4000c101d24 */
.L_x_2966:
[----:B------:R-:W-:Y:S05]  /*3fb0*/  BSYNC B1 ;  /* 0x0000000000017941 */ /* 0x000fea0003800000 */
.L_x_2965:
[----:B------:R-:W-:-:S03]  /*3fc0*/  UMOV UR4, 0xffffffff ;  /* 0xffffffff00047882 */ /* 0x000fc60000000000 */
[----:B------:R-:W-:Y:S05]  /*3fd0*/  BRA.DIV UR4, `(.L_x_2973) ;  /* 0x0000028204747947 */ /* 0x000fea000b800000 */
[----:B------:R1:W1:Y:S04]  /*3fe0*/  SHFL.IDX PT, R71, R117, 0x1, 0x181f ;  /* 0x00381f0075477f89 */ /* 0x00026800000e0000 */
[----:B0-----:R0:W0:Y:S02]  /*3ff0*/  SHFL.IDX PT, R73, R116, 0x1, 0x181f ;  /* 0x00381f0074497f89 */ /* 0x00102400000e0000 */
.L_x_3309:
[----:B------:R-:W-:Y:S04]  /*4000*/  BSSY B1, `(.L_x_2974) ;  /* 0x00000e6000017945 */ /* 0x000fe80003800000 */
[----:B------:R-:W-:Y:S05]  /*4010*/  @P2 BRA `(.L_x_2975) ;  /* 0x0000000c00902947 */ /* 0x000fea0003800000 */
[----:B------:R-:W-:Y:S04]  /*4020*/  BSSY B2, `(.L_x_2976) ;  /* 0x0000070000027945 */ /* 0x000fe80003800000 */
[----:B------:R-:W-:Y:S05]  /*4030*/  @P1 BRA `(.L_x_2977) ;  /* 0x0000000400b81947 */ /* 0x000fea0003800000 */
[----:B--2---:R2:W2:Y:S01]  /*4040*/  LDS.128 R12, [R96+0x29400] ;  /* 0x02940000600c7984 */ /* 0x0044a20000000c00 */
[----:B0-----:R-:W-:Y:S01]  /*4050*/  IADD3 R68, P2, R16, R73, RZ ;  /* 0x0000004910447210 */ /* 0x001fe20007f5e0ff */
[----:B------:R-:W-:Y:S04]  /*4060*/  BSSY B3, `(.L_x_2978) ;  /* 0x000006a000037945 */ /* 0x000fe80003800000 */
[----:B-1----:R-:W-:Y:S01]  /*4070*/  IMAD.X R69, R71, 0x1, R17, P2 ;  /* 0x0000000147457824 */ /* 0x002fe200010e0611 */
[----:B------:R-:W-:-:S13]  /*4080*/  ISETP.GE.AND P2, PT, R84, R114, PT ;  /* 0x000000725400720c */ /* 0x000fda0003f46270 */
[----:B------:R-:W-:Y:S05]  /*4090*/  @P2 BRA `(.L_x_2979) ;  /* 0x0000000400982947 */ /* 0x000fea0003800000 */
[----:B------:R-:W-:Y:S02]  /*40a0*/  SHF.R.U32.HI R64, RZ, 0x8, R65 ;  /* 0x00000008ff407819 */ /* 0x000fe40000011641 */
[----:B------:R-:W-:Y:S02]  /*40b0*/  SHF.R.U32.HI R66, RZ, 0x8, R67 ;  /* 0x00000008ff427819 */ /* 0x000fe40000011643 */
[----:B------:R-:W-:Y:S01]  /*40c0*/  LOP3.LUT R11, R65, 0xff0000ff, RZ, 0xc0, !PT ;  /* 0xff0000ff410b7812 */ /* 0x000fe200078ec0ff */
[----:B------:R-:W-:Y:S01]  /*40d0*/  IMAD.SHL.U32 R64, R64, 0x100, RZ ;  /* 0x0000010040407824 */ /* 0x000fe200078e00ff */
[----:B------:R-:W-:Y:S01]  /*40e0*/  SHF.R.U32.HI R70, RZ, 0x10, R65 ;  /* 0x00000010ff467819 */ /* 0x000fe20000011641 */
[----:B------:R-:W-:Y:S01]  /*40f0*/  IMAD.SHL.U32 R66, R66, 0x100, RZ ;  /* 0x0000010042427824 */ /* 0x000fe200078e00ff */
[----:B------:R-:W-:Y:S02]  /*4100*/  SHF.R.U32.HI R75, RZ, 0x10, R67 ;  /* 0x00000010ff4b7819 */ /* 0x000fe40000011643 */
[----:B------:R-:W-:-:S02]  /*4110*/  LOP3.LUT R65, R67, 0xff0000ff, RZ, 0xc0, !PT ;  /* 0xff0000ff43417812 */ /* 0x000fc400078ec0ff */
[----:B------:R-:W-:Y:S01]  /*4120*/  LOP3.LUT R64, R11, 0xff00, R64, 0xf8, !PT ;  /* 0x0000ff000b407812 */ /* 0x000fe200078ef840 */
[----:B------:R-:W-:Y:S01]  /*4130*/  IMAD.U32 R75, R75, 0x10000, RZ ;  /* 0x000100004b4b7824 */ /* 0x000fe200078e00ff */
[----:B------:R-:W-:Y:S02]  /*4140*/  LOP3.LUT R66, R65, 0xff00, R66, 0xf8, !PT ;  /* 0x0000ff0041427812 */ /* 0x000fe400078ef842 */
[----:B------:R-:W-:Y:S02]  /*4150*/  SHF.L.U32 R65, R70, 0x10, RZ ;  /* 0x0000001046417819 */ /* 0x000fe400000006ff */
[----:B--2---:R-:W-:Y:S02]  /*4160*/  F2FP.F16.E4M3.UNPACK_B R11, R13 ;  /* 0x0000000dff0b723e */ /* 0x004fe400020006ff */
[----:B------:R-:W-:Y:S02]  /*4170*/  F2FP.F16.E4M3.UNPACK_B R67, R129.H1 ;  /* 0x00000081ff43723e */ /* 0x000fe400030006ff */
[----:B------:R-:W-:-:S02]  /*4180*/  F2FP.F16.E4M3.UNPACK_B R13, R13.H1 ;  /* 0x0000000dff0d723e */ /* 0x000fc400030006ff */
[----:B------:R-:W-:Y:S01]  /*4190*/  LOP3.LUT R70, R64, 0xff0000, R65, 0xf8, !PT ;  /* 0x00ff000040467812 */ /* 0x000fe200078ef841 */
[----:B------:R-:W-:Y:S01]  /*41a0*/  HADD2.F32 R64, -RZ, R11.H1_H1 ;  /* 0x3000000bff407230 */ /* 0x000fe20000004100 */
[----:B------:R-:W-:Y:S01]  /*41b0*/  LOP3.LUT R75, R66, 0xff0000, R75, 0xf8, !PT ;  /* 0x00ff0000424b7812 */ /* 0x000fe200078ef84b */
[----:B------:R-:W-:Y:S01]  /*41c0*/  HADD2.F32 R72, -RZ, R67.H0_H0 ;  /* 0x20000043ff487230 */ /* 0x000fe20000004100 */
[----:B------:R-:W-:Y:S01]  /*41d0*/  F2FP.F16.E4M3.UNPACK_B R66, R128.H1 ;  /* 0x00000080ff42723e */ /* 0x000fe200030006ff */
[----:B------:R-:W-:Y:S01]  /*41e0*/  HADD2.F32 R11, -RZ, R11.H0_H0 ;  /* 0x2000000bff0b7230 */ /* 0x000fe20000004100 */
[----:B------:R-:W-:Y:S01]  /*41f0*/  F2FP.F16.E4M3.UNPACK_B R129, R129 ;  /* 0x00000081ff81723e */ /* 0x000fe200020006ff */
[----:B------:R-:W-:Y:S02]  /*4200*/  HADD2.F32 R74, -RZ, R67.H1_H1 ;  /* 0x30000043ff4a7230 */ /* 0x000fe40000004100 */
[----:B------:R-:W-:Y:S01]  /*4210*/  FMUL.FTZ R76, R64, R72 ;  /* 0x00000048404c7220 */ /* 0x000fe20000410000 */
[----:B------:R-:W-:-:S02]  /*4220*/  HADD2.F32 R65, -RZ, R13.H1_H1 ;  /* 0x3000000dff417230 */ /* 0x000fc40000004100 */
[----:B------:R-:W-:Y:S01]  /*4230*/  FMUL.FTZ R77, R11, R72 ;  /* 0x000000480b4d7220 */ /* 0x000fe20000410000 */
[--C-:B------:R-:W-:Y:S01]  /*4240*/  HADD2.F32 R67, -RZ, R66.reuse.H0_H0 ;  /* 0x20000042ff437230 */ /* 0x100fe20000004100 */
[----:B------:R-:W-:Y:S01]  /*4250*/  F2FP.F16.E4M3.UNPACK_B R128, R128 ;  /* 0x00000080ff80723e */ /* 0x000fe200020006ff */
[----:B------:R-:W-:Y:S02]  /*4260*/  HADD2.F32 R13, -RZ, R13.H0_H0 ;  /* 0x2000000dff0d7230 */ /* 0x000fe40000004100 */
[-C--:B------:R-:W-:Y:S01]  /*4270*/  FMUL.FTZ R72, R65, R74.reuse ;  /* 0x0000004a41487220 */ /* 0x080fe20000410000 */
[----:B------:R-:W-:Y:S02]  /*4280*/  HADD2.F32 R66, -RZ, R66.H1_H1 ;  /* 0x30000042ff427230 */ /* 0x000fe40000004100 */
[-C--:B------:R-:W-:Y:S01]  /*4290*/  FFMA.FTZ R11, R11, R67.reuse, -R76 ;  /* 0x000000430b0b7223 */ /* 0x080fe2000001084c */
[----:B------:R-:W-:Y:S01]  /*42a0*/  FFMA.FTZ R130, R64, R67, R77 ;  /* 0x0000004340827223 */ /* 0x000fe2000001004d */
[----:B------:R-:W-:Y:S01]  /*42b0*/  FMUL.FTZ R74, R13, R74 ;  /* 0x0000004a0d4a7220 */ /* 0x000fe20000410000 */
[----:B------:R-:W-:-:S02]  /*42c0*/  HADD2.F32 R67, -RZ, R129.H1_H1 ;  /* 0x30000081ff437230 */ /* 0x000fc40000004100 */
[----:B------:R-:W-:Y:S01]  /*42d0*/  FFMA.FTZ R76, R13, R66, -R72 ;  /* 0x000000420d4c7223 */ /* 0x000fe20000010848 */
[----:B------:R-:W-:Y:S01]  /*42e0*/  F2FP.F16.E4M3.UNPACK_B R13, R12.H1 ;  /* 0x0000000cff0d723e */ /* 0x000fe200030006ff */
[----:B---3--:R-:W-:Y:S01]  /*42f0*/  FFMA.FTZ R79, R65, R66, R74 ;  /* 0x00000042414f7223 */ /* 0x008fe2000001004a */
[----:B------:R-:W-:Y:S01]  /*4300*/  F2FP.F16.E4M3.UNPACK_B R12, R12 ;  /* 0x0000000cff0c723e */ /* 0x000fe200020006ff */
[----:B------:R-:W-:Y:S02]  /*4310*/  HADD2.F32 R129, -RZ, R129.H0_H0 ;  /* 0x20000081ff817230 */ /* 0x000fe40000004100 */
[--C-:B------:R-:W-:Y:S02]  /*4320*/  HADD2.F32 R64, -RZ, R13.reuse.H0_H0 ;  /* 0x2000000dff407230 */ /* 0x100fe40000004100 */
[----:B------:R-:W-:Y:S02]  /*4330*/  HADD2.F32 R65, -RZ, R13.H1_H1 ;  /* 0x3000000dff417230 */ /* 0x000fe40000004100 */
[----:B------:R-:W-:-:S02]  /*4340*/  HADD2.F32 R13, -RZ, R12.H0_H0 ;  /* 0x2000000cff0d7230 */ /* 0x000fc40000004100 */
[-C--:B------:R-:W-:Y:S01]  /*4350*/  FMUL.FTZ R74, R64, R67.reuse ;  /* 0x00000043404a7220 */ /* 0x080fe20000410000 */
[----:B------:R-:W-:Y:S02]  /*4360*/  HADD2.F32 R12, -RZ, R12.H1_H1 ;  /* 0x3000000cff0c7230 */ /* 0x000fe40000004100 */
[----:B------:R-:W-:Y:S01]  /*4370*/  FMUL.FTZ R77, R65, R67 ;  /* 0x00000043414d7220 */ /* 0x000fe20000410000 */
[--C-:B------:R-:W-:Y:S02]  /*4380*/  HADD2.F32 R66, -RZ, R128.reuse.H1_H1 ;  /* 0x30000080ff427230 */ /* 0x100fe40000004100 */
[----:B------:R-:W-:Y:S02]  /*4390*/  HADD2.F32 R128, -RZ, R128.H0_H0 ;  /* 0x20000080ff807230 */ /* 0x000fe40000004100 */
[-C--:B------:R-:W-:Y:S01]  /*43a0*/  FMUL.FTZ R72, R12, R129.reuse ;  /* 0x000000810c487220 */ /* 0x080fe20000410000 */
[----:B------:R-:W-:Y:S01]  /*43b0*/  FMUL.FTZ R129, R13, R129 ;  /* 0x000000810d817220 */ /* 0x000fe20000410000 */
[-C--:B------:R-:W-:Y:S01]  /*43c0*/  FFMA.FTZ R64, R64, R66.reuse, -R77 ;  /* 0x0000004240407223 */ /* 0x080fe2000001084d */
[----:B------:R-:W-:Y:S01]  /*43d0*/  FFMA.FTZ R65, R65, R66, R74 ;  /* 0x0000004241417223 */ /* 0x000fe2000001004a */
[-C--:B------:R-:W-:Y:S01]  /*43e0*/  FFMA.FTZ R77, R13, R128.reuse, -R72 ;  /* 0x000000800d4d7223 */ /* 0x080fe20000010848 */
[----:B------:R-:W-:Y:S01]  /*43f0*/  F2FP.F16.E4M3.UNPACK_B R13, R15.H1 ;  /* 0x0000000fff0d723e */ /* 0x000fe200030006ff */
[----:B------:R-:W-:Y:S01]  /*4400*/  FFMA.FTZ R128, R12, R128, R129 ;  /* 0x000000800c807223 */ /* 0x000fe20000010081 */
[----:B------:R-:W-:-:S02]  /*4410*/  F2FP.F16.E4M3.UNPACK_B R72, R75.H1 ;  /* 0x0000004bff48723e */ /* 0x000fc400030006ff */
[----:B------:R-:W-:Y:S02]  /*4420*/  F2FP.SATFINITE.E4M3.F32.PACK_AB_MERGE_C R129, R79, R76, RZ ;  /* 0x0000004c4f81723e */ /* 0x000fe400048070ff */
        /* <DEDUP_REMOVED lines=24> */
[----:B----4-:R-:W-:Y:S01]  /*45b0*/  FFMA.FTZ R115, R65, R67, R132 ;  /* 0x0000004341737223 */ /* 0x010fe20000010084 */
        /* <DEDUP_REMOVED lines=20> */
.L_x_2979:
[----:B------:R-:W-:Y:S05]  /*4700*/  BSYNC B3 ;  /* 0x0000000000037941 */ /* 0x000fea0003800000 */
.L_x_2978:
[----:B--2---:R0:W-:Y:S02]  /*4710*/  ST.E.128 desc[UR36][R68.64], R12 ;  /* 0x0000000c44007985 */ /* 0x0041e4000c101d24 */
.L_x_2977:
[----:B------:R-:W-:Y:S05]  /*4720*/  BSYNC B2 ;  /* 0x0000000000027941 */ /* 0x000fea0003800000 */
.L_x_2976:
[----:B------:R-:W-:-:S13]  /*4730*/  ISETP.NE.AND P2, PT, R81, RZ, PT ;  /* 0x000000ff5100720c */ /* 0x000fda0003f45270 */
[----:B------:R-:W-:Y:S05]  /*4740*/  @P2 BRA `(.L_x_2975) ;  /* 0x0000000400c42947 */ /* 0x000fea0003800000 */
[----:B0-2---:R0:W2:Y:S01]  /*4750*/  LDS.128 R12, [R96+0x2d400] ;  /* 0x02d40000600c7984 */ /* 0x0050a20000000c00 */
[----:B------:R-:W-:Y:S01]  /*4760*/  IADD3 R64, P2, R18, R73, RZ ;  /* 0x0000004912407210 */ /* 0x000fe20007f5e0ff */
[----:B------:R-:W-:Y:S04]  /*4770*/  BSSY B2, `(.L_x_2980) ;  /* 0x000006d000027945 */ /* 0x000fe80003800000 */
[----:B-1----:R-:W-:Y:S01]  /*4780*/  IMAD.X R65, R71, 0x1, R220, P2 ;  /* 0x0000000147417824 */ /* 0x002fe200010e06dc */
[----:B------:R-:W-:-:S13]  /*4790*/  ISETP.GE.AND P2, PT, R19, R114, PT ;  /* 0x000000721300720c */ /* 0x000fda0003f46270 */
[----:B0-----:R-:W-:Y:S05]  /*47a0*/  @P2 BRA `(.L_x_2981) ;  /* 0x0000000400a42947 */ /* 0x001fea0003800000 */
[----:B------:R-:W-:Y:S01]  /*47b0*/  SHF.R.U32.HI R66, RZ, 0x8, R63 ;  /* 0x00000008ff427819 */ /* 0x000fe2000001163f */
[----:B--2---:R-:W-:Y:S01]  /*47c0*/  IMAD.MOV.U32 R60, RZ, RZ, R14 ;  /* 0x000000ffff3c7224 */ /* 0x004fe200078e000e */
[----:B------:R-:W-:Y:S02]  /*47d0*/  SHF.R.U32.HI R11, RZ, 0x8, R61 ;  /* 0x00000008ff0b7819 */ /* 0x000fe4000001163d */
[----:B------:R-:W-:Y:S01]  /*47e0*/  LOP3.LUT R62, R61, 0xff0000ff, RZ, 0xc0, !PT ;  /* 0xff0000ff3d3e7812 */ /* 0x000fe200078ec0ff */
[----:B------:R-:W-:Y:S01]  /*47f0*/  IMAD.SHL.U32 R14, R66, 0x100, RZ ;  /* 0x00000100420e7824 */ /* 0x000fe200078e00ff */
[----:B------:R-:W-:Y:S02]  /*4800*/  SHF.R.U32.HI R68, RZ, 0x10, R63 ;  /* 0x00000010ff447819 */ /* 0x000fe4000001163f */
[----:B------:R-:W-:Y:S02]  /*4810*/  SHF.L.U32 R11, R11, 0x8, RZ ;  /* 0x000000080b0b7819 */ /* 0x000fe400000006ff */
[----:B------:R-:W-:Y:S01]  /*4820*/  SHF.R.U32.HI R69, RZ, 0x10, R61 ;  /* 0x00000010ff457819 */ /* 0x000fe2000001163d */
[----:B------:R-:W-:Y:S01]  /*4830*/  IMAD.MOV.U32 R61, RZ, RZ, R15 ;  /* 0x000000ffff3d7224 */ /* 0x000fe200078e000f */
[----:B------:R-:W-:-:S02]  /*4840*/  LOP3.LUT R63, R63, 0xff0000ff, RZ, 0xc0, !PT ;  /* 0xff0000ff3f3f7812 */ /* 0x000fc400078ec0ff */
[----:B------:R-:W-:Y:S01]  /*4850*/  LOP3.LUT R15, R62, 0xff00, R11, 0xf8, !PT ;  /* 0x0000ff003e0f7812 */ /* 0x000fe200078ef80b */
[----:B------:R-:W-:Y:S01]  /*4860*/  IMAD.U32 R62, R68, 0x10000, RZ ;  /* 0x00010000443e7824 */ /* 0x000fe200078e00ff */
[----:B------:R-:W-:Y:S01]  /*4870*/  LOP3.LUT R67, R63, 0xff00, R14, 0xf8, !PT ;  /* 0x0000ff003f437812 */ /* 0x000fe200078ef80e */
[----:B------:R-:W-:Y:S01]  /*4880*/  IMAD.U32 R14, R69, 0x10000, RZ ;  /* 0x00010000450e7824 */ /* 0x000fe200078e00ff */
        /* <DEDUP_REMOVED lines=91> */
.L_x_2981:
[----:B------:R-:W-:Y:S05]  /*4e40*/  BSYNC B2 ;  /* 0x0000000000027941 */ /* 0x000fea0003800000 */
.L_x_2980:
[----:B--2---:R0:W-:Y:S02]  /*4e50*/  ST.E.128 desc[UR36][R64.64], R12 ;  /* 0x0000000c40007985 */ /* 0x0041e4000c101d24 */
.L_x_2975:
[----:B------:R-:W-:Y:S05]  /*4e60*/  BSYNC B1 ;  /* 0x0000000000017941 */ /* 0x000fea0003800000 */
.L_x_2974:
[----:B------:R-:W-:-:S03]  /*4e70*/  UMOV UR4, 0xffffffff ;  /* 0xffffffff00047882 */ /* 0x000fc60000000000 */
[----:B------:R-:W-:Y:S05]  /*4e80*/  BRA.DIV UR4, `(.L_x_2982) ;  /* 0x0000027604147947 */ /* 0x000fea000b800000 */
[----:B------:R1:W1:Y:S04]  /*4e90*/  SHFL.IDX PT, R63, R117, 0x2, 0x181f ;  /* 0x00581f00753f7f89 */ /* 0x00026800000e0000 */
[----:B0-----:R0:W0:Y:S02]  /*4ea0*/  SHFL.IDX PT, R65, R116, 0x2, 0x181f ;  /* 0x00581f0074417f89 */ /* 0x00102400000e0000 */
.L_x_3313:
[----:B------:R-:W-:Y:S04]  /*4eb0*/  BSSY B1, `(.L_x_2983) ;  /* 0x00000e9000017945 */ /* 0x000fe80003800000 */
[----:B------:R-:W-:Y:S05]  /*4ec0*/  @P3 BRA `(.L_x_2984) ;  /* 0x0000000c009c3947 */ /* 0x000fea0003800000 */
[----:B------:R-:W-:Y:S04]  /*4ed0*/  BSSY B2, `(.L_x_2985) ;  /* 0x0000073000027945 */ /* 0x000fe80003800000 */
[----:B------:R-:W-:Y:S05]  /*4ee0*/  @P1 BRA `(.L_x_2986) ;  /* 0x0000000400c41947 */ /* 0x000fea0003800000 */
[----:B--2---:R2:W2:Y:S01]  /*4ef0*/  LDS.128 R12, [R96+0x2a400] ;  /* 0x02a40000600c7984 */ /* 0x0044a20000000c00 */
[----:B0-----:R-:W-:Y:S01]  /*4f00*/  IADD3 R60, P2, R16, R65, RZ ;  /* 0x00000041103c7210 */ /* 0x001fe20007f5e0ff */
[----:B------:R-:W-:Y:S03]  /*4f10*/  BSSY B3, `(.L_x_2987) ;  /* 0x000006d000037945 */ /* 0x000fe60003800000 */
[----:B-1----:R-:W-:Y:S02]  /*4f20*/  IADD3.X R61, R63, R17, RZ, P2, !PT ;  /* 0x000000113f3d7210 */ /* 0x002fe400017fe4ff */
[----:B------:R-:W-:-:S13]  /*4f30*/  ISETP.GE.AND P2, PT, R84, R114, PT ;  /* 0x000000725400720c */ /* 0x000fda0003f46270 */
[----:B------:R-:W-:Y:S05]  /*4f40*/  @P2 BRA `(.L_x_2988) ;  /* 0x0000000400a42947 */ /* 0x000fea0003800000 */
[----:B------:R-:W-:Y:S01]  /*4f50*/  SHF.R.U32.HI R11, RZ, 0x8, R57 ;  /* 0x00000008ff0b7819 */ /* 0x000fe20000011639 */
[----:B--2---:R-:W-:Y:S01]  /*4f60*/  IMAD.MOV.U32 R56, RZ, RZ, R14 ;  /* 0x000000ffff387224 */ /* 0x004fe200078e000e */
[--C-:B------:R-:W-:Y:S02]  /*4f70*/  SHF.R.U32.HI R62, RZ, 0x8, R59.reuse ;  /* 0x00000008ff3e7819 */ /* 0x100fe4000001163b */
[----:B------:R-:W-:Y:S01]  /*4f80*/  LOP3.LUT R58, R57, 0xff0000ff, RZ, 0xc0, !PT ;  /* 0xff0000ff393a7812 */ /* 0x000fe200078ec0ff */
[----:B------:R-:W-:Y:S01]  /*4f90*/  IMAD.SHL.U32 R11, R11, 0x100, RZ ;  /* 0x000001000b0b7824 */ /* 0x000fe200078e00ff */
[----:B------:R-:W-:Y:S01]  /*4fa0*/  SHF.R.U32.HI R64, RZ, 0x10, R59 ;  /* 0x00000010ff407819 */ /* 0x000fe2000001163b */
[----:B------:R-:W-:Y:S01]  /*4fb0*/  IMAD.SHL.U32 R14, R62, 0x100, RZ ;  /* 0x000001003e0e7824 */ /* 0x000fe200078e00ff */
[----:B------:R-:W-:Y:S01]  /*4fc0*/  SHF.R.U32.HI R66, RZ, 0x10, R57 ;  /* 0x00000010ff427819 */ /* 0x000fe20000011639 */
[----:B------:R-:W-:Y:S01]  /*4fd0*/  IMAD.MOV.U32 R57, RZ, RZ, R15 ;  /* 0x000000ffff397224 */ /* 0x000fe200078e000f */
        /* <DEDUP_REMOVED lines=96> */
.L_x_2988:
[----:B------:R-:W-:Y:S05]  /*55e0*/  BSYNC B3 ;  /* 0x0000000000037941 */ /* 0x000fea0003800000 */
.L_x_2987:
[----:B--2---:R0:W-:Y:S02]  /*55f0*/  ST.E.128 desc[UR36][R60.64], R12 ;  /* 0x0000000c3c007985 */ /* 0x0041e4000c101d24 */
.L_x_2986:
[----:B------:R-:W-:Y:S05]  /*5600*/  BSYNC B2 ;  /* 0x0000000000027941 */ /* 0x000fea0003800000 */
.L_x_2985:
        /* <DEDUP_REMOVED lines=8> */
[----:B------:R-:W-:Y:S02]  /*5690*/  SHF.R.U32.HI R58, RZ, 0x8, R55 ;  /* 0x00000008ff3a7819 */ /* 0x000fe40000011637 */
[--C-:B------:R-:W-:Y:S02]  /*56a0*/  SHF.R.U32.HI R61, RZ, 0x8, R53.reuse ;  /* 0x00000008ff3d7819 */ /* 0x100fe40000011635 */
[----:B------:R-:W-:Y:S02]  /*56b0*/  LOP3.LUT R11, R53, 0xff0000ff, RZ, 0xc0, !PT ;  /* 0xff0000ff350b7812 */ /* 0x000fe400078ec0ff */
[----:B------:R-:W-:Y:S01]  /*56c0*/  SHF.R.U32.HI R60, RZ, 0x10, R53 ;  /* 0x00000010ff3c7819 */ /* 0x000fe20000011635 */
[----:B--2---:R-:W-:Y:S01]  /*56d0*/  IMAD.MOV.U32 R53, RZ, RZ, R15 ;  /* 0x000000ffff357224 */ /* 0x004fe200078e000f */
[----:B------:R-:W-:Y:S01]  /*56e0*/  SHF.R.U32.HI R59, RZ, 0x10, R55 ;  /* 0x00000010ff3b7819 */ /* 0x000fe20000011637 */
[----:B------:R-:W-:Y:S01]  /*56f0*/  IMAD.SHL.U32 R15, R58, 0x100, RZ ;  /* 0x000001003a0f7824 */ /* 0x000fe200078e00ff */
[----:B------:R-:W-:Y:S01]  /*5700*/  MOV R52, R14 ;  /* 0x0000000e00347202 */ /* 0x000fe20000000f00 */
[----:B------:R-:W-:Y:S01]  /*5710*/  IMAD.SHL.U32 R14, R61, 0x100, RZ ;  /* 0x000001003d0e7824 */ /* 0x000fe200078e00ff */
[----:B------:R-:W-:Y:S01]  /*5720*/  LOP3.LUT R54, R55, 0xff0000ff, RZ, 0xc0, !PT ;  /* 0xff0000ff37367812 */ /* 0x000fe200078ec0ff */
[----:B------:R-:W-:Y:S01]  /*5730*/  IMAD.U32 R59, R59, 0x10000, RZ ;  /* 0x000100003b3b7824 */ /* 0x000fe200078e00ff */
[----:B------:R-:W-:-:S02]  /*5740*/  F2FP.F16.E4M3.UNPACK_B R55, R122.H1 ;  /* 0x0000007aff37723e */ /* 0x000fc400030006ff */
[----:B------:R-:W-:Y:S01]  /*5750*/  LOP3.LUT R54, R54, 0xff00, R15, 0xf8, !PT ;  /* 0x0000ff0036367812 */ /* 0x000fe200078ef80f */
[----:B------:R-:W-:Y:S01]  /*5760*/  IMAD.U32 R15, R60, 0x10000, RZ ;  /* 0x000100003c0f7824 */ /* 0x000fe200078e00ff */
[----:B------:R-:W-:Y:S01]  /*5770*/  LOP3.LUT R14, R11, 0xff00, R14, 0xf8, !PT ;  /* 0x0000ff000b0e7812 */ /* 0x000fe200078ef80e */
[--C-:B------:R-:W-:Y:S01]  /*5780*/  HADD2.F32 R60, -RZ, R55.reuse.H1_H1 ;  /* 0x30000037ff3c7230 */ /* 0x100fe20000004100 */
[----:B------:R-:W-:Y:S02]  /*5790*/  F2FP.F16.E4M3.UNPACK_B R11, R13 ;  /* 0x0000000dff0b723e */ /* 0x000fe400020006ff */
[----:B------:R-:W-:Y:S01]  /*57a0*/  LOP3.LUT R61, R54, 0xff0000, R59, 0xf8, !PT ;  /* 0x00ff0000363d7812 */ /* 0x000fe200078ef83b */
[----:B------:R-:W-:Y:S01]  /*57b0*/  HADD2.F32 R59, -RZ, R55.H0_H0 ;  /* 0x20000037ff3b7230 */ /* 0x000fe20000004100 */
[----:B------:R-:W-:Y:S01]  /*57c0*/  LOP3.LUT R58, R14, 0xff0000, R15, 0xf8, !PT ;  /* 0x00ff00000e3a7812 */ /* 0x000fe200078ef80f */
[--C-:B------:R-:W-:Y:S01]  /*57d0*/  HADD2.F32 R14, -RZ, R11.reuse.H1_H1 ;  /* 0x3000000bff0e7230 */ /* 0x100fe20000004100 */
[----:B------:R-:W-:Y:S01]  /*57e0*/  F2FP.F16.E4M3.UNPACK_B R54, R121.H1 ;  /* 0x00000079ff36723e */ /* 0x000fe200030006ff */
[----:B------:R-:W-:Y:S01]  /*57f0*/  HADD2.F32 R11, -RZ, R11.H0_H0 ;  /* 0x2000000bff0b7230 */ /* 0x000fe20000004100 */
[----:B------:R-:W-:-:S02]  /*5800*/  F2FP.F16.E4M3.UNPACK_B R13, R13.H1 ;  /* 0x0000000dff0d723e */ /* 0x000fc400030006ff */
[CC--:B------:R-:W-:Y:S01]  /*5810*/  FMUL.FTZ R62, R14.reuse, R59.reuse ;  /* 0x0000003b0e3e7220 */ /* 0x0c0fe20000410000 */
[--C-:B------:R-:W-:Y:S02]  /*5820*/  HADD2.F32 R55, -RZ, R54.reuse.H0_H0 ;  /* 0x20000036ff377230 */ /* 0x100fe40000004100 */
[C---:B------:R-:W-:Y:S01]  /*5830*/  FMUL.FTZ R59, R11.reuse, R59 ;  /* 0x0000003b0b3b7220 */ /* 0x040fe20000410000 */
[--C-:B------:R-:W-:Y:S01]  /*5840*/  HADD2.F32 R15, -RZ, R13.reuse.H1_H1 ;  /* 0x3000000dff0f7230 */ /* 0x100fe20000004100 */
[----:B------:R-:W-:Y:S01]  /*5850*/  F2FP.F16.E4M3.UNPACK_B R122, R122 ;  /* 0x0000007aff7a723e */ /* 0x000fe200020006ff */
        /* <DEDUP_REMOVED lines=75> */
[----:B------:R-:W-:-:S07]  /*5d10*/  MOV R13, R63 ;  /* 0x0000003f000d7202 */ /* 0x000fce0000000f00 */
.L_x_2990:
[----:B------:R-:W-:Y:S05]  /*5d20*/  BSYNC B2 ;  /* 0x0000000000027941 */ /* 0x000fea0003800000 */
.L_x_2989:
[----:B--2---:R0:W-:Y:S02]  /*5d30*/  ST.E.128 desc[UR36][R56.64], R12 ;  /* 0x0000000c38007985 */ /* 0x0041e4000c101d24 */
.L_x_2984:
[----:B------:R-:W-:Y:S05]  /*5d40*/  BSYNC B1 ;  /* 0x0000000000017941 */ /* 0x000fea0003800000 */
.L_x_2983:
[----:B------:R-:W-:-:S03]  /*5d50*/  UMOV UR4, 0xffffffff ;  /* 0xffffffff00047882 */ /* 0x000fc60000000000 */
[----:B------:R-:W-:Y:S05]  /*5d60*/  BRA.DIV UR4, `(.L_x_2991) ;  /* 0x0000026604a87947 */ /* 0x000fea000b800000 */
[----:B-1----:R-:W1:Y:S04]  /*5d70*/  SHFL.IDX PT, R117, R117, 0x3, 0x181f ;  /* 0x00781f0075757f89 */ /* 0x002e6800000e0000 */
[----:B------:R0:W0:Y:S02]  /*5d80*/  SHFL.IDX PT, R53, R116, 0x3, 0x181f ;  /* 0x00781f0074357f89 */ /* 0x00002400000e0000 */
.L_x_3317:
[----:B------:R-:W-:Y:S05]  /*5d90*/  @P4 BRA `(.L_x_2992) ;  /* 0x0000005800884947 */ /* 0x000fea0003800000 */
[----:B------:R-:W-:Y:S04]  /*5da0*/  BSSY B1, `(.L_x_2993) ;  /* 0x0000073000017945 */ /* 0x000fe80003800000 */
        /* <DEDUP_REMOVED lines=12> */
[----:B------:R-:W-:Y:S01]  /*5e70*/  SHF.R.U32.HI R56, RZ, 0x10, R49 ;  /* 0x00000010ff387819 */ /* 0x000fe20000011631 */
[----:B------:R-:W-:Y:S01]  /*5e80*/  IMAD.MOV.U32 R49, RZ, RZ, R15 ;  /* 0x000000ffff317224 */ /* 0x000fe200078e000f */
[----:B------:R-:W-:Y:S02]  /*5e90*/  SHF.R.U32.HI R57, RZ, 0x10, R51 ;  /* 0x00000010ff397819 */ /* 0x000fe40000011633 */
[----:B------:R-:W-:-:S02]  /*5ea0*/  LOP3.LUT R50, R51, 0xff0000ff, RZ, 0xc0, !PT ;  /* 0xff0000ff33327812 */ /* 0x000fc400078ec0ff */
[----:B------:R-:W-:Y:S01]  /*5eb0*/  SHF.L.U32 R15, R52, 0x8, RZ ;  /* 0x00000008340f7819 */ /* 0x000fe200000006ff */
[----:B------:R-:W-:Y:S01]  /*5ec0*/  IMAD.U32 R57, R57, 0x10000, RZ ;  /* 0x0001000039397824 */ /* 0x000fe200078e00ff */
[----:B------:R-:W-:Y:S02]  /*5ed0*/  LOP3.LUT R14, R11, 0xff00, R14, 0xf8, !PT ;  /* 0x0000ff000b0e7812 */ /* 0x000fe400078ef80e */
[----:B------:R-:W-:Y:S01]  /*5ee0*/  LOP3.LUT R50, R50, 0xff00, R15, 0xf8, !PT ;  /* 0x0000ff0032327812 */ /* 0x000fe200078ef80f */
[----:B------:R-:W-:Y:S01]  /*5ef0*/  IMAD.U32 R15, R56, 0x10000, RZ ;  /* 0x00010000380f7824 */ /* 0x000fe200078e00ff */
        /* <DEDUP_REMOVED lines=91> */
.L_x_2996:
[----:B------:R-:W-:Y:S05]  /*64b0*/  BSYNC B2 ;  /* 0x0000000000027941 */ /* 0x000fea0003800000 */
.L_x_2995:
[----:B--2---:R0:W-:Y:S02]  /*64c0*/  ST.E.128 desc[UR36][R54.64], R12 ;  /* 0x0000000c36007985 */ /* 0x0041e4000c101d24 */
.L_x_2994:
[----:B------:R-:W-:Y:S05]  /*64d0*/  BSYNC B1 ;  /* 0x0000000000017941 */ /* 0x000fea0003800000 */
.L_x_2993:
        /* <DEDUP_REMOVED lines=10> */
[--C-:B------:R-:W-:Y:S02]  /*6580*/  SHF.R.U32.HI R50, RZ, 0x8, R47.reuse ;  /* 0x00000008ff327819 */ /* 0x100fe4000001162f */
[----:B------:R-:W-:Y:S01]  /*6590*/  SHF.R.U32.HI R52, RZ, 0x10, R47 ;  /* 0x00000010ff347819 */ /* 0x000fe2000001162f */
[----:B------:R-:W-:Y:S01]  /*65a0*/  IMAD.SHL.U32 R11, R11, 0x100, RZ ;  /* 0x000001000b0b7824 */ /* 0x000fe200078e00ff */
[----:B------:R-:W-:Y:S01]  /*65b0*/  SHF.R.U32.HI R53, RZ, 0x10, R45 ;  /* 0x00000010ff357819 */ /* 0x000fe2000001162d */
[----:B------:R-:W-:Y:S01]  /*65c0*/  IMAD.SHL.U32 R14, R50, 0x100, RZ ;  /* 0x00000100320e7824 */ /* 0x000fe200078e00ff */
[----:B------:R-:W-:Y:S02]  /*65d0*/  LOP3.LUT R46, R45, 0xff0000ff, RZ, 0xc0, !PT ;  /* 0xff0000ff2d2e7812 */ /* 0x000fe400078ec0ff */
[----:B------:R-:W-:-:S02]  /*65e0*/  LOP3.LUT R47, R47, 0xff0000ff, RZ, 0xc0, !PT ;  /* 0xff0000ff2f2f7812 */ /* 0x000fc400078ec0ff */
[----:B------:R-:W-:Y:S02]  /*65f0*/  MOV R45, R15 ;  /* 0x0000000f002d7202 */ /* 0x000fe40000000f00 */
[----:B------:R-:W-:Y:S02]  /*6600*/  LOP3.LUT R15, R46, 0xff00, R11, 0xf8, !PT ;  /* 0x0000ff002e0f7812 */ /* 0x000fe400078ef80b */
[----:B------:R-:W-:Y:S01]  /*6610*/  LOP3.LUT R51, R47, 0xff00, R14, 0xf8, !PT ;  /* 0x0000ff002f337812 */ /* 0x000fe200078ef80e */
[----:B------:R-:W-:Y:S01]  /*6620*/  IMAD.U32 R14, R53, 0x10000, RZ ;  /* 0x00010000350e7824 */ /* 0x000fe200078e00ff */
[----:B------:R-:W-:Y:S02]  /*6630*/  SHF.L.U32 R46, R52, 0x10, RZ ;  /* 0x00000010342e7819 */ /* 0x000fe400000006ff */
[----:B------:R-:W-:Y:S02]  /*6640*/  F2FP.F16.E4M3.UNPACK_B R47, R78.H1 ;  /* 0x0000004eff2f723e */ /* 0x000fe400030006ff */
[----:B------:R-:W-:-:S02]  /*6650*/  F2FP.F16.E4M3.UNPACK_B R11, R13 ;  /* 0x0000000dff0b723e */ /* 0x000fc400020006ff */
[----:B------:R-:W-:Y:S01]  /*6660*/  LOP3.LUT R53, R51, 0xff0000, R46, 0xf8, !PT ;  /* 0x00ff000033357812 */ /* 0x000fe200078ef82e */
[----:B------:R-:W-:Y:S01]  /*6670*/  HADD2.F32 R51, -RZ, R47.H0_H0 ;  /* 0x2000002fff337230 */ /* 0x000fe20000004100 */
[----:B------:R-:W-:Y:S01]  /*6680*/  LOP3.LUT R50, R15, 0xff0000, R14, 0xf8, !PT ;  /* 0x00ff00000f327812 */ /* 0x000fe200078ef80e */
[----:B------:R-:W-:Y:S01]  /*6690*/  HADD2.F32 R14, -RZ, R11.H1_H1 ;  /* 0x3000000bff0e7230 */ /* 0x000fe20000004100 */
[----:B------:R-:W-:Y:S01]  /*66a0*/  F2FP.F16.E4M3.UNPACK_B R46, R118.H1 ;  /* 0x00000076ff2e723e */ /* 0x000fe200030006ff */
[----:B------:R-:W-:Y:S01]  /*66b0*/  HADD2.F32 R52, -RZ, R47.H1_H1 ;  /* 0x3000002fff347230 */ /* 0x000fe20000004100 */
[----:B------:R-:W-:Y:S01]  /*66c0*/  F2FP.F16.E4M3.UNPACK_B R13, R13.H1 ;  /* 0x0000000dff0d723e */ /* 0x000fe200030006ff */
[----:B------:R-:W-:Y:S02]  /*66d0*/  HADD2.F32 R11, -RZ, R11.H0_H0 ;  /* 0x2000000bff0b7230 */ /* 0x000fe40000004100 */
[----:B------:R-:W-:Y:S01]  /*66e0*/  FMUL.FTZ R54, R14, R51 ;  /* 0x000000330e367220 */ /* 0x000fe20000410000 */
[----:B------:R-:W-:Y:S01]  /*66f0*/  HADD2.F32 R47, -RZ, R46.H0_H0 ;  /* 0x2000002eff2f7230 */ /* 0x000fe20000004100 */
[----:B------:R-:W-:Y:S01]  /*6700*/  F2FP.F16.E4M3.UNPACK_B R78, R78 ;  /* 0x0000004eff4e723e */ /* 0x000fe200020006ff */
[----:B------:R-:W-:-:S02]  /*6710*/  HADD2.F32 R15, -RZ, R13.H1_H1 ;  /* 0x3000000dff0f7230 */ /* 0x000fc40000004100 */
        /* <DEDUP_REMOVED lines=28> */
[----:B------:R-:W-:Y:S01]  /*68e0*/  F2FP.F16.E4M3.UNPACK_B R15, R50.H1 ;  /* 0x00000032ff0f723e */ /* 0x000fe200030006ff */
[-C--:B------:R-:W-:Y:S01]  /*68f0*/  FFMA.FTZ R55, R12, R118.reuse, R47 ;  /* 0x000000760c377223 */ /* 0x080fe2000001002f */
[----:B------:R-:W-:Y:S01]  /*6900*/  F2FP.F16.E4M3.UNPACK_B R12, R45.H1 ;  /* 0x0000002dff0c723e */ /* 0x000fe200030006ff */
[----:B------:R-:W-:Y:S01]  /*6910*/  FFMA.FTZ R54, R11, R118, -R46 ;  /* 0x000000760b367223 */ /* 0x000fe2000001082e */
[-C--:B------:R-:W-:Y:S01]  /*6920*/  F2FP.F16.E4M3.UNPACK_B R47, R53.reuse.H1 ;  /* 0x00000035ff2f723e */ /* 0x080fe200030006ff */
[----:B------:R-:W-:Y:S01]  /*6930*/  HADD2.F32 R46, -RZ, R15.H1_H1 ;  /* 0x3000000fff2e7230 */ /* 0x000fe20000004100 */
[----:B------:R-:W-:Y:S01]  /*6940*/  F2FP.SATFINITE.E4M3.F32.PACK_AB_MERGE_C R60, R51, R52, RZ ;  /* 0x00000034333c723e */ /* 0x000fe200048070ff */
        /* <DEDUP_REMOVED lines=42> */
.L_x_2998:
[----:B------:R-:W-:Y:S05]  /*6bf0*/  BSYNC B1 ;  /* 0x0000000000017941 */ /* 0x000fea0003800000 */
.L_x_2997:
[----:B--2---:R0:W-:Y:S01]  /*6c00*/  ST.E.128 desc[UR36][R48.64], R12 ;  /* 0x0000000c30007985 */ /* 0x0041e2000c101d24 */
[----:B------:R-:W-:Y:S05]  /*6c10*/  BRA `(.L_x_2992) ;  /* 0x0000004800e87947 */ /* 0x000fea0003800000 */
.L_x_2952:
[----:B------:R-:W-:Y:S02]  /*6c20*/  ISETP.GE.AND P5, PT, R221, R110, PT ;  /* 0x0000006edd00720c */ /* 0x000fe40003fa6270 */
[----:B------:R-:W-:Y:S02]  /*6c30*/  CS2R R50, SRZ ;  /* 0x0000000000327805 */ /* 0x000fe4000001ff00 */
[----:B------:R-:W-:Y:S02]  /*6c40*/  P2R R49, PR, RZ, 0x1 ;  /* 0x00000001ff317803 */ /* 0x000fe40000000000 */
[----:B------:R-:W-:-:S13]  /*6c50*/  ISETP.GE.OR P5, PT, R16, R114, P5 ;  /* 0x000000721000720c */ /* 0x000fda0002fa6670 */
        /* <DEDUP_REMOVED lines=9> */
[----:B------:R-:W2:Y:S08]  /*6cf0*/  @!P2 LDC.64 R76, c[0x0][0x3e8] ;  /* 0x0000fa00ff4cab82 */ /* 0x000eb00000000a00 */
[----:B------:R-:W3:Y:S01]  /*6d00*/  @!P2 LDC.64 R78, c[0x0][0x400] ;  /* 0x00010000ff4eab82 */ /* 0x000ee20000000a00 */
[----:B0-----:R-:W-:-:S04]  /*6d10*/  @!P2 IMAD.WIDE.U32 R44, R46, 0x60, R12 ;  /* 0x000000602e2ca825 */ /* 0x001fc800078e000c */
[----:B------:R-:W-:-:S04]  /*6d20*/  @!P2 IMAD R47, R47, 0x60, RZ ;  /* 0x000000602f2fa824 */ /* 0x000fc800078e02ff */
[----:B------:R-:W-:Y:S01]  /*6d30*/  @!P2 IMAD.IADD R47, R45, 0x1, R47 ;  /* 0x000000012d2fa824 */ /* 0x000fe200078e022f */
[----:B--2---:R-:W-:-:S04]  /*6d40*/  @!P2 IADD3 R76, P3, P4, R86, R76, R44 ;  /* 0x0000004c564ca210 */ /* 0x004fc80007c7e02c */
[----:B------:R-:W-:Y:S02]  /*6d50*/  @!P2 IADD3.X R77, R36, R77, R47, P3, P4 ;  /* 0x0000004d244da210 */ /* 0x000fe40001fe842f */
[----:B------:R-:W0:Y:S02]  /*6d60*/  @!P2 LDC.64 R46, c[0x0][0x408] ;  /* 0x00010200ff2eab82 */ /* 0x000e240000000a00 */
[----:B0-----:R-:W-:-:S04]  /*6d70*/  @!P2 IMAD.WIDE.U32 R44, R46, 0x60, R14 ;  /* 0x000000602e2ca825 */ /* 0x001fc800078e000e */
[----:B------:R-:W-:Y:S01]  /*6d80*/  @!P2 IMAD R47, R47, 0x60, RZ ;  /* 0x000000602f2fa824 */ /* 0x000fe200078e02ff */
[----:B---3--:R-:W-:-:S04]  /*6d90*/  @!P2 IADD3 R78, P3, P4, R90, R78, R44 ;  /* 0x0000004e5a4ea210 */ /* 0x008fc80007c7e02c */
[----:B------:R-:W-:-:S04]  /*6da0*/  @!P2 IADD3 R47, R45, R47, RZ ;  /* 0x0000002f2d2fa210 */ /* 0x000fc80007ffe0ff */
[----:B------:R-:W-:Y:S02]  /*6db0*/  @!P2 IADD3.X R79, R38, R79, R47, P3, P4 ;  /* 0x0000004f264fa210 */ /* 0x000fe40001fe842f */
[----:B-1----:R-:W-:-:S04]  /*6dc0*/  @!P5 IADD3 R54, P3, P4, R90, R54, R14 ;  /* 0x000000365a36d210 */ /* 0x002fc80007c7e00e */
[----:B------:R-:W-:Y:S02]  /*6dd0*/  @!P5 IADD3.X R55, R38, R55, R111, P3, P4 ;  /* 0x000000372637d210 */ /* 0x000fe40001fe846f */
[----:B------:R-:W-:-:S04]  /*6de0*/  ISETP.GE.AND P4, PT, R104, R110, PT ;  /* 0x0000006e6800720c */ /* 0x000fc80003f86270 */
[----:B------:R-:W-:-:S13]  /*6df0*/  ISETP.GE.OR P4, PT, R16, R114, P4 ;  /* 0x000000721000720c */ /* 0x000fda0002786670 */
[----:B------:R-:W-:Y:S01]  /*6e00*/  @!P4 IADD3 R45, P3, P6, R86, R12, R20 ;  /* 0x0000000c562dc210 */ /* 0x000fe20007e7e014 */
[----:B------:R-:W0:Y:S03]  /*6e10*/  @!P4 LDC.64 R60, c[0x0][0x3e8] ;  /* 0x0000fa00ff3ccb82 */ /* 0x000e260000000a00 */
[----:B------:R-:W-:Y:S02]  /*6e20*/  @!P4 IADD3.X R48, R36, R11, R8, P3, P6 ;  /* 0x0000000b2430c210 */ /* 0x000fe40001fec408 */
[----:B------:R-:W-:-:S03]  /*6e30*/  ISETP.GE.AND P3, PT, R103, R110, PT ;  /* 0x0000006e6700720c */ /* 0x000fc60003f66270 */
[----:B------:R-:W1:Y:S01]  /*6e40*/  @!P4 LDC.64 R62, c[0x0][0x400] ;  /* 0x00010000ff3ecb82 */ /* 0x000e620000000a00 */
[----:B------:R-:W-:-:S13]  /*6e50*/  ISETP.GE.OR P3, PT, R16, R114, P3 ;  /* 0x000000721000720c */ /* 0x000fda0001f66670 */
[----:B------:R-:W-:-:S04]  /*6e60*/  @!P3 IADD3 R15, P0, P6, R86, R21, R12 ;  /* 0x00000015560fb210 */ /* 0x000fc80007e1e00c */
[----:B------:R-:W-:Y:S02]  /*6e70*/  @!P3 IADD3.X R12, R36, R9, R11, P0, P6 ;  /* 0x00000009240cb210 */ /* 0x000fe400007ec40b */
[----:B------:R-:W-:-:S04]  /*6e80*/  @!P4 IADD3 R11, P0, P6, R90, R14, R31 ;  /* 0x0000000e5a0bc210 */ /* 0x000fc80007e1e01f */
[----:B------:R-:W-:Y:S02]  /*6e90*/  @!P4 IADD3.X R46, R38, R111, R28, P0, P6 ;  /* 0x0000006f262ec210 */ /* 0x000fe400007ec41c */
[----:B------:R-:W-:-:S04]  /*6ea0*/  @!P3 IADD3 R13, P0, P6, R90, R32, R14 ;  /* 0x000000205a0db210 */ /* 0x000fc80007e1e00e */
[----:B------:R-:W-:Y:S02]  /*6eb0*/  @!P3 IADD3.X R44, R38, R29, R111, P0, P6 ;  /* 0x0000001d262cb210 */ /* 0x000fe400007ec46f */
[----:B0-----:R-:W-:Y:S02]  /*6ec0*/  @!P4 IADD3 R60, P6, R45, R60, RZ ;  /* 0x0000003c2d3cc210 */ /* 0x001fe40007fde0ff */
[----:B------:R-:W-:-:S03]  /*6ed0*/  ISETP.NE.AND P0, PT, R49, RZ, PT ;  /* 0x000000ff3100720c */ /* 0x000fc60003f05270 */
[----:B------:R-:W-:Y:S01]  /*6ee0*/  @!P4 IMAD.X R61, R48, 0x1, R61, P6 ;  /* 0x00000001303dc824 */ /* 0x000fe200030e063d */
[----:B-1----:R-:W-:Y:S02]  /*6ef0*/  @!P4 IADD3 R62, P6, R11, R62, RZ ;  /* 0x0000003e0b3ec210 */ /* 0x002fe40007fde0ff */
[----:B------:R-:W-:-:S03]  /*6f00*/  CS2R R48, SRZ ;  /* 0x0000000000307805 */ /* 0x000fc6000001ff00 */
[----:B------:R-:W-:Y:S02]  /*6f10*/  @!P4 IMAD.X R63, R46, 0x1, R63, P6 ;  /* 0x000000012e3fc824 */ /* 0x000fe400030e063f */
[----:B------:R-:W0:Y:S01]  /*6f20*/  @!P3 LDC.64 R46, c[0x0][0x3e8] ;  /* 0x0000fa00ff2ebb82 */ /* 0x000e220000000a00 */
[----:B------:R1:W2:Y:S01]  /*6f30*/  @!P5 LDG.E.128 R48, desc[UR36][R54.64] ;  /* 0x000000243630d981 */ /* 0x0002a2000c1e1d00 */
[----:B0-----:R-:W-:-:S05]  /*6f40*/  @!P3 IADD3 R14, P6, R15, R46, RZ ;  /* 0x0000002e0f0eb210 */ /* 0x001fca0007fde0ff */
[----:B------:R-:W-:Y:S02]  /*6f50*/  @!P3 IMAD.X R15, R12, 0x1, R47, P6 ;  /* 0x000000010c0fb824 */ /* 0x000fe400030e062f */
[----:B------:R-:W0:Y:S01]  /*6f60*/  @!P3 LDC.64 R46, c[0x0][0x400] ;  /* 0x00010000ff2ebb82 */ /* 0x000e220000000a00 */
[----:B-1----:R-:W-:Y:S02]  /*6f70*/  CS2R R54, SRZ ;  /* 0x0000000000367805 */ /* 0x002fe4000001ff00 */
[----:B------:R-:W-:Y:S02]  /*6f80*/  CS2R R56, SRZ ;  /* 0x0000000000387805 */ /* 0x000fe4000001ff00 */
[----:B------:R-:W-:Y:S02]  /*6f90*/  CS2R R58, SRZ ;  /* 0x00000000003a7805 */ /* 0x000fe4000001ff00 */
[----:B------:R-:W-:Y:S02]  /*6fa0*/  CS2R R64, SRZ ;  /* 0x0000000000407805 */ /* 0x000fe4000001ff00 */
[----:B------:R-:W-:-:S02]  /*6fb0*/  CS2R R66, SRZ ;  /* 0x0000000000427805 */ /* 0x000fc4000001ff00 */
[----:B------:R-:W-:Y:S02]  /*6fc0*/  CS2R R68, SRZ ;  /* 0x0000000000447805 */ /* 0x000fe4000001ff00 */
[----:B------:R-:W-:Y:S02]  /*6fd0*/  CS2R R70, SRZ ;  /* 0x0000000000467805 */ /* 0x000fe4000001ff00 */
[----:B------:R-:W-:Y:S01]  /*6fe0*/  CS2R R72, SRZ ;  /* 0x0000000000487805 */ /* 0x000fe2000001ff00 */
[----:B------:R1:W3:Y:S01]  /*6ff0*/  @!P4 LDG.E.128 R56, desc[UR36][R62.64] ;  /* 0x000000243e38c981 */ /* 0x0002e2000c1e1d00 */
[----:B------:R-:W-:-:S03]  /*7000*/  CS2R R74, SRZ ;  /* 0x00000000004a7805 */ /* 0x000fc6000001ff00 */
[----:B------:R-:W4:Y:S04]  /*7010*/  @!P2 LDG.E.128 R68, desc[UR36][R76.64] ;  /* 0x000000244c44a981 */ /* 0x000f28000c1e1d00 */
[----:B------:R-:W5:Y:S01]  /*7020*/  @!P2 LDG.E.128 R72, desc[UR36][R78.64] ;  /* 0x000000244e48a981 */ /* 0x000f62000c1e1d00 */
[----:B0-----:R-:W-:-:S05]  /*7030*/  @!P3 IADD3 R12, P6, R13, R46, RZ ;  /* 0x0000002e0d0cb210 */ /* 0x001fca0007fde0ff */
[----:B------:R-:W-:Y:S01]  /*7040*/  @!P3 IMAD.X R13, R44, 0x1, R47, P6 ;  /* 0x000000012c0db824 */ /* 0x000fe200030e062f */
[----:B------:R-:W-:Y:S02]  /*7050*/  CS2R R44, SRZ ;  /* 0x00000000002c7805 */ /* 0x000fe4000001ff00 */
[----:B------:R-:W-:Y:S02]  /*7060*/  CS2R R46, SRZ ;  /* 0x00000000002e7805 */ /* 0x000fe4000001ff00 */
[----:B-1----:R-:W-:Y:S01]  /*7070*/  CS2R R62, SRZ ;  /* 0x00000000003e7805 */ /* 0x002fe2000001ff00 */
[----:B------:R-:W5:Y:S04]  /*7080*/  @!P3 LDG.E.128 R64, desc[UR36][R12.64] ;  /* 0x000000240c40b981 */ /* 0x000f68000c1e1d00 */
[----:B------:R0:W5:Y:S02]  /*7090*/  @!P5 LDG.E.128 R44, desc[UR36][R52.64] ;  /* 0x00000024342cd981 */ /* 0x000164000c1e1d00 */
[----:B0-----:R-:W-:-:S06]  /*70a0*/  CS2R R52, SRZ ;  /* 0x0000000000347805 */ /* 0x001fcc000001ff00 */
[----:B------:R0:W5:Y:S02]  /*70b0*/  @!P4 LDG.E.128 R52, desc[UR36][R60.64] ;  /* 0x000000243c34c981 */ /* 0x000164000c1e1d00 */
[----:B0-----:R-:W-:-:S06]  /*70c0*/  CS2R R60, SRZ ;  /* 0x00000000003c7805 */ /* 0x001fcc000001ff00 */
[----:B------:R-:W5:Y:S01]  /*70d0*/  @!P3 LDG.E.128 R60, desc[UR36][R14.64] ;  /* 0x000000240e3cb981 */ /* 0x000f62000c1e1d00 */
[----:B------:R-:W-:-:S06]  /*70e0*/  UISETP.NE.AND UP0, UPT, UR61, 0x3, UPT ;  /* 0x000000033d00788c */ /* 0x000fcc000bf05270 */
[----:B------:R-:W-:Y:S02]  /*70f0*/  PLOP3.LUT P5, PT, PT, PT, UP0, 0x80, 0x0 ;  /* 0x000000000000781c */ /* 0x000fe40003faf008 */
[----:B------:R-:W-:Y:S01]  /*7100*/  ISETP.GE.AND P2, PT, R16, R114, PT ;  /* 0x000000721000720c */ /* 0x000fe20003f46270 */
[----:B--2---:R-:W-:Y:S02]  /*7110*/  IMAD.MOV.U32 R137, RZ, RZ, R48 ;  /* 0x000000ffff897224 */ /* 0x004fe400078e0030 */
[----:B------:R-:W-:Y:S02]  /*7120*/  IMAD.MOV.U32 R135, RZ, RZ, R50 ;  /* 0x000000ffff877224 */ /* 0x000fe400078e0032 */
[----:B---3--:R-:W-:Y:S02]  /*7130*/  IMAD.MOV.U32 R133, RZ, RZ, R56 ;  /* 0x000000ffff857224 */ /* 0x008fe400078e0038 */
[----:B------:R-:W-:Y:S02]  /*7140*/  IMAD.MOV.U32 R130, RZ, RZ, R58 ;  /* 0x000000ffff827224 */ /* 0x000fe400078e003a */
[----:B----4-:R-:W-:-:S02]  /*7150*/  IMAD.MOV.U32 R119, RZ, RZ, R68 ;  /* 0x000000ffff777224 */ /* 0x010fc400078e0044 */
[----:B------:R-:W-:Y:S02]  /*7160*/  IMAD.MOV.U32 R121, RZ, RZ, R70 ;  /* 0x000000ffff797224 */ /* 0x000fe400078e0046 */
[----:B-----5:R-:W-:Y:S01]  /*7170*/  IMAD.MOV.U32 R122, RZ, RZ, R72 ;  /* 0x000000ffff7a7224 */ /* 0x020fe200078e0048 */
[----:B------:R-:W-:Y:S02]  /*7180*/  MOV R123, R74 ;  /* 0x0000004a007b7202 */ /* 0x000fe40000000f00 */
[----:B------:R-:W-:Y:S01]  /*7190*/  MOV R128, R64 ;  /* 0x0000004000807202 */ /* 0x000fe20000000f00 */
[----:B------:R-:W-:Y:S01]  /*71a0*/  IMAD.MOV.U32 R129, RZ, RZ, R66 ;  /* 0x000000ffff817224 */ /* 0x000fe200078e0042 */
[----:B------:R-:W-:Y:S01]  /*71b0*/  MOV R136, R44 ;  /* 0x0000002c00887202 */ /* 0x000fe20000000f00 */
[----:B------:R-:W-:Y:S02]  /*71c0*/  IMAD.MOV.U32 R134, RZ, RZ, R46 ;  /* 0x000000ffff867224 */ /* 0x000fe400078e002e */
[----:B------:R-:W-:Y:S01]  /*71d0*/  IMAD.MOV.U32 R132, RZ, RZ, R52 ;  /* 0x000000ffff847224 */ /* 0x000fe200078e0034 */
[----:B------:R-:W-:Y:S01]  /*71e0*/  MOV R131, R54 ;  /* 0x0000003600837202 */ /* 0x000fe20000000f00 */
[----:B------:R-:W-:-:S02]  /*71f0*/  IMAD.MOV.U32 R125, RZ, RZ, R60 ;  /* 0x000000ffff7d7224 */ /* 0x000fc400078e003c */
[----:B------:R-:W-:Y:S01]  /*7200*/  IMAD.MOV.U32 R127, RZ, RZ, R62 ;  /* 0x000000ffff7f7224 */ /* 0x000fe200078e003e */
[----:B------:R-:W-:Y:S06]  /*7210*/  @!P5 BRA `(.L_x_2999) ;  /* 0x000000000004d947 */ /* 0x000fec0003800000 */
[----:B------:R-:W-:Y:S01]  /*7220*/  BPT.TRAP 0x1 ;  /* 0x000000040000795c */ /* 0x000fe20000300000 */
.L_x_2999:
[----:B------:R-:W-:Y:S01]  /*7230*/  IMAD R80, R23, 0x8, R22 ;  /* 0x0000000817507824 */ /* 0x000fe200078e0216 */
[----:B------:R-:W-:Y:S01]  /*7240*/  SHF.L.U32 R111, R224, 0x1f, RZ ;  /* 0x0000001fe06f7819 */ /* 0x000fe200000006ff */
[----:B------:R-:W0:Y:S01]  /*7250*/  LDC R124, c[0x0][0x2f4] ;  /* 0x0000bd00ff7c7b82 */ /* 0x000e220000000800 */
[----:B------:R-:W-:Y:S02]  /*7260*/  BSSY B1, `(.L_x_3000) ;  /* 0x0000003000017945 */ /* 0x000fe40003800000 */
[----:B------:R-:W1:Y:S02]  /*7270*/  SYNCS.PHASECHK.TRANS64.TRYWAIT P3, [R80+URZ+0x38890], R111 ;  /* 0x0388906f500075a7 */ /* 0x000e64000806017f */
[----:B-1----:R-:W-:Y:S05]  /*7280*/  @!P3 BRA `(.L_x_3001) ;  /* 0x0000025000acb947 */ /* 0x002fea0003800000 */
.L_x_3318:
[----:B------:R-:W-:Y:S05]  /*7290*/  BSYNC B1 ;  /* 0x0000000000017941 */ /* 0x000fea0003800000 */
.L_x_3000:
[----:B------:R-:W-:Y:S01]  /*72a0*/  UMOV UR4, 0xffffffff ;  /* 0xffffffff00047882 */ /* 0x000fe20000000000 */
[----:B0-----:R-:W-:Y:S02]  /*72b0*/  IMAD.IADD R126, R124, 0x1, -R97 ;  /* 0x000000017c7e7824 */ /* 0x001fe400078e0a61 */
[----:B------:R-:W-:Y:S05]  /*72c0*/  BRA.DIV UR4, `(.L_x_3002) ;  /* 0x0000025204b07947 */ /* 0x000fea000b800000 */
[----:B------:R0:W2:Y:S04]  /*72d0*/  SHFL.IDX PT, R118, R117, RZ, 0x181f ;  /* 0x00181fff75767589 */ /* 0x0000a800000e0000 */
[----:B------:R0:W3:Y:S02]  /*72e0*/  SHFL.IDX PT, R120, R116, RZ, 0x181f ;  /* 0x00181fff74787589 */ /* 0x0000e400000e0000 */
.L_x_3322:
[----:B------:R-:W-:Y:S01]  /*72f0*/  ISETP.GE.OR P3, PT, R221, R110, P1 ;  /* 0x0000006edd00720c */ /* 0x000fe20000f66670 */
[----:B------:R-:W-:-:S12]  /*7300*/  BSSY B1, `(.L_x_3003) ;  /* 0x00000f6000017945 */ /* 0x000fd80003800000 */
[----:B------:R-:W-:Y:S05]  /*7310*/  @P3 BRA `(.L_x_3004) ;  /* 0x0000000c00d03947 */ /* 0x000fea0003800000 */
[----:B------:R-:W4:Y:S01]  /*7320*/  S2R R14, SR_TID.X ;  /* 0x00000000000e7919 */ /* 0x000f220000002100 */
        /* <DEDUP_REMOVED lines=13> */
[----:B------:R-:W-:Y:S01]  /*7400*/  LOP3.LUT R12, R12, 0xffffc000, RZ, 0xc0, !PT ;  /* 0xffffc0000c0c7812 */ /* 0x000fe200078ec0ff */
[----:B----4-:R-:W-:-:S05]  /*7410*/  VIADD R15, R14, 0xffffff80 ;  /* 0xffffff800e0f7836 */ /* 0x010fca0000000000 */
[----:B------:R-:W-:-:S04]  /*7420*/  SHF.R.S32.HI R14, RZ, 0x1f, R15 ;  /* 0x0000001fff0e7819 */ /* 0x000fc8000001140f */
[----:B------:R-:W-:-:S05]  /*7430*/  LEA.HI R14, R14, R15, RZ, 0x6 ;  /* 0x0000000f0e0e7211 */ /* 0x000fca00078f30ff */
[----:B------:R-:W-:-:S05]  /*7440*/  IMAD.SHL.U32 R14, R14, 0x10, RZ ;  /* 0x000000100e0e7824 */ /* 0x000fca00078e00ff */
        /* <DEDUP_REMOVED lines=12> */
[----:B------:R-:W-:Y:S01]  /*7510*/  SHF.R.U32.HI R138, RZ, 0x8, R51 ;  /* 0x00000008ff8a7819 */ /* 0x000fe20000011633 */
[----:B------:R-:W-:Y:S01]  /*7520*/  IMAD.SHL.U32 R13, R46, 0x100, RZ ;  /* 0x000001002e0d7824 */ /* 0x000fe200078e00ff */
[----:B------:R-:W-:Y:S02]  /*7530*/  LOP3.LUT R48, R45, 0xff0000ff, RZ, 0xc0, !PT ;  /* 0xff0000ff2d307812 */ /* 0x000fe400078ec0ff */
[----:B------:R-:W-:Y:S02]  /*7540*/  SHF.R.U32.HI R141, RZ, 0x8, R47 ;  /* 0x00000008ff8d7819 */ /* 0x000fe4000001162f */
[----:B------:R-:W-:-:S02]  /*7550*/  LOP3.LUT R45, R47, 0xff0000ff, RZ, 0xc0, !PT ;  /* 0xff0000ff2f2d7812 */ /* 0x000fc400078ec0ff */
[----:B------:R-:W-:Y:S02]  /*7560*/  SHF.R.U32.HI R140, RZ, 0x10, R47 ;  /* 0x00000010ff8c7819 */ /* 0x000fe4000001162f */
[----:B------:R-:W-:Y:S01]  /*7570*/  MOV R46, R14 ;  /* 0x0000000e002e7202 */ /* 0x000fe20000000f00 */
[----:B------:R-:W-:Y:S01]  /*7580*/  IMAD.U32 R14, R143, 0x10000, RZ ;  /* 0x000100008f0e7824 */ /* 0x000fe200078e00ff */
[--C-:B------:R-:W-:Y:S02]  /*7590*/  SHF.R.U32.HI R139, RZ, 0x8, R49.reuse ;  /* 0x00000008ff8b7819 */ /* 0x100fe40000011631 */
[----:B------:R-:W-:Y:S02]  /*75a0*/  LOP3.LUT R47, R49, 0xff0000ff, RZ, 0xc0, !PT ;  /* 0xff0000ff312f7812 */ /* 0x000fe400078ec0ff */
[----:B------:R-:W-:Y:S01]  /*75b0*/  SHF.R.U32.HI R142, RZ, 0x10, R49 ;  /* 0x00000010ff8e7819 */ /* 0x000fe20000011631 */
[----:B------:R-:W-:Y:S01]  /*75c0*/  IMAD.MOV.U32 R49, RZ, RZ, R12 ;  /* 0x000000ffff317224 */ /* 0x000fe200078e000c */
[----:B------:R-:W-:Y:S01]  /*75d0*/  LOP3.LUT R50, R51, 0xff0000ff, RZ, 0xc0, !PT ;  /* 0xff0000ff33327812 */ /* 0x000fe200078ec0ff */
[----:B------:R-:W-:Y:S01]  /*75e0*/  IMAD.SHL.U32 R12, R141, 0x100, RZ ;  /* 0x000001008d0c7824 */ /* 0x000fe200078e00ff */
[----:B------:R-:W-:Y:S01]  /*75f0*/  SHF.R.U32.HI R144, RZ, 0x10, R51 ;  /* 0x00000010ff907819 */ /* 0x000fe20000011633 */
[----:B------:R-:W-:Y:S01]  /*7600*/  IMAD.SHL.U32 R51, R138, 0x100, RZ ;  /* 0x000001008a337824 */ /* 0x000fe200078e00ff */
[----:B------:R-:W-:Y:S01]  /*7610*/  LOP3.LUT R13, R48, 0xff00, R13, 0xf8, !PT ;  /* 0x0000ff00300d7812 */ /* 0x000fe200078ef80d */
[----:B------:R-:W-:Y:S01]  /*7620*/  IMAD.SHL.U32 R48, R139, 0x100, RZ ;  /* 0x000001008b307824 */ /* 0x000fe200078e00ff */
[----:B------:R-:W-:Y:S01]  /*7630*/  LOP3.LUT R12, R45, 0xff00, R12, 0xf8, !PT ;  /* 0x0000ff002d0c7812 */ /* 0x000fe200078ef80c */
[----:B------:R-:W-:Y:S01]  /*7640*/  IMAD.U32 R142, R142, 0x10000, RZ ;  /* 0x000100008e8e7824 */ /* 0x000fe200078e00ff */
[----:B------:R-:W-:Y:S01]  /*7650*/  LOP3.LUT R14, R13, 0xff0000, R14, 0xf8, !PT ;  /* 0x00ff00000d0e7812 */ /* 0x000fe200078ef80e */
[----:B------:R-:W-:Y:S01]  /*7660*/  IMAD.U32 R144, R144, 0x10000, RZ ;  /* 0x0001000090907824 */ /* 0x000fe200078e00ff */
[----:B------:R-:W-:-:S02]  /*7670*/  LOP3.LUT R141, R50, 0xff00, R51, 0xf8, !PT ;  /* 0x0000ff00328d7812 */ /* 0x000fc400078ef833 */
[----:B------:R-:W-:Y:S02]  /*7680*/  SHF.L.U32 R13, R140, 0x10, RZ ;  /* 0x000000108c0d7819 */ /* 0x000fe400000006ff */
[----:B------:R-:W-:Y:S02]  /*7690*/  F2FP.F16.E4M3.UNPACK_B R140, R137.H1 ;  /* 0x00000089ff8c723e */ /* 0x000fe400030006ff */
[----:B---3--:R-:W-:Y:S02]  /*76a0*/  F2FP.F16.E4M3.UNPACK_B R51, R76.H1 ;  /* 0x0000004cff33723e */ /* 0x008fe400030006ff */
[----:B------:R-:W-:Y:S02]  /*76b0*/  F2FP.F16.E4M3.UNPACK_B R50, R49.H1 ;  /* 0x00000031ff32723e */ /* 0x000fe400030006ff */
[----:B------:R-:W-:Y:S01]  /*76c0*/  LOP3.LUT R45, R47, 0xff00, R48, 0xf8, !PT ;  /* 0x0000ff002f2d7812 */ /* 0x000fe200078ef830 */
[----:B------:R-:W-:Y:S01]  /*76d0*/  HADD2.F32 R48, -RZ, R51.H0_H0 ;  /* 0x20000033ff307230 */ /* 0x000fe20000004100 */
[----:B------:R-:W-:Y:S01]  /*76e0*/  LOP3.LUT R13, R12, 0xff0000, R13, 0xf8, !PT ;  /* 0x00ff00000c0d7812 */ /* 0x000fe200078ef80d */
[----:B------:R-:W-:Y:S01]  /*76f0*/  HADD2.F32 R12, -RZ, R140.H0_H0 ;  /* 0x2000008cff0c7230 */ /* 0x000fe20000004100 */
[----:B------:R-:W-:Y:S01]  /*7700*/  F2FP.F16.E4M3.UNPACK_B R138, R136.H1 ;  /* 0x00000088ff8a723e */ /* 0x000fe200030006ff */
[--C-:B------:R-:W-:Y:S01]  /*7710*/  HADD2.F32 R47, -RZ, R50.reuse.H0_H0 ;  /* 0x20000032ff2f7230 */ /* 0x100fe20000004100 */
[----:B------:R-:W-:Y:S01]  /*7720*/  LOP3.LUT R45, R45, 0xff0000, R142, 0xf8, !PT ;  /* 0x00ff00002d2d7812 */ /* 0x000fe200078ef88e */
[----:B------:R-:W-:-:S02]  /*7730*/  HADD2.F32 R50, -RZ, R50.H1_H1 ;  /* 0x30000032ff327230 */ /* 0x000fc40000004100 */
[CC--:B------:R-:W-:Y:S01]  /*7740*/  FMUL.FTZ R146, R48.reuse, R12.reuse ;  /* 0x0000000c30927220 */ /* 0x0c0fe20000410000 */
[--C-:B------:R-:W-:Y:S02]  /*7750*/  HADD2.F32 R139, -RZ, R138.reuse.H0_H0 ;  /* 0x2000008aff8b7230 */ /* 0x100fe40000004100 */
[----:B------:R-:W-:Y:S01]  /*7760*/  FMUL.FTZ R143, R47, R12 ;  /* 0x0000000c2f8f7220 */ /* 0x000fe20000410000 */
[----:B------:R-:W-:Y:S01]  /*7770*/  LOP3.LUT R12, R141, 0xff0000, R144, 0xf8, !PT ;  /* 0x00ff00008d0c7812 */ /* 0x000fe200078ef890 */
[----:B------:R-:W-:Y:S01]  /*7780*/  HADD2.F32 R141, -RZ, R138.H1_H1 ;  /* 0x3000008aff8d7230 */ /* 0x000fe20000004100 */
[----:B------:R-:W-:Y:S01]  /*7790*/  F2FP.F16.E4M3.UNPACK_B R142, R137 ;  /* 0x00000089ff8e723e */ /* 0x000fe200020006ff */
[-C--:B------:R-:W-:Y:S01]  /*77a0*/  FFMA.FTZ R47, R47, R139.reuse, -R146 ;  /* 0x0000008b2f2f7223 */ /* 0x080fe20000010892 */
[----:B------:R-:W-:Y:S01]  /*77b0*/  FFMA.FTZ R48, R48, R139, R143 ;  /* 0x0000008b30307223 */ /* 0x000fe2000001008f */
[----:B------:R-:W-:Y:S01]  /*77c0*/  F2FP.F16.E4M3.UNPACK_B R139, R136 ;  /* 0x00000088ff8b723e */ /* 0x000fe200020006ff */
[----:B------:R-:W-:Y:S01]  /*77d0*/  HADD2.F32 R143, -RZ, R140.H1_H1 ;  /* 0x3000008cff8f7230 */ /* 0x000fe20000004100 */
[----:B------:R-:W-:Y:S01]  /*77e0*/  F2FP.F16.E4M3.UNPACK_B R76, R76 ;  /* 0x0000004cff4c723e */ /* 0x000fe200020006ff */
[----:B------:R-:W-:Y:S01]  /*77f0*/  HADD2.F32 R138, -RZ, R51.H1_H1 ;  /* 0x30000033ff8a7230 */ /* 0x000fe20000004100 */
[----:B------:R-:W-:Y:S01]  /*7800*/  F2FP.F16.E4M3.UNPACK_B R136, R49 ;  /* 0x00000031ff88723e */ /* 0x000fe200020006ff */
[----:B------:R-:W-:-:S02]  /*7810*/  HADD2.F32 R144, -RZ, R142.H0_H0 ;  /* 0x2000008eff907230 */ /* 0x000fc40000004100 */
[----:B------:R-:W-:Y:S02]  /*7820*/  HADD2.F32 R137, -RZ, R76.H0_H0 ;  /* 0x2000004cff897230 */ /* 0x000fe40000004100 */
[-C--:B------:R-:W-:Y:S01]  /*7830*/  FMUL.FTZ R49, R138, R143.reuse ;  /* 0x0000008f8a317220 */ /* 0x080fe20000410000 */
[----:B------:R-:W-:Y:S02]  /*7840*/  HADD2.F32 R51, -RZ, R136.H0_H0 ;  /* 0x20000088ff337230 */ /* 0x000fe40000004100 */
[C---:B------:R-:W-:Y:S01]  /*7850*/  FMUL.FTZ R143, R50.reuse, R143 ;  /* 0x0000008f328f7220 */ /* 0x040fe20000410000 */
[----:B------:R-:W-:Y:S02]  /*7860*/  HADD2.F32 R140, -RZ, R139.H0_H0 ;  /* 0x2000008bff8c7230 */ /* 0x000fe40000004100 */
[-C--:B------:R-:W-:Y:S01]  /*7870*/  FFMA.FTZ R50, R50, R141.reuse, -R49 ;  /* 0x0000008d32327223 */ /* 0x080fe20000010831 */
[-C--:B------:R-:W-:Y:S01]  /*7880*/  FMUL.FTZ R146, R137, R144.reuse ;  /* 0x0000009089927220 */ /* 0x080fe20000410000 */
[----:B------:R-:W-:Y:S01]  /*7890*/  FFMA.FTZ R49, R138, R141, R143 ;  /* 0x0000008d8a317223 */ /* 0x000fe2000001008f */
[----:B------:R-:W-:Y:S01]  /*78a0*/  FMUL.FTZ R144, R51, R144 ;  /* 0x0000009033907220 */ /* 0x000fe20000410000 */
[----:B------:R-:W-:Y:S01]  /*78b0*/  HADD2.F32 R141, -RZ, R142.H1_H1 ;  /* 0x3000008eff8d7230 */ /* 0x000fe20000004100 */
[----:B------:R-:W-:Y:S01]  /*78c0*/  F2FP.F16.E4M3.UNPACK_B R142, R135.H1 ;  /* 0x00000087ff8e723e */ /* 0x000fe200030006ff */
        /* <DEDUP_REMOVED lines=11> */
[----:B------:R-:W-:-:S02]  /*7980*/  HADD2.F32 R143, -RZ, R142.H0_H0 ;  /* 0x2000008eff8f7230 */ /* 0x000fc40000004100 */
[----:B------:R-:W-:Y:S01]  /*7990*/  FFMA.FTZ R145, R138, R137, R145 ;  /* 0x000000898a917223 */ /* 0x000fe20000010091 */
[----:B------:R-:W-:Y:S01]  /*79a0*/  HADD2.F32 R140, -RZ, R139.H0_H0 ;  /* 0x2000008bff8c7230 */ /* 0x000fe20000004100 */
[----:B------:R-:W-:Y:S01]  /*79b0*/  F2FP.F16.E4M3.UNPACK_B R46, R46 ;  /* 0x0000002eff2e723e */ /* 0x000fe200020006ff */
[----:B------:R-:W-:Y:S01]  /*79c0*/  HADD2.F32 R137, -RZ, R136.H0_H0 ;  /* 0x20000088ff897230 */ /* 0x000fe20000004100 */
[----:B------:R-:W-:Y:S01]  /*79d0*/  F2FP.SATFINITE.E4M3.F32.PACK_AB_MERGE_C R47, R50, R47, RZ ;  /* 0x0000002f322f723e */ /* 0x000fe200048070ff */
[----:B------:R-:W-:Y:S02]  /*79e0*/  HADD2.F32 R138, -RZ, R141.H0_H0 ;  /* 0x2000008dff8a7230 */ /* 0x000fe40000004100 */
[-C--:B------:R-:W-:Y:S01]  /*79f0*/  FMUL.FTZ R146, R140, R143.reuse ;  /* 0x0000008f8c927220 */ /* 0x080fe20000410000 */
[----:B------:R-:W-:Y:S02]  /*7a00*/  HADD2.F32 R142, -RZ, R142.H1_H1 ;  /* 0x3000008eff8e7230 */ /* 0x000fe40000004100 */
[----:B------:R-:W-:Y:S01]  /*7a10*/  FMUL.FTZ R143, R137, R143 ;  /* 0x0000008f898f7220 */ /* 0x000fe20000410000 */
[----:B------:R-:W-:-:S02]  /*7a20*/  HADD2.F32 R139, -RZ, R139.H1_H1 ;  /* 0x3000008bff8b7230 */ /* 0x000fc40000004100 */
[----:B------:R-:W-:Y:S01]  /*7a30*/  FFMA.FTZ R146, R137, R138, -R146 ;  /* 0x0000008a89927223 */ /* 0x000fe20000010892 */
[----:B------:R-:W-:Y:S01]  /*7a40*/  HADD2.F32 R136, -RZ, R136.H1_H1 ;  /* 0x30000088ff887230 */ /* 0x000fe20000004100 */
[----:B------:R-:W-:Y:S01]  /*7a50*/  F2FP.F16.E4M3.UNPACK_B R137, R135 ;  /* 0x00000087ff89723e */ /* 0x000fe200020006ff */
[----:B------:R-:W-:Y:S02]  /*7a60*/  HADD2.F32 R141, -RZ, R141.H1_H1 ;  /* 0x3000008dff8d7230 */ /* 0x000fe40000004100 */
[C---:B------:R-:W-:Y:S01]  /*7a70*/  FMUL.FTZ R147, R139.reuse, R142 ;  /* 0x0000008e8b937220 */ /* 0x040fe20000410000 */
[----:B------:R-:W-:Y:S01]  /*7a80*/  F2FP.F16.E4M3.UNPACK_B R135, R78 ;  /* 0x0000004eff87723e */ /* 0x000fe200020006ff */
[----:B------:R-:W-:Y:S01]  /*7a90*/  FMUL.FTZ R142, R136, R142 ;  /* 0x0000008e888e7220 */ /* 0x000fe20000410000 */
[----:B------:R-:W-:Y:S01]  /*7aa0*/  FFMA.FTZ R140, R140, R138, R143 ;  /* 0x0000008a8c8c7223 */ /* 0x000fe2000001008f */
[-C--:B------:R-:W-:Y:S01]  /*7ab0*/  FFMA.FTZ R147, R136, R141.reuse, -R147 ;  /* 0x0000008d88937223 */ /* 0x080fe20000010893 */
[----:B------:R-:W-:Y:S01]  /*7ac0*/  F2FP.F16.E4M3.UNPACK_B R136, R134 ;  /* 0x00000086ff88723e */ /* 0x000fe200020006ff */
[----:B------:R-:W-:Y:S01]  /*7ad0*/  FFMA.FTZ R149, R139, R141, R142 ;  /* 0x0000008d8b957223 */ /* 0x000fe2000001008e */
[----:B------:R-:W-:Y:S01]  /*7ae0*/  HADD2.F32 R134, -RZ, R135.H0_H0 ;  /* 0x20000087ff867230 */ /* 0x000fe20000004100 */
[----:B------:R-:W-:Y:S01]  /*7af0*/  F2FP.SATFINITE.E4M3.F32.PACK_AB_MERGE_C R47, R144, R51, R47 ;  /* 0x00000033902f723e */ /* 0x000fe2000480702f */
[--C-:B------:R-:W-:Y:S01]  /*7b00*/  HADD2.F32 R139, -RZ, R137.reuse.H0_H0 ;  /* 0x20000089ff8b7230 */ /* 0x100fe20000004100 */
[----:B------:R-:W-:Y:S01]  /*7b10*/  F2FP.SATFINITE.E4M3.F32.PACK_AB_MERGE_C R48, R49, R48, RZ ;  /* 0x000000303130723e */ /* 0x000fe200048070ff */
[----:B------:R-:W-:Y:S01]  /*7b20*/  HADD2.F32 R138, -RZ, R137.H1_H1 ;  /* 0x30000089ff8a7230 */ /* 0x000fe20000004100 */
[----:B------:R-:W-:Y:S01]  /*7b30*/  F2FP.F16.E4M3.UNPACK_B R50, R77 ;  /* 0x0000004dff32723e */ /* 0x000fe200020006ff */
[----:B------:R-:W-:-:S02]  /*7b40*/  HADD2.F32 R78, -RZ, R46.H0_H0 ;  /* 0x2000002eff4e7230 */ /* 0x000fc40000004100 */
[----:B------:R-:W-:Y:S01]  /*7b50*/  FMUL.FTZ R141, R134, R139 ;  /* 0x0000008b868d7220 */ /* 0x000fe20000410000 */
[----:B------:R-:W-:Y:S01]  /*7b60*/  HADD2.F32 R135, -RZ, R135.H1_H1 ;  /* 0x30000087ff877230 */ /* 0x000fe20000004100 */
[----:B------:R-:W-:Y:S01]  /*7b70*/  F2FP.F16.E4M3.UNPACK_B R51, R45 ;  /* 0x0000002dff33723e */ /* 0x000fe200020006ff */
[----:B------:R-:W-:Y:S02]  /*7b80*/  HADD2.F32 R46, -RZ, R46.H1_H1 ;  /* 0x3000002eff2e7230 */ /* 0x000fe40000004100 */
[----:B------:R-:W-:Y:S01]  /*7b90*/  FMUL.FTZ R139, R78, R139 ;  /* 0x0000008b4e8b7220 */ /* 0x000fe20000410000 */
[--C-:B------:R-:W-:Y:S02]  /*7ba0*/  HADD2.F32 R137, -RZ, R136.reuse.H0_H0 ;  /* 0x20000088ff897230 */ /* 0x100fe40000004100 */
[CC--:B------:R-:W-:Y:S01]  /*7bb0*/  FMUL.FTZ R143, R135.reuse, R138.reuse ;  /* 0x0000008a878f7220 */ /* 0x0c0fe20000410000 */
[----:B------:R-:W-:Y:S02]  /*7bc0*/  HADD2.F32 R136, -RZ, R136.H1_H1 ;  /* 0x30000088ff887230 */ /* 0x000fe40000004100 */
[----:B------:R-:W-:Y:S01]  /*7bd0*/  FMUL.FTZ R138, R46, R138 ;  /* 0x0000008a2e8a7220 */ /* 0x000fe20000410000 */
[----:B------:R-:W-:Y:S01]  /*7be0*/  F2FP.F16.E4M3.UNPACK_B R49, R44 ;  /* 0x0000002cff31723e */ /* 0x000fe200020006ff */
[-C--:B------:R-:W-:Y:S01]  /*7bf0*/  FFMA.FTZ R141, R78, R137.reuse, -R141 ;  /* 0x000000894e8d7223 */ /* 0x080fe2000001088d */
[----:B------:R-:W-:Y:S01]  /*7c00*/  FFMA.FTZ R78, R134, R137, R139 ;  /* 0x00000089864e7223 */ /* 0x000fe2000001008b */
[-C--:B------:R-:W-:Y:S01]  /*7c10*/  FFMA.FTZ R46, R46, R136.reuse, -R143 ;  /* 0x000000882e2e7223 */ /* 0x080fe2000001088f */
[----:B------:R-:W-:Y:S01]  /*7c20*/  FFMA.FTZ R135, R135, R136, R138 ;  /* 0x0000008887877223 */ /* 0x000fe2000001008a */
[----:B------:R-:W-:Y:S01]  /*7c30*/  F2FP.SATFINITE.E4M3.F32.PACK_AB_MERGE_C R146, R147, R146, RZ ;  /* 0x000000929392723e */ /* 0x000fe200048070ff */
[----:B------:R-:W-:Y:S01]  /*7c40*/  HADD2.F32 R134, -RZ, R50.H0_H0 ;  /* 0x20000032ff867230 */ /* 0x000fe20000004100 */
[----:B------:R-:W-:Y:S01]  /*7c50*/  F2FP.SATFINITE.E4M3.F32.PACK_AB_MERGE_C R76, R145, R76, R48 ;  /* 0x0000004c914c723e */ /* 0x000fe20004807030 */
[----:B------:R-:W-:Y:S01]  /*7c60*/  HADD2.F32 R139, -RZ, R51.H0_H0 ;  /* 0x20000033ff8b7230 */ /* 0x000fe20000004100 */
[----:B------:R-:W-:Y:S01]  /*7c70*/  F2FP.F16.E4M3.UNPACK_B R136, R14 ;  /* 0x0000000eff88723e */ /* 0x000fe200020006ff */
[----:B------:R-:W-:Y:S01]  /*7c80*/  HADD2.F32 R48, -RZ, R49.H0_H0 ;  /* 0x20000031ff307230 */ /* 0x000fe20000004100 */
[----:B------:R-:W-:Y:S01]  /*7c90*/  F2FP.SATFINITE.E4M3.F32.PACK_AB_MERGE_C R140, R149, R140, RZ ;  /* 0x0000008c958c723e */ /* 0x000fe200048070ff */
[----:B------:R-:W-:Y:S01]  /*7ca0*/  HADD2.F32 R138, -RZ, R51.H1_H1 ;  /* 0x30000033ff8a7230 */ /* 0x000fe20000004100 */
[----:B------:R-:W-:Y:S01]  /*7cb0*/  F2FP.SATFINITE.E4M3.F32.PACK_AB_MERGE_C R46, R46, R141, R146 ;  /* 0x0000008d2e2e723e */ /* 0x000fe20004807092 */
[----:B------:R-:W-:Y:S01]  /*7cc0*/  HADD2.F32 R137, -RZ, R136.H0_H0 ;  /* 0x20000088ff897230 */ /* 0x000fe20000004100 */
[----:B------:R-:W-:Y:S01]  /*7cd0*/  F2FP.SATFINITE.E4M3.F32.PACK_AB_MERGE_C R78, R135, R78, R140 ;  /* 0x0000004e874e723e */ /* 0x000fe2000480708c */
[----:B------:R-:W-:Y:S01]  /*7ce0*/  FMUL.FTZ R141, R134, R139 ;  /* 0x0000008b868d7220 */ /* 0x000fe20000410000 */
[----:B------:R-:W-:-:S02]  /*7cf0*/  HADD2.F32 R135, -RZ, R50.H1_H1 ;  /* 0x30000032ff877230 */ /* 0x000fc40000004100 */
        /* <DEDUP_REMOVED lines=13> */
[----:B------:R-:W-:Y:S02]  /*7dd0*/  HADD2.F32 R45, -RZ, R50.H0_H0 ;  /* 0x20000032ff2d7230 */ /* 0x000fe40000004100 */
[----:B------:R-:W-:Y:S02]  /*7de0*/  HADD2.F32 R134, -RZ, R77.H0_H0 ;  /* 0x2000004dff867230 */ /* 0x000fe40000004100 */
[----:B------:R-:W-:Y:S02]  /*7df0*/  HADD2.F32 R136, -RZ, R137.H0_H0 ;  /* 0x20000089ff887230 */ /* 0x000fe40000004100 */
[----:B------:R-:W-:-:S02]  /*7e00*/  HADD2.F32 R135, -RZ, R14.H0_H0 ;  /* 0x2000000eff877230 */ /* 0x000fc40000004100 */
[----:B------:R-:W-:Y:S02]  /*7e10*/  HADD2.F32 R50, -RZ, R50.H1_H1 ;  /* 0x30000032ff327230 */ /* 0x000fe40000004100 */
[CC--:B------:R-:W-:Y:S01]  /*7e20*/  FMUL.FTZ R138, R134.reuse, R136.reuse ;  /* 0x00000088868a7220 */ /* 0x0c0fe20000410000 */
[----:B------:R-:W-:Y:S02]  /*7e30*/  HADD2.F32 R137, -RZ, R137.H1_H1 ;  /* 0x30000089ff897230 */ /* 0x000fe40000004100 */
[C---:B------:R-:W-:Y:S01]  /*7e40*/  FMUL.FTZ R139, R45.reuse, R136 ;  /* 0x000000882d8b7220 */ /* 0x040fe20000410000 */
[----:B------:R-:W-:Y:S02]  /*7e50*/  HADD2.F32 R77, -RZ, R77.H1_H1 ;  /* 0x3000004dff4d7230 */ /* 0x000fe40000004100 */
[-C--:B------:R-:W-:Y:S01]  /*7e60*/  FFMA.FTZ R142, R45, R135.reuse, -R138 ;  /* 0x000000872d8e7223 */ /* 0x080fe2000001088a */
[----:B------:R-:W-:Y:S02]  /*7e70*/  HADD2.F32 R136, -RZ, R14.H1_H1 ;  /* 0x3000000eff887230 */ /* 0x000fe40000004100 */
[----:B------:R-:W-:Y:S01]  /*7e80*/  FFMA.FTZ R143, R134, R135, R139 ;  /* 0x00000087868f7223 */ /* 0x000fe2000001008b */
[C---:B------:R-:W-:Y:S01]  /*7e90*/  FMUL.FTZ R138, R50.reuse, R137 ;  /* 0x00000089328a7220 */ /* 0x040fe20000410000 */
[----:B------:R-:W-:Y:S01]  /*7ea0*/  F2FP.F16.E4M3.UNPACK_B R134, R79 ;  /* 0x0000004fff86723e */ /* 0x000fe200020006ff */
[C---:B------:R-:W-:Y:S01]  /*7eb0*/  FMUL.FTZ R141, R77.reuse, R137 ;  /* 0x000000894d8d7220 */ /* 0x040fe20000410000 */
[----:B------:R-:W-:Y:S01]  /*7ec0*/  F2FP.F16.E4M3.UNPACK_B R79, R79.H1 ;  /* 0x0000004fff4f723e */ /* 0x000fe200030006ff */
[----:B------:R-:W-:Y:S01]  /*7ed0*/  FFMA.FTZ R144, R77, R136, R138 ;  /* 0x000000884d907223 */ /* 0x000fe2000001008a */
        /* <DEDUP_REMOVED lines=8> */
[----:B------:R-:W-:Y:S01]  /*7f60*/  F2FP.F16.E4M3.UNPACK_B R138, R12 ;  /* 0x0000000cff8a723e */ /* 0x000fe200020006ff */
[----:B------:R-:W-:Y:S01]  /*7f70*/  HADD2.F32 R12, -RZ, R79.H0_H0 ;  /* 0x2000004fff0c7230 */ /* 0x000fe20000004100 */
[----:B------:R-:W-:Y:S01]  /*7f80*/  F2FP.F16.E4M3.UNPACK_B R13, R13.H1 ;  /* 0x0000000dff0d723e */ /* 0x000fe200030006ff */
[----:B------:R-:W-:Y:S01]  /*7f90*/  HADD2.F32 R50, -RZ, R15.H0_H0 ;  /* 0x2000000fff327230 */ /* 0x000fe20000004100 */
        /* <DEDUP_REMOVED lines=20> */
[----:B------:R-:W-:Y:S01]  /*80e0*/  F2FP.SATFINITE.E4M3.F32.PACK_AB_MERGE_C R48, R51, R48, R142 ;  /* 0x000000303330723e */ /* 0x000fe2000480708e */
[----:B------:R-:W-:-:S02]  /*80f0*/  HADD2.F32 R14, -RZ, R14.H1_H1 ;  /* 0x3000000eff0e7230 */ /* 0x000fc40000004100 */
[-C--:B------:R-:W-:Y:S01]  /*8100*/  FMUL.FTZ R13, R134, R45.reuse ;  /* 0x0000002d860d7220 */ /* 0x080fe20000410000 */
[----:B------:R-:W-:Y:S02]  /*8110*/  HADD2.F32 R135, -RZ, R135.H1_H1 ;  /* 0x30000087ff877230 */ /* 0x000fe40000004100 */
[-C--:B------:R-:W-:Y:S01]  /*8120*/  FFMA.FTZ R136, R15, R12.reuse, -R136 ;  /* 0x0000000c0f887223 */ /* 0x080fe20000010888 */
[----:B------:R-:W-:Y:S01]  /*8130*/  FFMA.FTZ R50, R79, R12, R50 ;  /* 0x0000000c4f327223 */ /* 0x000fe20000010032 */
[----:B------:R-:W-:Y:S01]  /*8140*/  FMUL.FTZ R45, R14, R45 ;  /* 0x0000002d0e2d7220 */ /* 0x000fe20000410000 */
[----:B------:R-:W-:Y:S01]  /*8150*/  F2FP.SATFINITE.E4M3.F32.PACK_AB_MERGE_C R143, R144, R143, RZ ;  /* 0x0000008f908f723e */ /* 0x000fe200048070ff */
[----:B------:R-:W-:Y:S01]  /*8160*/  FFMA.FTZ R13, R14, R135, -R13 ;  /* 0x000000870e0d7223 */ /* 0x000fe2000001080d */
[----:B------:R-:W-:Y:S01]  /*8170*/  F2FP.SATFINITE.E4M3.F32.PACK_AB_MERGE_C R136, R136, R147, RZ ;  /* 0x000000938888723e */ /* 0x000fe200048070ff */
[----:B------:R-:W-:Y:S01]  /*8180*/  FFMA.FTZ R45, R134, R135, R45 ;  /* 0x00000087862d7223 */ /* 0x000fe2000001002d */
[----:B------:R-:W-:Y:S01]  /*8190*/  F2FP.SATFINITE.E4M3.F32.PACK_AB_MERGE_C R50, R50, R141, RZ ;  /* 0x0000008d3232723e */ /* 0x000fe200048070ff */
[----:B------:R-:W-:Y:S01]  /*81a0*/  IMAD.MOV.U32 R12, RZ, RZ, R47 ;  /* 0x000000ffff0c7224 */ /* 0x000fe200078e002f */
[----:B------:R-:W-:Y:S01]  /*81b0*/  F2FP.SATFINITE.E4M3.F32.PACK_AB_MERGE_C R15, R13, R146, R136 ;  /* 0x000000920d0f723e */ /* 0x000fe20004807088 */
[----:B------:R-:W-:Y:S01]  /*81c0*/  IMAD.MOV.U32 R13, RZ, RZ, R48 ;  /* 0x000000ffff0d7224 */ /* 0x000fe200078e0030 */
[----:B------:R-:W-:-:S02]  /*81d0*/  F2FP.SATFINITE.E4M3.F32.PACK_AB_MERGE_C R77, R44, R49, R143 ;  /* 0x000000312c4d723e */ /* 0x000fc4000480708f */
[----:B------:R-:W-:Y:S02]  /*81e0*/  F2FP.SATFINITE.E4M3.F32.PACK_AB_MERGE_C R79, R45, R140, R50 ;  /* 0x0000008c2d4f723e */ /* 0x000fe40004807032 */
[----:B------:R-:W-:-:S07]  /*81f0*/  MOV R14, R46 ;  /* 0x0000002e000e7202 */ /* 0x000fce0000000f00 */
.L_x_3006:
[----:B------:R-:W-:Y:S05]  /*8200*/  BSYNC B2 ;  /* 0x0000000000027941 */ /* 0x000fea0003800000 */
.L_x_3005:
[----:B------:R-:W-:Y:S01]  /*8210*/  ISETP.GE.AND P3, PT, R11, R124, PT ;  /* 0x0000007c0b00720c */ /* 0x000fe20003f66270 */
[----:B--2---:R4:W-:-:S12]  /*8220*/  ST.E.128 desc[UR36][R114.64], R12 ;  /* 0x0000000c72007985 */ /* 0x0049d8000c101d24 */
[----:B------:R-:W-:-:S04]  /*8230*/  @!P3 IADD3 R44, P4, R120, R11, RZ ;  /* 0x0000000b782cb210 */ /* 0x000fc80007f9e0ff */
[----:B------:R-:W-:-:S05]  /*8240*/  @!P3 LEA.HI.X.SX32 R45, R11, R118, 0x1, P4 ;  /* 0x000000760b2db211 */ /* 0x000fca00020f0eff */
[----:B---3--:R4:W-:Y:S04]  /*8250*/  @!P3 ST.E.128 desc[UR36][R44.64], R76 ;  /* 0x0000004c2c00b985 */ /* 0x0089e8000c101d24 */
.L_x_3004:
[----:B------:R-:W-:Y:S05]  /*8260*/  BSYNC B1 ;  /* 0x0000000000017941 */ /* 0x000fea0003800000 */
.L_x_3003:
[----:B------:R-:W-:-:S03]  /*8270*/  UMOV UR4, 0xffffffff ;  /* 0xffffffff00047882 */ /* 0x000fc60000000000 */
[----:B------:R-:W-:Y:S05]  /*8280*/  BRA.DIV UR4, `(.L_x_3007) ;  /* 0x00000246040c7947 */ /* 0x000fea000b800000 */
[----:B----4-:R4:W0:Y:S04]  /*8290*/  SHFL.IDX PT, R76, R117, 0x1, 0x181f ;  /* 0x00381f00754c7f89 */ /* 0x01082800000e0000 */
[----:B------:R4:W0:Y:S02]  /*82a0*/  SHFL.IDX PT, R50, R116, 0x1, 0x181f ;  /* 0x00381f0074327f89 */ /* 0x00082400000e0000 */
.L_x_3326:
[----:B------:R-:W-:Y:S01]  /*82b0*/  ISETP.GE.OR P3, PT, R104, R110, P1 ;  /* 0x0000006e6800720c */ /* 0x000fe20000f66670 */
[----:B------:R-:W-:-:S12]  /*82c0*/  BSSY B1, `(.L_x_3008) ;  /* 0x00000f3000017945 */ /* 0x000fd80003800000 */
        /* <DEDUP_REMOVED lines=26> */
[--C-:B--2---:R-:W-:Y:S02]  /*8470*/  SHF.R.U32.HI R118, RZ, 0x10, R55.reuse ;  /* 0x00000010ff767819 */ /* 0x104fe40000011637 */
[----:B------:R-:W-:Y:S02]  /*8480*/  SHF.R.U32.HI R115, RZ, 0x8, R55 ;  /* 0x00000008ff737819 */ /* 0x000fe40000011637 */
[----:B------:R-:W-:Y:S01]  /*8490*/  LOP3.LUT R77, R55, 0xff0000ff, RZ, 0xc0, !PT ;  /* 0xff0000ff374d7812 */ /* 0x000fe200078ec0ff */
[----:B------:R-:W-:Y:S01]  /*84a0*/  IMAD.MOV.U32 R55, RZ, RZ, R12 ;  /* 0x000000ffff377224 */ /* 0x000fe200078e000c */
[----:B---3--:R-:W-:Y:S01]  /*84b0*/  SHF.R.U32.HI R120, RZ, 0x10, R53 ;  /* 0x00000010ff787819 */ /* 0x008fe20000011635 */
[----:B------:R-:W-:Y:S01]  /*84c0*/  IMAD.SHL.U32 R12, R52, 0x100, RZ ;  /* 0x00000100340c7824 */ /* 0x000fe200078e00ff */
[----:B------:R-:W-:Y:S01]  /*84d0*/  LOP3.LUT R53, R53, 0xff0000ff, RZ, 0xc0, !PT ;  /* 0xff0000ff35357812 */ /* 0x000fe200078ec0ff */
[----:B------:R-:W-:Y:S01]  /*84e0*/  IMAD.MOV.U32 R52, RZ, RZ, R14 ;  /* 0x000000ffff347224 */ /* 0x000fe200078e000e */
[----:B------:R-:W-:Y:S01]  /*84f0*/  SHF.R.U32.HI R79, RZ, 0x8, R57 ;  /* 0x00000008ff4f7819 */ /* 0x000fe20000011639 */
[----:B------:R-:W-:Y:S01]  /*8500*/  IMAD.U32 R14, R120, 0x10000, RZ ;  /* 0x00010000780e7824 */ /* 0x000fe200078e00ff */
[----:B------:R-:W-:-:S02]  /*8510*/  SHF.R.U32.HI R56, RZ, 0x8, R59 ;  /* 0x00000008ff387819 */ /* 0x000fc4000001163b */
[----:B------:R-:W-:Y:S01]  /*8520*/  MOV R58, R44 ;  /* 0x0000002c003a7202 */ /* 0x000fe20000000f00 */
[----:B------:R-:W-:Y:S01]  /*8530*/  IMAD.SHL.U32 R13, R79, 0x100, RZ ;  /* 0x000001004f0d7824 */ /* 0x000fe200078e00ff */
[----:B------:R-:W-:Y:S01]  /*8540*/  LOP3.LUT R53, R53, 0xff00, R12, 0xf8, !PT ;  /* 0x0000ff0035357812 */ /* 0x000fe200078ef80c */
[----:B------:R-:W-:Y:S01]  /*8550*/  IMAD.SHL.U32 R12, R115, 0x100, RZ ;  /* 0x00000100730c7824 */ /* 0x000fe200078e00ff */
[----:B------:R-:W-:Y:S02]  /*8560*/  SHF.R.U32.HI R114, RZ, 0x10, R57 ;  /* 0x00000010ff727819 */ /* 0x000fe40000011639 */
[----:B------:R-:W-:Y:S02]  /*8570*/  LOP3.LUT R54, R57, 0xff0000ff, RZ, 0xc0, !PT ;  /* 0xff0000ff39367812 */ /* 0x000fe400078ec0ff */
[----:B------:R-:W-:Y:S02]  /*8580*/  SHF.R.U32.HI R78, RZ, 0x10, R59 ;  /* 0x00000010ff4e7819 */ /* 0x000fe4000001163b */
[----:B------:R-:W-:-:S02]  /*8590*/  LOP3.LUT R57, R59, 0xff0000ff, RZ, 0xc0, !PT ;  /* 0xff0000ff3b397812 */ /* 0x000fc400078ec0ff */
[----:B------:R-:W-:Y:S01]  /*85a0*/  SHF.L.U32 R44, R56, 0x8, RZ ;  /* 0x00000008382c7819 */ /* 0x000fe200000006ff */
[----:B------:R-:W-:Y:S01]  /*85b0*/  IMAD.U32 R78, R78, 0x10000, RZ ;  /* 0x000100004e4e7824 */ /* 0x000fe200078e00ff */
[----:B------:R-:W-:Y:S02]  /*85c0*/  F2FP.F16.E4M3.UNPACK_B R79, R133.H1 ;  /* 0x00000085ff4f723e */ /* 0x000fe400030006ff */
[----:B------:R-:W-:Y:S02]  /*85d0*/  F2FP.F16.E4M3.UNPACK_B R59, R58.H1 ;  /* 0x0000003aff3b723e */ /* 0x000fe400030006ff */
[----:B------:R-:W-:Y:S02]  /*85e0*/  F2FP.F16.E4M3.UNPACK_B R56, R55.H1 ;  /* 0x00000037ff38723e */ /* 0x000fe400030006ff */
[----:B------:R-:W-:Y:S01]  /*85f0*/  LOP3.LUT R77, R77, 0xff00, R12, 0xf8, !PT ;  /* 0x0000ff004d4d7812 */ /* 0x000fe200078ef80c */
[----:B------:R-:W-:Y:S01]  /*8600*/  IMAD.U32 R12, R118, 0x10000, RZ ;  /* 0x00010000760c7824 */ /* 0x000fe200078e00ff */
[----:B------:R-:W-:Y:S01]  /*8610*/  LOP3.LUT R135, R57, 0xff00, R44, 0xf8, !PT ;  /* 0x0000ff0039877812 */ /* 0x000fe200078ef82c */
[----:B------:R-:W-:Y:S01]  /*8620*/  IMAD.U32 R44, R114, 0x10000, RZ ;  /* 0x00010000722c7824 */ /* 0x000fe200078e00ff */
[----:B------:R-:W-:Y:S01]  /*8630*/  LOP3.LUT R115, R54, 0xff00, R13, 0xf8, !PT ;  /* 0x0000ff0036737812 */ /* 0x000fe200078ef80d */
[----:B------:R-:W-:Y:S01]  /*8640*/  HADD2.F32 R13, -RZ, R79.H0_H0 ;  /* 0x2000004fff0d7230 */ /* 0x000fe20000004100 */
[----:B------:R-:W-:Y:S01]  /*8650*/  LOP3.LUT R14, R53, 0xff0000, R14, 0xf8, !PT ;  /* 0x00ff0000350e7812 */ /* 0x000fe200078ef80e */
[----:B------:R-:W-:Y:S01]  /*8660*/  HADD2.F32 R54, -RZ, R59.H0_H0 ;  /* 0x2000003bff367230 */ /* 0x000fe20000004100 */
[----:B------:R-:W-:Y:S01]  /*8670*/  F2FP.F16.E4M3.UNPACK_B R57, R132.H1 ;  /* 0x00000084ff39723e */ /* 0x000fe200030006ff */
[----:B------:R-:W-:Y:S01]  /*8680*/  HADD2.F32 R53, -RZ, R56.H0_H0 ;  /* 0x20000038ff357230 */ /* 0x000fe20000004100 */
[----:B------:R-:W-:-:S02]  /*8690*/  LOP3.LUT R12, R77, 0xff0000, R12, 0xf8, !PT ;  /* 0x00ff00004d0c7812 */ /* 0x000fc400078ef80c */
        /* <DEDUP_REMOVED lines=14> */
[----:B------:R-:W-:-:S02]  /*8780*/  HADD2.F32 R79, -RZ, R133.H0_H0 ;  /* 0x20000085ff4f7230 */ /* 0x000fc40000004100 */
[-C--:B------:R-:W-:Y:S01]  /*8790*/  FMUL.FTZ R118, R77, R114.reuse ;  /* 0x000000724d767220 */ /* 0x080fe20000410000 */
        /* <DEDUP_REMOVED lines=8> */
[----:B------:R-:W-:Y:S01]  /*8820*/  FMUL.FTZ R77, R59, R79 ;  /* 0x0000004f3b4d7220 */ /* 0x000fe20000410000 */
[----:B------:R-:W-:Y:S01]  /*8830*/  HADD2.F32 R58, -RZ, R58.H1_H1 ;  /* 0x3000003aff3a7230 */ /* 0x000fe20000004100 */
[----:B------:R-:W-:Y:S01]  /*8840*/  LOP3.LUT R44, R115, 0xff0000, R44, 0xf8, !PT ;  /* 0x00ff0000732c7812 */ /* 0x000fe200078ef82c */
        /* <DEDUP_REMOVED lines=17> */
[----:B------:R-:W-:Y:S01]  /*8960*/  FMUL.FTZ R133, R59, R78 ;  /* 0x0000004e3b857220 */ /* 0x000fe20000410000 */
        /* <DEDUP_REMOVED lines=17> */
[--C-:B------:R-:W-:Y:S01]  /*8a80*/  HADD2.F32 R56, -RZ, R55.reuse.H0_H0 ;  /* 0x20000037ff387230 */ /* 0x100fe20000004100 */
[----:B------:R-:W-:Y:S01]  /*8a90*/  F2FP.SATFINITE.E4M3.F32.PACK_AB_MERGE_C R135, R135, R54, RZ ;  /* 0x000000368787723e */ /* 0x000fe200048070ff */
[----:B------:R-:W-:Y:S01]  /*8aa0*/  HADD2.F32 R130, -RZ, R130.H1_H1 ;  /* 0x30000082ff827230 */ /* 0x000fe20000004100 */
[----:B------:R-:W-:Y:S01]  /*8ab0*/  F2FP.SATFINITE.E4M3.F32.PACK_AB_MERGE_C R54, R118, R79, R53 ;  /* 0x0000004f7636723e */ /* 0x000fe20004807035 */
[----:B------:R-:W-:-:S02]  /*8ac0*/  HADD2.F32 R55, -RZ, R55.H1_H1 ;  /* 0x30000037ff377230 */ /* 0x000fc40000004100 */
[-C--:B------:R-:W-:Y:S01]  /*8ad0*/  FMUL.FTZ R77, R56, R59.reuse ;  /* 0x0000003b384d7220 */ /* 0x080fe20000410000 */
[--C-:B------:R-:W-:Y:S02]  /*8ae0*/  HADD2.F32 R57, -RZ, R131.reuse.H0_H0 ;  /* 0x20000083ff397230 */ /* 0x100fe40000004100 */
[C---:B------:R-:W-:Y:S01]  /*8af0*/  FMUL.FTZ R59, R46.reuse, R59 ;  /* 0x0000003b2e3b7220 */ /* 0x040fe20000410000 */
[----:B------:R-:W-:Y:S02]  /*8b00*/  HADD2.F32 R52, -RZ, R52.H1_H1 ;  /* 0x30000034ff347230 */ /* 0x000fe40000004100 */
[CC--:B------:R-:W-:Y:S01]  /*8b10*/  FMUL.FTZ R133, R55.reuse, R130.reuse ;  /* 0x0000008237857220 */ /* 0x0c0fe20000410000 */
[----:B------:R-:W-:Y:S02]  /*8b20*/  HADD2.F32 R131, -RZ, R131.H1_H1 ;  /* 0x30000083ff837230 */ /* 0x000fe40000004100 */
[-C--:B------:R-:W-:Y:S01]  /*8b30*/  FFMA.FTZ R46, R46, R57.reuse, -R77 ;  /* 0x000000392e2e7223 */ /* 0x080fe2000001084d */
[----:B------:R-:W-:Y:S01]  /*8b40*/  FFMA.FTZ R59, R56, R57, R59 ;  /* 0x00000039383b7223 */ /* 0x000fe2000001003b */
[C---:B------:R-:W-:Y:S01]  /*8b50*/  FMUL.FTZ R130, R52.reuse, R130 ;  /* 0x0000008234827220 */ /* 0x040fe20000410000 */
[----:B------:R-:W-:Y:S01]  /*8b60*/  F2FP.F16.E4M3.UNPACK_B R57, R45 ;  /* 0x0000002dff39723e */ /* 0x000fe200020006ff */
[-C--:B------:R-:W-:Y:S01]  /*8b70*/  FFMA.FTZ R133, R52, R131.reuse, -R133 ;  /* 0x0000008334857223 */ /* 0x080fe20000010885 */
[----:B------:R-:W-:Y:S01]  /*8b80*/  F2FP.F16.E4M3.UNPACK_B R79, R44 ;  /* 0x0000002cff4f723e */ /* 0x000fe200020006ff */
[----:B------:R-:W-:Y:S01]  /*8b90*/  FFMA.FTZ R130, R55, R131, R130 ;  /* 0x0000008337827223 */ /* 0x000fe20000010082 */
[----:B------:R-:W-:Y:S01]  /*8ba0*/  F2FP.F16.E4M3.UNPACK_B R56, R51 ;  /* 0x00000033ff38723e */ /* 0x000fe200020006ff */
[----:B------:R-:W-:Y:S01]  /*8bb0*/  HADD2.F32 R58, -RZ, R57.H0_H0 ;  /* 0x20000039ff3a7230 */ /* 0x000fe20000004100 */
[----:B------:R-:W-:Y:S01]  /*8bc0*/  F2FP.F16.E4M3.UNPACK_B R77, R14 ;  /* 0x0000000eff4d723e */ /* 0x000fe200020006ff */
[----:B------:R-:W-:Y:S01]  /*8bd0*/  HADD2.F32 R114, -RZ, R79.H0_H0 ;  /* 0x2000004fff727230 */ /* 0x000fe20000004100 */
[----:B------:R-:W-:Y:S01]  /*8be0*/  F2FP.SATFINITE.E4M3.F32.PACK_AB_MERGE_C R52, R137, R78, RZ ;  /* 0x0000004e8934723e */ /* 0x000fe200048070ff */
[----:B------:R-:W-:Y:S01]  /*8bf0*/  HADD2.F32 R55, -RZ, R56.H0_H0 ;  /* 0x20000038ff377230 */ /* 0x000fe20000004100 */
[----:B------:R-:W-:Y:S01]  /*8c00*/  F2FP.SATFINITE.E4M3.F32.PACK_AB_MERGE_C R134, R139, R134, RZ ;  /* 0x000000868b86723e */ /* 0x000fe200048070ff */
[----:B------:R-:W-:Y:S01]  /*8c10*/  HADD2.F32 R78, -RZ, R77.H0_H0 ;  /* 0x2000004dff4e7230 */ /* 0x000fe20000004100 */
[----:B------:R-:W-:Y:S01]  /*8c20*/  F2FP.SATFINITE.E4M3.F32.PACK_AB_MERGE_C R53, R132, R115, R135 ;  /* 0x000000738435723e */ /* 0x000fe20004807087 */
[----:B------:R-:W-:Y:S01]  /*8c30*/  FMUL.FTZ R118, R58, R114 ;  /* 0x000000723a767220 */ /* 0x000fe20000410000 */
[----:B------:R-:W-:Y:S01]  /*8c40*/  F2FP.SATFINITE.E4M3.F32.PACK_AB_MERGE_C R52, R133, R46, R52 ;  /* 0x0000002e8534723e */ /* 0x000fe20004807034 */
[----:B------:R-:W-:Y:S01]  /*8c50*/  FMUL.FTZ R115, R55, R114 ;  /* 0x0000007237737220 */ /* 0x000fe20000410000 */
[----:B------:R-:W-:Y:S01]  /*8c60*/  F2FP.SATFINITE.E4M3.F32.PACK_AB_MERGE_C R46, R130, R59, R134 ;  /* 0x0000003b822e723e */ /* 0x000fe20004807086 */
[----:B------:R-:W-:-:S02]  /*8c70*/  HADD2.F32 R59, -RZ, R57.H1_H1 ;  /* 0x30000039ff3b7230 */ /* 0x000fc40000004100 */
[-C--:B------:R-:W-:Y:S01]  /*8c80*/  FFMA.FTZ R55, R55, R78.reuse, -R118 ;  /* 0x0000004e37377223 */ /* 0x080fe20000010876 */
[----:B------:R-:W-:Y:S01]  /*8c90*/  HADD2.F32 R114, -RZ, R79.H1_H1 ;  /* 0x3000004fff727230 */ /* 0x000fe20000004100 */
[----:B------:R-:W-:Y:S01]  /*8ca0*/  F2FP.F16.E4M3.UNPACK_B R45, R45.H1 ;  /* 0x0000002dff2d723e */ /* 0x000fe200030006ff */
[----:B------:R-:W-:Y:S02]  /*8cb0*/  HADD2.F32 R57, -RZ, R56.H1_H1 ;  /* 0x30000038ff397230 */ /* 0x000fe40000004100 */
[----:B------:R-:W-:Y:S01]  /*8cc0*/  FFMA.FTZ R56, R58, R78, R115 ;  /* 0x0000004e3a387223 */ /* 0x000fe20000010073 */
[----:B------:R-:W-:Y:S02]  /*8cd0*/  HADD2.F32 R58, -RZ, R77.H1_H1 ;  /* 0x3000004dff3a7230 */ /* 0x000fe40000004100 */
[----:B------:R-:W-:Y:S01]  /*8ce0*/  FMUL.FTZ R78, R59, R114 ;  /* 0x000000723b4e7220 */ /* 0x000fe20000410000 */
[----:B------:R-:W-:Y:S01]  /*8cf0*/  F2FP.F16.E4M3.UNPACK_B R77, R44.H1 ;  /* 0x0000002cff4d723e */ /* 0x000fe200030006ff */
[C---:B------:R-:W-:Y:S01]  /*8d00*/  FMUL.FTZ R114, R57.reuse, R114 ;  /* 0x0000007239727220 */ /* 0x040fe20000410000 */
[----:B------:R-:W-:Y:S01]  /*8d10*/  F2FP.F16.E4M3.UNPACK_B R51, R51.H1 ;  /* 0x00000033ff33723e */ /* 0x000fe200030006ff */
[----:B------:R-:W-:Y:S01]  /*8d20*/  FFMA.FTZ R118, R57, R58, -R78 ;  /* 0x0000003a39767223 */ /* 0x000fe2000001084e */
[----:B------:R-:W-:-:S02]  /*8d30*/  HADD2.F32 R57, -RZ, R45.H0_H0 ;  /* 0x2000002dff397230 */ /* 0x000fc40000004100 */
[----:B------:R-:W-:Y:S01]  /*8d40*/  FFMA.FTZ R131, R59, R58, R114 ;  /* 0x0000003a3b837223 */ /* 0x000fe20000010072 */
[----:B------:R-:W-:Y:S01]  /*8d50*/  F2FP.F16.E4M3.UNPACK_B R14, R14.H1 ;  /* 0x0000000eff0e723e */ /* 0x000fe200030006ff */
[----:B------:R-:W-:Y:S01]  /*8d60*/  HADD2.F32 R45, -RZ, R45.H1_H1 ;  /* 0x3000002dff2d7230 */ /* 0x000fe20000004100 */
[----:B------:R-:W-:Y:S01]  /*8d70*/  F2FP.F16.E4M3.UNPACK_B R79, R13.H1 ;  /* 0x0000000dff4f723e */ /* 0x000fe200030006ff */
[----:B------:R-:W-:Y:S02]  /*8d80*/  HADD2.F32 R114, -RZ, R77.H1_H1 ;  /* 0x3000004dff727230 */ /* 0x000fe40000004100 */
[--C-:B------:R-:W-:Y:S02]  /*8d90*/  HADD2.F32 R44, -RZ, R51.reuse.H0_H0 ;  /* 0x20000033ff2c7230 */ /* 0x100fe40000004100 */
[----:B------:R-:W-:Y:S02]  /*8da0*/  HADD2.F32 R51, -RZ, R51.H1_H1 ;  /* 0x30000033ff337230 */ /* 0x000fe40000004100 */
[----:B------:R-:W-:-:S02]  /*8db0*/  HADD2.F32 R58, -RZ, R14.H0_H0 ;  /* 0x2000000eff3a7230 */ /* 0x000fc40000004100 */
[----:B------:R-:W-:Y:S02]  /*8dc0*/  HADD2.F32 R78, -RZ, R14.H1_H1 ;  /* 0x3000000eff4e7230 */ /* 0x000fe40000004100 */
[-C--:B------:R-:W-:Y:S01]  /*8dd0*/  FMUL.FTZ R14, R45, R114.reuse ;  /* 0x000000722d0e7220 */ /* 0x080fe20000410000 */
[----:B------:R-:W-:Y:S02]  /*8de0*/  HADD2.F32 R59, -RZ, R77.H0_H0 ;  /* 0x2000004dff3b7230 */ /* 0x000fe40000004100 */
[C---:B------:R-:W-:Y:S01]  /*8df0*/  FMUL.FTZ R114, R51.reuse, R114 ;  /* 0x0000007233727220 */ /* 0x040fe20000410000 */
[----:B------:R-:W-:Y:S02]  /*8e00*/  HADD2.F32 R115, -RZ, R79.H0_H0 ;  /* 0x2000004fff737230 */ /* 0x000fe40000004100 */
[-C--:B------:R-:W-:Y:S01]  /*8e10*/  FFMA.FTZ R133, R51, R78.reuse, -R14 ;  /* 0x0000004e33857223 */ /* 0x080fe2000001080e */
[----:B------:R-:W-:Y:S01]  /*8e20*/  F2FP.F16.E4M3.UNPACK_B R51, R47 ;  /* 0x0000002fff33723e */ /* 0x000fe200020006ff */
[-C--:B------:R-:W-:Y:S01]  /*8e30*/  FMUL.FTZ R77, R57, R59.reuse ;  /* 0x0000003b394d7220 */ /* 0x080fe20000410000 */
[C---:B------:R-:W-:Y:S01]  /*8e40*/  FMUL.FTZ R130, R44.reuse, R59 ;  /* 0x0000003b2c827220 */ /* 0x040fe20000410000 */
[----:B------:R-:W-:Y:S01]  /*8e50*/  F2FP.F16.E4M3.UNPACK_B R14, R15 ;  /* 0x0000000fff0e723e */ /* 0x000fe200020006ff */
[----:B------:R-:W-:Y:S01]  /*8e60*/  FFMA.FTZ R135, R45, R78, R114 ;  /* 0x0000004e2d877223 */ /* 0x000fe20000010072 */
[----:B------:R-:W-:Y:S01]  /*8e70*/  F2FP.F16.E4M3.UNPACK_B R47, R47.H1 ;  /* 0x0000002fff2f723e */ /* 0x000fe200030006ff */
[-C--:B------:R-:W-:Y:S01]  /*8e80*/  FFMA.FTZ R120, R44, R58.reuse, -R77 ;  /* 0x0000003a2c787223 */ /* 0x080fe2000001084d */
        /* <DEDUP_REMOVED lines=13> */
[----:B------:R-:W-:Y:S01]  /*8f60*/  FMUL.FTZ R115, R45, R115 ;  /* 0x000000732d737220 */ /* 0x000fe20000410000 */
[----:B------:R-:W-:Y:S02]  /*8f70*/  HADD2.F32 R44, -RZ, R14.H0_H0 ;  /* 0x2000000eff2c7230 */ /* 0x000fe40000004100 */
[-C--:B------:R-:W-:Y:S01]  /*8f80*/  FMUL.FTZ R137, R57, R114.reuse ;  /* 0x0000007239897220 */ /* 0x080fe20000410000 */
[----:B------:R-:W-:Y:S02]  /*8f90*/  HADD2.F32 R59, -RZ, R13.H0_H0 ;  /* 0x2000000dff3b7230 */ /* 0x000fe40000004100 */
[----:B------:R-:W-:Y:S01]  /*8fa0*/  FFMA.FTZ R115, R12, R77, R115 ;  /* 0x0000004d0c737223 */ /* 0x000fe20000010073 */
[----:B------:R-:W-:Y:S02]  /*8fb0*/  HADD2.F32 R47, -RZ, R47.H1_H1 ;  /* 0x3000002fff2f7230 */ /* 0x000fe40000004100 */
[----:B------:R-:W-:Y:S01]  /*8fc0*/  FMUL.FTZ R114, R44, R114 ;  /* 0x000000722c727220 */ /* 0x000fe20000410000 */
[----:B------:R-:W-:-:S02]  /*8fd0*/  HADD2.F32 R12, -RZ, R79.H1_H1 ;  /* 0x3000004fff0c7230 */ /* 0x000fc40000004100 */
[----:B------:R-:W-:Y:S01]  /*8fe0*/  FFMA.FTZ R137, R44, R59, -R137 ;  /* 0x0000003b2c897223 */ /* 0x000fe20000010889 */
[----:B------:R-:W-:Y:S02]  /*8ff0*/  HADD2.F32 R15, -RZ, R15.H1_H1 ;  /* 0x3000000fff0f7230 */ /* 0x000fe40000004100 */
[----:B------:R-:W-:Y:S01]  /*9000*/  FFMA.FTZ R132, R45, R77, -R132 ;  /* 0x0000004d2d847223 */ /* 0x000fe20000010884 */
[----:B------:R-:W-:Y:S02]  /*9010*/  HADD2.F32 R51, -RZ, R51.H1_H1 ;  /* 0x30000033ff337230 */ /* 0x000fe40000004100 */
[-C--:B------:R-:W-:Y:S01]  /*9020*/  FMUL.FTZ R44, R47, R12.reuse ;  /* 0x0000000c2f2c7220 */ /* 0x080fe20000410000 */
[----:B------:R-:W-:Y:S02]  /*9030*/  HADD2.F32 R78, -RZ, R78.H1_H1 ;  /* 0x3000004eff4e7230 */ /* 0x000fe40000004100 */
[----:B------:R-:W-:Y:S01]  /*9040*/  FMUL.FTZ R12, R15, R12 ;  /* 0x0000000c0f0c7220 */ /* 0x000fe20000410000 */
[----:B------:R-:W-:-:S02]  /*9050*/  HADD2.F32 R14, -RZ, R14.H1_H1 ;  /* 0x3000000eff0e7230 */ /* 0x000fc40000004100 */
[----:B------:R-:W-:Y:S01]  /*9060*/  FFMA.FTZ R114, R57, R59, R114 ;  /* 0x0000003b39727223 */ /* 0x000fe20000010072 */
[----:B------:R-:W-:Y:S02]  /*9070*/  HADD2.F32 R58, -RZ, R58.H1_H1 ;  /* 0x3000003aff3a7230 */ /* 0x000fe40000004100 */
[-C--:B------:R-:W-:Y:S01]  /*9080*/  FMUL.FTZ R45, R51, R78.reuse ;  /* 0x0000004e332d7220 */ /* 0x080fe20000410000 */
[----:B------:R-:W-:Y:S02]  /*9090*/  HADD2.F32 R13, -RZ, R13.H1_H1 ;  /* 0x3000000dff0d7230 */ /* 0x000fe40000004100 */
[----:B------:R-:W-:Y:S01]  /*90a0*/  FMUL.FTZ R78, R14, R78 ;  /* 0x0000004e0e4e7220 */ /* 0x000fe20000410000 */
[----:B------:R-:W-:Y:S01]  /*90b0*/  F2FP.SATFINITE.E4M3.F32.PACK_AB_MERGE_C R55, R118, R55, R120 ;  /* 0x000000377637723e */ /* 0x000fe20004807078 */
        /* <DEDUP_REMOVED lines=12> */
[----:B------:R-:W-:-:S07]  /*9180*/  MOV R12, R54 ;  /* 0x00000036000c7202 */ /* 0x000fce0000000f00 */
.L_x_3011:
[----:B------:R-:W-:Y:S05]  /*9190*/  BSYNC B2 ;  /* 0x0000000000027941 */ /* 0x000fea0003800000 */
.L_x_3010:
[----:B------:R-:W-:Y:S01]  /*91a0*/  ISETP.GE.AND P3, PT, R11, R124, PT ;  /* 0x0000007c0b00720c */ /* 0x000fe20003f66270 */
[----:B0-----:R0:W-:-:S12]  /*91b0*/  ST.E.128 desc[UR36][R48.64], R12 ;  /* 0x0000000c30007985 */ /* 0x0011d8000c101d24 */
[----:B------:R-:W-:-:S04]  /*91c0*/  @!P3 IADD3 R50, P4, R11, R50, RZ ;  /* 0x000000320b32b210 */ /* 0x000fc80007f9e0ff */
[----:B------:R-:W-:-:S05]  /*91d0*/  @!P3 LEA.HI.X.SX32 R51, R11, R76, 0x1, P4 ;  /* 0x0000004c0b33b211 */ /* 0x000fca00020f0eff */
[----:B------:R0:W-:Y:S04]  /*91e0*/  @!P3 ST.E.128 desc[UR36][R50.64], R44 ;  /* 0x0000002c3200b985 */ /* 0x0001e8000c101d24 */
.L_x_3009:
[----:B------:R-:W-:Y:S05]  /*91f0*/  BSYNC B1 ;  /* 0x0000000000017941 */ /* 0x000fea0003800000 */
.L_x_3008:
[----:B------:R-:W-:-:S03]  /*9200*/  UMOV UR4, 0xffffffff ;  /* 0xffffffff00047882 */ /* 0x000fc60000000000 */
[----:B------:R-:W-:Y:S05]  /*9210*/  BRA.DIV UR4, `(.L_x_3012) ;  /* 0x0000023604747947 */ /* 0x000fea000b800000 */
[----:B0-----:R0:W0:Y:S04]  /*9220*/  SHFL.IDX PT, R50, R117, 0x2, 0x181f ;  /* 0x00581f0075327f89 */ /* 0x00102800000e0000 */
[----:B------:R0:W0:Y:S02]  /*9230*/  SHFL.IDX PT, R52, R116, 0x2, 0x181f ;  /* 0x00581f0074347f89 */ /* 0x00002400000e0000 */
.L_x_3330:
        /* <DEDUP_REMOVED lines=20> */
[----:B------:R-:W-:Y:S02]  /*9380*/  IMAD R15, R23, 0x8000, R12 ;  /* 0x00008000170f7824 */ /* 0x000fe400078e020c */
[----:B------:R-:W-:-:S03]  /*9390*/  IMAD.IADD R13, R22, 0x1, R13 ;  /* 0x00000001160d7824 */ /* 0x000fc600078e020d */
[----:B------:R-:W-:-:S03]  /*93a0*/  IADD3 R44, R22, R15, RZ ;  /* 0x0000000f162c7210 */ /* 0x000fc60007ffe0ff */
[----:B------:R-:W0:Y:S04]  /*93b0*/  LDS.128 R12, [R13+0x28400] ;  /* 0x028400000d0c7984 */ /* 0x000e280000000c00 */
[----:B------:R-:W0:Y:S01]  /*93c0*/  LDS.128 R44, [R44+0x28400] ;  /* 0x028400002c2c7984 */ /* 0x000e220000000c00 */
[----:B------:R-:W-:Y:S05]  /*93d0*/  @P2 BRA `(.L_x_3016) ;  /* 0x0000000c00502947 */ /* 0x000fea0003800000 */
[----:B------:R-:W-:Y:S01]  /*93e0*/  SHF.R.U32.HI R51, RZ, 0x8, R61 ;  /* 0x00000008ff337819 */ /* 0x000fe2000001163d */
[----:B0-----:R-:W-:Y:S01]  /*93f0*/  IMAD.MOV.U32 R54, RZ, RZ, R12 ;  /* 0x000000ffff367224 */ /* 0x001fe200078e000c */
[----:B------:R-:W-:Y:S01]  /*9400*/  SHF.R.U32.HI R59, RZ, 0x8, R63 ;  /* 0x00000008ff3b7819 */ /* 0x000fe2000001163f */
[----:B------:R-:W-:Y:S01]  /*9410*/  IMAD.MOV.U32 R57, RZ, RZ, R44 ;  /* 0x000000ffff397224 */ /* 0x000fe200078e002c */
[----:B------:R-:W-:Y:S01]  /*9420*/  LOP3.LUT R55, R61, 0xff0000ff, RZ, 0xc0, !PT ;  /* 0xff0000ff3d377812 */ /* 0x000fe200078ec0ff */
[----:B------:R-:W-:Y:S01]  /*9430*/  IMAD.SHL.U32 R12, R51, 0x100, RZ ;  /* 0x00000100330c7824 */ /* 0x000fe200078e00ff */
[----:B------:R-:W-:Y:S01]  /*9440*/  SHF.R.U32.HI R64, RZ, 0x10, R61 ;  /* 0x00000010ff407819 */ /* 0x000fe2000001163d */
[----:B------:R-:W-:Y:S01]  /*9450*/  IMAD.SHL.U32 R59, R59, 0x100, RZ ;  /* 0x000001003b3b7824 */ /* 0x000fe200078e00ff */
[----:B------:R-:W-:Y:S01]  /*9460*/  SHF.R.U32.HI R61, RZ, 0x8, R65 ;  /* 0x00000008ff3d7819 */ /* 0x000fe20000011641 */
[----:B------:R-:W-:Y:S01]  /*9470*/  IMAD.MOV.U32 R51, RZ, RZ, R14 ;  /* 0x000000ffff337224 */ /* 0x000fe200078e000e */
[----:B------:R-:W-:-:S02]  /*9480*/  LOP3.LUT R56, R63, 0xff0000ff, RZ, 0xc0, !PT ;  /* 0xff0000ff3f387812 */ /* 0x000fc400078ec0ff */
[----:B------:R-:W-:Y:S01]  /*9490*/  SHF.R.U32.HI R62, RZ, 0x10, R63 ;  /* 0x00000010ff3e7819 */ /* 0x000fe2000001163f */
[----:B------:R-:W-:Y:S01]  /*94a0*/  IMAD.SHL.U32 R61, R61, 0x100, RZ ;  /* 0x000001003d3d7824 */ /* 0x000fe200078e00ff */
[----:B------:R-:W-:Y:S02]  /*94b0*/  SHF.R.U32.HI R63, RZ, 0x8, R67 ;  /* 0x00000008ff3f7819 */ /* 0x000fe40000011643 */
[----:B------:R-:W-:Y:S01]  /*94c0*/  LOP3.LUT R12, R55, 0xff00, R12, 0xf8, !PT ;  /* 0x0000ff00370c7812 */ /* 0x000fe200078ef80c */
[----:B------:R-:W-:Y:S01]  /*94d0*/  IMAD.U32 R55, R64, 0x10000, RZ ;  /* 0x0001000040377824 */ /* 0x000fe200078e00ff */
[----:B------:R-:W-:Y:S01]  /*94e0*/  LOP3.LUT R58, R65, 0xff0000ff, RZ, 0xc0, !PT ;  /* 0xff0000ff413a7812 */ /* 0x000fe200078ec0ff */
[----:B------:R-:W-:Y:S01]  /*94f0*/  IMAD.SHL.U32 R63, R63, 0x100, RZ ;  /* 0x000001003f3f7824 */ /* 0x000fe200078e00ff */
[----:B------:R-:W-:Y:S02]  /*9500*/  LOP3.LUT R56, R56, 0xff00, R59, 0xf8, !PT ;  /* 0x0000ff0038387812 */ /* 0x000fe400078ef83b */
[----:B------:R-:W-:-:S02]  /*9510*/  LOP3.LUT R60, R67, 0xff0000ff, RZ, 0xc0, !PT ;  /* 0xff0000ff433c7812 */ /* 0x000fc400078ec0ff */
[----:B------:R-:W-:Y:S02]  /*9520*/  MOV R53, R46 ;  /* 0x0000002e00357202 */ /* 0x000fe40000000f00 */
[----:B------:R-:W-:Y:S02]  /*9530*/  LOP3.LUT R44, R12, 0xff0000, R55, 0xf8, !PT ;  /* 0x00ff00000c2c7812 */ /* 0x000fe400078ef837 */
[----:B------:R-:W-:Y:S02]  /*9540*/  SHF.L.U32 R59, R62, 0x10, RZ ;  /* 0x000000103e3b7819 */ /* 0x000fe400000006ff */
[----:B------:R-:W-:Y:S02]  /*9550*/  LOP3.LUT R46, R58, 0xff00, R61, 0xf8, !PT ;  /* 0x0000ff003a2e7812 */ /* 0x000fe400078ef83d */
[----:B------:R-:W-:Y:S02]  /*9560*/  F2FP.F16.E4M3.UNPACK_B R62, R128.H1 ;  /* 0x00000080ff3e723e */ /* 0x000fe400030006ff */
[----:B------:R-:W-:-:S02]  /*9570*/  F2FP.F16.E4M3.UNPACK_B R55, R54.H1 ;  /* 0x00000036ff37723e */ /* 0x000fc400030006ff */
        /* <DEDUP_REMOVED lines=71> */
[----:B--2---:R-:W-:Y:S01]  /*99f0*/  FFMA.FTZ R118, R56, R59, R61 ;  /* 0x0000003b38767223 */ /* 0x004fe2000001003d */
[----:B------:R-:W-:Y:S01]  /*9a00*/  HADD2.F32 R129, -RZ, R129.H1_H1 ;  /* 0x30000081ff817230 */ /* 0x000fe20000004100 */
[----:B------:R-:W-:Y:S01]  /*9a10*/  F2FP.F16.E4M3.UNPACK_B R61, R46 ;  /* 0x0000002eff3d723e */ /* 0x000fe200020006ff */
[--C-:B------:R-:W-:Y:S01]  /*9a20*/  HADD2.F32 R55, -RZ, R54.reuse.H0_H0 ;  /* 0x20000036ff377230 */ /* 0x100fe20000004100 */
[----:B------:R-:W-:Y:S01]  /*9a30*/  F2FP.SATFINITE.E4M3.F32.PACK_AB_MERGE_C R79, R114, R79, RZ ;  /* 0x0000004f724f723e */ /* 0x000fe200048070ff */
[----:B------:R-:W-:Y:S01]  /*9a40*/  HADD2.F32 R56, -RZ, R127.H0_H0 ;  /* 0x2000007fff387230 */ /* 0x000fe20000004100 */
[----:B------:R-:W-:Y:S01]  /*9a50*/  F2FP.SATFINITE.E4M3.F32.PACK_AB_MERGE_C R115, R118, R115, RZ ;  /* 0x000000737673723e */ /* 0x000fe200048070ff */
[----:B------:R-:W-:-:S02]  /*9a60*/  HADD2.F32 R54, -RZ, R54.H1_H1 ;  /* 0x30000036ff367230 */ /* 0x000fc40000004100 */
[-C--:B------:R-:W-:Y:S01]  /*9a70*/  FMUL.FTZ R60, R55, R58.reuse ;  /* 0x0000003a373c7220 */ /* 0x080fe20000410000 */
[C---:B------:R-:W-:Y:S01]  /*9a80*/  FMUL.FTZ R58, R53.reuse, R58 ;  /* 0x0000003a353a7220 */ /* 0x040fe20000410000 */
[----:B------:R-:W-:Y:S02]  /*9a90*/  HADD2.F32 R51, -RZ, R51.H1_H1 ;  /* 0x30000033ff337230 */ /* 0x000fe40000004100 */
[-C--:B------:R-:W-:Y:S01]  /*9aa0*/  FFMA.FTZ R53, R53, R56.reuse, -R60 ;  /* 0x0000003835357223 */ /* 0x080fe2000001083c */
[----:B------:R-:W-:Y:S01]  /*9ab0*/  FFMA.FTZ R76, R55, R56, R58 ;  /* 0x00000038374c7223 */ /* 0x000fe2000001003a */
[----:B------:R-:W-:Y:S01]  /*9ac0*/  F2FP.F16.E4M3.UNPACK_B R58, R45 ;  /* 0x0000002dff3a723e */ /* 0x000fe200020006ff */
[----:B------:R-:W-:Y:S01]  /*9ad0*/  HADD2.F32 R127, -RZ, R127.H1_H1 ;  /* 0x3000007fff7f7230 */ /* 0x000fe20000004100 */
[----:B------:R-:W-:Y:S01]  /*9ae0*/  F2FP.F16.E4M3.UNPACK_B R56, R13 ;  /* 0x0000000dff38723e */ /* 0x000fe200020006ff */
[-C--:B------:R-:W-:Y:S01]  /*9af0*/  FMUL.FTZ R78, R54, R129.reuse ;  /* 0x00000081364e7220 */ /* 0x080fe20000410000 */
[----:B------:R-:W-:Y:S01]  /*9b00*/  FMUL.FTZ R129, R51, R129 ;  /* 0x0000008133817220 */ /* 0x000fe20000410000 */
[----:B------:R-:W-:Y:S01]  /*9b10*/  F2FP.SATFINITE.E4M3.F32.PACK_AB_MERGE_C R55, R64, R67, RZ ;  /* 0x000000434037723e */ /* 0x000fe200048070ff */
[----:B------:R-:W-:Y:S01]  /*9b20*/  HADD2.F32 R59, -RZ, R58.H0_H0 ;  /* 0x2000003aff3b7230 */ /* 0x000fe20000004100 */
[----:B------:R-:W-:Y:S01]  /*9b30*/  F2FP.F16.E4M3.UNPACK_B R60, R44 ;  /* 0x0000002cff3c723e */ /* 0x000fe200020006ff */
[----:B------:R-:W-:-:S02]  /*9b40*/  HADD2.F32 R64, -RZ, R61.H0_H0 ;  /* 0x2000003dff407230 */ /* 0x000fc40000004100 */
[-C--:B------:R-:W-:Y:S01]  /*9b50*/  FFMA.FTZ R78, R51, R127.reuse, -R78 ;  /* 0x0000007f334e7223 */ /* 0x080fe2000001084e */
[----:B------:R-:W-:Y:S02]  /*9b60*/  HADD2.F32 R57, -RZ, R56.H0_H0 ;  /* 0x20000038ff397230 */ /* 0x000fe40000004100 */
[----:B------:R-:W-:Y:S01]  /*9b70*/  FFMA.FTZ R51, R54, R127, R129 ;  /* 0x0000007f36337223 */ /* 0x000fe20000010081 */
[----:B------:R-:W-:Y:S01]  /*9b80*/  F2FP.SATFINITE.E4M3.F32.PACK_AB_MERGE_C R54, R77, R66, RZ ;  /* 0x000000424d36723e */ /* 0x000fe200048070ff */
[----:B------:R-:W-:Y:S01]  /*9b90*/  FMUL.FTZ R66, R59, R64 ;  /* 0x000000403b427220 */ /* 0x000fe20000410000 */
[----:B------:R-:W-:Y:S01]  /*9ba0*/  F2FP.SATFINITE.E4M3.F32.PACK_AB_MERGE_C R55, R65, R62, R55 ;  /* 0x0000003e4137723e */ /* 0x000fe20004807037 */
[----:B------:R-:W-:Y:S02]  /*9bb0*/  HADD2.F32 R62, -RZ, R60.H0_H0 ;  /* 0x2000003cff3e7230 */ /* 0x000fe40000004100 */
[----:B------:R-:W-:Y:S01]  /*9bc0*/  FMUL.FTZ R64, R57, R64 ;  /* 0x0000004039407220 */ /* 0x000fe20000410000 */
[----:B------:R-:W-:Y:S01]  /*9bd0*/  HADD2.F32 R58, -RZ, R58.H1_H1 ;  /* 0x3000003aff3a7230 */ /* 0x000fe20000004100 */
[----:B------:R-:W-:Y:S01]  /*9be0*/  F2FP.SATFINITE.E4M3.F32.PACK_AB_MERGE_C R54, R128, R63, R54 ;  /* 0x0000003f8036723e */ /* 0x000fe20004807036 */
[----:B------:R-:W-:-:S02]  /*9bf0*/  HADD2.F32 R61, -RZ, R61.H1_H1 ;  /* 0x3000003dff3d7230 */ /* 0x000fc40000004100 */
[-C--:B------:R-:W-:Y:S01]  /*9c00*/  FFMA.FTZ R64, R59, R62.reuse, R64 ;  /* 0x0000003e3b407223 */ /* 0x080fe20000010040 */
[----:B------:R-:W-:Y:S02]  /*9c10*/  HADD2.F32 R56, -RZ, R56.H1_H1 ;  /* 0x30000038ff387230 */ /* 0x000fe40000004100 */
[----:B------:R-:W-:Y:S01]  /*9c20*/  FFMA.FTZ R66, R57, R62, -R66 ;  /* 0x0000003e39427223 */ /* 0x000fe20000010842 */
[----:B------:R-:W-:Y:S02]  /*9c30*/  HADD2.F32 R59, -RZ, R60.H1_H1 ;  /* 0x3000003cff3b7230 */ /* 0x000fe40000004100 */
[----:B------:R-:W-:Y:S01]  /*9c40*/  FMUL.FTZ R63, R58, R61 ;  /* 0x0000003d3a3f7220 */ /* 0x000fe20000410000 */
[----:B------:R-:W-:Y:S01]  /*9c50*/  F2FP.F16.E4M3.UNPACK_B R13, R13.H1 ;  /* 0x0000000dff0d723e */ /* 0x000fe200030006ff */
[C---:B------:R-:W-:Y:S01]  /*9c60*/  FMUL.FTZ R61, R56.reuse, R61 ;  /* 0x0000003d383d7220 */ /* 0x040fe20000410000 */
[----:B------:R-:W-:Y:S01]  /*9c70*/  F2FP.F16.E4M3.UNPACK_B R57, R45.H1 ;  /* 0x0000002dff39723e */ /* 0x000fe200030006ff */
[-C--:B------:R-:W-:Y:S01]  /*9c80*/  FFMA.FTZ R65, R56, R59.reuse, -R63 ;  /* 0x0000003b38417223 */ /* 0x080fe2000001083f */
[----:B------:R-:W-:Y:S01]  /*9c90*/  F2FP.F16.E4M3.UNPACK_B R56, R46.H1 ;  /* 0x0000002eff38723e */ /* 0x000fe200030006ff */
[----:B------:R-:W-:Y:S01]  /*9ca0*/  FFMA.FTZ R67, R58, R59, R61 ;  /* 0x0000003b3a437223 */ /* 0x000fe2000001003d */
[----:B------:R-:W-:Y:S01]  /*9cb0*/  HADD2.F32 R45, -RZ, R13.H0_H0 ;  /* 0x2000000dff2d7230 */ /* 0x000fe20000004100 */
[----:B------:R-:W-:Y:S01]  /*9cc0*/  F2FP.F16.E4M3.UNPACK_B R44, R44.H1 ;  /* 0x0000002cff2c723e */ /* 0x000fe200030006ff */
[--C-:B------:R-:W-:Y:S01]  /*9cd0*/  HADD2.F32 R46, -RZ, R57.reuse.H0_H0 ;  /* 0x20000039ff2e7230 */ /* 0x100fe20000004100 */
[----:B------:R-:W-:Y:S01]  /*9ce0*/  F2FP.SATFINITE.E4M3.F32.PACK_AB_MERGE_C R53, R78, R53, R79 ;  /* 0x000000354e35723e */ /* 0x000fe2000480704f */
[--C-:B------:R-:W-:Y:S01]  /*9cf0*/  HADD2.F32 R58, -RZ, R56.reuse.H0_H0 ;  /* 0x20000038ff3a7230 */ /* 0x100fe20000004100 */
[----:B------:R-:W-:Y:S01]  /*9d00*/  F2FP.SATFINITE.E4M3.F32.PACK_AB_MERGE_C R51, R51, R76, R115 ;  /* 0x0000004c3333723e */ /* 0x000fe20004807073 */
[----:B------:R-:W-:Y:S01]  /*9d10*/  HADD2.F32 R57, -RZ, R57.H1_H1 ;  /* 0x30000039ff397230 */ /* 0x000fe20000004100 */
[----:B------:R-:W-:Y:S01]  /*9d20*/  F2FP.F16.E4M3.UNPACK_B R61, R14.H1 ;  /* 0x0000000eff3d723e */ /* 0x000fe200030006ff */
[----:B------:R-:W-:-:S02]  /*9d30*/  HADD2.F32 R60, -RZ, R56.H1_H1 ;  /* 0x30000038ff3c7230 */ /* 0x000fc40000004100 */
[CC--:B------:R-:W-:Y:S01]  /*9d40*/  FMUL.FTZ R62, R46.reuse, R58.reuse ;  /* 0x0000003a2e3e7220 */ /* 0x0c0fe20000410000 */
[----:B------:R-:W-:Y:S02]  /*9d50*/  HADD2.F32 R13, -RZ, R13.H1_H1 ;  /* 0x3000000dff0d7230 */ /* 0x000fe40000004100 */
[----:B------:R-:W-:Y:S01]  /*9d60*/  FMUL.FTZ R59, R45, R58 ;  /* 0x0000003a2d3b7220 */ /* 0x000fe20000410000 */
[--C-:B------:R-:W-:Y:S02]  /*9d70*/  HADD2.F32 R56, -RZ, R44.reuse.H0_H0 ;  /* 0x2000002cff387230 */ /* 0x100fe40000004100 */
[-C--:B------:R-:W-:Y:S01]  /*9d80*/  FMUL.FTZ R58, R57, R60.reuse ;  /* 0x0000003c393a7220 */ /* 0x080fe20000410000 */
[----:B------:R-:W-:Y:S02]  /*9d90*/  HADD2.F32 R44, -RZ, R44.H1_H1 ;  /* 0x3000002cff2c7230 */ /* 0x000fe40000004100 */
[----:B------:R-:W-:Y:S01]  /*9da0*/  FMUL.FTZ R60, R13, R60 ;  /* 0x0000003c0d3c7220 */ /* 0x000fe20000410000 */
[----:B------:R-:W-:Y:S01]  /*9db0*/  FFMA.FTZ R77, R46, R56, R59 ;  /* 0x000000382e4d7223 */ /* 0x000fe2000001003b */
[----:B------:R-:W-:-:S02]  /*9dc0*/  F2FP.F16.E4M3.UNPACK_B R46, R47 ;  /* 0x0000002fff2e723e */ /* 0x000fc400020006ff */
        /* <DEDUP_REMOVED lines=50> */
[----:B------:R-:W-:Y:S02]  /*a0f0*/  F2FP.SATFINITE.E4M3.F32.PACK_AB_MERGE_C R47, R14, R63, R58 ;  /* 0x0000003f0e2f723e */ /* 0x000fe4000480703a */
[----:B------:R-:W-:Y:S02]  /*a100*/  F2FP.SATFINITE.E4M3.F32.PACK_AB_MERGE_C R45, R67, R64, R77 ;  /* 0x00000040432d723e */ /* 0x000fe4000480704d */
[----:B------:R-:W-:-:S07]  /*a110*/  MOV R14, R53 ;  /* 0x00000035000e7202 */ /* 0x000fce0000000f00 */
.L_x_3016:
[----:B------:R-:W-:Y:S05]  /*a120*/  BSYNC B2 ;  /* 0x0000000000027941 */ /* 0x000fea0003800000 */
.L_x_3015:
[----:B------:R-:W-:Y:S01]  /*a130*/  ISETP.GE.AND P3, PT, R11, R124, PT ;  /* 0x0000007c0b00720c */ /* 0x000fe20003f66270 */
[----:B0-----:R0:W-:-:S12]  /*a140*/  ST.E.128 desc[UR36][R48.64], R12 ;  /* 0x0000000c30007985 */ /* 0x0011d8000c101d24 */
[----:B------:R-:W-:-:S04]  /*a150*/  @!P3 IADD3 R52, P4, R11, R52, RZ ;  /* 0x000000340b34b210 */ /* 0x000fc80007f9e0ff */
[----:B------:R-:W-:-:S05]  /*a160*/  @!P3 LEA.HI.X.SX32 R53, R11, R50, 0x1, P4 ;  /* 0x000000320b35b211 */ /* 0x000fca00020f0eff */
[----:B------:R0:W-:Y:S04]  /*a170*/  @!P3 ST.E.128 desc[UR36][R52.64], R44 ;  /* 0x0000002c3400b985 */ /* 0x0001e8000c101d24 */
.L_x_3014:
[----:B------:R-:W-:Y:S05]  /*a180*/  BSYNC B1 ;  /* 0x0000000000017941 */ /* 0x000fea0003800000 */
.L_x_3013:
[----:B------:R-:W-:-:S03]  /*a190*/  UMOV UR4, 0xffffffff ;  /* 0xffffffff00047882 */ /* 0x000fc60000000000 */
[----:B------:R-:W-:Y:S05]  /*a1a0*/  BRA.DIV UR4, `(.L_x_3017) ;  /* 0x0000022604dc7947 */ /* 0x000fea000b800000 */
[----:B0-----:R0:W0:Y:S04]  /*a1b0*/  SHFL.IDX PT, R48, R117, 0x3, 0x181f ;  /* 0x00781f0075307f89 */ /* 0x00102800000e0000 */
[----:B----4-:R-:W4:Y:S02]  /*a1c0*/  SHFL.IDX PT, R116, R116, 0x3, 0x181f ;  /* 0x00781f0074747f89 */ /* 0x010f2400000e0000 */
.L_x_3334:
[----:B------:R-:W-:-:S13]  /*a1d0*/  ISETP.GE.OR P3, PT, R102, R110, P1 ;  /* 0x0000006e6600720c */ /* 0x000fda0000f66670 */
[----:B------:R-:W-:Y:S05]  /*a1e0*/  @P3 BRA `(.L_x_2992) ;  /* 0x0000001400743947 */ /* 0x000fea0003800000 */
[----:B------:R-:W5:Y:S01]  /*a1f0*/  LDL R14, [R1+0x18] ;  /* 0x00001800010e7983 */ /* 0x000f620000100800 */
[----:B------:R-:W-:Y:S01]  /*a200*/  SEL R126, R97, R126, !P0 ;  /* 0x0000007e617e7207 */ /* 0x000fe20004000000 */
[----:B------:R-:W-:Y:S01]  /*a210*/  BSSY B1, `(.L_x_3018) ;  /* 0x00000e9000017945 */ /* 0x000fe20003800000 */
[----:B----4-:R-:W-:Y:S02]  /*a220*/  IADD3 R50, P3, R37, R116, RZ ;  /* 0x0000007425327210 */ /* 0x010fe40007f7e0ff */
[----:B------:R-:W-:-:S03]  /*a230*/  SHF.R.S32.HI R11, RZ, 0x1f, R126 ;  /* 0x0000001fff0b7819 */ /* 0x000fc6000001147e */
[----:B0-----:R-:W-:Y:S01]  /*a240*/  IMAD.X R51, R48, 0x1, R41, P3 ;  /* 0x0000000130337824 */ /* 0x001fe200018e0629 */
        /* <DEDUP_REMOVED lines=22> */
[----:B------:R-:W-:Y:S01]  /*a3b0*/  IMAD.SHL.U32 R12, R54, 0x100, RZ ;  /* 0x00000100360c7824 */ /* 0x000fe200078e00ff */
[----:B------:R-:W-:Y:S01]  /*a3c0*/  SHF.R.U32.HI R52, RZ, 0x8, R75 ;  /* 0x00000008ff347819 */ /* 0x000fe2000001164b */
[----:B------:R-:W-:Y:S01]  /*a3d0*/  IMAD.MOV.U32 R54, RZ, RZ, R14 ;  /* 0x000000ffff367224 */ /* 0x000fe200078e000e */
[----:B------:R-:W-:Y:S02]  /*a3e0*/  SHF.R.U32.HI R65, RZ, 0x10, R69 ;  /* 0x00000010ff417819 */ /* 0x000fe40000011645 */
[----:B------:R-:W-:Y:S01]  /*a3f0*/  LOP3.LUT R53, R53, 0xff00, R12, 0xf8, !PT ;  /* 0x0000ff0035357812 */ /* 0x000fe200078ef80c */
[----:B------:R-:W-:Y:S01]  /*a400*/  IMAD.SHL.U32 R12, R63, 0x100, RZ ;  /* 0x000001003f0c7824 */ /* 0x000fe200078e00ff */
[----:B------:R-:W-:Y:S01]  /*a410*/  SHF.R.U32.HI R64, RZ, 0x10, R71 ;  /* 0x00000010ff407819 */ /* 0x000fe20000011647 */
[----:B------:R-:W-:Y:S01]  /*a420*/  IMAD.SHL.U32 R46, R52, 0x100, RZ ;  /* 0x00000100342e7824 */ /* 0x000fe200078e00ff */
[----:B------:R-:W-:-:S02]  /*a430*/  LOP3.LUT R57, R71, 0xff0000ff, RZ, 0xc0, !PT ;  /* 0xff0000ff47397812 */ /* 0x000fc400078ec0ff */
[----:B------:R-:W-:Y:S02]  /*a440*/  SHF.R.U32.HI R56, RZ, 0x8, R73 ;  /* 0x00000008ff387819 */ /* 0x000fe40000011649 */
[----:B------:R-:W-:Y:S02]  /*a450*/  LOP3.LUT R61, R75, 0xff0000ff, RZ, 0xc0, !PT ;  /* 0xff0000ff4b3d7812 */ /* 0x000fe400078ec0ff */
[----:B------:R-:W-:Y:S01]  /*a460*/  MOV R55, R44 ;  /* 0x0000002c00377202 */ /* 0x000fe20000000f00 */
[----:B------:R-:W-:Y:S01]  /*a470*/  IMAD.U32 R44, R65, 0x10000, RZ ;  /* 0x00010000412c7824 */ /* 0x000fe200078e00ff */
        /* <DEDUP_REMOVED lines=8> */
[----:B------:R-:W-:Y:S02]  /*a500*/  SHF.R.U32.HI R60, RZ, 0x10, R73 ;  /* 0x00000010ff3c7819 */ /* 0x000fe40000011649 */
[----:B------:R-:W-:Y:S01]  /*a510*/  LOP3.LUT R63, R59, 0xff00, R14, 0xf8, !PT ;  /* 0x0000ff003b3f7812 */ /* 0x000fe200078ef80e */
[----:B------:R-:W-:Y:S01]  /*a520*/  HADD2.F32 R14, -RZ, R61.H0_H0 ;  /* 0x2000003dff0e7230 */ /* 0x000fe20000004100 */
[----:B------:R-:W-:Y:S01]  /*a530*/  LOP3.LUT R44, R53, 0xff0000, R44, 0xf8, !PT ;  /* 0x00ff0000352c7812 */ /* 0x000fe200078ef82c */
[----:B------:R-:W-:Y:S01]  /*a540*/  HADD2.F32 R53, -RZ, R52.H0_H0 ;  /* 0x20000034ff357230 */ /* 0x000fe20000004100 */
[----:B------:R-:W-:Y:S01]  /*a550*/  F2FP.F16.E4M3.UNPACK_B R59, R119.H1 ;  /* 0x00000077ff3b723e */ /* 0x000fe200030006ff */
[----:B------:R-:W-:Y:S01]  /*a560*/  IMAD.U32 R46, R60, 0x10000, RZ ;  /* 0x000100003c2e7824 */ /* 0x000fe200078e00ff */
[----:B------:R-:W-:Y:S01]  /*a570*/  LOP3.LUT R12, R57, 0xff0000, R12, 0xf8, !PT ;  /* 0x00ff0000390c7812 */ /* 0x000fe200078ef80c */
[----:B------:R-:W-:Y:S01]  /*a580*/  HADD2.F32 R57, -RZ, R56.H0_H0 ;  /* 0x20000038ff397230 */ /* 0x000fe20000004100 */
[----:B------:R-:W-:Y:S01]  /*a590*/  SHF.R.U32.HI R62, RZ, 0x10, R75 ;  /* 0x00000010ff3e7819 */ /* 0x000fe2000001164b */
[----:B------:R-:W-:-:S02]  /*a5a0*/  HADD2.F32 R60, -RZ, R59.H0_H0 ;  /* 0x2000003bff3c7230 */ /* 0x000fc40000004100 */
[----:B------:R-:W-:Y:S01]  /*a5b0*/  FMUL.FTZ R66, R53, R14 ;  /* 0x0000000e35427220 */ /* 0x000fe20000410000 */
[----:B------:R-:W-:Y:S01]  /*a5c0*/  F2FP.F16.E4M3.UNPACK_B R122, R122 ;  /* 0x0000007aff7a723e */ /* 0x000fe200020006ff */
[C---:B------:R-:W-:Y:S01]  /*a5d0*/  FMUL.FTZ R64, R57.reuse, R14 ;  /* 0x0000000e39407220 */ /* 0x040fe20000410000 */
[----:B------:R-:W-:Y:S01]  /*a5e0*/  SHF.L.U32 R62, R62, 0x10, RZ ;  /* 0x000000103e3e7819 */ /* 0x000fe200000006ff */
[-C--:B------:R-:W-:Y:S01]  /*a5f0*/  FFMA.FTZ R66, R57, R60.reuse, R66 ;  /* 0x0000003c39427223 */ /* 0x080fe20000010042 */
[----:B------:R-:W-:Y:S02]  /*a600*/  HADD2.F32 R57, -RZ, R56.H1_H1 ;  /* 0x30000038ff397230 */ /* 0x000fe40000004100 */
[----:B------:R-:W-:Y:S01]  /*a610*/  FFMA.FTZ R64, R53, R60, -R64 ;  /* 0x0000003c35407223 */ /* 0x000fe20000010840 */
[----:B------:R-:W-:Y:S01]  /*a620*/  LOP3.LUT R14, R65, 0xff0000, R62, 0xf8, !PT ;  /* 0x00ff0000410e7812 */ /* 0x000fe200078ef83e */
[----:B------:R-:W-:Y:S01]  /*a630*/  HADD2.F32 R62, -RZ, R61.H1_H1 ;  /* 0x3000003dff3e7230 */ /* 0x000fe20000004100 */
[----:B------:R-:W-:Y:S01]  /*a640*/  F2FP.F16.E4M3.UNPACK_B R55, R55 ;  /* 0x00000037ff37723e */ /* 0x000fe200020006ff */
[----:B------:R-:W-:Y:S01]  /*a650*/  HADD2.F32 R53, -RZ, R52.H1_H1 ;  /* 0x30000034ff357230 */ /* 0x000fe20000004100 */
[----:B------:R-:W-:Y:S01]  /*a660*/  F2FP.F16.E4M3.UNPACK_B R49, R49 ;  /* 0x00000031ff31723e */ /* 0x000fe200020006ff */
[----:B------:R-:W-:Y:S01]  /*a670*/  HADD2.F32 R60, -RZ, R59.H1_H1 ;  /* 0x3000003bff3c7230 */ /* 0x000fe20000004100 */
[----:B------:R-:W-:Y:S01]  /*a680*/  F2FP.F16.E4M3.UNPACK_B R119, R119 ;  /* 0x00000077ff77723e */ /* 0x000fe200020006ff */
        /* <DEDUP_REMOVED lines=11> */
[----:B------:R-:W-:Y:S01]  /*a740*/  HADD2.F32 R55, -RZ, R55.H1_H1 ;  /* 0x30000037ff377230 */ /* 0x000fe20000004100 */
[----:B------:R-:W-:Y:S01]  /*a750*/  LOP3.LUT R46, R63, 0xff0000, R46, 0xf8, !PT ;  /* 0x00ff00003f2e7812 */ /* 0x000fe200078ef82e */
[-C--:B------:R-:W-:Y:S01]  /*a760*/  FFMA.FTZ R62, R52, R53.reuse, -R57 ;  /* 0x00000035343e7223 */ /* 0x080fe20000010839 */
[----:B------:R-:W-:Y:S01]  /*a770*/  FFMA.FTZ R63, R56, R53, R59 ;  /* 0x00000035383f7223 */ /* 0x000fe2000001003b */
[----:B------:R-:W-:Y:S02]  /*a780*/  HADD2.F32 R49, -RZ, R49.H1_H1 ;  /* 0x30000031ff317230 */ /* 0x000fe40000004100 */
        /* <DEDUP_REMOVED lines=141> */
[----:B------:R-:W-:Y:S01]  /*b060*/  F2FP.SATFINITE.E4M3.F32.PACK_AB_MERGE_C R13, R60, R61, R63 ;  /* 0x0000003d3c0d723e */ /* 0x000fe2000480703f */
[----:B------:R-:W-:Y:S01]  /*b070*/  IMAD.MOV.U32 R46, RZ, RZ, R123 ;  /* 0x000000ffff2e7224 */ /* 0x000fe200078e007b */
[----:B------:R-:W-:-:S02]  /*b080*/  F2FP.SATFINITE.E4M3.F32.PACK_AB_MERGE_C R45, R62, R59, R64 ;  /* 0x0000003b3e2d723e */ /* 0x000fc40004807040 */
[----:B------:R-:W-:-:S07]  /*b090*/  F2FP.SATFINITE.E4M3.F32.PACK_AB_MERGE_C R47, R55, R68, R56 ;  /* 0x00000044372f723e */ /* 0x000fce0004807038 */
.L_x_3019:
[----:B------:R-:W-:Y:S05]  /*b0a0*/  BSYNC B1 ;  /* 0x0000000000017941 */ /* 0x000fea0003800000 */
.L_x_3018:
[----:B0-----:R0:W-:Y:S01]  /*b0b0*/  ST.E.128 desc[UR36][R50.64], R12 ;  /* 0x0000000c32007985 */ /* 0x0011e2000c101d24 */
[----:B------:R-:W-:-:S13]  /*b0c0*/  ISETP.GE.AND P2, PT, R11, R124, PT ;  /* 0x0000007c0b00720c */ /* 0x000fda0003f46270 */
[----:B------:R-:W-:Y:S05]  /*b0d0*/  @P2 BRA `(.L_x_2992) ;  /* 0x0000000400b82947 */ /* 0x000fea0003800000 */
[----:B------:R-:W-:-:S04]  /*b0e0*/  IADD3 R116, P2, R11, R116, RZ ;  /* 0x000000740b747210 */ /* 0x000fc80007f5e0ff */
[----:B------:R-:W-:-:S05]  /*b0f0*/  LEA.HI.X.SX32 R117, R11, R48, 0x1, P2 ;  /* 0x000000300b757211 */ /* 0x000fca00010f0eff */
[----:B----4-:R4:W-:Y:S01]  /*b100*/  ST.E.128 desc[UR36][R116.64], R44 ;  /* 0x0000002c74007985 */ /* 0x0109e2000c101d24 */
[----:B------:R-:W-:Y:S05]  /*b110*/  BRA `(.L_x_2992) ;  /* 0x0000000400a87947 */ /* 0x000fea0003800000 */
.L_x_2951:
[----:B------:R-:W-:-:S06]  /*b120*/  UISETP.NE.AND UP0, UPT, UR61, 0x3, UPT ;  /* 0x000000033d00788c */ /* 0x000fcc000bf05270 */
[----:B------:R-:W-:-:S13]  /*b130*/  PLOP3.LUT P5, PT, PT, PT, UP0, 0x80, 0x0 ;  /* 0x000000000000781c */ /* 0x000fda0003faf008 */
[----:B------:R-:W-:Y:S05]  /*b140*/  @!P5 BRA `(.L_x_3020) ;  /* 0x000000000004d947 */ /* 0x000fea0003800000 */
[----:B------:R-:W-:Y:S01]  /*b150*/  BPT.TRAP 0x1 ;  /* 0x000000040000795c */ /* 0x000fe20000300000 */
.L_x_3020:
[----:B------:R-:W-:Y:S01]  /*b160*/  LEA R80, R23, R22, 0x3 ;  /* 0x0000001617507211 */ /* 0x000fe200078e18ff */
[----:B------:R-:W-:Y:S01]  /*b170*/  BSSY B1, `(.L_x_3021) ;  /* 0x0000005000017945 */ /* 0x000fe20003800000 */
[----:B------:R-:W-:Y:S02]  /*b180*/  SHF.L.U32 R111, R224, 0x1f, RZ ;  /* 0x0000001fe06f7819 */ /* 0x000fe400000006ff */
[----:B------:R-:W-:Y:S02]  /*b190*/  SHF.R.S32.HI R108, RZ, 0x1f, R107 ;  /* 0x0000001fff6c7819 */ /* 0x000fe4000001146b */
[----:B------:R-:W0:Y:S02]  /*b1a0*/  SYNCS.PHASECHK.TRANS64.TRYWAIT P2, [R80+URZ+0x38890], R111 ;  /* 0x0388906f500075a7 */ /* 0x000e24000804017f */
[----:B0-----:R-:W-:Y:S05]  /*b1b0*/  @!P2 BRA `(.L_x_3022) ;  /* 0x000002180024a947 */ /* 0x001fea0003800000 */
.L_x_3335:
[----:B------:R-:W-:Y:S05]  /*b1c0*/  BSYNC B1 ;  /* 0x0000000000017941 */ /* 0x000fea0003800000 */
.L_x_3021:
        /* <DEDUP_REMOVED lines=26> */
.L_x_3339:
        /* <DEDUP_REMOVED lines=8> */
[----:B------:R-:W2:Y:S02]  /*b3f0*/  @!P2 LDS.128 R12, [R96+0x28400] ;  /* 0x02840000600ca984 */ /* 0x000ea40000000c00 */
[----:B------:R-:W-:Y:S02]  /*b400*/  @!P3 IADD3.X R51, R45, R220, RZ, P4, !PT ;  /* 0x000000dc2d33b210 */ /* 0x000fe400027fe4ff */
[----:B--2---:R-:W-:Y:S04]  /*b410*/  @!P2 ST.E.128 desc[UR36][R48.64], R12 ;  /* 0x0000000c3000a985 */ /* 0x004fe8000c101d24 */
[----:B------:R-:W2:Y:S04]  /*b420*/  @!P3 LDS.128 R12, [R96+0x2c400] ;  /* 0x02c40000600cb984 */ /* 0x000ea80000000c00 */
[----:B--2---:R4:W-:Y:S02]  /*b430*/  @!P3 ST.E.128 desc[UR36][R50.64], R12 ;  /* 0x0000000c3200b985 */ /* 0x0049e4000c101d24 */
.L_x_3025:
[----:B------:R-:W-:Y:S05]  /*b440*/  BSYNC B1 ;  /* 0x0000000000017941 */ /* 0x000fea0003800000 */
.L_x_3024:
[----:B------:R-:W-:-:S03]  /*b450*/  UMOV UR4, 0xffffffff ;  /* 0xffffffff00047882 */ /* 0x000fc60000000000 */
[----:B------:R-:W-:Y:S05]  /*b460*/  BRA.DIV UR4, `(.L_x_3026) ;  /* 0x0000021604d47947 */ /* 0x000fea000b800000 */
[----:B--2---:R2:W0:Y:S04]  /*b470*/  SHFL.IDX PT, R45, R46, 0x1, 0x181f ;  /* 0x00381f002e2d7f89 */ /* 0x00442800000e0000 */
[----:B---34-:R2:W3:Y:S02]  /*b480*/  SHFL.IDX PT, R14, R44, 0x1, 0x181f ;  /* 0x00381f002c0e7f89 */ /* 0x0184e400000e0000 */
.L_x_3343:
[----:B------:R-:W-:Y:S01]  /*b490*/  ISETP.GE.AND P2, PT, R47, 0x21, PT ;  /* 0x000000212f00780c */ /* 0x000fe20003f46270 */
[----:B------:R-:W-:-:S12]  /*b4a0*/  BSSY B1, `(.L_x_3027) ;  /* 0x000000d000017945 */ /* 0x000fd80003800000 */
[----:B------:R-:W-:Y:S05]  /*b4b0*/  @!P2 BRA `(.L_x_3028) ;  /* 0x00000000002ca947 */ /* 0x000fea0003800000 */
[----:B------:R-:W-:Y:S02]  /*b4c0*/  ULDC UR4, c[0x0][0x2f4] ;  /* 0x0000bd0000047ab9 */ /* 0x000fe40000000800 */
[----:B------:R-:W-:-:S13]  /*b4d0*/  ISETP.GE.AND P2, PT, R16, UR4, PT ;  /* 0x0000000410007c0c */ /* 0x000fda000bf46270 */
[----:B---3--:R-:W-:-:S05]  /*b4e0*/  @!P2 IADD3 R48, P3, R16, R14, RZ ;  /* 0x0000000e1030a210 */ /* 0x008fca0007f7e0ff */
        /* <DEDUP_REMOVED lines=8> */
.L_x_3028:
[----:B------:R-:W-:Y:S05]  /*b570*/  BSYNC B1 ;  /* 0x0000000000017941 */ /* 0x000fea0003800000 */
.L_x_3027:
[----:B------:R-:W-:-:S03]  /*b580*/  UMOV UR4, 0xffffffff ;  /* 0xffffffff00047882 */ /* 0x000fc60000000000 */
[----:B------:R-:W-:Y:S05]  /*b590*/  BRA.DIV UR4, `(.L_x_3029) ;  /* 0x0000021604d07947 */ /* 0x000fea000b800000 */
[----:B0-----:R0:W0:Y:S04]  /*b5a0*/  SHFL.IDX PT, R45, R46, 0x2, 0x181f ;  /* 0x00581f002e2d7f89 */ /* 0x00102800000e0000 */
[----:B---34-:R3:W4:Y:S02]  /*b5b0*/  SHFL.IDX PT, R14, R44, 0x2, 0x181f ;  /* 0x00581f002c0e7f89 */ /* 0x01872400000e0000 */
.L_x_3347:
        /* <DEDUP_REMOVED lines=14> */
.L_x_3031:
[----:B------:R-:W-:Y:S05]  /*b6a0*/  BSYNC B1 ;  /* 0x0000000000017941 */ /* 0x000fea0003800000 */
.L_x_3030:
[----:B------:R-:W-:-:S03]  /*b6b0*/  UMOV UR4, 0xffffffff ;  /* 0xffffffff00047882 */ /* 0x000fc60000000000 */
[----:B------:R-:W-:Y:S05]  /*b6c0*/  BRA.DIV UR4, `(.L_x_3032) ;  /* 0x0000021604cc7947 */ /* 0x000fea000b800000 */
[----:B0-----:R0:W0:Y:S04]  /*b6d0*/  SHFL.IDX PT, R45, R46, 0x3, 0x181f ;  /* 0x00781f002e2d7f89 */ /* 0x00102800000e0000 */
[----:B----4-:R4:W0:Y:S02]  /*b6e0*/  SHFL.IDX PT, R14, R44, 0x3, 0x181f ;  /* 0x00781f002c0e7f89 */ /* 0x01082400000e0000 */
.L_x_3351:
[----:B------:R-:W-:-:S13]  /*b6f0*/  ISETP.GE.AND P2, PT, R47, 0x61, PT ;  /* 0x000000612f00780c */ /* 0x000fda0003f46270 */
[----:B------:R-:W-:Y:S05]  /*b700*/  @!P2 BRA `(.L_x_2992) ;  /* 0x00000000002ca947 */ /* 0x000fea0003800000 */
[----:B------:R-:W-:Y:S02]  /*b710*/  ULDC UR4, c[0x0][0x2f4] ;  /* 0x0000bd0000047ab9 */ /* 0x000fe40000000800 */
[----:B------:R-:W-:-:S13]  /*b720*/  ISETP.GE.AND P2, PT, R16, UR4, PT ;  /* 0x0000000410007c0c */ /* 0x000fda000bf46270 */
[----:B012---:R-:W-:-:S04]  /*b730*/  @!P2 IADD3 R46, P3, R16, R14, RZ ;  /* 0x0000000e102ea210 */ /* 0x007fc80007f7e0ff */
[----:B------:R-:W-:Y:S02]  /*b740*/  @!P2 IADD3.X R47, R45, R17, RZ, P3, !PT ;  /* 0x000000112d2fa210 */ /* 0x000fe40001ffe4ff */
[----:B------:R-:W-:-:S13]  /*b750*/  ISETP.GE.AND P3, PT, R18, UR4, PT ;  /* 0x0000000412007c0c */ /* 0x000fda000bf66270 */
[----:B---34-:R-:W-:Y:S02]  /*b760*/  @!P3 IADD3 R44, P4, R18, R14, RZ ;  /* 0x0000000e122cb210 */ /* 0x018fe40007f9e0ff */
[----:B------:R-:W0:Y:S03]  /*b770*/  @!P2 LDS.128 R12, [R96+0x2b400] ;  /* 0x02b40000600ca984 */ /* 0x000e260000000c00 */
[----:B------:R-:W-:Y:S01]  /*b780*/  @!P3 IMAD.X R45, R45, 0x1, R220, P4 ;  /* 0x000000012d2db824 */ /* 0x000fe200020e06dc */
[----:B0-----:R-:W-:Y:S04]  /*b790*/  @!P2 ST.E.128 desc[UR36][R46.64], R12 ;  /* 0x0000000c2e00a985 */ /* 0x001fe8000c101d24 */
[----:B------:R-:W0:Y:S04]  /*b7a0*/  @!P3 LDS.128 R12, [R96+0x2f400] ;  /* 0x02f40000600cb984 */ /* 0x000e280000000c00 */
[----:B0-----:R0:W-:Y:S02]  /*b7b0*/  @!P3 ST.E.128 desc[UR36][R44.64], R12 ;  /* 0x0000000c2c00b985 */ /* 0x0011e4000c101d24 */
.L_x_2992:
[----:B------:R-:W-:Y:S05]  /*b7c0*/  BSYNC B0 ;  /* 0x0000000000007941 */ /* 0x000fea0003800000 */
.L_x_2950:
[----:B------:R-:W5:Y:S01]  /*b7d0*/  S2R R11, SR_TID.X ;  /* 0x00000000000b7919 */ /* 0x000f620000002100 */
        /* <DEDUP_REMOVED lines=9> */
[----:B-----5:R-:W-:-:S13]  /*b870*/  LOP3.LUT P2, RZ, R11, 0x7f, RZ, 0xc0, !PT ;  /* 0x0000007f0bff7812 */ /* 0x020fda000784c0ff */
[----:B------:R-:W-:-:S05]  /*b880*/  @!P2 VIADD R11, R80, 0x388a0 ;  /* 0x000388a0500ba836 */ /* 0x000fca0000000000 */
[----:B------:R-:W-:-:S04]  /*b890*/  @!P2 PRMT R11, RZ, 0x654, R11 ;  /* 0x00000654ff0ba816 */ /* 0x000fc8000000000b */
[----:B------:R2:W-:Y:S01]  /*b8a0*/  @!P2 SYNCS.ARRIVE.TRANS64.RED.A1T0 RZ, [R11+URZ], RZ ;  /* 0x000000ff0bffa9a7 */ /* 0x0005e2000810043f */
[----:B------:R-:W-:Y:S05]  /*b8b0*/  @!P5 BRA `(.L_x_3034) ;  /* 0x000000000004d947 */ /* 0x000fea0003800000 */
[----:B------:R-:W-:Y:S01]  /*b8c0*/  BPT.TRAP 0x1 ;  /* 0x000000040000795c */ /* 0x000fe20000300000 */
.L_x_3034:
[----:B------:R-:W-:Y:S05]  /*b8d0*/  BSYNC B0 ;  /* 0x0000000000007941 */ /* 0x000fea0003800000 */
.L_x_3033:
[----:B------:R-:W5:Y:S01]  /*b8e0*/  SYNCS.PHASECHK.TRANS64.TRYWAIT P3, [R80+URZ+0x388b0], R111 ;  /* 0x0388b06f500075a7 */ /* 0x000f62000806017f */
[----:B------:R-:W-:Y:S01]  /*b8f0*/  ULDC UR60, c[0x0][0x2f4] ;  /* 0x0000bd00003c7ab9 */ /* 0x000fe20000000800 */
[----:B------:R-:W-:Y:S04]  /*b900*/  BSSY B0, `(.L_x_3035) ;  /* 0x0000002000007945 */ /* 0x000fe80003800000 */
[----:B-----5:R-:W-:Y:S05]  /*b910*/  @!P3 BRA `(.L_x_3036) ;  /* 0x000002140080b947 */ /* 0x020fea0003800000 */
.L_x_3352:
[----:B------:R-:W-:Y:S05]  /*b920*/  BSYNC B0 ;  /* 0x0000000000007941 */ /* 0x000fea0003800000 */
.L_x_3035:
[----:B------:R-:W-:Y:S01]  /*b930*/  ULDC.64 UR4, c[0x0][0x328] ;  /* 0x0000ca0000047ab9 */ /* 0x000fe20000000a00 */
[----:B------:R-:W-:Y:S01]  /*b940*/  ULDC.64 UR6, c[0x0][0x318] ;  /* 0x0000c60000067ab9 */ /* 0x000fe20000000a00 */
[----:B------:R-:W-:Y:S01]  /*b950*/  IMAD R108, R108, UR4, RZ ;  /* 0x000000046c6c7c24 */ /* 0x000fe2000f8e02ff */
[----:B------:R-:W-:Y:S01]  /*b960*/  IADD3 R110, -R221, R110, RZ ;  /* 0x0000006edd6e7210 */ /* 0x000fe20007ffe1ff */
[C---:B0-----:R-:W-:Y:S01]  /*b970*/  IMAD.WIDE.U32 R12, R107.reuse, UR4, RZ ;  /* 0x000000046b0c7c25 */ /* 0x041fe2000f8e00ff */
[----:B------:R-:W-:Y:S03]  /*b980*/  BSSY B0, `(.L_x_3037) ;  /* 0x000001c000007945 */ /* 0x000fe60003800000 */
[----:B------:R-:W-:Y:S01]  /*b990*/  IMAD R107, R107, UR5, R108 ;  /* 0x000000056b6b7c24 */ /* 0x000fe2000f8e026c */
[----:B------:R-:W-:Y:S02]  /*b9a0*/  ULDC.64 UR4, c[0x0][0x338] ;  /* 0x0000ce0000047ab9 */ /* 0x000fe40000000a00 */
[----:B------:R-:W-:-:S02]  /*b9b0*/  IMAD R109, R109, UR4, RZ ;  /* 0x000000046d6d7c24 */ /* 0x000fc4000f8e02ff */
[----:B------:R-:W-:Y:S02]  /*b9c0*/  IMAD.IADD R13, R13, 0x1, R107 ;  /* 0x000000010d0d7824 */ /* 0x000fe400078e026b */
[C---:B------:R-:W-:Y:S02]  /*b9d0*/  IMAD R109, R106.reuse, UR5, R109 ;  /* 0x000000056a6d7c24 */ /* 0x040fe4000f8e026d */
[----:B------:R-:W-:Y:S01]  /*b9e0*/  IMAD.WIDE.U32 R106, R106, UR4, R12 ;  /* 0x000000046a6a7c25 */ /* 0x000fe2000f8e000c */
[----:B------:R-:W-:-:S03]  /*b9f0*/  ULDC.64 UR4, c[0x0][0x330] ;  /* 0x0000cc0000047ab9 */ /* 0x000fc60000000a00 */
[----:B------:R-:W-:Y:S02]  /*ba00*/  IMAD.IADD R107, R107, 0x1, R109 ;  /* 0x000000016b6b7824 */ /* 0x000fe400078e026d */
[----:B--2---:R-:W-:Y:S02]  /*ba10*/  IMAD R11, R34, UR4, RZ ;  /* 0x00000004220b7c24 */ /* 0x004fe4000f8e02ff */
[----:B------:R-:W-:-:S04]  /*ba20*/  IMAD.WIDE.U32 R12, R218, UR4, R106 ;  /* 0x00000004da0c7c25 */ /* 0x000fc8000f8e006a */
[----:B------:R-:W-:Y:S01]  /*ba30*/  IMAD R11, R218, UR5, R11 ;  /* 0x00000005da0b7c24 */ /* 0x000fe2000f8e020b */
[----:B------:R-:W-:-:S04]  /*ba40*/  IADD3 R48, P3, R12, UR6, RZ ;  /* 0x000000060c307c10 */ /* 0x000fc8000ff7e0ff */
[----:B------:R-:W-:Y:S01]  /*ba50*/  IADD3.X R11, R13, UR7, R11, P3, !PT ;  /* 0x000000070d0b7c10 */ /* 0x000fe20009ffe40b */
[----:B----4-:R0:W2:Y:S01]  /*ba60*/  SHFL.IDX PT, R47, R48, RZ, 0x181f ;  /* 0x00181fff302f7589 */ /* 0x0100a200000e0000 */
[----:B------:R-:W-:-:S03]  /*ba70*/  ISETP.GE.AND P3, PT, R110, 0x1, PT ;  /* 0x000000016e00780c */ /* 0x000fc60003f66270 */
[----:B------:R0:W4:Y:S10]  /*ba80*/  SHFL.IDX PT, R13, R11, RZ, 0x181f ;  /* 0x00181fff0b0d7589 */ /* 0x00013400000e0000 */
[----:B0-----:R-:W-:Y:S05]  /*ba90*/  @!P3 BRA `(.L_x_3038) ;  /* 0x000000000028b947 */ /* 0x001fea0003800000 */
[----:B------:R-:W-:-:S13]  /*baa0*/  ISETP.GE.AND P3, PT, R16, UR60, PT ;  /* 0x0000003c10007c0c */ /* 0x000fda000bf66270 */
[----:B-123--:R-:W-:-:S05]  /*bab0*/  @!P3 IADD3 R44, P4, R16, R47, RZ ;  /* 0x0000002f102cb210 */ /* 0x00efca0007f9e0ff */
[----:B----4-:R-:W-:Y:S01]  /*bac0*/  @!P3 IMAD.X R45, R13, 0x1, R17, P4 ;  /* 0x000000010d2db824 */ /* 0x010fe200020e0611 */
[----:B------:R-:W-:-:S13]  /*bad0*/  ISETP.GE.AND P4, PT, R18, UR60, PT ;  /* 0x0000003c12007c0c */ /* 0x000fda000bf86270 */
[----:B------:R-:W-:-:S05]  /*bae0*/  @!P4 IADD3 R46, P5, R18, R47, RZ ;  /* 0x0000002f122ec210 */ /* 0x000fca0007fbe0ff */
[----:B------:R-:W-:Y:S02]  /*baf0*/  @!P4 IMAD.X R47, R13, 0x1, R220, P5 ;  /* 0x000000010d2fc824 */ /* 0x000fe400028e06dc */
[----:B------:R-:W0:Y:S04]  /*bb00*/  @!P3 LDS.128 R12, [R96+0x10400] ;  /* 0x01040000600cb984 */ /* 0x000e280000000c00 */
[----:B0-----:R-:W-:Y:S04]  /*bb10*/  @!P3 ST.E.128 desc[UR36][R44.64], R12 ;  /* 0x0000000c2c00b985 */ /* 0x001fe8000c101d24 */
[----:B------:R-:W0:Y:S04]  /*bb20*/  @!P4 LDS.128 R12, [R96+0x14400] ;  /* 0x01440000600cc984 */ /* 0x000e280000000c00 */
[----:B0-----:R0:W-:Y:S02]  /*bb30*/  @!P4 ST.E.128 desc[UR36][R46.64], R12 ;  /* 0x0000000c2e00c985 */ /* 0x0011e4000c101d24 */
.L_x_3038:
[----:B------:R-:W-:Y:S05]  /*bb40*/  BSYNC B0 ;  /* 0x0000000000007941 */ /* 0x000fea0003800000 */
.L_x_3037:
[----:B------:R-:W-:Y:S01]  /*bb50*/  ISETP.GE.AND P3, PT, R110, 0x21, PT ;  /* 0x000000216e00780c */ /* 0x000fe20003f66270 */
[----:B0---4-:R0:W4:Y:S01]  /*bb60*/  SHFL.IDX PT, R13, R11, 0x1, 0x181f ;  /* 0x00381f000b0d7f89 */ /* 0x01112200000e0000 */
[----:B------:R-:W-:Y:S03]  /*bb70*/  BSSY B0, `(.L_x_3039) ;  /* 0x000000d000007945 */ /* 0x000fe60003800000 */
[----:B--2---:R0:W2:Y:S08]  /*bb80*/  SHFL.IDX PT, R47, R48, 0x1, 0x181f ;  /* 0x00381f00302f7f89 */ /* 0x0040b000000e0000 */
        /* <DEDUP_REMOVED lines=11> */
.L_x_3040:
[----:B------:R-:W-:Y:S05]  /*bc40*/  BSYNC B0 ;  /* 0x0000000000007941 */ /* 0x000fea0003800000 */
.L_x_3039:
[----:B------:R-:W-:Y:S01]  /*bc50*/  ISETP.GE.AND P3, PT, R110, 0x41, PT ;  /* 0x000000416e00780c */ /* 0x000fe20003f66270 */
[----:B0---4-:R0:W4:Y:S01]  /*bc60*/  SHFL.IDX PT, R13, R11, 0x2, 0x181f ;  /* 0x00581f000b0d7f89 */ /* 0x01112200000e0000 */
[----:B------:R-:W-:Y:S03]  /*bc70*/  BSSY B0, `(.L_x_3041) ;  /* 0x000000d000007945 */ /* 0x000fe60003800000 */
[----:B--2---:R0:W2:Y:S08]  /*bc80*/  SHFL.IDX PT, R47, R48, 0x2, 0x181f ;  /* 0x00581f00302f7f89 */ /* 0x0040b000000e0000 */
[----:B0-----:R-:W-:Y:S05]  /*bc90*/  @!P3 BRA `(.L_x_3042) ;  /* 0x000000000028b947 */ /* 0x001fea0003800000 */
[----:B------:R-:W-:-:S13]  /*bca0*/  ISETP.GE.AND P3, PT, R16, UR60, PT ;  /* 0x0000003c10007c0c */ /* 0x000fda000bf66270 */
[----:B-123--:R-:W-:-:S04]  /*bcb0*/  @!P3 IADD3 R44, P4, R16, R47, RZ ;  /* 0x0000002f102cb210 */ /* 0x00efc80007f9e0ff */
[----:B----4-:R-:W-:Y:S02]  /*bcc0*/  @!P3 IADD3.X R45, R13, R17, RZ, P4, !PT ;  /* 0x000000110d2db210 */ /* 0x010fe400027fe4ff */
[----:B------:R-:W-:-:S13]  /*bcd0*/  ISETP.GE.AND P4, PT, R18, UR60, PT ;  /* 0x0000003c12007c0c */ /* 0x000fda000bf86270 */
[----:B------:R-:W-:-:S05]  /*bce0*/  @!P4 IADD3 R46, P5, R18, R47, RZ ;  /* 0x0000002f122ec210 */ /* 0x000fca0007fbe0ff */
[----:B------:R-:W-:Y:S02]  /*bcf0*/  @!P4 IMAD.X R47, R13, 0x1, R220, P5 ;  /* 0x000000010d2fc824 */ /* 0x000fe400028e06dc */
[----:B------:R-:W0:Y:S04]  /*bd00*/  @!P3 LDS.128 R12, [R96+0x12400] ;  /* 0x01240000600cb984 */ /* 0x000e280000000c00 */
[----:B0-----:R-:W-:Y:S04]  /*bd10*/  @!P3 ST.E.128 desc[UR36][R44.64], R12 ;  /* 0x0000000c2c00b985 */ /* 0x001fe8000c101d24 */
[----:B------:R-:W0:Y:S04]  /*bd20*/  @!P4 LDS.128 R12, [R96+0x16400] ;  /* 0x01640000600cc984 */ /* 0x000e280000000c00 */
[----:B0-----:R0:W-:Y:S02]  /*bd30*/  @!P4 ST.E.128 desc[UR36][R46.64], R12 ;  /* 0x0000000c2e00c985 */ /* 0x0011e4000c101d24 */
.L_x_3042:
[----:B------:R-:W-:Y:S05]  /*bd40*/  BSYNC B0 ;  /* 0x0000000000007941 */ /* 0x000fea0003800000 */
.L_x_3041:
[----:B------:R-:W-:Y:S01]  /*bd50*/  ISETP.GE.AND P3, PT, R110, 0x61, PT ;  /* 0x000000616e00780c */ /* 0x000fe20003f66270 */
[----:B------:R-:W1:Y:S01]  /*bd60*/  SHFL.IDX PT, R11, R11, 0x3, 0x181f ;  /* 0x00781f000b0b7f89 */ /* 0x000e6200000e0000 */
[----:B------:R-:W-:Y:S03]  /*bd70*/  BSSY B0, `(.L_x_3043) ;  /* 0x000000d000007945 */ /* 0x000fe60003800000 */
[----:B0-2---:R0:W2:Y:S08]  /*bd80*/  SHFL.IDX PT, R47, R48, 0x3, 0x181f ;  /* 0x00781f00302f7f89 */ /* 0x0050b000000e0000 */
[----:B0-----:R-:W-:Y:S05]  /*bd90*/  @!P3 BRA `(.L_x_3044) ;  /* 0x000000000028b947 */ /* 0x001fea0003800000 */
[----:B------:R-:W-:-:S13]  /*bda0*/  ISETP.GE.AND P3, PT, R16, UR60, PT ;  /* 0x0000003c10007c0c */ /* 0x000fda000bf66270 */
[----:B----4-:R-:W0:Y:S01]  /*bdb0*/  @!P3 LDS.128 R12, [R96+0x13400] ;  /* 0x01340000600cb984 */ /* 0x010e220000000c00 */
[----:B-123--:R-:W-:-:S05]  /*bdc0*/  @!P3 IADD3 R44, P4, R16, R47, RZ ;  /* 0x0000002f102cb210 */ /* 0x00efca0007f9e0ff */
[----:B------:R-:W-:Y:S01]  /*bdd0*/  @!P3 IMAD.X R45, R11, 0x1, R17, P4 ;  /* 0x000000010b2db824 */ /* 0x000fe200020e0611 */
[----:B------:R-:W-:-:S13]  /*bde0*/  ISETP.GE.AND P4, PT, R18, UR60, PT ;  /* 0x0000003c12007c0c */ /* 0x000fda000bf86270 */
[----:B------:R-:W-:-:S05]  /*bdf0*/  @!P4 IADD3 R46, P5, R18, R47, RZ ;  /* 0x0000002f122ec210 */ /* 0x000fca0007fbe0ff */
[----:B------:R-:W-:Y:S01]  /*be00*/  @!P4 IMAD.X R47, R11, 0x1, R220, P5 ;  /* 0x000000010b2fc824 */ /* 0x000fe200028e06dc */
[----:B0-----:R-:W-:Y:S04]  /*be10*/  @!P3 ST.E.128 desc[UR36][R44.64], R12 ;  /* 0x0000000c2c00b985 */ /* 0x001fe8000c101d24 */
[----:B------:R-:W0:Y:S04]  /*be20*/  @!P4 LDS.128 R12, [R96+0x17400] ;  /* 0x01740000600cc984 */ /* 0x000e280000000c00 */
[----:B0-----:R0:W-:Y:S02]  /*be30*/  @!P4 ST.E.128 desc[UR36][R46.64], R12 ;  /* 0x0000000c2e00c985 */ /* 0x0011e4000c101d24 */
.L_x_3044:
[----:B------:R-:W-:Y:S05]  /*be40*/  BSYNC B0 ;  /* 0x0000000000007941 */ /* 0x000fea0003800000 */
.L_x_3043:
        /* <DEDUP_REMOVED lines=8> */
[----:B------:R-:W-:-:S03]  /*bed0*/  ISETP.NE.AND P3, PT, R82, RZ, PT ;  /* 0x000000ff5200720c */ /* 0x000fc60003f65270 */
[----:B------:R-:W-:Y:S02]  /*bee0*/  @!P2 PRMT R80, RZ, 0x654, R80 ;  /* 0x00000654ff50a816 */ /* 0x000fe40000000050 */
[----:B------:R-:W-:Y:S02]  /*bef0*/  IADD3 R23, R23, 0x1, RZ ;  /* 0x0000000117177810 */ /* 0x000fe40007ffe0ff */
[----:B------:R1:W-:Y:S02]  /*bf00*/  @!P2 SYNCS.ARRIVE.TRANS64.RED.A1T0 RZ, [R80+URZ], RZ ;  /* 0x000000ff50ffa9a7 */ /* 0x0003e4000810043f */
[----:B------:R-:W-:-:S04]  /*bf10*/  ISETP.NE.AND P2, PT, R23, 0x2, PT ;  /* 0x000000021700780c */ /* 0x000fc80003f45270 */
[----:B------:R-:W-:Y:S02]  /*bf20*/  SEL R11, RZ, 0x1, P2 ;  /* 0x00000001ff0b7807 */ /* 0x000fe40001000000 */
[----:B------:R-:W-:Y:S02]  /*bf30*/  SEL R23, R23, RZ, P2 ;  /* 0x000000ff17177207 */ /* 0x000fe40001000000 */
[----:B------:R-:W-:Y:S01]  /*bf40*/  LOP3.LUT R224, R224, R11, RZ, 0x3c, !PT ;  /* 0x0000000be0e07212 */ /* 0x000fe200078e3cff */
[----:B-1----:R-:W-:Y:S06]  /*bf50*/  @P3 BRA `(.L_x_3045) ;  /* 0xffffff6400083947 */ /* 0x002fec000383ffff */
[----:B0-----:R-:W0:Y:S01]  /*bf60*/  S2R R12, SR_TID.X ;  /* 0x00000000000c7919 */ /* 0x001e220000002100 */
[----:B------:R-:W-:Y:S02]  /*bf70*/  PLOP3.LUT P0, PT, PT, PT, PT, 0x8, 0x0 ;  /* 0x000000000000781c */ /* 0x000fe40003f0e170 */
[----:B0-----:R-:W-:-:S04]  /*bf80*/  SHF.R.U32.HI R12, RZ, 0x7, R12 ;  /* 0x00000007ff0c7819 */ /* 0x001fc8000001160c */
[----:B------:R-:W-:-:S13]  /*bf90*/  ISETP.NE.AND P3, PT, R12, 0x1, PT ;  /* 0x000000010c00780c */ /* 0x000fda0003f65270 */
[----:B------:R-:W-:Y:S06]  /*bfa0*/  @!P3 BAR.ARV 0x9, 0x100 ;  /* 0x024400000000bb1d */ /* 0x000fec0000002000 */
.L_x_2945:
[----:B------:R-:W0:Y:S01]  /*bfb0*/  LDC R0, c[0x0][0x448] ;  /* 0x00011200ff007b82 */ /* 0x000e220000000800 */
[----:B------:R-:W-:Y:S01]  /*bfc0*/  IMAD.MOV.U32 R152, RZ, RZ, RZ ;  /* 0x000000ffff987224 */ /* 0x000fe200078e00ff */
[----:B------:R-:W-:Y:S02]  /*bfd0*/  CS2R R146, SRZ ;  /* 0x0000000000927805 */ /* 0x000fe4000001ff00 */
[----:B------:R-:W-:Y:S02]  /*bfe0*/  CS2R R92, SRZ ;  /* 0x00000000005c7805 */ /* 0x000fe4000001ff00 */
[----:B------:R-:W-:Y:S01]  /*bff0*/  CS2R R144, SRZ ;  /* 0x0000000000907805 */ /* 0x000fe2000001ff00 */
[----:B------:R-:W-:Y:S01]  /*c000*/  IMAD.MOV.U32 R133, RZ, RZ, RZ ;  /* 0x000000ffff857224 */ /* 0x000fe200078e00ff */
[----:B------:R-:W-:Y:S02]  /*c010*/  MOV R148, RZ ;  /* 0x000000ff00947202 */ /* 0x000fe40000000f00 */
[----:B------:R-:W-:-:S02]  /*c020*/  CS2R R138, SRZ ;  /* 0x00000000008a7805 */ /* 0x000fc4000001ff00 */
[----:B------:R-:W-:Y:S02]  /*c030*/  CS2R R84, SRZ ;  /* 0x0000000000547805 */ /* 0x000fe4000001ff00 */
[----:B------:R-:W-:Y:S02]  /*c040*/  CS2R R136, SRZ ;  /* 0x0000000000887805 */ /* 0x000fe4000001ff00 */
[----:B------:R-:W-:Y:S01]  /*c050*/  CS2R R126, SRZ ;  /* 0x00000000007e7805 */ /* 0x000fe2000001ff00 */
[----:B------:R-:W-:Y:S01]  /*c060*/  IMAD.MOV.U32 R134, RZ, RZ, RZ ;  /* 0x000000ffff867224 */ /* 0x000fe200078e00ff */
[----:B------:R-:W-:Y:S02]  /*c070*/  CS2R R130, SRZ ;  /* 0x0000000000827805 */ /* 0x000fe4000001ff00 */
[----:B------:R-:W-:Y:S02]  /*c080*/  CS2R R76, SRZ ;  /* 0x00000000004c7805 */ /* 0x000fe4000001ff00 */
[----:B------:R-:W-:Y:S01]  /*c090*/  CS2R R128, SRZ ;  /* 0x0000000000807805 */ /* 0x000fe2000001ff00 */
[----:B------:R-:W-:Y:S01]  /*c0a0*/  IMAD.MOV.U32 R125, RZ, RZ, RZ ;  /* 0x000000ffff7d7224 */ /* 0x000fe200078e00ff */
[----:B------:R-:W-:-:S02]  /*c0b0*/  CS2R R122, SRZ ;  /* 0x00000000007a7805 */ /* 0x000fc4000001ff00 */
[----:B------:R-:W-:Y:S02]  /*c0c0*/  CS2R R68, SRZ ;  /* 0x0000000000447805 */ /* 0x000fe4000001ff00 */
[----:B---3--:R-:W-:Y:S01]  /*c0d0*/  CS2R R120, SRZ ;  /* 0x0000000000787805 */ /* 0x008fe2000001ff00 */
[----:B------:R-:W-:Y:S01]  /*c0e0*/  IMAD.MOV.U32 R119, RZ, RZ, RZ ;  /* 0x000000ffff777224 */ /* 0x000fe200078e00ff */
[----:B------:R-:W-:Y:S02]  /*c0f0*/  CS2R R116, SRZ ;  /* 0x0000000000747805 */ /* 0x000fe4000001ff00 */
[----:B------:R-:W-:Y:S02]  /*c100*/  CS2R R114, SRZ ;  /* 0x0000000000727805 */ /* 0x000fe4000001ff00 */
[----:B------:R-:W-:Y:S02]  /*c110*/  CS2R R60, SRZ ;  /* 0x00000000003c7805 */ /* 0x000fe4000001ff00 */
[----:B------:R-:W-:-:S02]  /*c120*/  CS2R R112, SRZ ;  /* 0x0000000000707805 */ /* 0x000fc4000001ff00 */
[----:B0-----:R-:W-:Y:S01]  /*c130*/  ISETP.NE.AND P1, PT, R0, 0x1, PT ;  /* 0x000000010000780c */ /* 0x001fe20003f25270 */
[----:B------:R-:W-:Y:S01]  /*c140*/  VIADD R0, R225, 0x7f ;  /* 0x0000007fe1007836 */ /* 0x000fe20000000000 */
        /* <DEDUP_REMOVED lines=10> */
[----:B------:R-:W-:Y:S01]  /*c1f0*/  CS2R R90, SRZ ;  /* 0x00000000005a7805 */ /* 0x000fe2000001ff00 */
[----:B------:R-:W0:Y:S01]  /*c200*/  @P1 LDC R3, c[0x0][0x44c] ;  /* 0x00011300ff031b82 */ /* 0x000e220000000800 */
[----:B------:R-:W-:Y:S02]  /*c210*/  CS2R R36, SRZ ;  /* 0x0000000000247805 */ /* 0x000fe4000001ff00 */
[----:B------:R-:W-:-:S02]  /*c220*/  CS2R R88, SRZ ;  /* 0x0000000000587805 */ /* 0x000fc4000001ff00 */
[----:B------:R-:W-:Y:S02]  /*c230*/  CS2R R78, SRZ ;  /* 0x00000000004e7805 */ /* 0x000fe4000001ff00 */
[----:B------:R-:W-:Y:S02]  /*c240*/  CS2R R82, SRZ ;  /* 0x0000000000527805 */ /* 0x000fe4000001ff00 */
[----:B------:R-:W-:Y:S02]  /*c250*/  CS2R R28, SRZ ;  /* 0x00000000001c7805 */ /* 0x000fe4000001ff00 */
[----:B------:R-:W-:Y:S02]  /*c260*/  CS2R R80, SRZ ;  /* 0x0000000000507805 */ /* 0x000fe4000001ff00 */
[----:B------:R-:W-:Y:S01]  /*c270*/  CS2R R70, SRZ ;  /* 0x0000000000467805 */ /* 0x000fe2000001ff00 */
[----:B------:R-:W1:Y:S01]  /*c280*/  @P1 LDC R2, c[0x0][0x450] ;  /* 0x00011400ff021b82 */ /* 0x000e620000000800 */
        /* <DEDUP_REMOVED lines=11> */
[----:B--2---:R-:W-:Y:S02]  /*c340*/  CS2R R46, SRZ ;  /* 0x00000000002e7805 */ /* 0x004fe4000001ff00 */
[----:B------:R-:W-:-:S02]  /*c350*/  CS2R R50, SRZ ;  /* 0x0000000000327805 */ /* 0x000fc4000001ff00 */
[----:B------:R-:W-:Y:S02]  /*c360*/  CS2R R10, SRZ ;  /* 0x00000000000a7805 */ /* 0x000fe4000001ff00 */
[----:B------:R-:W-:Y:S01]  /*c370*/  CS2R R48, SRZ ;  /* 0x0000000000307805 */ /* 0x000fe2000001ff00 */
[----:B0-----:R-:W-:Y:S01]  /*c380*/  @P1 IMAD.HI.U32 R3, R0, R3, RZ ;  /* 0x0000000300031227 */ /* 0x001fe200078e00ff */
[----:B------:R-:W-:Y:S02]  /*c390*/  CS2R R38, SRZ ;  /* 0x0000000000267805 */ /* 0x000fe4000001ff00 */
[----:B------:R-:W-:Y:S02]  /*c3a0*/  CS2R R42, SRZ ;  /* 0x00000000002a7805 */ /* 0x000fe4000001ff00 */
[----:B------:R-:W-:Y:S02]  /*c3b0*/  MOV R6, RZ ;  /* 0x000000ff00067202 */ /* 0x000fe40000000f00 */
[----:B------:R-:W-:-:S02]  /*c3c0*/  CS2R R40, SRZ ;  /* 0x0000000000287805 */ /* 0x000fc4000001ff00 */
[----:B------:R-:W-:Y:S02]  /*c3d0*/  CS2R R30, SRZ ;  /* 0x00000000001e7805 */ /* 0x000fe4000001ff00 */
[----:B------:R-:W-:Y:S01]  /*c3e0*/  CS2R R34, SRZ ;  /* 0x0000000000227805 */ /* 0x000fe2000001ff00 */
[----:B------:R-:W-:Y:S01]  /*c3f0*/  IMAD.MOV.U32 R4, RZ, RZ, RZ ;  /* 0x000000ffff047224 */ /* 0x000fe200078e00ff */
[----:B-1----:R-:W-:Y:S02]  /*c400*/  @P1 SHF.R.U32.HI R0, RZ, R2, R3 ;  /* 0x00000002ff001219 */ /* 0x002fe40000011603 */
[----:B------:R-:W-:Y:S02]  /*c410*/  CS2R R32, SRZ ;  /* 0x0000000000207805 */ /* 0x000fe4000001ff00 */
[----:B------:R-:W-:Y:S01]  /*c420*/  PLOP3.LUT P1, PT, PT, PT, PT, 0x80, 0x0 ;  /* 0x000000000000781c */ /* 0x000fe20003f2f070 */
[----:B------:R-:W-:Y:S01]  /*c430*/  IMAD.MOV.U32 R9, RZ, RZ, RZ ;  /* 0x000000ffff097224 */ /* 0x000fe200078e00ff */
[----:B------:R-:W-:Y:S01]  /*c440*/  CS2R R108, SRZ ;  /* 0x00000000006c7805 */ /* 0x000fe2000001ff00 */
[----:B------:R-:W-:Y:S01]  /*c450*/  IMAD.IADD R0, R101, 0x1, R0 ;  /* 0x0000000165007824 */ /* 0x000fe200078e0200 */
[----:B------:R-:W-:Y:S01]  /*c460*/  CS2R R100, SRZ ;  /* 0x0000000000647805 */ /* 0x000fe2000001ff00 */
[----:B------:R-:W-:-:S03]  /*c470*/  IMAD.MOV.U32 R25, RZ, RZ, RZ ;  /* 0x000000ffff197224 */ /* 0x000fc600078e00ff */
[----:B------:R-:W-:-:S04]  /*c480*/  SHF.R.S32.HI R3, RZ, 0x1f, R0 ;  /* 0x0000001fff037819 */ /* 0x000fc80000011400 */
[----:B------:R-:W-:Y:S01]  /*c490*/  LEA.HI R3, R3, R0, RZ, 0x7 ;  /* 0x0000000003037211 */ /* 0x000fe200078f38ff */
[----:B------:R-:W-:-:S03]  /*c4a0*/  IMAD.MOV.U32 R0, RZ, RZ, RZ ;  /* 0x000000ffff007224 */ /* 0x000fc600078e00ff */
[----:B------:R-:W-:-:S04]  /*c4b0*/  SHF.R.S32.HI R3, RZ, 0x7, R3 ;  /* 0x00000007ff037819 */ /* 0x000fc80000011403 */
[----:B------:R-:W-:Y:S02]  /*c4c0*/  VIMNMX R168, R168, R3, PT ;  /* 0x00000003a8a87248 */ /* 0x000fe40003fe0100 */
[----:B------:R-:W-:Y:S02]  /*c4d0*/  CS2R R2, SRZ ;  /* 0x0000000000027805 */ /* 0x000fe4000001ff00 */
[----:B------:R-:W-:Y:S01]  /*c4e0*/  ISETP.GE.AND P2, PT, R168, 0x1, PT ;  /* 0x00000001a800780c */ /* 0x000fe20003f46270 */
[----:B------:R-:W-:-:S12]  /*c4f0*/  @P0 BRA `(.L_x_3046) ;  /* 0x00000000000c0947 */ /* 0x000fd80003800000 */
[----:B------:R-:W0:Y:S01]  /*c500*/  FENCE.VIEW.ASYNC.G ;  /* 0x00000000000073c6 */ /* 0x000e220000000100 */
[----:B------:R-:W-:Y:S05]  /*c510*/  WARPSYNC.ALL ;  /* 0x0000000000007948 */ /* 0x000fea0003800000 */
[----:B0-----:R-:W-:Y:S06]  /*c520*/  BAR.ARV 0xc, 0x180 ;  /* 0x0306000000007b1d */ /* 0x001fec0000002000 */
.L_x_3046:
[----:B------:R-:W-:Y:S01]  /*c530*/  MOV R7, RZ ;  /* 0x000000ff00077202 */ /* 0x000fe20000000f00 */
[----:B------:R-:W-:Y:S01]  /*c540*/  IMAD.MOV.U32 R24, RZ, RZ, RZ ;  /* 0x000000ffff187224 */ /* 0x000fe200078e00ff */
[----:B------:R-:W-:Y:S06]  /*c550*/  @!P2 BRA `(.L_x_3047) ;  /* 0x0000013c0028a947 */ /* 0x000fec0003800000 */
[----:B------:R-:W0:Y:S01]  /*c560*/  S2R R5, SR_TID.X ;  /* 0x0000000000057919 */ /* 0x000e220000002100 */
[----:B------:R-:W-:Y:S01]  /*c570*/  UMOV UR4, 0xffffffff ;  /* 0xffffffff00047882 */ /* 0x000fe20000000000 */
[----:B0-----:R-:W-:-:S05]  /*c580*/  VIADD R5, R5, 0xffffff80 ;  /* 0xffffff8005057836 */ /* 0x001fca0000000000 */
[----:B------:R-:W-:-:S04]  /*c590*/  SHF.R.S32.HI R26, RZ, 0x1f, R5 ;  /* 0x0000001fff1a7819 */ /* 0x000fc80000011405 */
[----:B------:R-:W-:-:S04]  /*c5a0*/  LEA.HI R13, R26, R5, RZ, 0x7 ;  /* 0x000000051a0d7211 */ /* 0x000fc800078f38ff */
[----:B------:R-:W-:Y:S01]  /*c5b0*/  SHF.R.S32.HI R13, RZ, 0x7, R13 ;  /* 0x00000007ff0d7819 */ /* 0x000fe2000001140d */
[----:B------:R-:W-:Y:S06]  /*c5c0*/  BRA.DIV UR4, `(.L_x_3048) ;  /* 0x0000020a04687947 */ /* 0x000fec000b800000 */
[----:B------:R0:W1:Y:S02]  /*c5d0*/  SHFL.IDX PT, R14, R13, RZ, 0x1f ;  /* 0x00001fff0d0e7589 */ /* 0x00006400000e0000 */
.L_x_3355:
        /* <DEDUP_REMOVED lines=15> */
[----:B------:R-:W-:Y:S01]  /*c6d0*/  MOV R4, UR4 ;  /* 0x0000000400047c02 */ /* 0x000fe20008000f00 */
[----:B------:R1:W2:Y:S01]  /*c6e0*/  LDC.64 R2, c[0x4][R0] ;  /* 0x0100000000027b82 */ /* 0x0002a20000000a00 */
        /* <DEDUP_REMOVED lines=11> */
.L_x_3049:
        /* <DEDUP_REMOVED lines=17> */
[C---:B------:R-:W-:Y:S02]  /*c8b0*/  @P1 IMAD R9, R20.reuse, R9, R4 ;  /* 0x0000000914091224 */ /* 0x040fe400078e0204 */
[----:B------:R-:W-:Y:S01]  /*c8c0*/  @P0 IMAD.IADD R3, R3, 0x1, R7 ;  /* 0x0000000103030824 */ /* 0x000fe200078e0207 */
[----:B------:R-:W-:Y:S01]  /*c8d0*/  @P1 SHF.R.S32.HI R7, RZ, 0x1f, R218 ;  /* 0x0000001fff071819 */ /* 0x000fe200000114da */
[----:B------:R-:W-:-:S04]  /*c8e0*/  @P1 IMAD.WIDE.U32 R4, R20, R8, RZ ;  /* 0x0000000814041225 */ /* 0x000fc800078e00ff */
[----:B----4-:R-:W-:Y:S01]  /*c8f0*/  @P0 IMAD R0, R15, R10, RZ ;  /* 0x0000000a0f000224 */ /* 0x010fe200078e02ff */
[----:B------:R-:W-:Y:S01]  /*c900*/  @P1 IADD3 R5, R5, R9, RZ ;  /* 0x0000000905051210 */ /* 0x000fe20007ffe0ff */
[----:B0-----:R-:W-:Y:S02]  /*c910*/  @P1 IMAD R6, R7, R12, RZ ;  /* 0x0000000c07061224 */ /* 0x001fe400078e02ff */
        /* <DEDUP_REMOVED lines=30> */
.L_x_3053:
[----:B-1----:R1:W2:Y:S02]  /*cb00*/  SYNCS.PHASECHK.TRANS64.TRYWAIT P0, [R22+URZ+0x38800], R3 ;  /* 0x03880003160075a7 */ /* 0x0022a4000800017f */
[----:B--2---:R-:W-:Y:S05]  /*cb10*/  @!P0 NANOSLEEP.SYNCS 0x989680 ;  /* 0x009896800000895d */ /* 0x004fea0003900000 */
[----:B------:R-:W2:Y:S02]  /*cb20*/  @!P0 SYNCS.PHASECHK.TRANS64 P0, [R22+URZ+0x38800], R3 ;  /* 0x03880003160085a7 */ /* 0x000ea4000800007f */
[----:B--2---:R-:W-:Y:S05]  /*cb30*/  @!P0 BRA `(.L_x_3053) ;  /* 0xfffffffc00f08947 */ /* 0x004fea000383ffff */
.L_x_3052:
[----:B------:R-:W-:Y:S05]  /*cb40*/  BSYNC B0 ;  /* 0x0000000000007941 */ /* 0x000fea0003800000 */
.L_x_3051:
[----:B------:R-:W-:Y:S05]  /*cb50*/  BRA `(.L_x_3054) ;  /* 0x0000009400ac7947 */ /* 0x000fea0003800000 */
.L_x_3050:
[----:B------:R-:W-:Y:S01]  /*cb60*/  ISETP.NE.AND P0, PT, R24, RZ, PT ;  /* 0x000000ff1800720c */ /* 0x000fe20003f05270 */
[----:B------:R-:W-:Y:S01]  /*cb70*/  ULDC.64 UR4, c[0x0][0x3f8] ;  /* 0x0000fe0000047ab9 */ /* 0x000fe20000000a00 */
[----:B-----5:R-:W-:Y:S01]  /*cb80*/  SHF.R.S32.HI R0, RZ, 0x1f, R98 ;  /* 0x0000001fff007819 */ /* 0x020fe20000011462 */
[----:B------:R-:W-:Y:S01]  /*cb90*/  ULDC.64 UR6, c[0x0][0x408] ;  /* 0x0001020000067ab9 */ /* 0x000fe20000000a00 */
[----:B------:R-:W-:-:S04]  /*cba0*/  IMAD.WIDE.U32 R24, R98, UR4, RZ ;  /* 0x0000000462187c25 */ /* 0x000fc8000f8e00ff */
[C---:B------:R-:W-:Y:S02]  /*cbb0*/  IMAD R3, R0.reuse, UR4, RZ ;  /* 0x0000000400037c24 */ /* 0x040fe4000f8e02ff */
[----:B------:R-:W-:Y:S02]  /*cbc0*/  IMAD R5, R0, UR6, RZ ;  /* 0x0000000600057c24 */ /* 0x000fe4000f8e02ff */
[C---:B------:R-:W-:Y:S02]  /*cbd0*/  IMAD R3, R98.reuse, UR5, R3 ;  /* 0x0000000562037c24 */ /* 0x040fe4000f8e0203 */
[C---:B------:R-:W-:Y:S02]  /*cbe0*/  IMAD R5, R98.reuse, UR7, R5 ;  /* 0x0000000762057c24 */ /* 0x040fe4000f8e0205 */
[----:B------:R-:W-:-:S04]  /*cbf0*/  IMAD.WIDE.U32 R98, R98, UR6, RZ ;  /* 0x0000000662627c25 */ /* 0x000fc8000f8e00ff */
        /* <DEDUP_REMOVED lines=10> */
[----:B------:R-:W-:Y:S01]  /*cca0*/  MOV R6, UR6 ;  /* 0x0000000600067c02 */ /* 0x000fe20008000f00 */
[----:B------:R-:W-:Y:S01]  /*ccb0*/  IMAD.U32 R7, RZ, RZ, UR7 ;  /* 0x00000007ff077e24 */ /* 0x000fe2000f8e00ff */
[----:B------:R-:W-:Y:S01]  /*ccc0*/  MOV R12, 0x1 ;  /* 0x00000001000c7802 */ /* 0x000fe20000000f00 */
[----:B------:R-:W-:-:S02]  /*ccd0*/  IMAD.U32 R10, RZ, RZ, UR4 ;  /* 0x00000004ff0a7e24 */ /* 0x000fc4000f8e00ff */
[----:B------:R-:W-:Y:S02]  /*cce0*/  IMAD.U32 R11, RZ, RZ, UR5 ;  /* 0x00000005ff0b7e24 */ /* 0x000fe4000f8e00ff */
[----:B------:R-:W-:Y:S02]  /*ccf0*/  IMAD.MOV.U32 R8, RZ, RZ, 0x70 ;  /* 0x00000070ff087424 */ /* 0x000fe400078e00ff */
[----:B0-----:R-:W-:-:S07]  /*cd00*/  IMAD.MOV.U32 R13, RZ, RZ, RZ ;  /* 0x000000ffff0d7224 */ /* 0x001fce00078e00ff */
[----:B------:R-:W-:-:S07]  /*cd10*/  LEPC R20, `(.L_x_3055) ;  /* 0x000000001014794e */ /* 0x000fce0000000000 */
[----:B-1----:R-:W-:Y:S05]  /*cd20*/  CALL.ABS.NOINC R14 ;  /* 0x000000000e007343 */ /* 0x002fea0003c00000 */
.L_x_3055:
[----:B------:R-:W0:Y:S01]  /*cd30*/  S2R R20, SR_TID.X ;  /* 0x0000000000147919 */ /* 0x000e220000002100 */
[----:B------:R-:W-:Y:S01]  /*cd40*/  ULDC.U8 UR4, c[0x0][0x410] ;  /* 0x0001040000047ab9 */ /* 0x000fe20000000000 */
[C---:B------:R-:W-:Y:S01]  /*cd50*/  IMAD.IADD R61, R221.reuse, 0x1, R225 ;  /* 0x00000001dd3d7824 */ /* 0x040fe200078e02e1 */
[----:B------:R-:W-:Y:S01]  /*cd60*/  ISETP.NE.AND P0, PT, RZ, UR4, PT ;  /* 0x00000004ff007c0c */ /* 0x000fe2000bf05270 */
[----:B------:R-:W-:Y:S01]  /*cd70*/  BSSY B0, `(.L_x_3056) ;  /* 0x0000941000007945 */ /* 0x000fe20003800000 */
[C---:B------:R-:W-:Y:S01]  /*cd80*/  IADD3 R57, R221.reuse, 0x20, RZ ;  /* 0x00000020dd397810 */ /* 0x040fe20007ffe0ff */
[C---:B------:R-:W-:Y:S02]  /*cd90*/  VIADD R51, R221.reuse, 0x60 ;  /* 0x00000060dd337836 */ /* 0x040fe40000000000 */
[----:B------:R-:W-:Y:S02]  /*cda0*/  VIADD R56, R221, 0x40 ;  /* 0x00000040dd387836 */ /* 0x000fe40000000000 */
[----:B0-----:R-:W-:-:S05]  /*cdb0*/  VIADD R20, R20, 0xffffff80 ;  /* 0xffffff8014147836 */ /* 0x001fca0000000000 */
[----:B------:R-:W-:-:S04]  /*cdc0*/  LEA.HI R26, R26, R20, RZ, 0x3 ;  /* 0x000000141a1a7211 */ /* 0x000fc800078f18ff */
[----:B------:R-:W-:-:S05]  /*cdd0*/  LOP3.LUT R26, R26, 0xfffffff8, RZ, 0xc0, !PT ;  /* 0xfffffff81a1a7812 */ /* 0x000fca00078ec0ff */
[----:B------:R-:W-:-:S04]  /*cde0*/  IMAD.IADD R58, R20, 0x1, -R26 ;  /* 0x00000001143a7824 */ /* 0x000fc800078e0a1a */
[----:B------:R-:W-:Y:S01]  /*cdf0*/  IMAD R3, R58, 0x20, R61 ;  /* 0x000000203a037824 */ /* 0x000fe200078e023d */
[----:B------:R-:W-:Y:S06]  /*ce00*/  @!P0 BRA `(.L_x_3057) ;  /* 0x0000004800748947 */ /* 0x000fec0003800000 */
[----:B------:R-:W0:Y:S01]  /*ce10*/  LDC R48, c[0x0][0x448] ;  /* 0x00011200ff307b82 */ /* 0x000e220000000800 */
[----:B------:R-:W-:Y:S01]  /*ce20*/  MOV R9, R27 ;  /* 0x0000001b00097202 */ /* 0x000fe20000000f00 */
[----:B------:R-:W-:Y:S01]  /*ce30*/  ULDC.64 UR4, c[0x0][0x3f8] ;  /* 0x0000fe0000047ab9 */ /* 0x000fe20000000a00 */
[----:B------:R-:W-:Y:S01]  /*ce40*/  IMAD.MOV.U32 R8, RZ, RZ, R24 ;  /* 0x000000ffff087224 */ /* 0x000fe200078e0018 */
[----:B------:R-:W-:Y:S01]  /*ce50*/  ULDC.64 UR6, c[0x0][0x408] ;  /* 0x0001020000067ab9 */ /* 0x000fe20000000a00 */
[----:B------:R-:W-:Y:S01]  /*ce60*/  IMAD.MOV.U32 R10, RZ, RZ, R98 ;  /* 0x000000ffff0a7224 */ /* 0x000fe200078e0062 */
[----:B------:R-:W-:Y:S01]  /*ce70*/  SHF.R.S32.HI R54, RZ, 0x1f, R19 ;  /* 0x0000001fff367819 */ /* 0x000fe20000011413 */
[----:B------:R-:W-:Y:S02]  /*ce80*/  IMAD.MOV.U32 R11, RZ, RZ, R29 ;  /* 0x000000ffff0b7224 */ /* 0x000fe400078e001d */
[----:B------:R-:W-:-:S05]  /*ce90*/  IMAD.SHL.U32 R49, R58, 0x8, RZ ;  /* 0x000000083a317824 */ /* 0x000fca00078e00ff */
[----:B------:R-:W-:Y:S02]  /*cea0*/  SHF.R.S32.HI R58, RZ, 0x1f, R49 ;  /* 0x0000001fff3a7819 */ /* 0x000fe40000011431 */
[----:B0-----:R-:W-:-:S13]  /*ceb0*/  ISETP.NE.AND P0, PT, R48, 0x1, PT ;  /* 0x000000013000780c */ /* 0x001fda0003f05270 */
[----:B------:R-:W0:Y:S08]  /*cec0*/  @P0 LDC R0, c[0x0][0x44c] ;  /* 0x00011300ff000b82 */ /* 0x000e300000000800 */
[----:B------:R-:W1:Y:S01]  /*ced0*/  @P0 LDC R5, c[0x0][0x450] ;  /* 0x00011400ff050b82 */ /* 0x000e620000000800 */
[----:B0-----:R-:W-:-:S05]  /*cee0*/  @P0 IMAD.HI.U32 R0, R3, R0, RZ ;  /* 0x0000000003000227 */ /* 0x001fca00078e00ff */
[----:B-1----:R-:W-:-:S04]  /*cef0*/  @P0 SHF.R.U32.HI R3, RZ, R5, R0 ;  /* 0x00000005ff030219 */ /* 0x002fc80000011600 */
[----:B------:R-:W-:Y:S01]  /*cf00*/  SHF.R.S32.HI R0, RZ, 0x1f, R3 ;  /* 0x0000001fff007819 */ /* 0x000fe20000011403 */
[----:B------:R-:W-:-:S04]  /*cf10*/  IMAD.WIDE.U32 R8, R3, UR4, R8 ;  /* 0x0000000403087c25 */ /* 0x000fc8000f8e0008 */
[C---:B------:R-:W-:Y:S02]  /*cf20*/  IMAD R4, R0.reuse, UR4, RZ ;  /* 0x0000000400047c24 */ /* 0x040fe4000f8e02ff */
[----:B------:R-:W-:Y:S02]  /*cf30*/  IMAD R0, R0, UR6, RZ ;  /* 0x0000000600007c24 */ /* 0x000fe4000f8e02ff */
[----:B------:R-:W-:-:S04]  /*cf40*/  IMAD.WIDE.U32 R10, R3, UR6, R10 ;  /* 0x00000006030a7c25 */ /* 0x000fc8000f8e000a */
[C---:B------:R-:W-:Y:S01]  /*cf50*/  IMAD R13, R3.reuse, UR5, R4 ;  /* 0x00000005030d7c24 */ /* 0x040fe2000f8e0204 */
[----:B------:R-:W-:Y:S01]  /*cf60*/  ULDC.64 UR4, c[0x0][0x3e8] ;  /* 0x0000fa0000047ab9 */ /* 0x000fe20000000a00 */
[----:B------:R-:W-:Y:S01]  /*cf70*/  IMAD R3, R3, UR7, R0 ;  /* 0x0000000703037c24 */ /* 0x000fe2000f8e0200 */
[----:B------:R-:W-:Y:S01]  /*cf80*/  ULDC.64 UR6, c[0x0][0x400] ;  /* 0x0001000000067ab9 */ /* 0x000fe20000000a00 */
[----:B------:R-:W-:Y:S01]  /*cf90*/  IADD3 R5, P0, R8, UR4, RZ ;  /* 0x0000000408057c10 */ /* 0x000fe2000ff1e0ff */
[----:B------:R-:W-:Y:S01]  /*cfa0*/  UMOV UR4, 0xffffffff ;  /* 0xffffffff00047882 */ /* 0x000fe20000000000 */
[----:B------:R-:W-:Y:S02]  /*cfb0*/  IADD3 R7, P1, R10, UR6, RZ ;  /* 0x000000060a077c10 */ /* 0x000fe4000ff3e0ff */
[----:B------:R-:W-:Y:S02]  /*cfc0*/  IADD3.X R6, R9, UR5, R13, P0, !PT ;  /* 0x0000000509067c10 */ /* 0x000fe400087fe40d */
[----:B------:R-:W-:Y:S01]  /*cfd0*/  IADD3.X R8, R11, UR7, R3, P1, !PT ;  /* 0x000000070b087c10 */ /* 0x000fe20008ffe403 */
[----:B------:R-:W-:Y:S08]  /*cfe0*/  BRA.DIV UR4, `(.L_x_3058) ;  /* 0x0000020204047947 */ /* 0x000ff0000b800000 */
[----:B------:R0:W1:Y:S04]  /*cff0*/  SHFL.IDX PT, R0, R6, RZ, 0x181f ;  /* 0x00181fff06007589 */ /* 0x00006800000e0000 */
[----:B------:R0:W2:Y:S04]  /*d000*/  SHFL.IDX PT, R4, R5, RZ, 0x181f ;  /* 0x00181fff05047589 */ /* 0x0000a800000e0000 */
[----:B------:R0:W3:Y:S04]  /*d010*/  SHFL.IDX PT, R3, R8, RZ, 0x181f ;  /* 0x00181fff08037589 */ /* 0x0000e800000e0000 */
[----:B------:R0:W4:Y:S02]  /*d020*/  SHFL.IDX PT, R14, R7, RZ, 0x181f ;  /* 0x00181fff070e7589 */ /* 0x00012400000e0000 */
.L_x_3361:
        /* <DEDUP_REMOVED lines=15> */
[----:B--2---:R-:W-:-:S04]  /*d120*/  @!P4 IADD3 R24, P0, R19, R4, RZ ;  /* 0x000000041318c210 */ /* 0x004fc80007f1e0ff */
[-C--:B----4-:R-:W-:Y:S02]  /*d130*/  @!P3 IADD3 R12, P1, R49, R14.reuse, RZ ;  /* 0x0000000e310cb210 */ /* 0x090fe40007f3e0ff */
[----:B------:R-:W-:Y:S01]  /*d140*/  @!P4 IADD3 R14, P2, R19, R14, RZ ;  /* 0x0000000e130ec210 */ /* 0x000fe20007f5e0ff */
[C---:B-1----:R-:W-:Y:S01]  /*d150*/  @!P4 IMAD.X R25, R0.reuse, 0x1, R54, P0 ;  /* 0x000000010019c824 */ /* 0x042fe200000e0636 */
[----:B------:R-:W-:Y:S01]  /*d160*/  @!P3 IADD3 R10, P0, R49, R4, RZ ;  /* 0x00000004310ab210 */ /* 0x000fe20007f1e0ff */
[C---:B---3--:R-:W-:Y:S02]  /*d170*/  @!P3 IMAD.X R13, R3.reuse, 0x1, R58, P1 ;  /* 0x00000001030db824 */ /* 0x048fe400008e063a */
[----:B------:R-:W-:Y:S01]  /*d180*/  @!P4 IMAD.X R15, R3, 0x1, R54, P2 ;  /* 0x00000001030fc824 */ /* 0x000fe200010e0636 */
[----:B------:R-:W-:Y:S01]  /*d190*/  @!P3 IADD3.X R11, R0, R58, RZ, P0, !PT ;  /* 0x0000003a000bb210 */ /* 0x000fe200007fe4ff */
[----:B------:R1:W5:Y:S04]  /*d1a0*/  @!P4 LD.E.64 R20, desc[UR36][R24.64] ;  /* 0x000000241814c980 */ /* 0x000368000c101b00 */
[----:B------:R1:W5:Y:S04]  /*d1b0*/  @!P3 LD.E.64 R44, desc[UR36][R10.64] ;  /* 0x000000240a2cb980 */ /* 0x000368000c101b00 */
[----:B------:R1:W5:Y:S04]  /*d1c0*/  @!P3 LD.E.64 R46, desc[UR36][R12.64] ;  /* 0x000000240c2eb980 */ /* 0x000368000c101b00 */
[----:B------:R1:W5:Y:S02]  /*d1d0*/  @!P4 LD.E.64 R26, desc[UR36][R14.64] ;  /* 0x000000240e1ac980 */ /* 0x000364000c101b00 */
.L_x_3060:
[----:B------:R-:W-:Y:S05]  /*d1e0*/  BSYNC B1 ;  /* 0x0000000000017941 */ /* 0x000fea0003800000 */
.L_x_3059:
[----:B------:R-:W-:Y:S01]  /*d1f0*/  UMOV UR4, 0xffffffff ;  /* 0xffffffff00047882 */ /* 0x000fe20000000000 */
[----:B-1----:R-:W-:Y:S02]  /*d200*/  CS2R R24, SRZ ;  /* 0x0000000000187805 */ /* 0x002fe4000001ff00 */
[----:B------:R-:W-:Y:S05]  /*d210*/  BRA.DIV UR4, `(.L_x_3061) ;  /* 0x000001fe04e87947 */ /* 0x000fea000b800000 */
[----:B------:R1:W0:Y:S04]  /*d220*/  SHFL.IDX PT, R0, R6, 0x1, 0x181f ;  /* 0x00381f0006007f89 */ /* 0x00022800000e0000 */
[----:B--2---:R1:W2:Y:S04]  /*d230*/  SHFL.IDX PT, R4, R5, 0x1, 0x181f ;  /* 0x00381f0005047f89 */ /* 0x0042a800000e0000 */
[----:B---3--:R1:W3:Y:S04]  /*d240*/  SHFL.IDX PT, R3, R8, 0x1, 0x181f ;  /* 0x00381f0008037f89 */ /* 0x0082e800000e0000 */
[----:B----4-:R1:W4:Y:S02]  /*d250*/  SHFL.IDX PT, R14, R7, 0x1, 0x181f ;  /* 0x00381f00070e7f89 */ /* 0x01032400000e0000 */
.L_x_3367:
        /* <DEDUP_REMOVED lines=17> */
[C---:B0-----:R-:W-:Y:S01]  /*d370*/  @!P4 IMAD.X R31, R0.reuse, 0x1, R54, P0 ;  /* 0x00000001001fc824 */ /* 0x041fe200000e0636 */
        /* <DEDUP_REMOVED lines=8> */
.L_x_3063:
[----:B------:R-:W-:Y:S05]  /*d400*/  BSYNC B1 ;  /* 0x0000000000017941 */ /* 0x000fea0003800000 */
.L_x_3062:
[----:B------:R-:W-:-:S03]  /*d410*/  UMOV UR4, 0xffffffff ;  /* 0xffffffff00047882 */ /* 0x000fc60000000000 */
[----:B------:R-:W-:Y:S05]  /*d420*/  BRA.DIV UR4, `(.L_x_3064) ;  /* 0x000001fe04d47947 */ /* 0x000fea000b800000 */
[----:B0-----:R0:W0:Y:S04]  /*d430*/  SHFL.IDX PT, R0, R6, 0x2, 0x181f ;  /* 0x00581f0006007f89 */ /* 0x00102800000e0000 */
[----:B--2---:R2:W0:Y:S04]  /*d440*/  SHFL.IDX PT, R4, R5, 0x2, 0x181f ;  /* 0x00581f0005047f89 */ /* 0x00442800000e0000 */
[----:B---3--:R2:W3:Y:S04]  /*d450*/  SHFL.IDX PT, R3, R8, 0x2, 0x181f ;  /* 0x00581f0008037f89 */ /* 0x0084e800000e0000 */
[----:B----4-:R2:W4:Y:S02]  /*d460*/  SHFL.IDX PT, R14, R7, 0x2, 0x181f ;  /* 0x00581f00070e7f89 */ /* 0x01052400000e0000 */
.L_x_3373:
        /* <DEDUP_REMOVED lines=17> */
[----:B------:R-:W-:Y:S01]  /*d580*/  @!P4 IADD3 R14, P2, R19, R14, RZ ;  /* 0x0000000e130ec210 */ /* 0x000fe20007f5e0ff */
[C---:B------:R-:W-:Y:S01]  /*d590*/  @!P4 IMAD.X R41, R0.reuse, 0x1, R54, P0 ;  /* 0x000000010029c824 */ /* 0x040fe200000e0636 */
        /* <DEDUP_REMOVED lines=8> */
.L_x_3066:
[----:B------:R-:W-:Y:S05]  /*d620*/  BSYNC B1 ;  /* 0x0000000000017941 */ /* 0x000fea0003800000 */
.L_x_3065:
[----:B------:R-:W-:Y:S01]  /*d630*/  UMOV UR4, 0xffffffff ;  /* 0xffffffff00047882 */ /* 0x000fe20000000000 */
[----:B0-----:R-:W-:Y:S02]  /*d640*/  CS2R R40, SRZ ;  /* 0x0000000000287805 */ /* 0x001fe4000001ff00 */
[----:B------:R-:W-:Y:S05]  /*d650*/  BRA.DIV UR4, `(.L_x_3067) ;  /* 0x000001fe04b87947 */ /* 0x000fea000b800000 */
[----:B------:R0:W0:Y:S04]  /*d660*/  SHFL.IDX PT, R0, R6, 0x3, 0x181f ;  /* 0x00781f0006007f89 */ /* 0x00002800000e0000 */
[----:B------:R0:W0:Y:S04]  /*d670*/  SHFL.IDX PT, R4, R5, 0x3, 0x181f ;  /* 0x00781f0005047f89 */ /* 0x00002800000e0000 */
[----:B---3--:R3:W0:Y:S04]  /*d680*/  SHFL.IDX PT, R3, R8, 0x3, 0x181f ;  /* 0x00781f0008037f89 */ /* 0x00862800000e0000 */
[----:B----4-:R3:W4:Y:S02]  /*d690*/  SHFL.IDX PT, R14, R7, 0x3, 0x181f ;  /* 0x00781f00070e7f89 */ /* 0x01072400000e0000 */
.L_x_3379:
[----:B01----:R-:W4:Y:S01]  /*d6a0*/  LDL R6, [R1+0x38] ;  /* 0x0000380001067983 */ /* 0x003f220000100800 */
[----:B------:R-:W-:Y:S01]  /*d6b0*/  VIADD R61, R61, 0x60 ;  /* 0x000000603d3d7836 */ /* 0x000fe20000000000 */
[----:B------:R-:W-:Y:S01]  /*d6c0*/  BSSY B1, `(.L_x_3068) ;  /* 0x000001d000017945 */ /* 0x000fe20003800000 */
[----:B------:R-:W-:Y:S02]  /*d6d0*/  CS2R R10, SRZ ;  /* 0x00000000000a7805 */ /* 0x000fe4000001ff00 */
[----:B--23--:R-:W-:Y:S02]  /*d6e0*/  CS2R R8, SRZ ;  /* 0x0000000000087805 */ /* 0x00cfe4000001ff00 */
[----:B------:R-:W-:Y:S02]  /*d6f0*/  CS2R R12, SRZ ;  /* 0x00000000000c7805 */ /* 0x000fe4000001ff00 */
[----:B------:R-:W-:Y:S02]  /*d700*/  ISETP.GE.AND P0, PT, R61, R48, PT ;  /* 0x000000303d00720c */ /* 0x000fe40003f06270 */
[----:B----4-:R-:W-:-:S04]  /*d710*/  LEA.HI R5, R6, R6, RZ, 0x1 ;  /* 0x0000000606057211 */ /* 0x010fc800078f08ff */
        /* <DEDUP_REMOVED lines=12> */
[C---:B------:R-:W-:Y:S02]  /*d7e0*/  @!P4 IADD3 R6, P1, R49.reuse, R14, RZ ;  /* 0x0000000e3106c210 */ /* 0x040fe40007f3e0ff */
[----:B------:R-:W-:Y:S02]  /*d7f0*/  @!P4 IADD3 R4, P0, R49, R4, RZ ;  /* 0x000000043104c210 */ /* 0x000fe40007f1e0ff */
[----:B------:R-:W-:Y:S01]  /*d800*/  @!P5 IADD3 R14, P3, R19, R14, RZ ;  /* 0x0000000e130ed210 */ /* 0x000fe20007f7e0ff */
[C-C-:B------:R-:W-:Y:S01]  /*d810*/  @!P4 IMAD.X R7, R3.reuse, 0x1, R58.reuse, P1 ;  /* 0x000000010307c824 */ /* 0x140fe200008e063a */
[C---:B------:R-:W-:Y:S01]  /*d820*/  @!P5 IADD3.X R53, R0.reuse, R54, RZ, P2, !PT ;  /* 0x000000360035d210 */ /* 0x040fe200017fe4ff */
[----:B------:R-:W-:Y:S02]  /*d830*/  @!P4 IMAD.X R5, R0, 0x1, R58, P0 ;  /* 0x000000010005c824 */ /* 0x000fe400000e063a */
[----:B------:R-:W-:Y:S01]  /*d840*/  @!P5 IMAD.X R15, R3, 0x1, R54, P3 ;  /* 0x00000001030fd824 */ /* 0x000fe200018e0636 */
[----:B------:R0:W5:Y:S04]  /*d850*/  @!P4 LD.E.64 R12, desc[UR36][R6.64] ;  /* 0x00000024060cc980 */ /* 0x000168000c101b00 */
[----:B------:R0:W5:Y:S04]  /*d860*/  @!P5 LD.E.64 R40, desc[UR36][R52.64] ;  /* 0x000000243428d980 */ /* 0x000168000c101b00 */
[----:B------:R0:W5:Y:S04]  /*d870*/  @!P4 LD.E.64 R10, desc[UR36][R4.64] ;  /* 0x00000024040ac980 */ /* 0x000168000c101b00 */
[----:B------:R0:W5:Y:S02]  /*d880*/  @!P5 LD.E.64 R8, desc[UR36][R14.64] ;  /* 0x000000240e08d980 */ /* 0x000164000c101b00 */
.L_x_3069:
[----:B------:R-:W-:Y:S05]  /*d890*/  BSYNC B1 ;  /* 0x0000000000017941 */ /* 0x000fea0003800000 */
.L_x_3068:
[----:B------:R-:W1:Y:S01]  /*d8a0*/  SYNCS.PHASECHK.TRANS64.TRYWAIT P0, [R22+URZ+0x38800], R55 ;  /* 0x03880037160075a7 */ /* 0x000e62000800017f */
[----:B------:R-:W-:Y:S01]  /*d8b0*/  VIADDMNMX R0, R48, -R225, 0x80, PT ;  /* 0x0000008030007446 */ /* 0x000fe200038009e1 */
[----:B------:R-:W-:Y:S03]  /*d8c0*/  BSSY B1, `(.L_x_3070) ;  /* 0x0000003000017945 */ /* 0x000fe60003800000 */
[----:B------:R-:W-:Y:S01]  /*d8d0*/  ISETP.GE.AND P1, PT, R221, R0, PT ;  /* 0x00000000dd00720c */ /* 0x000fe20003f26270 */
[----:B-1----:R-:W-:-:S12]  /*d8e0*/  @!P0 BRA `(.L_x_3071) ;  /* 0x000001fc00848947 */ /* 0x002fd80003800000 */
.L_x_3380:
[----:B------:R-:W-:Y:S05]  /*d8f0*/  BSYNC B1 ;  /* 0x0000000000017941 */ /* 0x000fea0003800000 */
.L_x_3070:
[----:B------:R-:W-:Y:S04]  /*d900*/  BSSY B1, `(.L_x_3072) ;  /* 0x00000fa000017945 */ /* 0x000fe80003800000 */
[----:B------:R-:W-:Y:S05]  /*d910*/  @P1 BRA `(.L_x_3073) ;  /* 0x0000000c00e01947 */ /* 0x000fea0003800000 */
[----:B------:R2:W5:Y:S01]  /*d920*/  LDL R66, [R1+0x24] ;  /* 0x0000240001427983 */ /* 0x0005620000100800 */
[----:B0-----:R-:W0:Y:S01]  /*d930*/  LDC R4, c[0x0][0x3f4] ;  /* 0x0000fd00ff047b82 */ /* 0x001e220000000800 */
[----:B------:R-:W-:Y:S01]  /*d940*/  BSSY B2, `(.L_x_3074) ;  /* 0x000007a000027945 */ /* 0x000fe20003800000 */
[-C--:B0-----:R-:W-:Y:S02]  /*d950*/  ISETP.GE.AND P0, PT, R49, R4.reuse, PT ;  /* 0x000000043100720c */ /* 0x081fe40003f06270 */
[----:B------:R-:W-:-:S11]  /*d960*/  ISETP.GE.AND P1, PT, R19, R4, PT ;  /* 0x000000041300720c */ /* 0x000fd60003f26270 */
[----:B--2---:R-:W-:Y:S05]  /*d970*/  @P0 BRA `(.L_x_3075) ;  /* 0x0000000400d80947 */ /* 0x004fea0003800000 */
[----:B-----5:R-:W0:Y:S01]  /*d980*/  LDS.128 R4, [R66+0x20400] ;  /* 0x0204000042047984 */ /* 0x020e220000000c00 */
[----:B------:R-:W-:Y:S02]  /*d990*/  SHF.R.U32.HI R14, RZ, 0x8, R44 ;  /* 0x00000008ff0e7819 */ /* 0x000fe4000001162c */
[----:B------:R-:W-:Y:S02]  /*d9a0*/  LOP3.LUT R3, R44, 0xff, RZ, 0xc0, !PT ;  /* 0x000000ff2c037812 */ /* 0x000fe400078ec0ff */
[----:B------:R-:W-:Y:S02]  /*d9b0*/  LOP3.LUT R14, R14, 0xff, RZ, 0xc0, !PT ;  /* 0x000000ff0e0e7812 */ /* 0x000fe400078ec0ff */
[----:B------:R-:W-:Y:S02]  /*d9c0*/  SHF.R.U32.HI R48, RZ, 0x8, R45 ;  /* 0x00000008ff307819 */ /* 0x000fe4000001162d */
[----:B-1----:R-:W-:Y:S02]  /*d9d0*/  SHF.R.U32.HI R55, RZ, 0x8, R47 ;  /* 0x00000008ff377819 */ /* 0x002fe4000001162f */
[----:B------:R-:W-:-:S02]  /*d9e0*/  PRMT R3, R14, 0x7604, R3 ;  /* 0x000076040e037816 */ /* 0x000fc40000000003 */
[----:B------:R-:W-:Y:S02]  /*d9f0*/  LOP3.LUT R15, R45, 0xff, RZ, 0xc0, !PT ;  /* 0x000000ff2d0f7812 */ /* 0x000fe400078ec0ff */
[----:B------:R-:W-:Y:S02]  /*da00*/  LOP3.LUT R48, R48, 0xff, RZ, 0xc0, !PT ;  /* 0x000000ff30307812 */ /* 0x000fe400078ec0ff */
[----:B------:R-:W-:Y:S02]  /*da10*/  SHF.R.U32.HI R54, RZ, 0x10, R45 ;  /* 0x00000010ff367819 */ /* 0x000fe4000001162d */
[----:B------:R-:W-:Y:S02]  /*da20*/  SHF.R.U32.HI R14, RZ, 0x8, R46 ;  /* 0x00000008ff0e7819 */ /* 0x000fe4000001162e */
[----:B------:R-:W-:Y:S02]  /*da30*/  LOP3.LUT R52, R47, 0xff, RZ, 0xc0, !PT ;  /* 0x000000ff2f347812 */ /* 0x000fe400078ec0ff */
[----:B------:R-:W-:-:S02]  /*da40*/  LOP3.LUT R55, R55, 0xff, RZ, 0xc0, !PT ;  /* 0x000000ff37377812 */ /* 0x000fc400078ec0ff */
[----:B------:R-:W-:Y:S02]  /*da50*/  SHF.R.U32.HI R59, RZ, 0x10, R47 ;  /* 0x00000010ff3b7819 */ /* 0x000fe4000001162f */
[----:B------:R-:W-:Y:S02]  /*da60*/  PRMT R15, R48, 0x7604, R15 ;  /* 0x00007604300f7816 */ /* 0x000fe4000000000f */
[----:B------:R-:W-:Y:S01]  /*da70*/  LOP3.LUT R53, R14, 0xff, RZ, 0xc0, !PT ;  /* 0x000000ff0e357812 */ /* 0x000fe200078ec0ff */
[----:B------:R-:W-:Y:S01]  /*da80*/  IMAD.U32 R14, R54, 0x10000, RZ ;  /* 0x00010000360e7824 */ /* 0x000fe200078e00ff */
[----:B------:R-:W-:Y:S02]  /*da90*/  LOP3.LUT R48, R46, 0xff, RZ, 0xc0, !PT ;  /* 0x000000ff2e307812 */ /* 0x000fe400078ec0ff */
[----:B------:R-:W-:Y:S02]  /*daa0*/  PRMT R52, R55, 0x7604, R52 ;  /* 0x0000760437347816 */ /* 0x000fe40000000034 */
[----:B------:R-:W-:-:S02]  /*dab0*/  SHF.L.U32 R59, R59, 0x10, RZ ;  /* 0x000000103b3b7819 */ /* 0x000fc400000006ff */
[----:B------:R-:W-:Y:S02]  /*dac0*/  PRMT R55, R53, 0x7604, R48 ;  /* 0x0000760435377816 */ /* 0x000fe40000000030 */
[----:B------:R-:W-:Y:S02]  /*dad0*/  LOP3.LUT R53, R15, 0xff0000, R14, 0xf8, !PT ;  /* 0x00ff00000f357812 */ /* 0x000fe400078ef80e */
[----:B------:R-:W-:Y:S02]  /*dae0*/  LOP3.LUT R59, R52, 0xff0000, R59, 0xf8, !PT ;  /* 0x00ff0000343b7812 */ /* 0x000fe400078ef83b */
[----:B------:R-:W-:Y:S02]  /*daf0*/  LOP3.LUT R55, R55, 0xff0000, R46, 0xf8, !PT ;  /* 0x00ff000037377812 */ /* 0x000fe400078ef82e */
[----:B------:R-:W-:Y:S02]  /*db00*/  LOP3.LUT R59, R59, 0xff000000, R47, 0xf8, !PT ;  /* 0xff0000003b3b7812 */ /* 0x000fe400078ef82f */
[----:B------:R-:W-:-:S02]  /*db10*/  LOP3.LUT R53, R53, 0xff000000, R45, 0xf8, !PT ;  /* 0xff00000035357812 */ /* 0x000fc400078ef82d */
[----:B------:R-:W-:Y:S02]  /*db20*/  LOP3.LUT R15, R3, 0xff0000, R44, 0xf8, !PT ;  /* 0x00ff0000030f7812 */ /* 0x000fe400078ef82c */
        /* <DEDUP_REMOVED lines=91> */
.L_x_3075:
[----:B------:R-:W-:Y:S05]  /*e0e0*/  BSYNC B2 ;  /* 0x0000000000027941 */ /* 0x000fea0003800000 */
.L_x_3074:
[----:B------:R-:W-:Y:S05]  /*e0f0*/  @P1 BRA `(.L_x_3073) ;  /* 0x0000000400e81947 */ /* 0x000fea0003800000 */
[----:B0----5:R-:W0:Y:S01]  /*e100*/  LDS.128 R4, [R66+0x24400] ;  /* 0x0244000042047984 */ /* 0x021e220000000c00 */
[----:B------:R-:W-:Y:S02]  /*e110*/  SHF.R.U32.HI R15, RZ, 0x8, R21 ;  /* 0x00000008ff0f7819 */ /* 0x000fe40000011615 */
        /* <DEDUP_REMOVED lines=12> */
[----:B------:R-:W-:Y:S02]  /*e1e0*/  LOP3.LUT R14, R20, 0xff, RZ, 0xc0, !PT ;  /* 0x000000ff140e7812 */ /* 0x000fe400078ec0ff */
        /* <DEDUP_REMOVED lines=29> */
[----:B-1----:R-:W-:Y:S01]  /*e3c0*/  FMUL.FTZ R55, R14, R27 ;  /* 0x0000001b0e377220 */ /* 0x002fe20000410000 */
        /* <DEDUP_REMOVED lines=77> */
.L_x_3073:
[----:B------:R-:W-:Y:S05]  /*e8a0*/  BSYNC B1 ;  /* 0x0000000000017941 */ /* 0x000fea0003800000 */
.L_x_3072:
[----:B------:R-:W-:Y:S01]  /*e8b0*/  ISETP.GE.AND P0, PT, R57, R0, PT ;  /* 0x000000003900720c */ /* 0x000fe20003f06270 */
[----:B------:R-:W-:-:S12]  /*e8c0*/  BSSY B1, `(.L_x_3076) ;  /* 0x00000fa000017945 */ /* 0x000fd80003800000 */
[----:B------:R-:W-:Y:S05]  /*e8d0*/  @P0 BRA `(.L_x_3077) ;  /* 0x0000000c00e00947 */ /* 0x000fea0003800000 */
[----:B-1----:R1:W5:Y:S01]  /*e8e0*/  LDL R55, [R1+0x24] ;  /* 0x0000240001377983 */ /* 0x0023620000100800 */
[----:B0-2---:R-:W0:Y:S01]  /*e8f0*/  LDC R4, c[0x0][0x3f4] ;  /* 0x0000fd00ff047b82 */ /* 0x005e220000000800 */
[----:B------:R-:W-:Y:S01]  /*e900*/  BSSY B2, `(.L_x_3078) ;  /* 0x000007e000027945 */ /* 0x000fe20003800000 */
[-C--:B0-----:R-:W-:Y:S02]  /*e910*/  ISETP.GE.AND P0, PT, R49, R4.reuse, PT ;  /* 0x000000043100720c */ /* 0x081fe40003f06270 */
[----:B------:R-:W-:-:S11]  /*e920*/  ISETP.GE.AND P1, PT, R19, R4, PT ;  /* 0x000000041300720c */ /* 0x000fd60003f26270 */
[----:B-1----:R-:W-:Y:S05]  /*e930*/  @P0 BRA `(.L_x_3079) ;  /* 0x0000000400e80947 */ /* 0x002fea0003800000 */
[----:B-----5:R-:W0:Y:S01]  /*e940*/  LDS.128 R4, [R55+0x21400] ;  /* 0x0214000037047984 */ /* 0x020e220000000c00 */
[----:B------:R-:W-:Y:S02]  /*e950*/  SHF.R.U32.HI R3, RZ, 0x8, R34 ;  /* 0x00000008ff037819 */ /* 0x000fe40000011622 */
[----:B------:R-:W-:Y:S02]  /*e960*/  SHF.R.U32.HI R15, RZ, 0x8, R35 ;  /* 0x00000008ff0f7819 */ /* 0x000fe40000011623 */
[----:B------:R-:W-:Y:S02]  /*e970*/  SHF.R.U32.HI R44, RZ, 0x8, R37 ;  /* 0x00000008ff2c7819 */ /* 0x000fe40000011625 */
[----:B------:R-:W-:Y:S02]  /*e980*/  LOP3.LUT R14, R34, 0xff, RZ, 0xc0, !PT ;  /* 0x000000ff220e7812 */ /* 0x000fe400078ec0ff */
        /* <DEDUP_REMOVED lines=38> */
[CC--:B------:R-:W-:Y:S01]  /*ebf0*/  FMUL.FTZ R46, R14.reuse, R44.reuse ;  /* 0x0000002c0e2e7220 */ /* 0x0c0fe20000410000 */
        /* <DEDUP_REMOVED lines=78> */
.L_x_3079:
[----:B------:R-:W-:Y:S05]  /*f0e0*/  BSYNC B2 ;  /* 0x0000000000027941 */ /* 0x000fea0003800000 */
.L_x_3078:
[----:B------:R-:W-:Y:S05]  /*f0f0*/  @P1 BRA `(.L_x_3077) ;  /* 0x0000000400d81947 */ /* 0x000fea0003800000 */
[----:B0----5:R-:W0:Y:S01]  /*f100*/  LDS.128 R4, [R55+0x25400] ;  /* 0x0254000037047984 */ /* 0x021e220000000c00 */
[----:B------:R-:W-:Y:S02]  /*f110*/  SHF.R.U32.HI R14, RZ, 0x8, R24 ;  /* 0x00000008ff0e7819 */ /* 0x000fe40000011618 */
        /* <DEDUP_REMOVED lines=24> */
[----:B0-----:R-:W-:-:S02]  /*f2a0*/  F2FP.F16.E4M3.UNPACK_B R3, R6.H1 ;  /* 0x00000006ff03723e */ /* 0x001fc400030006ff */
[--C-:B------:R-:W-:Y:S02]  /*f2b0*/  LOP3.LUT R27, R27, 0xff0000, R28.reuse, 0xf8, !PT ;  /* 0x00ff00001b1b7812 */ /* 0x100fe400078ef81c */
[----:B------:R-:W-:Y:S01]  /*f2c0*/  F2FP.F16.E4M3.UNPACK_B R29, R35 ;  /* 0x00000023ff1d723e */ /* 0x000fe200020006ff */
[----:B------:R-:W-:Y:S01]  /*f2d0*/  HADD2.F32 R14, -RZ, R3.H1_H1 ;  /* 0x30000003ff0e7230 */ /* 0x000fe20000004100 */
[----:B------:R-:W-:Y:S02]  /*f2e0*/  F2FP.F16.E4M3.UNPACK_B R26, R25 ;  /* 0x00000019ff1a723e */ /* 0x000fe400020006ff */
[----:B------:R-:W-:Y:S01]  /*f2f0*/  LOP3.LUT R28, R27, 0xff000000, R28, 0xf8, !PT ;  /* 0xff0000001b1c7812 */ /* 0x000fe200078ef81c */
        /* <DEDUP_REMOVED lines=86> */
.L_x_3077:
[----:B------:R-:W-:Y:S05]  /*f860*/  BSYNC B1 ;  /* 0x0000000000017941 */ /* 0x000fea0003800000 */
.L_x_3076:
[----:B------:R-:W-:Y:S01]  /*f870*/  ISETP.GE.AND P0, PT, R56, R0, PT ;  /* 0x000000003800720c */ /* 0x000fe20003f06270 */
[----:B------:R-:W-:-:S12]  /*f880*/  BSSY B1, `(.L_x_3080) ;  /* 0x00000fa000017945 */ /* 0x000fd80003800000 */
[----:B------:R-:W-:Y:S05]  /*f890*/  @P0 BRA `(.L_x_3081) ;  /* 0x0000000c00e00947 */ /* 0x000fea0003800000 */
[----:B-----5:R4:W5:Y:S01]  /*f8a0*/  LDL R45, [R1+0x24] ;  /* 0x00002400012d7983 */ /* 0x0209620000100800 */
[----:B0-23--:R-:W0:Y:S01]  /*f8b0*/  LDC R4, c[0x0][0x3f4] ;  /* 0x0000fd00ff047b82 */ /* 0x00de220000000800 */
[----:B------:R-:W-:Y:S01]  /*f8c0*/  BSSY B2, `(.L_x_3082) ;  /* 0x000007a000027945 */ /* 0x000fe20003800000 */
[-C--:B0-----:R-:W-:Y:S02]  /*f8d0*/  ISETP.GE.AND P0, PT, R49, R4.reuse, PT ;  /* 0x000000043100720c */ /* 0x081fe40003f06270 */
[----:B------:R-:W-:-:S11]  /*f8e0*/  ISETP.GE.AND P1, PT, R19, R4, PT ;  /* 0x000000041300720c */ /* 0x000fd60003f26270 */
[----:B----4-:R-:W-:Y:S05]  /*f8f0*/  @P0 BRA `(.L_x_3083) ;  /* 0x0000000400d80947 */ /* 0x010fea0003800000 */
[----:B-----5:R-:W0:Y:S01]  /*f900*/  LDS.128 R4, [R45+0x22400] ;  /* 0x022400002d047984 */ /* 0x020e220000000c00 */
[----:B------:R-:W-:Y:S02]  /*f910*/  SHF.R.U32.HI R14, RZ, 0x8, R38 ;  /* 0x00000008ff0e7819 */ /* 0x000fe40000011626 */
        /* <DEDUP_REMOVED lines=116> */
.L_x_3083:
[----:B------:R-:W-:Y:S05]  /*10060*/  BSYNC B2 ;  /* 0x0000000000027941 */ /* 0x000fea0003800000 */
.L_x_3082:
[----:B------:R-:W-:Y:S05]  /*10070*/  @P1 BRA `(.L_x_3081) ;  /* 0x0000000400e81947 */ /* 0x000fea0003800000 */
[----:B0----5:R-:W0:Y:S01]  /*10080*/  LDS.128 R4, [R45+0x26400] ;  /* 0x026400002d047984 */ /* 0x021e220000000c00 */
        /* <DEDUP_REMOVED lines=82> */
[--C-:B------:R-:W-:Y:S01]  /*105b0*/  HADD2.F32 R6, -RZ, R4.reuse.H1_H1 ;  /* 0x30000004ff067230 */ /* 0x100fe20000004100 */
[----:B------:R-:W-:Y:S01]  /*105c0*/  F2FP.SATFINITE.E4M3.F32.PACK_AB_MERGE_C R33, R36, R33, RZ ;  /* 0x000000212421723e */ /* 0x000fe200048070ff */
[----:B------:R-:W-:Y:S01]  /*105d0*/  HADD2.F32 R20, -RZ, R15.H1_H1 ;  /* 0x3000000fff147230 */ /* 0x000fe20000004100 */
[----:B------:R-:W-:Y:S01]  /*105e0*/  F2FP.SATFINITE.E4M3.F32.PACK_AB_MERGE_C R35, R35, R30, RZ ;  /* 0x0000001e2323723e */ /* 0x000fe200048070ff */
[----:B------:R-:W-:-:S02]  /*105f0*/  HADD2.F32 R5, -RZ, R4.H0_H0 ;  /* 0x20000004ff057230 */ /* 0x000fc40000004100 */
        /* <DEDUP_REMOVED lines=13> */
[----:B------:R-:W-:Y:S01]  /*106d0*/  HADD2.F32 R4, -RZ, R14.H1_H1 ;  /* 0x3000000eff047230 */ /* 0x000fe20000004100 */
[----:B------:R-:W-:Y:S01]  /*106e0*/  F2FP.SATFINITE.E4M3.F32.PACK_AB_MERGE_C R25, R25, R26, RZ ;  /* 0x0000001a1919723e */ /* 0x000fe200048070ff */
[----:B------:R-:W-:Y:S01]  /*106f0*/  HADD2.F32 R32, -RZ, R32.H0_H0 ;  /* 0x20000020ff207230 */ /* 0x000fe20000004100 */
[----:B------:R-:W-:Y:S01]  /*10700*/  F2FP.SATFINITE.E4M3.F32.PACK_AB_MERGE_C R30, R34, R29, R33 ;  /* 0x0000001d221e723e */ /* 0x000fe20004807021 */
[----:B------:R-:W-:Y:S02]  /*10710*/  HADD2.F32 R3, -RZ, R7.H1_H1 ;  /* 0x30000007ff037230 */ /* 0x000fe40000004100 */
[----:B------:R-:W-:Y:S01]  /*10720*/  FMUL.FTZ R27, R4, R15 ;  /* 0x0000000f041b7220 */ /* 0x000fe20000410000 */
[----:B------:R-:W-:-:S02]  /*10730*/  HADD2.F32 R24, -RZ, R24.H0_H0 ;  /* 0x20000018ff187230 */ /* 0x000fc40000004100 */
[----:B------:R-:W-:Y:S01]  /*10740*/  FMUL.FTZ R20, R4, R5 ;  /* 0x0000000504147220 */ /* 0x000fe20000410000 */
[----:B------:R-:W-:Y:S02]  /*10750*/  HADD2.F32 R14, -RZ, R14.H0_H0 ;  /* 0x2000000eff0e7230 */ /* 0x000fe40000004100 */
[C---:B------:R-:W-:Y:S01]  /*10760*/  FMUL.FTZ R4, R3.reuse, R32 ;  /* 0x0000002003047220 */ /* 0x040fe20000410000 */
[----:B------:R-:W-:Y:S02]  /*10770*/  HADD2.F32 R7, -RZ, R7.H0_H0 ;  /* 0x20000007ff077230 */ /* 0x000fe40000004100 */
[-C--:B------:R-:W-:Y:S01]  /*10780*/  FMUL.FTZ R3, R3, R24.reuse ;  /* 0x0000001803037220 */ /* 0x080fe20000410000 */
[----:B------:R-:W-:Y:S01]  /*10790*/  F2FP.SATFINITE.E4M3.F32.PACK_AB_MERGE_C R31, R38, R31, R35 ;  /* 0x0000001f261f723e */ /* 0x000fe20004807023 */
[C---:B------:R-:W-:Y:S01]  /*107a0*/  FFMA.FTZ R27, R14.reuse, R5, -R27 ;  /* 0x000000050e1b7223 */ /* 0x040fe2000001081b */
[----:B------:R-:W-:Y:S01]  /*107b0*/  FFMA.FTZ R20, R14, R15, R20 ;  /* 0x0000000f0e147223 */ /* 0x000fe20000010014 */
[C---:B------:R-:W-:Y:S01]  /*107c0*/  FFMA.FTZ R4, R7.reuse, R24, -R4 ;  /* 0x0000001807047223 */ /* 0x040fe20000010804 */
[----:B------:R-:W-:Y:S01]  /*107d0*/  FFMA.FTZ R3, R7, R32, R3 ;  /* 0x0000002007037223 */ /* 0x000fe20000010003 */
[----:B------:R-:W-:-:S02]  /*107e0*/  F2FP.SATFINITE.E4M3.F32.PACK_AB_MERGE_C R28, R21, R6, R25 ;  /* 0x00000006151c723e */ /* 0x000fc40004807019 */
[----:B------:R-:W-:-:S04]  /*107f0*/  F2FP.SATFINITE.E4M3.F32.PACK_AB_MERGE_C R20, R20, R27, RZ ;  /* 0x0000001b1414723e */ /* 0x000fc800048070ff */
[----:B------:R-:W-:-:S05]  /*10800*/  F2FP.SATFINITE.E4M3.F32.PACK_AB_MERGE_C R29, R3, R4, R20 ;  /* 0x00000004031d723e */ /* 0x000fca0004807014 */
[----:B------:R4:W-:Y:S02]  /*10810*/  STS.128 [R45+0x26400], R28 ;  /* 0x0264001c2d007388 */ /* 0x0009e40000000c00 */
.L_x_3081:
[----:B------:R-:W-:Y:S05]  /*10820*/  BSYNC B1 ;  /* 0x0000000000017941 */ /* 0x000fea0003800000 */
.L_x_3080:
[----:B------:R-:W-:-:S13]  /*10830*/  ISETP.GE.AND P0, PT, R51, R0, PT ;  /* 0x000000003300720c */ /* 0x000fda0003f06270 */
[----:B------:R-:W-:Y:S05]  /*10840*/  @P0 BRA `(.L_x_3084) ;  /* 0x00000058004c0947 */ /* 0x000fea0003800000 */
[----:B-----5:R0:W5:Y:S01]  /*10850*/  LDL R33, [R1+0x24] ;  /* 0x0000240001217983 */ /* 0x0201620000100800 */
[----:B------:R-:W1:Y:S01]  /*10860*/  LDC R0, c[0x0][0x3f4] ;  /* 0x0000fd00ff007b82 */ /* 0x000e620000000800 */
[----:B------:R-:W-:Y:S01]  /*10870*/  BSSY B1, `(.L_x_3085) ;  /* 0x000007e000017945 */ /* 0x000fe20003800000 */
[-C--:B-1----:R-:W-:Y:S02]  /*10880*/  ISETP.GE.AND P0, PT, R49, R0.reuse, PT ;  /* 0x000000003100720c */ /* 0x082fe40003f06270 */
[----:B------:R-:W-:-:S11]  /*10890*/  ISETP.GE.AND P1, PT, R19, R0, PT ;  /* 0x000000001300720c */ /* 0x000fd60003f26270 */
[----:B0-----:R-:W-:Y:S05]  /*108a0*/  @P0 BRA `(.L_x_3086) ;  /* 0x0000000400e80947 */ /* 0x001fea0003800000 */
[----:B--23-5:R-:W0:Y:S01]  /*108b0*/  LDS.128 R4, [R33+0x23400] ;  /* 0x0234000021047984 */ /* 0x02ce220000000c00 */
[----:B------:R-:W-:Y:S02]  /*108c0*/  SHF.R.U32.HI R14, RZ, 0x8, R11 ;  /* 0x00000008ff0e7819 */ /* 0x000fe4000001160b */
        /* <DEDUP_REMOVED lines=40> */
[C---:B----4-:R-:W-:Y:S01]  /*10b50*/  FMUL.FTZ R29, R11.reuse, R27 ;  /* 0x0000001b0b1d7220 */ /* 0x050fe20000410000 */
        /* <DEDUP_REMOVED lines=43> */
[----:B------:R-:W-:Y:S01]  /*10e10*/  HADD2.F32 R3, -RZ, R0.H1_H1 ;  /* 0x30000000ff037230 */ /* 0x000fe20000004100 */
[----:B------:R-:W-:Y:S01]  /*10e20*/  F2FP.SATFINITE.E4M3.F32.PACK_AB_MERGE_C R28, R28, R29, RZ ;  /* 0x0000001d1c1c723e */ /* 0x000fe200048070ff */
[----:B------:R-:W-:Y:S02]  /*10e30*/  HADD2.F32 R10, -RZ, R10.H0_H0 ;  /* 0x2000000aff0a7230 */ /* 0x000fe40000004100 */
[-C--:B------:R-:W-:Y:S01]  /*10e40*/  FMUL.FTZ R21, R5, R11.reuse ;  /* 0x0000000b05157220 */ /* 0x080fe20000410000 */
[----:B------:R-:W-:Y:S02]  /*10e50*/  HADD2.F32 R4, -RZ, R4.H0_H0 ;  /* 0x20000004ff047230 */ /* 0x000fe40000004100 */
[C---:B------:R-:W-:Y:S01]  /*10e60*/  FMUL.FTZ R5, R3.reuse, R12 ;  /* 0x0000000c03057220 */ /* 0x040fe20000410000 */
[----:B------:R-:W-:Y:S02]  /*10e70*/  HADD2.F32 R0, -RZ, R0.H0_H0 ;  /* 0x20000000ff007230 */ /* 0x000fe40000004100 */
[----:B------:R-:W-:Y:S01]  /*10e80*/  FMUL.FTZ R3, R3, R10 ;  /* 0x0000000a03037220 */ /* 0x000fe20000410000 */
[----:B------:R-:W-:Y:S01]  /*10e90*/  F2FP.SATFINITE.E4M3.F32.PACK_AB_MERGE_C R31, R31, R32, RZ ;  /* 0x000000201f1f723e */ /* 0x000fe200048070ff */
[C---:B------:R-:W-:Y:S01]  /*10ea0*/  FFMA.FTZ R20, R4.reuse, R11, -R13 ;  /* 0x0000000b04147223 */ /* 0x040fe2000001080d */
[----:B------:R-:W-:Y:S01]  /*10eb0*/  FFMA.FTZ R21, R4, R15, R21 ;  /* 0x0000000f04157223 */ /* 0x000fe20000010015 */
[C---:B------:R-:W-:Y:S01]  /*10ec0*/  FFMA.FTZ R13, R0.reuse, R10, -R5 ;  /* 0x0000000a000d7223 */ /* 0x040fe20000010805 */
[----:B------:R-:W-:Y:S01]  /*10ed0*/  FFMA.FTZ R12, R0, R12, R3 ;  /* 0x0000000c000c7223 */ /* 0x000fe20000010003 */
[----:B------:R-:W-:-:S02]  /*10ee0*/  HADD2.F32 R4, -RZ, R14.H1_H1 ;  /* 0x3000000eff047230 */ /* 0x000fc40000004100 */
[--C-:B------:R-:W-:Y:S01]  /*10ef0*/  HADD2.F32 R3, -RZ, R7.reuse.H1_H1 ;  /* 0x30000007ff037230 */ /* 0x100fe20000004100 */
[----:B------:R-:W-:Y:S01]  /*10f00*/  F2FP.SATFINITE.E4M3.F32.PACK_AB_MERGE_C R20, R21, R20, RZ ;  /* 0x000000141514723e */ /* 0x000fe200048070ff */
[--C-:B------:R-:W-:Y:S02]  /*10f10*/  HADD2.F32 R10, -RZ, R24.reuse.H1_H1 ;  /* 0x30000018ff0a7230 */ /* 0x100fe40000004100 */
[----:B------:R-:W-:Y:S02]  /*10f20*/  HADD2.F32 R11, -RZ, R24.H0_H0 ;  /* 0x20000018ff0b7230 */ /* 0x000fe40000004100 */
[C---:B------:R-:W-:Y:S01]  /*10f30*/  FMUL.FTZ R15, R3.reuse, R4 ;  /* 0x00000004030f7220 */ /* 0x040fe20000410000 */
[----:B------:R-:W-:Y:S01]  /*10f40*/  HADD2.F32 R0, -RZ, R6.H1_H1 ;  /* 0x30000006ff007230 */ /* 0x000fe20000004100 */
[----:B------:R-:W-:Y:S01]  /*10f50*/  F2FP.SATFINITE.E4M3.F32.PACK_AB_MERGE_C R12, R12, R13, R20 ;  /* 0x0000000d0c0c723e */ /* 0x000fe20004807014 */
        /* <DEDUP_REMOVED lines=9> */
[----:B------:R-:W-:-:S03]  /*10ff0*/  FFMA.FTZ R0, R6, R11, R0 ;  /* 0x0000000b06007223 */ /* 0x000fc60000010000 */
[----:B------:R-:W-:Y:S02]  /*11000*/  F2FP.SATFINITE.E4M3.F32.PACK_AB_MERGE_C R4, R15, R14, RZ ;  /* 0x0000000e0f04723e */ /* 0x000fe400048070ff */
[----:B------:R-:W-:Y:S02]  /*11010*/  F2FP.SATFINITE.E4M3.F32.PACK_AB_MERGE_C R14, R26, R27, R28 ;  /* 0x0000001b1a0e723e */ /* 0x000fe4000480701c */
[----:B------:R-:W-:Y:S02]  /*11020*/  F2FP.SATFINITE.E4M3.F32.PACK_AB_MERGE_C R15, R30, R25, R31 ;  /* 0x000000191e0f723e */ /* 0x000fe4000480701f */
[----:B------:R-:W-:-:S05]  /*11030*/  F2FP.SATFINITE.E4M3.F32.PACK_AB_MERGE_C R13, R0, R3, R4 ;  /* 0x00000003000d723e */ /* 0x000fca0004807004 */
[----:B------:R0:W-:Y:S02]  /*11040*/  STS.128 [R33+0x23400], R12 ;  /* 0x0234000c21007388 */ /* 0x0001e40000000c00 */
.L_x_3086:
[----:B------:R-:W-:Y:S05]  /*11050*/  BSYNC B1 ;  /* 0x0000000000017941 */ /* 0x000fea0003800000 */
.L_x_3085:
[----:B------:R-:W-:Y:S05]  /*11060*/  @P1 BRA `(.L_x_3084) ;  /* 0x0000005000441947 */ /* 0x000fea0003800000 */
[----:B--23-5:R-:W1:Y:S01]  /*11070*/  LDS.128 R4, [R33+0x27400] ;  /* 0x0274000021047984 */ /* 0x02ce620000000c00 */
[----:B------:R-:W-:Y:S02]  /*11080*/  SHF.R.U32.HI R11, RZ, 0x8, R41 ;  /* 0x00000008ff0b7819 */ /* 0x000fe40000011629 */
[----:B0-----:R-:W-:Y:S02]  /*11090*/  SHF.R.U32.HI R15, RZ, 0x8, R9 ;  /* 0x00000008ff0f7819 */ /* 0x001fe40000011609 */
        /* <DEDUP_REMOVED lines=9> */
[----:B------:R-:W-:-:S02]  /*11130*/  SHF.R.U32.HI R11, RZ, 0x8, R8 ;  /* 0x00000008ff0b7819 */ /* 0x000fc40000011608 */
[----:B------:R-:W-:Y:S02]  /*11140*/  SHF.R.U32.HI R20, RZ, 0x10, R41 ;  /* 0x00000010ff147819 */ /* 0x000fe40000011629 */
[----:B------:R-:W-:Y:S01]  /*11150*/  PRMT R12, R15, 0x7604, R12 ;  /* 0x000076040f0c7816 */ /* 0x000fe2000000000c */
[----:B------:R-:W-:Y:S01]  /*11160*/  IMAD.U32 R15, R14, 0x10000, RZ ;  /* 0x000100000e0f7824 */ /* 0x000fe200078e00ff */
[----:B------:R-:W-:Y:S02]  /*11170*/  PRMT R3, R3, 0x7604, R0 ;  /* 0x0000760403037816 */ /* 0x000fe40000000000 */
[----:B------:R-:W-:Y:S02]  /*11180*/  LOP3.LUT R0, R8, 0xff, RZ, 0xc0, !PT ;  /* 0x000000ff08007812 */ /* 0x000fe400078ec0ff */
[----:B------:R-:W-:Y:S02]  /*11190*/  LOP3.LUT R13, R11, 0xff, RZ, 0xc0, !PT ;  /* 0x000000ff0b0d7812 */ /* 0x000fe400078ec0ff */
        /* <DEDUP_REMOVED lines=9> */
[----:B-1----:R-:W-:Y:S02]  /*11230*/  F2FP.F16.E4M3.UNPACK_B R0, R6.H1 ;  /* 0x00000006ff00723e */ /* 0x002fe400030006ff */
        /* <DEDUP_REMOVED lines=34> */
[C---:B----4-:R-:W-:Y:S01]  /*11460*/  FFMA.FTZ R28, R10.reuse, R8, -R13 ;  /* 0x000000080a1c7223 */ /* 0x050fe2000001080d */
        /* <DEDUP_REMOVED lines=30> */
[----:B------:R-:W-:Y:S01]  /*11650*/  HADD2.F32 R3, -RZ, R7.H1_H1 ;  /* 0x30000007ff037230 */ /* 0x000fe20000004100 */
[----:B------:R-:W-:Y:S01]  /*11660*/  F2FP.SATFINITE.E4M3.F32.PACK_AB_MERGE_C R11, R14, R11, RZ ;  /* 0x0000000b0e0b723e */ /* 0x000fe200048070ff */
        /* <DEDUP_REMOVED lines=21> */
[----:B------:R0:W-:Y:S01]  /*117c0*/  STS.128 [R33+0x27400], R4 ;  /* 0x0274000421007388 */ /* 0x0001e20000000c00 */
[----:B------:R-:W-:Y:S05]  /*117d0*/  BRA `(.L_x_3084) ;  /* 0x0000004800687947 */ /* 0x000fea0003800000 */
.L_x_3057:
[----:B------:R-:W0:Y:S01]  /*117e0*/  LDC R48, c[0x0][0x448] ;  /* 0x00011200ff307b82 */ /* 0x000e220000000800 */
[----:B------:R-:W-:Y:S01]  /*117f0*/  IMAD.MOV.U32 R25, RZ, RZ, R27 ;  /* 0x000000ffff197224 */ /* 0x000fe200078e001b */
[----:B------:R-:W-:Y:S01]  /*11800*/  ULDC.64 UR4, c[0x0][0x3f8] ;  /* 0x0000fe0000047ab9 */ /* 0x000fe20000000a00 */
[----:B------:R-:W-:Y:S01]  /*11810*/  IMAD.MOV.U32 R99, RZ, RZ, R29 ;  /* 0x000000ffff637224 */ /* 0x000fe200078e001d */
        /* <DEDUP_REMOVED lines=31> */
[----:B---3--:R-:W-:Y:S01]  /*11a10*/  @!P1 IMAD.X R5, R3, 0x1, R17, P2 ;  /* 0x0000000103059824 */ /* 0x008fe200010e0611 */
[----:B----4-:R-:W-:Y:S01]  /*11a20*/  @!P1 IADD3.X R3, R7, R17, RZ, P3, !PT ;  /* 0x0000001107039210 */ /* 0x010fe20001ffe4ff */
        /* <DEDUP_REMOVED lines=17> */
[----:B------:R-:W-:Y:S01]  /*11b40*/  @!P1 IMAD.MOV.U32 R29, RZ, RZ, R7 ;  /* 0x000000ffff1d9224 */ /* 0x000fe200078e0007 */
[----:B---3--:R-:W-:Y:S01]  /*11b50*/  @!P1 MOV R20, R38 ;  /* 0x0000002600149202 */ /* 0x008fe20000000f00 */
[----:B------:R-:W-:-:S02]  /*11b60*/  @!P1 IMAD.MOV.U32 R30, RZ, RZ, R36 ;  /* 0x000000ffff1e9224 */ /* 0x000fc400078e0024 */
[----:B------:R-:W-:Y:S02]  /*11b70*/  @!P1 IMAD.MOV.U32 R31, RZ, RZ, R37 ;  /* 0x000000ffff1f9224 */ /* 0x000fe400078e0025 */
[----:B01--4-:R-:W-:-:S07]  /*11b80*/  @!P1 IMAD.MOV.U32 R21, RZ, RZ, R39 ;  /* 0x000000ffff159224 */ /* 0x013fce00078e0027 */
.L_x_3390:
[----:B------:R-:W-:Y:S01]  /*11b90*/  VIADD R7, R61, 0x20 ;  /* 0x000000203d077836 */ /* 0x000fe20000000000 */
        /* <DEDUP_REMOVED lines=16> */
.L_x_3089:
[----:B------:R-:W-:Y:S05]  /*11ca0*/  BSYNC B1 ;  /* 0x0000000000017941 */ /* 0x000fea0003800000 */
.L_x_3088:
[----:B------:R-:W-:-:S03]  /*11cb0*/  UMOV UR4, 0xffffffff ;  /* 0xffffffff00047882 */ /* 0x000fc60000000000 */
[----:B------:R-:W-:Y:S05]  /*11cc0*/  BRA.DIV UR4, `(.L_x_3090) ;  /* 0x000001be04c87947 */ /* 0x000fea000b800000 */
[----:B------:R-:W0:Y:S01]  /*11cd0*/  SHFL.IDX PT, R9, R43, 0x2, 0x181f ;  /* 0x00581f002b097f89 */ /* 0x000e2200000e0000 */
[----:B------:R-:W-:-:S03]  /*11ce0*/  IADD3 R11, R61, 0x40, RZ ;  /* 0x000000403d0b7810 */ /* 0x000fc60007ffe0ff */
[----:B------:R-:W1:Y:S01]  /*11cf0*/  SHFL.IDX PT, R14, R42, 0x2, 0x181f ;  /* 0x00581f002a0e7f89 */ /* 0x000e6200000e0000 */
[----:B------:R-:W-:-:S03]  /*11d00*/  ISETP.GE.OR P1, PT, R11, R48, P0 ;  /* 0x000000300b00720c */ /* 0x000fc60000726670 */
[----:B------:R-:W2:Y:S04]  /*11d10*/  SHFL.IDX PT, R3, R10, 0x2, 0x181f ;  /* 0x00581f000a037f89 */ /* 0x000ea800000e0000 */
[----:B------:R-:W3:Y:S06]  /*11d20*/  SHFL.IDX PT, R25, R49, 0x2, 0x181f ;  /* 0x00581f0031197f89 */ /* 0x000eec00000e0000 */
[----:B0-----:R-:W-:-:S02]  /*11d30*/  @!P1 IADD3 R0, P2, R16, R9, RZ ;  /* 0x0000000910009210 */ /* 0x001fc40007f5e0ff */
[----:B-1----:R-:W-:-:S03]  /*11d40*/  @!P1 IADD3 R14, P3, R16, R14, RZ ;  /* 0x0000000e100e9210 */ /* 0x002fc60007f7e0ff */
[----:B------:R-:W-:Y:S02]  /*11d50*/  @!P1 IMAD.MOV.U32 R8, RZ, RZ, R0 ;  /* 0x000000ffff089224 */ /* 0x000fe400078e0000 */
[--C-:B--2---:R-:W-:Y:S02]  /*11d60*/  @!P1 IMAD.X R9, R3, 0x1, R17.reuse, P2 ;  /* 0x0000000103099824 */ /* 0x104fe400010e0611 */
[----:B---3--:R-:W-:-:S03]  /*11d70*/  @!P1 IMAD.X R3, R25, 0x1, R17, P3 ;  /* 0x0000000119039824 */ /* 0x008fc600018e0611 */
[----:B------:R0:W2:Y:S02]  /*11d80*/  @!P1 LD.E.128 R24, desc[UR36][R8.64] ;  /* 0x0000002408189980 */ /* 0x0000a4000c101d00 */
[----:B0-----:R-:W-:Y:S01]  /*11d90*/  @!P1 IMAD.MOV.U32 R8, RZ, RZ, R14 ;  /* 0x000000ffff089224 */ /* 0x001fe200078e000e */
[----:B------:R-:W-:-:S05]  /*11da0*/  @!P1 MOV R9, R3 ;  /* 0x0000000300099202 */ /* 0x000fca0000000f00 */
[----:B------:R0:W3:Y:S01]  /*11db0*/  @!P1 LD.E.128 R52, desc[UR36][R8.64] ;  /* 0x0000002408349980 */ /* 0x0000e2000c101d00 */
[----:B------:R-:W-:Y:S02]  /*11dc0*/  CS2R R34, SRZ ;  /* 0x0000000000227805 */ /* 0x000fe4000001ff00 */
[----:B------:R-:W-:Y:S02]  /*11dd0*/  CS2R R36, SRZ ;  /* 0x0000000000247805 */ /* 0x000fe4000001ff00 */
[----:B------:R-:W-:Y:S01]  /*11de0*/  CS2R R38, SRZ ;  /* 0x0000000000267805 */ /* 0x000fe2000001ff00 */
[----:B------:R-:W1:Y:S01]  /*11df0*/  SHFL.IDX PT, R43, R43, 0x3, 0x181f ;  /* 0x00781f002b2b7f89 */ /* 0x000e6200000e0000 */
[----:B------:R-:W-:-:S03]  /*11e00*/  CS2R R40, SRZ ;  /* 0x0000000000287805 */ /* 0x000fc6000001ff00 */
[----:B------:R4:W1:Y:S01]  /*11e10*/  SHFL.IDX PT, R3, R10, 0x3, 0x181f ;  /* 0x00781f000a037f89 */ /* 0x00086200000e0000 */
[----:B0-----:R-:W-:-:S03]  /*11e20*/  CS2R R8, SRZ ;  /* 0x0000000000087805 */ /* 0x001fc6000001ff00 */
[----:B------:R4:W0:Y:S04]  /*11e30*/  SHFL.IDX PT, R14, R42, 0x3, 0x181f ;  /* 0x00781f002a0e7f89 */ /* 0x00082800000e0000 */
[----:B------:R-:W0:Y:S01]  /*11e40*/  SHFL.IDX PT, R49, R49, 0x3, 0x181f ;  /* 0x00781f0031317f89 */ /* 0x000e2200000e0000 */
[----:B--2---:R-:W-:Y:S02]  /*11e50*/  @!P1 IMAD.MOV.U32 R34, RZ, RZ, R24 ;  /* 0x000000ffff229224 */ /* 0x004fe400078e0018 */
[----:B------:R-:W-:Y:S02]  /*11e60*/  @!P1 IMAD.MOV.U32 R35, RZ, RZ, R25 ;  /* 0x000000ffff239224 */ /* 0x000fe400078e0019 */
[----:B------:R-:W-:Y:S02]  /*11e70*/  @!P1 IMAD.MOV.U32 R36, RZ, RZ, R26 ;  /* 0x000000ffff249224 */ /* 0x000fe400078e001a */
[----:B------:R-:W-:Y:S01]  /*11e80*/  @!P1 IMAD.MOV.U32 R37, RZ, RZ, R27 ;  /* 0x000000ffff259224 */ /* 0x000fe200078e001b */
[----:B---3--:R-:W-:Y:S01]  /*11e90*/  @!P1 MOV R38, R52 ;  /* 0x0000003400269202 */ /* 0x008fe20000000f00 */
[----:B------:R-:W-:-:S02]  /*11ea0*/  @!P1 IMAD.MOV.U32 R39, RZ, RZ, R53 ;  /* 0x000000ffff279224 */ /* 0x000fc400078e0035 */
[----:B------:R-:W-:Y:S02]  /*11eb0*/  @!P1 IMAD.MOV.U32 R40, RZ, RZ, R54 ;  /* 0x000000ffff289224 */ /* 0x000fe400078e0036 */
[----:B01--4-:R-:W-:-:S07]  /*11ec0*/  @!P1 IMAD.MOV.U32 R41, RZ, RZ, R55 ;  /* 0x000000ffff299224 */ /* 0x013fce00078e0037 */
.L_x_3400:
[----:B------:R-:W2:Y:S01]  /*11ed0*/  LDL R10, [R1+0x38] ;  /* 0x00003800010a7983 */ /* 0x000ea20000100800 */
[----:B------:R-:W-:Y:S01]  /*11ee0*/  VIADD R61, R61, 0x60 ;  /* 0x000000603d3d7836 */ /* 0x000fe20000000000 */
[----:B------:R-:W-:Y:S01]  /*11ef0*/  BSSY B1, `(.L_x_3091) ;  /* 0x0000014000017945 */ /* 0x000fe20003800000 */
[----:B------:R-:W-:Y:S02]  /*11f00*/  CS2R R24, SRZ ;  /* 0x0000000000187805 */ /* 0x000fe4000001ff00 */
[----:B------:R-:W-:Y:S02]  /*11f10*/  CS2R R26, SRZ ;  /* 0x00000000001a7805 */ /* 0x000fe4000001ff00 */
[----:B------:R-:W-:Y:S02]  /*11f20*/  ISETP.GE.AND P1, PT, R61, R48, PT ;  /* 0x000000303d00720c */ /* 0x000fe40003f26270 */
[----:B--2---:R-:W-:-:S04]  /*11f30*/  LEA.HI R0, R10, R10, RZ, 0x1 ;  /* 0x0000000a0a007211 */ /* 0x004fc800078f08ff */
[----:B------:R-:W-:-:S04]  /*11f40*/  LOP3.LUT R0, R0, 0xfffffffe, RZ, 0xc0, !PT ;  /* 0xfffffffe00007812 */ /* 0x000fc800078ec0ff */
[----:B------:R-:W-:Y:S02]  /*11f50*/  IADD3 R0, R10, -R0, RZ ;  /* 0x800000000a007210 */ /* 0x000fe40007ffe0ff */
[----:B------:R-:W-:Y:S02]  /*11f60*/  CS2R R10, SRZ ;  /* 0x00000000000a7805 */ /* 0x000fe4000001ff00 */
        /* <DEDUP_REMOVED lines=12> */
.L_x_3092:
[----:B------:R-:W-:Y:S05]  /*12030*/  BSYNC B1 ;  /* 0x0000000000017941 */ /* 0x000fea0003800000 */
.L_x_3091:
[----:B------:R-:W0:Y:S01]  /*12040*/  SYNCS.PHASECHK.TRANS64.TRYWAIT P4, [R22+URZ+0x38800], R13 ;  /* 0x0388000d160075a7 */ /* 0x000e22000808017f */
[----:B------:R-:W-:Y:S01]  /*12050*/  VIADDMNMX R48, R48, -R225, 0x80, PT ;  /* 0x0000008030307446 */ /* 0x000fe200038009e1 */
[----:B------:R-:W-:Y:S03]  /*12060*/  BSSY B1, `(.L_x_3093) ;  /* 0x0000006000017945 */ /* 0x000fe60003800000 */
[-C--:B------:R-:W-:Y:S02]  /*12070*/  ISETP.GE.OR P3, PT, R221, R48.reuse, P0 ;  /* 0x00000030dd00720c */ /* 0x080fe40000766670 */
[-C--:B------:R-:W-:Y:S02]  /*12080*/  ISETP.GE.OR P2, PT, R57, R48.reuse, P0 ;  /* 0x000000303900720c */ /* 0x080fe40000746670 */
[-C--:B------:R-:W-:Y:S02]  /*12090*/  ISETP.GE.OR P1, PT, R56, R48.reuse, P0 ;  /* 0x000000303800720c */ /* 0x080fe40000726670 */
[----:B------:R-:W-:Y:S01]  /*120a0*/  ISETP.GE.OR P0, PT, R51, R48, P0 ;  /* 0x000000303300720c */ /* 0x000fe20000706670 */
[----:B0-----:R-:W-:-:S12]  /*120b0*/  @!P4 BRA `(.L_x_3094) ;  /* 0x000001bc00ecc947 */ /* 0x001fd80003800000 */
.L_x_3401:
[----:B------:R-:W-:Y:S05]  /*120c0*/  BSYNC B1 ;  /* 0x0000000000017941 */ /* 0x000fea0003800000 */
.L_x_3093:
[----:B------:R-:W-:Y:S04]  /*120d0*/  BSSY B1, `(.L_x_3095) ;  /* 0x000010a000017945 */ /* 0x000fe80003800000 */
[----:B------:R-:W-:Y:S05]  /*120e0*/  @P3 BRA `(.L_x_3096) ;  /* 0x0000001000203947 */ /* 0x000fea0003800000 */
[----:B------:R-:W2:Y:S01]  /*120f0*/  LDL R81, [R1+0x24] ;  /* 0x0000240001517983 */ /* 0x000ea20000100800 */
[----:B------:R-:W-:Y:S01]  /*12100*/  IMAD.SHL.U32 R3, R221, 0x80, RZ ;  /* 0x00000080dd037824 */ /* 0x000fe200078e00ff */
[----:B------:R-:W-:Y:S01]  /*12110*/  LEA.HI R0, R59, R58, RZ, 0x1c ;  /* 0x0000003a3b007211 */ /* 0x000fe200078fe0ff */
[----:B------:R-:W1:Y:S01]  /*12120*/  S2R R49, SR_TID.X ;  /* 0x0000000000317919 */ /* 0x000e620000002100 */
[----:B------:R-:W-:Y:S02]  /*12130*/  SHF.R.U32.HI R12, RZ, 0x8, R32 ;  /* 0x00000008ff0c7819 */ /* 0x000fe40000011620 */
[----:B------:R-:W-:Y:S01]  /*12140*/  LOP3.LUT R42, R3, 0x380, RZ, 0xc0, !PT ;  /* 0x00000380032a7812 */ /* 0x000fe200078ec0ff */
[----:B------:R-:W-:Y:S01]  /*12150*/  IMAD.SHL.U32 R3, R0, 0x10, RZ ;  /* 0x0000001000037824 */ /* 0x000fe200078e00ff */
[----:B0-----:R-:W-:Y:S02]  /*12160*/  SHF.R.S32.HI R13, RZ, 0x1f, R0 ;  /* 0x0000001fff0d7819 */ /* 0x001fe40000011400 */
[----:B------:R-:W-:-:S02]  /*12170*/  SHF.R.U32.HI R52, RZ, 0x3, R42 ;  /* 0x00000003ff347819 */ /* 0x000fc4000001162a */
[----:B------:R-:W-:Y:S02]  /*12180*/  LOP3.LUT R3, R42, 0x70, R3, 0xf8, !PT ;  /* 0x000000702a037812 */ /* 0x000fe400078ef803 */
[----:B------:R-:W-:Y:S02]  /*12190*/  SHF.R.U32.HI R14, RZ, 0x8, R33 ;  /* 0x00000008ff0e7819 */ /* 0x000fe40000011621 */
[----:B------:R-:W-:Y:S02]  /*121a0*/  LEA.HI R13, R13, R0, RZ, 0x3 ;  /* 0x000000000d0d7211 */ /* 0x000fe400078f18ff */
[----:B------:R-:W-:Y:S02]  /*121b0*/  LOP3.LUT R15, R32, 0xff, RZ, 0xc0, !PT ;  /* 0x000000ff200f7812 */ /* 0x000fe400078ec0ff */
[----:B------:R-:W-:Y:S02]  /*121c0*/  LOP3.LUT R12, R12, 0xff, RZ, 0xc0, !PT ;  /* 0x000000ff0c0c7812 */ /* 0x000fe400078ec0ff */
[----:B------:R-:W-:-:S02]  /*121d0*/  LOP3.LUT R0, R3, R52, RZ, 0x3c, !PT ;  /* 0x0000003403007212 */ /* 0x000fc400078e3cff */
[----:B------:R-:W-:Y:S02]  /*121e0*/  LOP3.LUT R43, R33, 0xff, RZ, 0xc0, !PT ;  /* 0x000000ff212b7812 */ /* 0x000fe400078ec0ff */
[----:B------:R-:W-:Y:S02]  /*121f0*/  LOP3.LUT R14, R14, 0xff, RZ, 0xc0, !PT ;  /* 0x000000ff0e0e7812 */ /* 0x000fe400078ec0ff */
[----:B------:R-:W-:Y:S02]  /*12200*/  SHF.R.U32.HI R3, RZ, 0x8, R28 ;  /* 0x00000008ff037819 */ /* 0x000fe4000001161c */
[----:B------:R-:W-:Y:S02]  /*12210*/  SHF.L.U32 R13, R13, 0xb, RZ ;  /* 0x0000000b0d0d7819 */ /* 0x000fe400000006ff */
[----:B------:R-:W-:Y:S02]  /*12220*/  PRMT R42, R12, 0x7604, R15 ;  /* 0x000076040c2a7816 */ /* 0x000fe4000000000f */
[----:B------:R-:W-:Y:S01]  /*12230*/  PRMT R48, R14, 0x7604, R43 ;  /* 0x000076040e307816 */ /* 0x000fe2000000002b */
[----:B-1----:R-:W-:Y:S01]  /*12240*/  VIADD R53, R49, 0xffffff80 ;  /* 0xffffff8031357836 */ /* 0x002fe20000000000 */
[----:B------:R-:W-:-:S02]  /*12250*/  LOP3.LUT R12, R28, 0xff, RZ, 0xc0, !PT ;  /* 0x000000ff1c0c7812 */ /* 0x000fc400078ec0ff */
[----:B------:R-:W-:Y:S02]  /*12260*/  LOP3.LUT R3, R3, 0xff, RZ, 0xc0, !PT ;  /* 0x000000ff03037812 */ /* 0x000fe400078ec0ff */
[----:B------:R-:W-:Y:S02]  /*12270*/  SHF.R.S32.HI R49, RZ, 0x1f, R53 ;  /* 0x0000001fff317819 */ /* 0x000fe40000011435 */
[----:B------:R-:W-:Y:S02]  /*12280*/  SHF.R.U32.HI R43, RZ, 0x8, R30 ;  /* 0x00000008ff2b7819 */ /* 0x000fe4000001161e */
[----:B------:R-:W-:Y:S02]  /*12290*/  LEA.HI R49, R49, R53, RZ, 0x6 ;  /* 0x0000003531317211 */ /* 0x000fe400078f30ff */
[----:B------:R-:W-:Y:S02]  /*122a0*/  LOP3.LUT R13, R13, 0xffffc000, RZ, 0xc0, !PT ;  /* 0xffffc0000d0d7812 */ /* 0x000fe400078ec0ff */
[----:B------:R-:W-:Y:S01]  /*122b0*/  PRMT R60, R3, 0x7604, R12 ;  /* 0x00007604033c7816 */ /* 0x000fe2000000000c */
[----:B------:R-:W-:Y:S01]  /*122c0*/  IMAD.SHL.U32 R49, R49, 0x10, RZ ;  /* 0x0000001031317824 */ /* 0x000fe200078e00ff */
[----:B------:R-:W-:-:S02]  /*122d0*/  LOP3.LUT R52, R30, 0xff, RZ, 0xc0, !PT ;  /* 0x000000ff1e347812 */ /* 0x000fc400078ec0ff */
[----:B------:R-:W-:Y:S02]  /*122e0*/  LOP3.LUT R43, R43, 0xff, RZ, 0xc0, !PT ;  /* 0x000000ff2b2b7812 */ /* 0x000fe400078ec0ff */
[----:B------:R-:W-:Y:S02]  /*122f0*/  LOP3.LUT R49, R49, 0xfffffc00, RZ, 0xc0, !PT ;  /* 0xfffffc0031317812 */ /* 0x000fe400078ec0ff */
[----:B------:R-:W-:Y:S02]  /*12300*/  SHF.R.U32.HI R14, RZ, 0x8, R29 ;  /* 0x00000008ff0e7819 */ /* 0x000fe4000001161d */
[----:B------:R-:W-:Y:S02]  /*12310*/  IADD3 R3, R0, R13, R49 ;  /* 0x0000000d00037210 */ /* 0x000fe40007ffe031 */
[----:B------:R-:W-:Y:S02]  /*12320*/  SHF.R.U32.HI R0, RZ, 0x8, R31 ;  /* 0x00000008ff007819 */ /* 0x000fe4000001161f */
[----:B------:R-:W-:-:S02]  /*12330*/  PRMT R63, R43, 0x7604, R52 ;  /* 0x000076042b3f7816 */ /* 0x000fc40000000034 */
[----:B------:R-:W-:Y:S02]  /*12340*/  LOP3.LUT R43, R31, 0xff, RZ, 0xc0, !PT ;  /* 0x000000ff1f2b7812 */ /* 0x000fe400078ec0ff */
[----:B------:R-:W-:Y:S02]  /*12350*/  SHF.R.U32.HI R53, RZ, 0x8, R21 ;  /* 0x00000008ff357819 */ /* 0x000fe40000011615 */
[----:B------:R-:W-:Y:S02]  /*12360*/  LOP3.LUT R0, R0, 0xff, RZ, 0xc0, !PT ;  /* 0x000000ff00007812 */ /* 0x000fe400078ec0ff */
[----:B------:R-:W-:Y:S02]  /*12370*/  SHF.R.U32.HI R49, RZ, 0x8, R20 ;  /* 0x00000008ff317819 */ /* 0x000fe40000011614 */
[----:B------:R-:W-:Y:S02]  /*12380*/  LOP3.LUT R15, R29, 0xff, RZ, 0xc0, !PT ;  /* 0x000000ff1d0f7812 */ /* 0x000fe400078ec0ff */
[----:B------:R-:W-:-:S02]  /*12390*/  LOP3.LUT R14, R14, 0xff, RZ, 0xc0, !PT ;  /* 0x000000ff0e0e7812 */ /* 0x000fc400078ec0ff */
[----:B------:R-:W-:Y:S02]  /*123a0*/  LOP3.LUT R52, R20, 0xff, RZ, 0xc0, !PT ;  /* 0x000000ff14347812 */ /* 0x000fe400078ec0ff */
[----:B------:R-:W-:Y:S02]  /*123b0*/  LOP3.LUT R54, R21, 0xff, RZ, 0xc0, !PT ;  /* 0x000000ff15367812 */ /* 0x000fe400078ec0ff */
[----:B------:R-:W-:Y:S02]  /*123c0*/  LOP3.LUT R53, R53, 0xff, RZ, 0xc0, !PT ;  /* 0x000000ff35357812 */ /* 0x000fe400078ec0ff */
[----:B------:R-:W-:Y:S01]  /*123d0*/  PRMT R65, R0, 0x7604, R43 ;  /* 0x0000760400417816 */ /* 0x000fe2000000002b */
[----:B------:R-:W-:Y:S01]  /*123e0*/  IMAD.IADD R0, R22, 0x1, R3 ;  /* 0x0000000116007824 */ /* 0x000fe200078e0203 */
[----:B------:R-:W-:Y:S02]  /*123f0*/  LOP3.LUT R49, R49, 0xff, RZ, 0xc0, !PT ;  /* 0x000000ff31317812 */ /* 0x000fe400078ec0ff */
[----:B------:R-:W-:-:S02]  /*12400*/  PRMT R62, R14, 0x7604, R15 ;  /* 0x000076040e3e7816 */ /* 0x000fc4000000000f */
[----:B------:R-:W-:Y:S02]  /*12410*/  PRMT R69, R49, 0x7604, R52 ;  /* 0x0000760431457816 */ /* 0x000fe40000000034 */
[----:B------:R-:W-:Y:S02]  /*12420*/  PRMT R71, R53, 0x7604, R54 ;  /* 0x0000760435477816 */ /* 0x000fe40000000036 */
[----:B------:R-:W0:Y:S01]  /*12430*/  LDS.128 R52, [R0+0x20400] ;  /* 0x0204000000347984 */ /* 0x000e220000000c00 */
[----:B------:R-:W-:Y:S02]  /*12440*/  SHF.R.U32.HI R43, RZ, 0x10, R33 ;  /* 0x00000010ff2b7819 */ /* 0x000fe40000011621 */
[----:B------:R-:W-:Y:S02]  /*12450*/  SHF.R.U32.HI R3, RZ, 0x10, R32 ;  /* 0x00000010ff037819 */ /* 0x000fe40000011620 */
[----:B------:R-:W-:Y:S02]  /*12460*/  LOP3.LUT R43, R43, 0xff, RZ, 0xc0, !PT ;  /* 0x000000ff2b2b7812 */ /* 0x000fe400078ec0ff */
[----:B------:R-:W-:-:S02]  /*12470*/  SHF.R.U32.HI R49, RZ, 0x10, R28 ;  /* 0x00000010ff317819 */ /* 0x000fc4000001161c */
[----:B------:R-:W-:Y:S02]  /*12480*/  LOP3.LUT R3, R3, 0xff, RZ, 0xc0, !PT ;  /* 0x000000ff03037812 */ /* 0x000fe400078ec0ff */
[----:B------:R-:W-:Y:S02]  /*12490*/  SHF.R.U32.HI R61, RZ, 0x10, R29 ;  /* 0x00000010ff3d7819 */ /* 0x000fe4000001161d */
[----:B------:R-:W-:Y:S02]  /*124a0*/  PRMT R43, R43, 0x7054, R48 ;  /* 0x000070542b2b7816 */ /* 0x000fe40000000030 */
[----:B------:R-:W-:Y:S02]  /*124b0*/  LOP3.LUT R49, R49, 0xff, RZ, 0xc0, !PT ;  /* 0x000000ff31317812 */ /* 0x000fe400078ec0ff */
[----:B------:R-:W-:Y:S02]  /*124c0*/  SHF.R.U32.HI R48, RZ, 0x10, R31 ;  /* 0x00000010ff307819 */ /* 0x000fe4000001161f */
[----:B------:R-:W-:-:S02]  /*124d0*/  PRMT R3, R3, 0x7054, R42 ;  /* 0x0000705403037816 */ /* 0x000fc4000000002a */
        /* <DEDUP_REMOVED lines=10> */
[----:B------:R-:W-:Y:S02]  /*12580*/  PRMT R63, R42, 0x7054, R63 ;  /* 0x000070542a3f7816 */ /* 0x000fe4000000003f */
[----:B------:R-:W-:-:S02]  /*12590*/  LOP3.LUT R62, R62, 0xff, RZ, 0xc0, !PT ;  /* 0x000000ff3e3e7812 */ /* 0x000fc400078ec0ff */
[----:B------:R-:W-:Y:S02]  /*125a0*/  LOP3.LUT R67, R67, 0xff000000, R31, 0xf8, !PT ;  /* 0xff00000043437812 */ /* 0x000fe400078ef81f */
[----:B------:R-:W-:Y:S02]  /*125b0*/  PRMT R69, R60, 0x7054, R69 ;  /* 0x000070543c457816 */ /* 0x000fe40000000045 */
[----:B------:R-:W-:Y:S02]  /*125c0*/  LOP3.LUT R43, R43, 0xff000000, R33, 0xf8, !PT ;  /* 0xff0000002b2b7812 */ /* 0x000fe400078ef821 */
[----:B------:R-:W-:Y:S02]  /*125d0*/  LOP3.LUT R60, R3, 0xff000000, R32, 0xf8, !PT ;  /* 0xff000000033c7812 */ /* 0x000fe400078ef820 */
[----:B------:R-:W-:Y:S02]  /*125e0*/  LOP3.LUT R65, R63, 0xff000000, R30, 0xf8, !PT ;  /* 0xff0000003f417812 */ /* 0x000fe400078ef81e */
[----:B------:R-:W-:-:S02]  /*125f0*/  PRMT R71, R62, 0x7054, R71 ;  /* 0x000070543e477816 */ /* 0x000fc40000000047 */
[----:B------:R-:W-:Y:S02]  /*12600*/  LOP3.LUT R64, R61, 0xff000000, R29, 0xf8, !PT ;  /* 0xff0000003d407812 */ /* 0x000fe400078ef81d */
[----:B------:R-:W-:Y:S02]  /*12610*/  F2FP.F16.E4M3.UNPACK_B R61, R67 ;  /* 0x00000043ff3d723e */ /* 0x000fe400020006ff */
[----:B------:R-:W-:Y:S02]  /*12620*/  F2FP.F16.E4M3.UNPACK_B R42, R43 ;  /* 0x0000002bff2a723e */ /* 0x000fe400020006ff */
[----:B------:R-:W-:Y:S01]  /*12630*/  LOP3.LUT R68, R69, 0xff000000, R20, 0xf8, !PT ;  /* 0xff00000045447812 */ /* 0x000fe200078ef814 */
[--C-:B------:R-:W-:Y:S01]  /*12640*/  HADD2.F32 R66, -RZ, R61.reuse.H0_H0 ;  /* 0x2000003dff427230 */ /* 0x100fe20000004100 */
[----:B------:R-:W-:Y:S01]  /*12650*/  LOP3.LUT R71, R71, 0xff000000, R21, 0xf8, !PT ;  /* 0xff00000047477812 */ /* 0x000fe200078ef815 */
[----:B------:R-:W-:Y:S01]  /*12660*/  HADD2.F32 R62, -RZ, R42.H0_H0 ;  /* 0x2000002aff3e7230 */ /* 0x000fe20000004100 */
[----:B------:R-:W-:Y:S01]  /*12670*/  F2FP.F16.E4M3.UNPACK_B R67, R67.H1 ;  /* 0x00000043ff43723e */ /* 0x000fe200030006ff */
[----:B------:R-:W-:Y:S01]  /*12680*/  HADD2.F32 R69, -RZ, R61.H1_H1 ;  /* 0x3000003dff457230 */ /* 0x000fe20000004100 */
[----:B------:R-:W-:-:S02]  /*12690*/  F2FP.F16.E4M3.UNPACK_B R61, R43.H1 ;  /* 0x0000002bff3d723e */ /* 0x000fc400030006ff */
[----:B------:R-:W-:Y:S02]  /*126a0*/  LOP3.LUT R28, R49, 0xff000000, R28, 0xf8, !PT ;  /* 0xff000000311c7812 */ /* 0x000fe400078ef81c */
[-C--:B0-----:R-:W-:Y:S02]  /*126b0*/  F2FP.F16.E4M3.UNPACK_B R49, R55.reuse ;  /* 0x00000037ff31723e */ /* 0x081fe400020006ff */
[----:B------:R-:W-:Y:S02]  /*126c0*/  F2FP.F16.E4M3.UNPACK_B R55, R55.H1 ;  /* 0x00000037ff37723e */ /* 0x000fe400030006ff */
[-C--:B------:R-:W-:Y:S02]  /*126d0*/  F2FP.F16.E4M3.UNPACK_B R33, R52.reuse ;  /* 0x00000034ff21723e */ /* 0x080fe400020006ff */
[----:B------:R-:W-:Y:S02]  /*126e0*/  F2FP.F16.E4M3.UNPACK_B R52, R52.H1 ;  /* 0x00000034ff34723e */ /* 0x000fe400030006ff */
[----:B------:R-:W-:-:S02]  /*126f0*/  F2FP.F16.E4M3.UNPACK_B R48, R54 ;  /* 0x00000036ff30723e */ /* 0x000fc400020006ff */
[----:B------:R-:W-:Y:S01]  /*12700*/  F2FP.F16.E4M3.UNPACK_B R54, R54.H1 ;  /* 0x00000036ff36723e */ /* 0x000fe200030006ff */
[----:B--2---:R-:W0:Y:S02]  /*12710*/  LDS.128 R12, [R81+0x20400] ;  /* 0x02040000510c7984 */ /* 0x004e240000000c00 */
[-C--:B0-----:R-:W-:Y:S02]  /*12720*/  F2FP.F16.E4M3.UNPACK_B R3, R14.reuse ;  /* 0x0000000eff03723e */ /* 0x081fe400020006ff */
[----:B------:R-:W-:Y:S02]  /*12730*/  F2FP.F16.E4M3.UNPACK_B R30, R14.H1 ;  /* 0x0000000eff1e723e */ /* 0x000fe400030006ff */
[----:B------:R-:W-:Y:S02]  /*12740*/  F2FP.F16.E4M3.UNPACK_B R14, R53 ;  /* 0x00000035ff0e723e */ /* 0x000fe400020006ff */
[-C--:B------:R-:W-:Y:S02]  /*12750*/  F2FP.F16.E4M3.UNPACK_B R20, R13.reuse ;  /* 0x0000000dff14723e */ /* 0x080fe400020006ff */
[----:B------:R-:W-:Y:S01]  /*12760*/  F2FP.F16.E4M3.UNPACK_B R21, R13.H1 ;  /* 0x0000000dff15723e */ /* 0x000fe200030006ff */
[----:B------:R-:W-:Y:S01]  /*12770*/  HADD2.F32 R13, -RZ, R14.H0_H0 ;  /* 0x2000000eff0d7230 */ /* 0x000fe20000004100 */
[----:B------:R-:W-:Y:S01]  /*12780*/  F2FP.F16.E4M3.UNPACK_B R53, R53.H1 ;  /* 0x00000035ff35723e */ /* 0x000fe200030006ff */
[--C-:B------:R-:W-:Y:S01]  /*12790*/  HADD2.F32 R29, -RZ, R20.reuse.H0_H0 ;  /* 0x20000014ff1d7230 */ /* 0x100fe20000004100 */
[----:B------:R-:W-:Y:S01]  /*127a0*/  F2FP.F16.E4M3.UNPACK_B R31, R15 ;  /* 0x0000000fff1f723e */ /* 0x000fe200020006ff */
[----:B------:R-:W-:-:S02]  /*127b0*/  HADD2.F32 R20, -RZ, R20.H1_H1 ;  /* 0x30000014ff147230 */ /* 0x000fc40000004100 */
[C---:B------:R-:W-:Y:S01]  /*127c0*/  FMUL.FTZ R70, R13.reuse, R66 ;  /* 0x000000420d467220 */ /* 0x040fe20000410000 */
[-C--:B------:R-:W-:Y:S01]  /*127d0*/  FMUL.FTZ R63, R13, R62.reuse ;  /* 0x0000003e0d3f7220 */ /* 0x080fe20000410000 */
[----:B------:R-:W-:Y:S01]  /*127e0*/  HADD2.F32 R43, -RZ, R53.H0_H0 ;  /* 0x20000035ff2b7230 */ /* 0x000fe20000004100 */
[----:B------:R-:W-:Y:S01]  /*127f0*/  F2FP.F16.E4M3.UNPACK_B R32, R15.H1 ;  /* 0x0000000fff20723e */ /* 0x000fe200030006ff */
[C---:B------:R-:W-:Y:S01]  /*12800*/  FFMA.FTZ R13, R29.reuse, R62, -R70 ;  /* 0x0000003e1d0d7223 */ /* 0x040fe20000010846 */
[----:B------:R-:W-:Y:S01]  /*12810*/  FFMA.FTZ R29, R29, R66, R63 ;  /* 0x000000421d1d7223 */ /* 0x000fe2000001003f */
[----:B------:R-:W-:Y:S01]  /*12820*/  HADD2.F32 R63, -RZ, R42.H1_H1 ;  /* 0x3000002aff3f7230 */ /* 0x000fe20000004100 */
[-C--:B------:R-:W-:Y:S01]  /*12830*/  F2FP.F16.E4M3.UNPACK_B R15, R12.reuse ;  /* 0x0000000cff0f723e */ /* 0x080fe200020006ff */
[----:B------:R-:W-:Y:S01]  /*12840*/  HADD2.F32 R42, -RZ, R14.H1_H1 ;  /* 0x3000000eff2a7230 */ /* 0x000fe20000004100 */
[----:B------:R-:W-:Y:S01]  /*12850*/  F2FP.F16.E4M3.UNPACK_B R12, R12.H1 ;  /* 0x0000000cff0c723e */ /* 0x000fe200030006ff */
[----:B------:R-:W-:-:S02]  /*12860*/  HADD2.F32 R66, -RZ, R67.H0_H0 ;  /* 0x20000043ff427230 */ /* 0x000fc40000004100 */
[----:B------:R-:W-:Y:S02]  /*12870*/  HADD2.F32 R62, -RZ, R61.H0_H0 ;  /* 0x2000003dff3e7230 */ /* 0x000fe40000004100 */
[C---:B------:R-:W-:Y:S01]  /*12880*/  FMUL.FTZ R73, R42.reuse, R69 ;  /* 0x000000452a497220 */ /* 0x040fe20000410000 */
[----:B------:R-:W-:Y:S02]  /*12890*/  HADD2.F32 R14, -RZ, R21.H0_H0 ;  /* 0x20000015ff0e7230 */ /* 0x000fe40000004100 */
[C---:B------:R-:W-:Y:S01]  /*128a0*/  FMUL.FTZ R75, R43.reuse, R66 ;  /* 0x000000422b4b7220 */ /* 0x040fe20000410000 */
[-C--:B------:R-:W-:Y:S01]  /*128b0*/  FMUL.FTZ R42, R42, R63.reuse ;  /* 0x0000003f2a2a7220 */ /* 0x080fe20000410000 */
[-C--:B------:R-:W-:Y:S01]  /*128c0*/  FMUL.FTZ R43, R43, R62.reuse ;  /* 0x0000003e2b2b7220 */ /* 0x080fe20000410000 */
[----:B------:R-:W-:Y:S01]  /*128d0*/  FFMA.FTZ R70, R20, R63, -R73 ;  /* 0x0000003f14467223 */ /* 0x000fe20000010849 */
[----:B------:R-:W-:Y:S01]  /*128e0*/  F2FP.F16.E4M3.UNPACK_B R63, R71 ;  /* 0x00000047ff3f723e */ /* 0x000fe200020006ff */
[C---:B------:R-:W-:Y:S01]  /*128f0*/  FFMA.FTZ R75, R14.reuse, R62, -R75 ;  /* 0x0000003e0e4b7223 */ /* 0x040fe2000001084b */
[----:B------:R-:W-:Y:S01]  /*12900*/  FFMA.FTZ R66, R14, R66, R43 ;  /* 0x000000420e427223 */ /* 0x000fe2000001002b */
[-C--:B------:R-:W-:Y:S01]  /*12910*/  F2FP.F16.E4M3.UNPACK_B R43, R64.reuse ;  /* 0x00000040ff2b723e */ /* 0x080fe200020006ff */
[----:B------:R-:W-:Y:S01]  /*12920*/  FFMA.FTZ R72, R20, R69, R42 ;  /* 0x0000004514487223 */ /* 0x000fe2000001002a */
[----:B------:R-:W-:Y:S01]  /*12930*/  HADD2.F32 R62, -RZ, R67.H1_H1 ;  /* 0x30000043ff3e7230 */ /* 0x000fe20000004100 */
[----:B------:R-:W-:Y:S01]  /*12940*/  F2FP.F16.E4M3.UNPACK_B R71, R71.H1 ;  /* 0x00000047ff47723e */ /* 0x000fe200030006ff */
[----:B------:R-:W-:Y:S01]  /*12950*/  HADD2.F32 R53, -RZ, R53.H1_H1 ;  /* 0x30000035ff357230 */ /* 0x000fe20000004100 */
[----:B------:R-:W-:Y:S01]  /*12960*/  F2FP.F16.E4M3.UNPACK_B R64, R64.H1 ;  /* 0x00000040ff40723e */ /* 0x000fe200030006ff */
[----:B------:R-:W-:-:S02]  /*12970*/  HADD2.F32 R42, -RZ, R61.H1_H1 ;  /* 0x3000003dff2a7230 */ /* 0x000fc40000004100 */
[----:B------:R-:W-:Y:S02]  /*12980*/  HADD2.F32 R67, -RZ, R63.H0_H0 ;  /* 0x2000003fff437230 */ /* 0x000fe40000004100 */
[C---:B------:R-:W-:Y:S01]  /*12990*/  FMUL.FTZ R74, R53.reuse, R62 ;  /* 0x0000003e354a7220 */ /* 0x040fe20000410000 */
[----:B------:R-:W-:Y:S02]  /*129a0*/  HADD2.F32 R20, -RZ, R49.H0_H0 ;  /* 0x20000031ff147230 */ /* 0x000fe40000004100 */
[----:B------:R-:W-:Y:S01]  /*129b0*/  FMUL.FTZ R53, R53, R42 ;  /* 0x0000002a35357220 */ /* 0x000fe20000410000 */
[----:B------:R-:W-:Y:S02]  /*129c0*/  HADD2.F32 R61, -RZ, R43.H0_H0 ;  /* 0x2000002bff3d7230 */ /* 0x000fe40000004100 */
[----:B------:R-:W-:Y:S02]  /*129d0*/  HADD2.F32 R21, -RZ, R21.H1_H1 ;  /* 0x30000015ff157230 */ /* 0x000fe40000004100 */
[----:B------:R-:W-:Y:S01]  /*129e0*/  FMUL.FTZ R73, R20, R67 ;  /* 0x0000004314497220 */ /* 0x000fe20000410000 */
[----:B------:R-:W-:-:S02]  /*129f0*/  HADD2.F32 R14, -RZ, R31.H0_H0 ;  /* 0x2000001fff0e7230 */ /* 0x000fc40000004100 */
[----:B------:R-:W-:Y:S01]  /*12a00*/  FMUL.FTZ R20, R20, R61 ;  /* 0x0000003d14147220 */ /* 0x000fe20000410000 */
[----:B------:R-:W-:Y:S02]  /*12a10*/  HADD2.F32 R49, -RZ, R49.H1_H1 ;  /* 0x30000031ff317230 */ /* 0x000fe40000004100 */
[C---:B------:R-:W-:Y:S01]  /*12a20*/  FFMA.FTZ R74, R21.reuse, R42, -R74 ;  /* 0x0000002a154a7223 */ /* 0x040fe2000001084a */
[----:B------:R-:W-:Y:S01]  /*12a30*/  FFMA.FTZ R69, R21, R62, R53 ;  /* 0x0000003e15457223 */ /* 0x000fe20000010035 */
[C---:B------:R-:W-:Y:S01]  /*12a40*/  FFMA.FTZ R67, R14.reuse, R67, R20 ;  /* 0x000000430e437223 */ /* 0x040fe20000010014 */
[----:B------:R-:W-:Y:S02]  /*12a50*/  HADD2.F32 R42, -RZ, R43.H1_H1 ;  /* 0x3000002bff2a7230 */ /* 0x000fe40000004100 */
[----:B------:R-:W-:Y:S01]  /*12a60*/  FFMA.FTZ R73, R14, R61, -R73 ;  /* 0x0000003d0e497223 */ /* 0x000fe20000010849 */
[----:B------:R-:W-:Y:S01]  /*12a70*/  HADD2.F32 R62, -RZ, R63.H1_H1 ;  /* 0x3000003fff3e7230 */ /* 0x000fe20000004100 */
[----:B------:R-:W-:Y:S01]  /*12a80*/  F2FP.SATFINITE.E4M3.F32.PACK_AB_MERGE_C R74, R74, R75, RZ ;  /* 0x0000004b4a4a723e */ /* 0x000fe200048070ff */
[----:B------:R-:W-:Y:S01]  /*12a90*/  HADD2.F32 R43, -RZ, R71.H0_H0 ;  /* 0x20000047ff2b7230 */ /* 0x000fe20000004100 */
[----:B------:R-:W-:Y:S01]  /*12aa0*/  F2FP.SATFINITE.E4M3.F32.PACK_AB_MERGE_C R66, R69, R66, RZ ;  /* 0x000000424542723e */ /* 0x000fe200048070ff */
[----:B------:R-:W-:-:S02]  /*12ab0*/  HADD2.F32 R20, -RZ, R55.H0_H0 ;  /* 0x20000037ff147230 */ /* 0x000fc40000004100 */
[C---:B------:R-:W-:Y:S01]  /*12ac0*/  FMUL.FTZ R76, R49.reuse, R62 ;  /* 0x0000003e314c7220 */ /* 0x040fe20000410000 */
[----:B------:R-:W-:Y:S02]  /*12ad0*/  HADD2.F32 R31, -RZ, R31.H1_H1 ;  /* 0x3000001fff1f7230 */ /* 0x000fe40000004100 */
[-C--:B------:R-:W-:Y:S01]  /*12ae0*/  FMUL.FTZ R49, R49, R42.reuse ;  /* 0x0000002a31317220 */ /* 0x080fe20000410000 */
[----:B------:R-:W-:Y:S02]  /*12af0*/  HADD2.F32 R21, -RZ, R64.H0_H0 ;  /* 0x20000040ff157230 */ /* 0x000fe40000004100 */
[C---:B------:R-:W-:Y:S01]  /*12b00*/  FMUL.FTZ R53, R20.reuse, R43 ;  /* 0x0000002b14357220 */ /* 0x040fe20000410000 */
[----:B------:R-:W-:Y:S02]  /*12b10*/  HADD2.F32 R14, -RZ, R32.H0_H0 ;  /* 0x20000020ff0e7230 */ /* 0x000fe40000004100 */
[C---:B------:R-:W-:Y:S01]  /*12b20*/  FFMA.FTZ R76, R31.reuse, R42, -R76 ;  /* 0x0000002a1f4c7223 */ /* 0x040fe2000001084c */
[----:B------:R-:W-:Y:S01]  /*12b30*/  F2FP.F16.E4M3.UNPACK_B R42, R65.H1 ;  /* 0x00000041ff2a723e */ /* 0x000fe200030006ff */
[-C--:B------:R-:W-:Y:S01]  /*12b40*/  FMUL.FTZ R20, R20, R21.reuse ;  /* 0x0000001514147220 */ /* 0x080fe20000410000 */
[----:B------:R-:W-:Y:S01]  /*12b50*/  FFMA.FTZ R78, R31, R62, R49 ;  /* 0x0000003e1f4e7223 */ /* 0x000fe20000010031 */
[C---:B------:R-:W-:Y:S01]  /*12b60*/  FFMA.FTZ R77, R14.reuse, R21, -R53 ;  /* 0x000000150e4d7223 */ /* 0x040fe20000010835 */
[-C--:B------:R-:W-:Y:S01]  /*12b70*/  F2FP.F16.E4M3.UNPACK_B R21, R60.reuse.H1 ;  /* 0x0000003cff15723e */ /* 0x080fe200030006ff */
[----:B------:R-:W-:Y:S01]  /*12b80*/  FFMA.FTZ R79, R14, R43, R20 ;  /* 0x0000002b0e4f7223 */ /* 0x000fe20000010014 */
[----:B------:R-:W-:Y:S01]  /*12b90*/  HADD2.F32 R43, -RZ, R42.H0_H0 ;  /* 0x2000002aff2b7230 */ /* 0x000fe20000004100 */
[----:B------:R-:W-:Y:S01]  /*12ba0*/  F2FP.F16.E4M3.UNPACK_B R65, R65 ;  /* 0x00000041ff41723e */ /* 0x000fe200020006ff */
[----:B------:R-:W-:Y:S01]  /*12bb0*/  HADD2.F32 R20, -RZ, R52.H0_H0 ;  /* 0x20000034ff147230 */ /* 0x000fe20000004100 */
[----:B------:R-:W-:Y:S01]  /*12bc0*/  F2FP.F16.E4M3.UNPACK_B R60, R60 ;  /* 0x0000003cff3c723e */ /* 0x000fe200020006ff */
[----:B------:R-:W-:Y:S01]  /*12bd0*/  HADD2.F32 R31, -RZ, R21.H0_H0 ;  /* 0x20000015ff1f7230 */ /* 0x000fe20000004100 */
[----:B------:R-:W-:Y:S01]  /*12be0*/  F2FP.SATFINITE.E4M3.F32.PACK_AB_MERGE_C R13, R70, R13, R74 ;  /* 0x0000000d460d723e */ /* 0x000fe2000480704a */
[----:B------:R-:W-:-:S02]  /*12bf0*/  HADD2.F32 R64, -RZ, R64.H1_H1 ;  /* 0x30000040ff407230 */ /* 0x000fc40000004100 */
[C---:B------:R-:W-:Y:S01]  /*12c00*/  FMUL.FTZ R49, R20.reuse, R43 ;  /* 0x0000002b14317220 */ /* 0x040fe20000410000 */
[----:B------:R-:W-:Y:S02]  /*12c10*/  HADD2.F32 R71, -RZ, R71.H1_H1 ;  /* 0x30000047ff477230 */ /* 0x000fe40000004100 */
[----:B------:R-:W-:Y:S01]  /*12c20*/  FMUL.FTZ R20, R20, R31 ;  /* 0x0000001f14147220 */ /* 0x000fe20000410000 */
[----:B------:R-:W-:Y:S01]  /*12c30*/  HADD2.F32 R55, -RZ, R55.H1_H1 ;  /* 0x30000037ff377230 */ /* 0x000fe20000004100 */
[----:B------:R-:W-:Y:S01]  /*12c40*/  F2FP.SATFINITE.E4M3.F32.PACK_AB_MERGE_C R29, R72, R29, R66 ;  /* 0x0000001d481d723e */ /* 0x000fe20004807042 */
[----:B------:R-:W-:Y:S02]  /*12c50*/  HADD2.F32 R14, -RZ, R12.H0_H0 ;  /* 0x2000000cff0e7230 */ /* 0x000fe40000004100 */
[----:B------:R-:W-:Y:S02]  /*12c60*/  HADD2.F32 R32, -RZ, R32.H1_H1 ;  /* 0x30000020ff207230 */ /* 0x000fe40000004100 */
[C---:B------:R-:W-:Y:S01]  /*12c70*/  FMUL.FTZ R53, R55.reuse, R71 ;  /* 0x0000004737357220 */ /* 0x040fe20000410000 */
[----:B------:R-:W-:Y:S01]  /*12c80*/  FMUL.FTZ R62, R55, R64 ;  /* 0x00000040373e7220 */ /* 0x000fe20000410000 */
[----:B------:R-:W-:Y:S01]  /*12c90*/  FFMA.FTZ R55, R14, R43, R20 ;  /* 0x0000002b0e377223 */ /* 0x000fe20000010014 */
[----:B------:R-:W-:-:S02]  /*12ca0*/  HADD2.F32 R43, -RZ, R42.H1_H1 ;  /* 0x3000002aff2b7230 */ /* 0x000fc40000004100 */
[----:B------:R-:W-:Y:S01]  /*12cb0*/  FFMA.FTZ R64, R32, R64, -R53 ;  /* 0x0000004020407223 */ /* 0x000fe20000010835 */
[----:B------:R-:W-:Y:S02]  /*12cc0*/  HADD2.F32 R52, -RZ, R52.H1_H1 ;  /* 0x30000034ff347230 */ /* 0x000fe40000004100 */
[----:B------:R-:W-:Y:S01]  /*12cd0*/  FFMA.FTZ R53, R14, R31, -R49 ;  /* 0x0000001f0e357223 */ /* 0x000fe20000010831 */
[----:B------:R-:W-:Y:S02]  /*12ce0*/  HADD2.F32 R21, -RZ, R21.H1_H1 ;  /* 0x30000015ff157230 */ /* 0x000fe40000004100 */
[----:B------:R-:W-:Y:S01]  /*12cf0*/  FFMA.FTZ R80, R32, R71, R62 ;  /* 0x0000004720507223 */ /* 0x000fe2000001003e */
        /* <DEDUP_REMOVED lines=8> */
[----:B------:R-:W-:Y:S02]  /*12d80*/  HADD2.F32 R20, -RZ, R65.H1_H1 ;  /* 0x30000041ff147230 */ /* 0x000fe40000004100 */
[----:B------:R-:W-:Y:S01]  /*12d90*/  FMUL.FTZ R43, R14, R31 ;  /* 0x0000001f0e2b7220 */ /* 0x000fe20000410000 */
[----:B------:R-:W-:-:S02]  /*12da0*/  HADD2.F32 R33, -RZ, R33.H1_H1 ;  /* 0x30000021ff217230 */ /* 0x000fc40000004100 */
[-C--:B------:R-:W-:Y:S01]  /*12db0*/  FMUL.FTZ R49, R14, R21.reuse ;  /* 0x000000150e317220 */ /* 0x080fe20000410000 */
[--C-:B------:R-:W-:Y:S01]  /*12dc0*/  HADD2.F32 R12, -RZ, R15.reuse.H0_H0 ;  /* 0x2000000fff0c7230 */ /* 0x100fe20000004100 */
[----:B------:R-:W-:Y:S01]  /*12dd0*/  F2FP.F16.E4M3.UNPACK_B R32, R68.H1 ;  /* 0x00000044ff20723e */ /* 0x000fe200030006ff */
[----:B------:R-:W-:Y:S02]  /*12de0*/  HADD2.F32 R60, -RZ, R60.H1_H1 ;  /* 0x3000003cff3c7230 */ /* 0x000fe40000004100 */
[C---:B------:R-:W-:Y:S01]  /*12df0*/  FMUL.FTZ R14, R33.reuse, R20 ;  /* 0x00000014210e7220 */ /* 0x040fe20000410000 */
[----:B------:R-:W-:Y:S02]  /*12e00*/  HADD2.F32 R15, -RZ, R15.H1_H1 ;  /* 0x3000000fff0f7230 */ /* 0x000fe40000004100 */
[C---:B------:R-:W-:Y:S01]  /*12e10*/  FFMA.FTZ R43, R12.reuse, R21, -R43 ;  /* 0x000000150c2b7223 */ /* 0x040fe2000001082b */
        /* <DEDUP_REMOVED lines=8> */
[--C-:B------:R-:W-:Y:S01]  /*12ea0*/  HADD2.F32 R15, -RZ, R12.reuse.H0_H0 ;  /* 0x2000000cff0f7230 */ /* 0x100fe20000004100 */
[----:B------:R-:W-:Y:S01]  /*12eb0*/  F2FP.F16.E4M3.UNPACK_B R68, R68 ;  /* 0x00000044ff44723e */ /* 0x000fe200020006ff */
[----:B------:R-:W-:Y:S02]  /*12ec0*/  HADD2.F32 R21, -RZ, R12.H1_H1 ;  /* 0x3000000cff157230 */ /* 0x000fe40000004100 */
[C---:B------:R-:W-:Y:S01]  /*12ed0*/  FMUL.FTZ R61, R14.reuse, R31 ;  /* 0x0000001f0e3d7220 */ /* 0x040fe20000410000 */
[----:B------:R-:W-:Y:S02]  /*12ee0*/  HADD2.F32 R12, -RZ, R30.H0_H0 ;  /* 0x2000001eff0c7230 */ /* 0x000fe40000004100 */
[----:B------:R-:W-:Y:S01]  /*12ef0*/  FMUL.FTZ R63, R14, R15 ;  /* 0x0000000f0e3f7220 */ /* 0x000fe20000410000 */
[----:B------:R-:W-:Y:S02]  /*12f00*/  HADD2.F32 R33, -RZ, R32.H1_H1 ;  /* 0x30000020ff217230 */ /* 0x000fe40000004100 */
[----:B------:R-:W-:-:S02]  /*12f10*/  HADD2.F32 R54, -RZ, R54.H1_H1 ;  /* 0x30000036ff367230 */ /* 0x000fc40000004100 */
[C---:B------:R-:W-:Y:S01]  /*12f20*/  FFMA.FTZ R61, R12.reuse, R15, -R61 ;  /* 0x0000000f0c3d7223 */ /* 0x040fe2000001083d */
[----:B------:R-:W-:Y:S02]  /*12f30*/  HADD2.F32 R30, -RZ, R30.H1_H1 ;  /* 0x3000001eff1e7230 */ /* 0x000fe40000004100 */
[----:B------:R-:W-:Y:S01]  /*12f40*/  FFMA.FTZ R63, R12, R31, R63 ;  /* 0x0000001f0c3f7223 */ /* 0x000fe2000001003f */
[--C-:B------:R-:W-:Y:S02]  /*12f50*/  HADD2.F32 R12, -RZ, R3.reuse.H0_H0 ;  /* 0x20000003ff0c7230 */ /* 0x100fe40000004100 */
[C---:B------:R-:W-:Y:S01]  /*12f60*/  FMUL.FTZ R15, R54.reuse, R33 ;  /* 0x00000021360f7220 */ /* 0x040fe20000410000 */
[-C--:B------:R-:W-:Y:S01]  /*12f70*/  FMUL.FTZ R14, R54, R21.reuse ;  /* 0x00000015360e7220 */ /* 0x080fe20000410000 */
[----:B------:R-:W-:Y:S02]  /*12f80*/  HADD2.F32 R3, -RZ, R3.H1_H1 ;  /* 0x30000003ff037230 */ /* 0x000fe40000004100 */
[C---:B------:R-:W-:Y:S01]  /*12f90*/  FFMA.FTZ R54, R30.reuse, R21, -R15 ;  /* 0x000000151e367223 */ /* 0x040fe2000001080f */
[----:B------:R-:W-:Y:S01]  /*12fa0*/  FFMA.FTZ R62, R30, R33, R14 ;  /* 0x000000211e3e7223 */ /* 0x000fe2000001000e */
[----:B------:R-:W-:-:S02]  /*12fb0*/  HADD2.F32 R15, -RZ, R28.H0_H0 ;  /* 0x2000001cff0f7230 */ /* 0x000fc40000004100 */
[----:B------:R-:W-:Y:S01]  /*12fc0*/  HADD2.F32 R21, -RZ, R68.H0_H0 ;  /* 0x20000044ff157230 */ /* 0x000fe20000004100 */
[----:B------:R-:W-:Y:S01]  /*12fd0*/  F2FP.SATFINITE.E4M3.F32.PACK_AB_MERGE_C R54, R54, R61, RZ ;  /* 0x0000003d3636723e */ /* 0x000fe200048070ff */
[----:B------:R-:W-:Y:S01]  /*12fe0*/  HADD2.F32 R14, -RZ, R48.H0_H0 ;  /* 0x20000030ff0e7230 */ /* 0x000fe20000004100 */
[----:B------:R-:W-:Y:S01]  /*12ff0*/  F2FP.SATFINITE.E4M3.F32.PACK_AB_MERGE_C R62, R62, R63, RZ ;  /* 0x0000003f3e3e723e */ /* 0x000fe200048070ff */
[----:B------:R-:W-:Y:S02]  /*13000*/  HADD2.F32 R68, -RZ, R68.H1_H1 ;  /* 0x30000044ff447230 */ /* 0x000fe40000004100 */
[----:B------:R-:W-:Y:S02]  /*13010*/  HADD2.F32 R48, -RZ, R48.H1_H1 ;  /* 0x30000030ff307230 */ /* 0x000fe40000004100 */
[C---:B------:R-:W-:Y:S01]  /*13020*/  FMUL.FTZ R30, R14.reuse, R15 ;  /* 0x0000000f0e1e7220 */ /* 0x040fe20000410000 */
[----:B------:R-:W-:Y:S02]  /*13030*/  HADD2.F32 R28, -RZ, R28.H1_H1 ;  /* 0x3000001cff1c7230 */ /* 0x000fe40000004100 */
[-C--:B------:R-:W-:Y:S01]  /*13040*/  FMUL.FTZ R31, R14, R21.reuse ;  /* 0x000000150e1f7220 */ /* 0x080fe20000410000 */
[----:B------:R-:W-:Y:S01]  /*13050*/  FMUL.FTZ R32, R48, R68 ;  /* 0x0000004430207220 */ /* 0x000fe20000410000 */
[----:B------:R-:W-:Y:S01]  /*13060*/  FFMA.FTZ R30, R12, R21, R30 ;  /* 0x000000150c1e7223 */ /* 0x000fe2000001001e */
[-C--:B------:R-:W-:Y:S01]  /*13070*/  FMUL.FTZ R33, R48, R28.reuse ;  /* 0x0000001c30217220 */ /* 0x080fe20000410000 */
[----:B------:R-:W-:Y:S01]  /*13080*/  FFMA.FTZ R14, R12, R15, -R31 ;  /* 0x0000000f0c0e7223 */ /* 0x000fe2000001081f */
[C---:B------:R-:W-:Y:S01]  /*13090*/  FFMA.FTZ R21, R3.reuse, R28, -R32 ;  /* 0x0000001c03157223 */ /* 0x040fe20000010820 */
[----:B------:R-:W-:Y:S01]  /*130a0*/  F2FP.SATFINITE.E4M3.F32.PACK_AB_MERGE_C R15, R64, R77, RZ ;  /* 0x0000004d400f723e */ /* 0x000fe200048070ff */
        /* <DEDUP_REMOVED lines=12> */
.L_x_3096:
[----:B------:R-:W-:Y:S05]  /*13170*/  BSYNC B1 ;  /* 0x0000000000017941 */ /* 0x000fea0003800000 */
.L_x_3095:
[----:B------:R-:W-:Y:S04]  /*13180*/  BSSY B1, `(.L_x_3097) ;  /* 0x00000fd000017945 */ /* 0x000fe80003800000 */
[----:B------:R-:W-:Y:S05]  /*13190*/  @P2 BRA `(.L_x_3098) ;  /* 0x0000000c00ec2947 */ /* 0x000fea0003800000 */
[----:B-1----:R-:W2:Y:S04]  /*131a0*/  LDL R28, [R1+0x20] ;  /* 0x00002000011c7983 */ /* 0x002ea80000100800 */
[----:B------:R-:W3:Y:S01]  /*131b0*/  LDL R72, [R1+0x44] ;  /* 0x0000440001487983 */ /* 0x000ee20000100800 */
[----:B-----5:R-:W-:Y:S01]  /*131c0*/  SHF.R.U32.HI R3, RZ, 0x8, R44 ;  /* 0x00000008ff037819 */ /* 0x020fe2000001162c */
[----:B------:R-:W-:Y:S01]  /*131d0*/  IMAD.SHL.U32 R57, R57, 0x80, RZ ;  /* 0x0000008039397824 */ /* 0x000fe200078e00ff */
[----:B------:R-:W-:Y:S02]  /*131e0*/  LOP3.LUT R0, R44, 0xff, RZ, 0xc0, !PT ;  /* 0x000000ff2c007812 */ /* 0x000fe400078ec0ff */
[----:B------:R-:W-:Y:S02]  /*131f0*/  LOP3.LUT R3, R3, 0xff, RZ, 0xc0, !PT ;  /* 0x000000ff03037812 */ /* 0x000fe400078ec0ff */
[----:B------:R-:W-:-:S02]  /*13200*/  SHF.R.U32.HI R14, RZ, 0x8, R45 ;  /* 0x00000008ff0e7819 */ /* 0x000fc4000001162d */
[----:B------:R-:W-:Y:S02]  /*13210*/  PRMT R21, R3, 0x7604, R0 ;  /* 0x0000760403157816 */ /* 0x000fe40000000000 */
[----:B------:R-:W-:Y:S02]  /*13220*/  LOP3.LUT R12, R45, 0xff, RZ, 0xc0, !PT ;  /* 0x000000ff2d0c7812 */ /* 0x000fe400078ec0ff */
[----:B------:R-:W-:Y:S02]  /*13230*/  LOP3.LUT R3, R14, 0xff, RZ, 0xc0, !PT ;  /* 0x000000ff0e037812 */ /* 0x000fe400078ec0ff */
[----:B0-----:R-:W-:Y:S02]  /*13240*/  SHF.R.U32.HI R13, RZ, 0x8, R46 ;  /* 0x00000008ff0d7819 */ /* 0x001fe4000001162e */
[----:B------:R-:W-:Y:S02]  /*13250*/  LEA.HI R14, R59, R58, RZ, 0x1c ;  /* 0x0000003a3b0e7211 */ /* 0x000fe400078fe0ff */
[----:B------:R-:W-:-:S02]  /*13260*/  PRMT R20, R3, 0x7604, R12 ;  /* 0x0000760403147816 */ /* 0x000fc4000000000c */
[----:B------:R-:W-:Y:S02]  /*13270*/  LOP3.LUT R0, R46, 0xff, RZ, 0xc0, !PT ;  /* 0x000000ff2e007812 */ /* 0x000fe400078ec0ff */
[----:B------:R-:W-:Y:S02]  /*13280*/  LOP3.LUT R13, R13, 0xff, RZ, 0xc0, !PT ;  /* 0x000000ff0d0d7812 */ /* 0x000fe400078ec0ff */
[----:B------:R-:W-:Y:S02]  /*13290*/  SHF.R.S32.HI R3, RZ, 0x1f, R14 ;  /* 0x0000001fff037819 */ /* 0x000fe4000001140e */
[----:B------:R-:W-:Y:S02]  /*132a0*/  PRMT R33, R13, 0x7604, R0 ;  /* 0x000076040d217816 */ /* 0x000fe40000000000 */
[----:B------:R-:W-:Y:S02]  /*132b0*/  LEA.HI R15, R3, R14, RZ, 0x3 ;  /* 0x0000000e030f7211 */ /* 0x000fe400078f18ff */
[----:B------:R-:W-:-:S02]  /*132c0*/  LOP3.LUT R57, R57, 0x380, RZ, 0xc0, !PT ;  /* 0x0000038039397812 */ /* 0x000fc400078ec0ff */
[----:B------:R-:W-:Y:S01]  /*132d0*/  SHF.L.U32 R0, R14, 0x4, RZ ;  /* 0x000000040e007819 */ /* 0x000fe200000006ff */
[----:B------:R-:W-:Y:S01]  /*132e0*/  IMAD.SHL.U32 R15, R15, 0x800, RZ ;  /* 0x000008000f0f7824 */ /* 0x000fe200078e00ff */
[----:B------:R-:W-:Y:S02]  /*132f0*/  SHF.R.U32.HI R12, RZ, 0x8, R47 ;  /* 0x00000008ff0c7819 */ /* 0x000fe4000001162f */
[----:B------:R-:W-:Y:S02]  /*13300*/  LOP3.LUT R0, R57, 0x70, R0, 0xf8, !PT ;  /* 0x0000007039007812 */ /* 0x000fe400078ef800 */
[----:B------:R-:W-:Y:S02]  /*13310*/  SHF.R.U32.HI R57, RZ, 0x3, R57 ;  /* 0x00000003ff397819 */ /* 0x000fe40000011639 */
[----:B------:R-:W-:Y:S02]  /*13320*/  LOP3.LUT R3, R47, 0xff, RZ, 0xc0, !PT ;  /* 0x000000ff2f037812 */ /* 0x000fe400078ec0ff */
[----:B------:R-:W-:-:S02]  /*13330*/  LOP3.LUT R12, R12, 0xff, RZ, 0xc0, !PT ;  /* 0x000000ff0c0c7812 */ /* 0x000fc400078ec0ff */
[----:B------:R-:W-:Y:S02]  /*13340*/  LOP3.LUT R0, R0, R57, RZ, 0x3c, !PT ;  /* 0x0000003900007212 */ /* 0x000fe400078e3cff */
[----:B------:R-:W-:Y:S02]  /*13350*/  LOP3.LUT R29, R15, 0xffffc000, RZ, 0xc0, !PT ;  /* 0xffffc0000f1d7812 */ /* 0x000fe400078ec0ff */
[----:B------:R-:W-:Y:S02]  /*13360*/  PRMT R32, R12, 0x7604, R3 ;  /* 0x000076040c207816 */ /* 0x000fe40000000003 */
[----:B------:R-:W-:Y:S02]  /*13370*/  SHF.R.U32.HI R14, RZ, 0x8, R4 ;  /* 0x00000008ff0e7819 */ /* 0x000fe40000011604 */
[----:B------:R-:W-:Y:S02]  /*13380*/  LOP3.LUT R13, R4, 0xff, RZ, 0xc0, !PT ;  /* 0x000000ff040d7812 */ /* 0x000fe400078ec0ff */
[----:B------:R-:W-:-:S02]  /*13390*/  LOP3.LUT R14, R14, 0xff, RZ, 0xc0, !PT ;  /* 0x000000ff0e0e7812 */ /* 0x000fc400078ec0ff */
[----:B------:R-:W-:Y:S02]  /*133a0*/  SHF.R.U32.HI R53, RZ, 0x8, R7 ;  /* 0x00000008ff357819 */ /* 0x000fe40000011607 */
[----:B------:R-:W-:Y:S02]  /*133b0*/  PRMT R49, R14, 0x7604, R13 ;  /* 0x000076040e317816 */ /* 0x000fe4000000000d */
[----:B------:R-:W-:Y:S02]  /*133c0*/  LOP3.LUT R42, R5, 0xff, RZ, 0xc0, !PT ;  /* 0x000000ff052a7812 */ /* 0x000fe400078ec0ff */
[----:B------:R-:W-:Y:S02]  /*133d0*/  LOP3.LUT R52, R7, 0xff, RZ, 0xc0, !PT ;  /* 0x000000ff07347812 */ /* 0x000fe400078ec0ff */
[----:B------:R-:W-:Y:S02]  /*133e0*/  LOP3.LUT R53, R53, 0xff, RZ, 0xc0, !PT ;  /* 0x000000ff35357812 */ /* 0x000fe400078ec0ff */
[----:B------:R-:W-:-:S02]  /*133f0*/  SHF.R.U32.HI R48, RZ, 0x8, R6 ;  /* 0x00000008ff307819 */ /* 0x000fc40000011606 */
[----:B------:R-:W-:Y:S02]  /*13400*/  PRMT R52, R53, 0x7604, R52 ;  /* 0x0000760435347816 */ /* 0x000fe40000000034 */
[----:B------:R-:W-:Y:S02]  /*13410*/  SHF.R.U32.HI R53, RZ, 0x10, R5 ;  /* 0x00000010ff357819 */ /* 0x000fe40000011605 */
[----:B------:R-:W-:Y:S02]  /*13420*/  SHF.R.U32.HI R61, RZ, 0x10, R7 ;  /* 0x00000010ff3d7819 */ /* 0x000fe40000011607 */
[----:B------:R-:W-:Y:S02]  /*13430*/  LOP3.LUT R43, R6, 0xff, RZ, 0xc0, !PT ;  /* 0x000000ff062b7812 */ /* 0x000fe400078ec0ff */
[----:B------:R-:W-:Y:S01]  /*13440*/  LOP3.LUT R48, R48, 0xff, RZ, 0xc0, !PT ;  /* 0x000000ff30307812 */ /* 0x000fe200078ec0ff */
[----:B------:R-:W-:Y:S01]  /*13450*/  IMAD.U32 R61, R61, 0x10000, RZ ;  /* 0x000100003d3d7824 */ /* 0x000fe200078e00ff */
[----:B------:R-:W-:-:S02]  /*13460*/  SHF.L.U32 R53, R53, 0x10, RZ ;  /* 0x0000001035357819 */ /* 0x000fc400000006ff */
[----:B------:R-:W-:Y:S02]  /*13470*/  PRMT R57, R48, 0x7604, R43 ;  /* 0x0000760430397816 */ /* 0x000fe4000000002b */
[----:B------:R-:W-:Y:S02]  /*13480*/  SHF.R.U32.HI R43, RZ, 0x10, R47 ;  /* 0x00000010ff2b7819 */ /* 0x000fe4000001162f */
[----:B------:R-:W-:Y:S02]  /*13490*/  LOP3.LUT R63, R52, 0xff0000, R61, 0xf8, !PT ;  /* 0x00ff0000343f7812 */ /* 0x000fe400078ef83d */
[----:B------:R-:W-:Y:S01]  /*134a0*/  LOP3.LUT R57, R57, 0xff0000, R6, 0xf8, !PT ;  /* 0x00ff000039397812 */ /* 0x000fe200078ef806 */
[----:B------:R-:W-:Y:S01]  /*134b0*/  IMAD.U32 R43, R43, 0x10000, RZ ;  /* 0x000100002b2b7824 */ /* 0x000fe200078e00ff */
[----:B------:R-:W-:Y:S02]  /*134c0*/  LOP3.LUT R33, R33, 0xff0000, R46, 0xf8, !PT ;  /* 0x00ff000021217812 */ /* 0x000fe400078ef82e */
[----:B------:R-:W-:-:S02]  /*134d0*/  LOP3.LUT R61, R57, 0xff000000, R6, 0xf8, !PT ;  /* 0xff000000393d7812 */ /* 0x000fc400078ef806 */
[----:B------:R-:W-:Y:S02]  /*134e0*/  LOP3.LUT R63, R63, 0xff000000, R7, 0xf8, !PT ;  /* 0xff0000003f3f7812 */ /* 0x000fe400078ef807 */
[----:B------:R-:W-:Y:S02]  /*134f0*/  LOP3.LUT R43, R32, 0xff0000, R43, 0xf8, !PT ;  /* 0x00ff0000202b7812 */ /* 0x000fe400078ef82b */
[----:B------:R-:W-:-:S04]  /*13500*/  LOP3.LUT R21, R21, 0xff0000, R44, 0xf8, !PT ;  /* 0x00ff000015157812 */ /* 0x000fc800078ef82c */
[----:B------:R-:W-:Y:S02]  /*13510*/  LOP3.LUT R48, R21, 0xff000000, R44, 0xf8, !PT ;  /* 0xff00000015307812 */ /* 0x000fe400078ef82c */
[----:B--2---:R-:W-:Y:S02]  /*13520*/  IADD3 R3, R0, R29, R28 ;  /* 0x0000001d00037210 */ /* 0x004fe40007ffe01c */
[----:B------:R-:W-:Y:S01]  /*13530*/  SHF.R.U32.HI R28, RZ, 0x8, R5 ;  /* 0x00000008ff1c7819 */ /* 0x000fe20000011605 */
[----:B---3--:R-:W0:Y:S02]  /*13540*/  LDS.128 R12, [R72+0x20400] ;  /* 0x02040000480c7984 */ /* 0x008e240000000c00 */
[----:B------:R-:W-:Y:S01]  /*13550*/  IMAD.IADD R0, R22, 0x1, R3 ;  /* 0x0000000116007824 */ /* 0x000fe200078e0203 */
[----:B------:R-:W-:-:S04]  /*13560*/  LOP3.LUT R3, R28, 0xff, RZ, 0xc0, !PT ;  /* 0x000000ff1c037812 */ /* 0x000fc800078ec0ff */
[----:B------:R-:W1:Y:S01]  /*13570*/  LDS.128 R28, [R0+0x20400] ;  /* 0x02040000001c7984 */ /* 0x000e620000000c00 */
[----:B------:R-:W-:Y:S02]  /*13580*/  PRMT R42, R3, 0x7604, R42 ;  /* 0x00007604032a7816 */ /* 0x000fe4000000002a */
[----:B------:R-:W-:Y:S02]  /*13590*/  SHF.R.U32.HI R3, RZ, 0x10, R45 ;  /* 0x00000010ff037819 */ /* 0x000fe4000001162d */
[----:B------:R-:W-:Y:S02]  /*135a0*/  LOP3.LUT R55, R42, 0xff0000, R53, 0xf8, !PT ;  /* 0x00ff00002a377812 */ /* 0x000fe400078ef835 */
[----:B------:R-:W-:Y:S01]  /*135b0*/  LOP3.LUT R53, R43, 0xff000000, R47, 0xf8, !PT ;  /* 0xff0000002b357812 */ /* 0x000fe200078ef82f */
[----:B------:R-:W-:Y:S01]  /*135c0*/  IMAD.U32 R3, R3, 0x10000, RZ ;  /* 0x0001000003037824 */ /* 0x000fe200078e00ff */
[----:B------:R-:W-:-:S04]  /*135d0*/  LOP3.LUT R55, R55, 0xff000000, R5, 0xf8, !PT ;  /* 0xff00000037377812 */ /* 0x000fc800078ef805 */
[----:B------:R-:W-:Y:S02]  /*135e0*/  LOP3.LUT R3, R20, 0xff0000, R3, 0xf8, !PT ;  /* 0x00ff000014037812 */ /* 0x000fe400078ef803 */
[----:B------:R-:W-:Y:S02]  /*135f0*/  F2FP.F16.E4M3.UNPACK_B R57, R55 ;  /* 0x00000037ff39723e */ /* 0x000fe400020006ff */
[----:B------:R-:W-:Y:S02]  /*13600*/  LOP3.LUT R45, R3, 0xff000000, R45, 0xf8, !PT ;  /* 0xff000000032d7812 */ /* 0x000fe400078ef82d */
[----:B------:R-:W-:Y:S01]  /*13610*/  LOP3.LUT R3, R49, 0xff0000, R4, 0xf8, !PT ;  /* 0x00ff000031037812 */ /* 0x000fe200078ef804 */
[--C-:B------:R-:W-:Y:S01]  /*13620*/  HADD2.F32 R60, -RZ, R57.reuse.H0_H0 ;  /* 0x20000039ff3c7230 */ /* 0x100fe20000004100 */
[----:B------:R-:W-:Y:S01]  /*13630*/  LOP3.LUT R49, R33, 0xff000000, R46, 0xf8, !PT ;  /* 0xff00000021317812 */ /* 0x000fe200078ef82e */
[----:B------:R-:W-:Y:S01]  /*13640*/  HADD2.F32 R57, -RZ, R57.H1_H1 ;  /* 0x30000039ff397230 */ /* 0x000fe20000004100 */
[----:B------:R-:W-:-:S02]  /*13650*/  F2FP.F16.E4M3.UNPACK_B R46, R45 ;  /* 0x0000002dff2e723e */ /* 0x000fc400020006ff */
[----:B------:R-:W-:Y:S02]  /*13660*/  LOP3.LUT R54, R3, 0xff000000, R4, 0xf8, !PT ;  /* 0xff00000003367812 */ /* 0x000fe400078ef804 */
[----:B------:R-:W-:Y:S01]  /*13670*/  F2FP.F16.E4M3.UNPACK_B R55, R55.H1 ;  /* 0x00000037ff37723e */ /* 0x000fe200030006ff */
[--C-:B------:R-:W-:Y:S01]  /*13680*/  HADD2.F32 R52, -RZ, R46.reuse.H0_H0 ;  /* 0x2000002eff347230 */ /* 0x100fe20000004100 */
[----:B------:R-:W-:Y:S01]  /*13690*/  F2FP.F16.E4M3.UNPACK_B R45, R45.H1 ;  /* 0x0000002dff2d723e */ /* 0x000fe200030006ff */
[----:B------:R-:W-:Y:S01]  /*136a0*/  HADD2.F32 R47, -RZ, R46.H1_H1 ;  /* 0x3000002eff2f7230 */ /* 0x000fe20000004100 */
[----:B0-----:R-:W-:-:S03]  /*136b0*/  F2FP.F16.E4M3.UNPACK_B R4, R13 ;  /* 0x0000000dff04723e */ /* 0x001fc600020006ff */
[--C-:B------:R-:W-:Y:S01]  /*136c0*/  HADD2.F32 R46, -RZ, R45.reuse.H0_H0 ;  /* 0x2000002dff2e7230 */ /* 0x100fe20000004100 */
[----:B------:R-:W-:Y:S01]  /*136d0*/  F2FP.F16.E4M3.UNPACK_B R6, R13.H1 ;  /* 0x0000000dff06723e */ /* 0x000fe200030006ff */
[----:B------:R-:W-:Y:S01]  /*136e0*/  HADD2.F32 R45, -RZ, R45.H1_H1 ;  /* 0x3000002dff2d7230 */ /* 0x000fe20000004100 */
[----:B------:R-:W-:Y:S01]  /*136f0*/  F2FP.F16.E4M3.UNPACK_B R20, R15 ;  /* 0x0000000fff14723e */ /* 0x000fe200020006ff */
[--C-:B------:R-:W-:Y:S01]  /*13700*/  HADD2.F32 R13, -RZ, R4.reuse.H0_H0 ;  /* 0x20000004ff0d7230 */ /* 0x100fe20000004100 */
[----:B-1----:R-:W-:Y:S01]  /*13710*/  F2FP.F16.E4M3.UNPACK_B R7, R29 ;  /* 0x0000001dff07723e */ /* 0x002fe200020006ff */
[----:B------:R-:W-:Y:S01]  /*13720*/  HADD2.F32 R4, -RZ, R4.H1_H1 ;  /* 0x30000004ff047230 */ /* 0x000fe20000004100 */
[-C--:B------:R-:W-:Y:S02]  /*13730*/  F2FP.F16.E4M3.UNPACK_B R43, R31.reuse ;  /* 0x0000001fff2b723e */ /* 0x080fe400020006ff */
[----:B------:R-:W-:Y:S01]  /*13740*/  F2FP.F16.E4M3.UNPACK_B R44, R31.H1 ;  /* 0x0000001fff2c723e */ /* 0x000fe200030006ff */
[----:B------:R-:W-:Y:S01]  /*13750*/  HADD2.F32 R5, -RZ, R7.H0_H0 ;  /* 0x20000007ff057230 */ /* 0x000fe20000004100 */
[----:B------:R-:W-:-:S02]  /*13760*/  F2FP.F16.E4M3.UNPACK_B R32, R29.H1 ;  /* 0x0000001dff20723e */ /* 0x000fc400030006ff */
[----:B------:R-:W-:Y:S02]  /*13770*/  F2FP.F16.E4M3.UNPACK_B R33, R30 ;  /* 0x0000001eff21723e */ /* 0x000fe400020006ff */
[C---:B------:R-:W-:Y:S01]  /*13780*/  FMUL.FTZ R62, R5.reuse, R60 ;  /* 0x0000003c053e7220 */ /* 0x040fe20000410000 */
[----:B------:R-:W-:Y:S01]  /*13790*/  FMUL.FTZ R31, R5, R52 ;  /* 0x00000034051f7220 */ /* 0x000fe20000410000 */
[----:B------:R-:W-:Y:S01]  /*137a0*/  F2FP.F16.E4M3.UNPACK_B R42, R30.H1 ;  /* 0x0000001eff2a723e */ /* 0x000fe200030006ff */
[----:B------:R-:W-:Y:S02]  /*137b0*/  HADD2.F32 R30, -RZ, R7.H1_H1 ;  /* 0x30000007ff1e7230 */ /* 0x000fe40000004100 */
[C---:B------:R-:W-:Y:S01]  /*137c0*/  FFMA.FTZ R5, R13.reuse, R52, -R62 ;  /* 0x000000340d057223 */ /* 0x040fe2000001083e */
[----:B------:R-:W-:Y:S01]  /*137d0*/  FFMA.FTZ R13, R13, R60, R31 ;  /* 0x0000003c0d0d7223 */ /* 0x000fe2000001001f */
[----:B------:R-:W-:Y:S01]  /*137e0*/  HADD2.F32 R52, -RZ, R55.H0_H0 ;  /* 0x20000037ff347230 */ /* 0x000fe20000004100 */
[----:B------:R-:W-:Y:S01]  /*137f0*/  F2FP.F16.E4M3.UNPACK_B R21, R15.H1 ;  /* 0x0000000fff15723e */ /* 0x000fe200030006ff */
[----:B------:R-:W-:-:S02]  /*13800*/  HADD2.F32 R31, -RZ, R32.H0_H0 ;  /* 0x20000020ff1f7230 */ /* 0x000fc40000004100 */
[C---:B------:R-:W-:Y:S01]  /*13810*/  FMUL.FTZ R65, R30.reuse, R57 ;  /* 0x000000391e417220 */ /* 0x040fe20000410000 */
[----:B------:R-:W-:Y:S02]  /*13820*/  HADD2.F32 R7, -RZ, R6.H0_H0 ;  /* 0x20000006ff077230 */ /* 0x000fe40000004100 */
[----:B------:R-:W-:Y:S01]  /*13830*/  FMUL.FTZ R30, R30, R47 ;  /* 0x0000002f1e1e7220 */ /* 0x000fe20000410000 */
[----:B------:R-:W-:Y:S02]  /*13840*/  HADD2.F32 R55, -RZ, R55.H1_H1 ;  /* 0x30000037ff377230 */ /* 0x000fe40000004100 */
[C---:B------:R-:W-:Y:S01]  /*13850*/  FMUL.FTZ R64, R31.reuse, R52 ;  /* 0x000000341f407220 */ /* 0x040fe20000410000 */
[-C--:B------:R-:W-:Y:S01]  /*13860*/  FMUL.FTZ R31, R31, R46.reuse ;  /* 0x0000002e1f1f7220 */ /* 0x080fe20000410000 */
[C---:B------:R-:W-:Y:S01]  /*13870*/  FFMA.FTZ R62, R4.reuse, R57, R30 ;  /* 0x00000039043e7223 */ /* 0x040fe2000001001e */
[----:B------:R-:W-:Y:S01]  /*13880*/  FFMA.FTZ R60, R4, R47, -R65 ;  /* 0x0000002f043c7223 */ /* 0x000fe20000010841 */
[C---:B------:R-:W-:Y:S01]  /*13890*/  FFMA.FTZ R64, R7.reuse, R46, -R64 ;  /* 0x0000002e07407223 */ /* 0x040fe20000010840 */
[----:B------:R-:W-:Y:S01]  /*138a0*/  F2FP.F16.E4M3.UNPACK_B R46, R63 ;  /* 0x0000003fff2e723e */ /* 0x000fe200020006ff */
[----:B------:R-:W-:Y:S01]  /*138b0*/  FFMA.FTZ R52, R7, R52, R31 ;  /* 0x0000003407347223 */ /* 0x000fe2000001001f */
[----:B------:R-:W-:Y:S01]  /*138c0*/  F2FP.F16.E4M3.UNPACK_B R30, R53 ;  /* 0x00000035ff1e723e */ /* 0x000fe200020006ff */
        /* <DEDUP_REMOVED lines=11> */
[----:B------:R-:W-:Y:S01]  /*13980*/  FFMA.FTZ R57, R6, R45, -R57 ;  /* 0x0000002d06397223 */ /* 0x000fe20000010839 */
[----:B------:R-:W-:-:S02]  /*13990*/  HADD2.F32 R46, -RZ, R46.H1_H1 ;  /* 0x3000002eff2e7230 */ /* 0x000fc40000004100 */
[----:B------:R-:W-:Y:S01]  /*139a0*/  FMUL.FTZ R66, R7, R31 ;  /* 0x0000001f07427220 */ /* 0x000fe20000410000 */
[----:B------:R-:W-:Y:S02]  /*139b0*/  HADD2.F32 R43, -RZ, R43.H1_H1 ;  /* 0x3000002bff2b7230 */ /* 0x000fe40000004100 */
[----:B------:R-:W-:Y:S01]  /*139c0*/  FFMA.FTZ R55, R6, R55, R32 ;  /* 0x0000003706377223 */ /* 0x000fe20000010020 */
[----:B------:R-:W-:Y:S02]  /*139d0*/  HADD2.F32 R30, -RZ, R30.H1_H1 ;  /* 0x3000001eff1e7230 */ /* 0x000fe40000004100 */
[----:B------:R-:W-:Y:S01]  /*139e0*/  FFMA.FTZ R65, R4, R31, -R65 ;  /* 0x0000001f04417223 */ /* 0x000fe20000010841 */
[----:B------:R-:W-:Y:S02]  /*139f0*/  HADD2.F32 R20, -RZ, R20.H1_H1 ;  /* 0x30000014ff147230 */ /* 0x000fe40000004100 */
[----:B------:R-:W-:Y:S01]  /*13a00*/  FMUL.FTZ R45, R43, R46 ;  /* 0x0000002e2b2d7220 */ /* 0x000fe20000410000 */
[----:B------:R-:W-:-:S02]  /*13a10*/  HADD2.F32 R31, -RZ, R63.H0_H0 ;  /* 0x2000003fff1f7230 */ /* 0x000fc40000004100 */
[----:B------:R-:W-:Y:S01]  /*13a20*/  FMUL.FTZ R43, R43, R30 ;  /* 0x0000001e2b2b7220 */ /* 0x000fe20000410000 */
[----:B------:R-:W-:Y:S02]  /*13a30*/  HADD2.F32 R6, -RZ, R44.H0_H0 ;  /* 0x2000002cff067230 */ /* 0x000fe40000004100 */
[----:B------:R-:W-:Y:S01]  /*13a40*/  FFMA.FTZ R66, R4, R47, R66 ;  /* 0x0000002f04427223 */ /* 0x000fe20000010042 */
[----:B------:R-:W-:Y:S01]  /*13a50*/  HADD2.F32 R7, -RZ, R53.H0_H0 ;  /* 0x20000035ff077230 */ /* 0x000fe20000004100 */
[----:B------:R-:W-:Y:S01]  /*13a60*/  F2FP.F16.E4M3.UNPACK_B R29, R28 ;  /* 0x0000001cff1d723e */ /* 0x000fe200020006ff */
[----:B------:R-:W-:Y:S02]  /*13a70*/  HADD2.F32 R4, -RZ, R21.H0_H0 ;  /* 0x20000015ff047230 */ /* 0x000fe40000004100 */
[----:B------:R-:W-:Y:S01]  /*13a80*/  FMUL.FTZ R47, R6, R31 ;  /* 0x0000001f062f7220 */ /* 0x000fe20000410000 */
[C---:B------:R-:W-:Y:S01]  /*13a90*/  FFMA.FTZ R68, R20.reuse, R30, -R45 ;  /* 0x0000001e14447223 */ /* 0x040fe2000001082d */
[----:B------:R-:W-:Y:S01]  /*13aa0*/  FFMA.FTZ R67, R20, R46, R43 ;  /* 0x0000002e14437223 */ /* 0x000fe2000001002b */
[----:B------:R-:W-:Y:S01]  /*13ab0*/  F2FP.F16.E4M3.UNPACK_B R28, R28.H1 ;  /* 0x0000001cff1c723e */ /* 0x000fe200030006ff */
[-C--:B------:R-:W-:Y:S01]  /*13ac0*/  FMUL.FTZ R6, R6, R7.reuse ;  /* 0x0000000706067220 */ /* 0x080fe20000410000 */
[----:B------:R-:W-:Y:S01]  /*13ad0*/  F2FP.F16.E4M3.UNPACK_B R20, R54.H1 ;  /* 0x00000036ff14723e */ /* 0x000fe200030006ff */
[C---:B------:R-:W-:Y:S01]  /*13ae0*/  FFMA.FTZ R46, R4.reuse, R7, -R47 ;  /* 0x00000007042e7223 */ /* 0x040fe2000001082f */
[-C--:B------:R-:W-:Y:S01]  /*13af0*/  F2FP.F16.E4M3.UNPACK_B R3, R12.reuse ;  /* 0x0000000cff03723e */ /* 0x080fe200020006ff */
[----:B------:R-:W-:Y:S01]  /*13b00*/  FFMA.FTZ R69, R4, R31, R6 ;  /* 0x0000001f04457223 */ /* 0x000fe20000010006 */
[----:B------:R-:W-:Y:S01]  /*13b10*/  F2FP.F16.E4M3.UNPACK_B R12, R12.H1 ;  /* 0x0000000cff0c723e */ /* 0x000fe200030006ff */
[----:B------:R-:W-:Y:S01]  /*13b20*/  HADD2.F32 R43, -RZ, R20.H0_H0 ;  /* 0x20000014ff2b7230 */ /* 0x000fe20000004100 */
[----:B------:R-:W-:Y:S01]  /*13b30*/  F2FP.F16.E4M3.UNPACK_B R7, R48.H1 ;  /* 0x00000030ff07723e */ /* 0x000fe200030006ff */
[----:B------:R-:W-:Y:S01]  /*13b40*/  HADD2.F32 R6, -RZ, R28.H0_H0 ;  /* 0x2000001cff067230 */ /* 0x000fe20000004100 */
[----:B------:R-:W-:Y:S01]  /*13b50*/  F2FP.F16.E4M3.UNPACK_B R54, R54 ;  /* 0x00000036ff36723e */ /* 0x000fe200020006ff */
[----:B------:R-:W-:Y:S01]  /*13b60*/  HADD2.F32 R63, -RZ, R63.H1_H1 ;  /* 0x3000003fff3f7230 */ /* 0x000fe20000004100 */
[----:B------:R-:W-:Y:S01]  /*13b70*/  F2FP.F16.E4M3.UNPACK_B R48, R48 ;  /* 0x00000030ff30723e */ /* 0x000fe200020006ff */
[----:B------:R-:W-:-:S02]  /*13b80*/  HADD2.F32 R44, -RZ, R44.H1_H1 ;  /* 0x3000002cff2c7230 */ /* 0x000fc40000004100 */
[----:B------:R-:W-:Y:S01]  /*13b90*/  FMUL.FTZ R45, R6, R43 ;  /* 0x0000002b062d7220 */ /* 0x000fe20000410000 */
[----:B------:R-:W-:Y:S01]  /*13ba0*/  HADD2.F32 R31, -RZ, R7.H0_H0 ;  /* 0x20000007ff1f7230 */ /* 0x000fe20000004100 */
[----:B------:R-:W-:Y:S01]  /*13bb0*/  F2FP.F16.E4M3.UNPACK_B R15, R14 ;  /* 0x0000000eff0f723e */ /* 0x000fe200020006ff */
[----:B------:R-:W-:Y:S02]  /*13bc0*/  HADD2.F32 R4, -RZ, R12.H0_H0 ;  /* 0x2000000cff047230 */ /* 0x000fe40000004100 */
[----:B------:R-:W-:Y:S01]  /*13bd0*/  FMUL.FTZ R30, R44, R63 ;  /* 0x0000003f2c1e7220 */ /* 0x000fe20000410000 */
[----:B------:R-:W-:Y:S02]  /*13be0*/  HADD2.F32 R53, -RZ, R53.H1_H1 ;  /* 0x30000035ff357230 */ /* 0x000fe40000004100 */
[-C--:B------:R-:W-:Y:S01]  /*13bf0*/  FMUL.FTZ R6, R6, R31.reuse ;  /* 0x0000001f06067220 */ /* 0x080fe20000410000 */
[----:B------:R-:W-:Y:S02]  /*13c00*/  HADD2.F32 R21, -RZ, R21.H1_H1 ;  /* 0x30000015ff157230 */ /* 0x000fe40000004100 */
[----:B------:R-:W-:Y:S01]  /*13c10*/  FFMA.FTZ R45, R4, R31, -R45 ;  /* 0x0000001f042d7223 */ /* 0x000fe2000001082d */
[----:B------:R-:W-:-:S02]  /*13c20*/  HADD2.F32 R31, -RZ, R20.H1_H1 ;  /* 0x30000014ff1f7230 */ /* 0x000fc40000004100 */
[-C--:B------:R-:W-:Y:S01]  /*13c30*/  FMUL.FTZ R44, R44, R53.reuse ;  /* 0x000000352c2c7220 */ /* 0x080fe20000410000 */
[----:B------:R-:W-:Y:S02]  /*13c40*/  HADD2.F32 R28, -RZ, R28.H1_H1 ;  /* 0x3000001cff1c7230 */ /* 0x000fe40000004100 */
[C---:B------:R-:W-:Y:S01]  /*13c50*/  FFMA.FTZ R71, R21.reuse, R53, -R30 ;  /* 0x0000003515477223 */ /* 0x040fe2000001081e */
[----:B------:R-:W-:Y:S02]  /*13c60*/  HADD2.F32 R7, -RZ, R7.H1_H1 ;  /* 0x30000007ff077230 */ /* 0x000fe40000004100 */
[----:B------:R-:W-:Y:S01]  /*13c70*/  FFMA.FTZ R30, R4, R43, R6 ;  /* 0x0000002b041e7223 */ /* 0x000fe20000010006 */
[----:B------:R-:W-:Y:S02]  /*13c80*/  HADD2.F32 R12, -RZ, R12.H1_H1 ;  /* 0x3000000cff0c7230 */ /* 0x000fe40000004100 */
[C---:B------:R-:W-:Y:S01]  /*13c90*/  FMUL.FTZ R43, R28.reuse, R31 ;  /* 0x0000001f1c2b7220 */ /* 0x040fe20000410000 */
[----:B------:R-:W-:Y:S01]  /*13ca0*/  FFMA.FTZ R70, R21, R63, R44 ;  /* 0x0000003f15467223 */ /* 0x000fe2000001002c */
[----:B------:R-:W-:Y:S01]  /*13cb0*/  FMUL.FTZ R4, R28, R7 ;  /* 0x000000071c047220 */ /* 0x000fe20000410000 */
[----:B------:R-:W-:-:S02]  /*13cc0*/  HADD2.F32 R21, -RZ, R54.H0_H0 ;  /* 0x20000036ff157230 */ /* 0x000fc40000004100 */
[C---:B------:R-:W-:Y:S01]  /*13cd0*/  FFMA.FTZ R28, R12.reuse, R7, -R43 ;  /* 0x000000070c1c7223 */ /* 0x040fe2000001082b */
[--C-:B------:R-:W-:Y:S02]  /*13ce0*/  HADD2.F32 R6, -RZ, R29.reuse.H0_H0 ;  /* 0x2000001dff067230 */ /* 0x100fe40000004100 */
[----:B------:R-:W-:Y:S01]  /*13cf0*/  FFMA.FTZ R47, R12, R31, R4 ;  /* 0x0000001f0c2f7223 */ /* 0x000fe20000010004 */
[----:B------:R-:W-:Y:S01]  /*13d00*/  HADD2.F32 R7, -RZ, R48.H0_H0 ;  /* 0x20000030ff077230 */ /* 0x000fe20000004100 */
[----:B------:R-:W-:Y:S01]  /*13d10*/  F2FP.F16.E4M3.UNPACK_B R12, R61.H1 ;  /* 0x0000003dff0c723e */ /* 0x000fe200030006ff */
[----:B------:R-:W-:Y:S02]  /*13d20*/  HADD2.F32 R54, -RZ, R54.H1_H1 ;  /* 0x30000036ff367230 */ /* 0x000fe40000004100 */
[C---:B------:R-:W-:Y:S01]  /*13d30*/  FMUL.FTZ R31, R6.reuse, R21 ;  /* 0x00000015061f7220 */ /* 0x040fe20000410000 */
[----:B------:R-:W-:Y:S02]  /*13d40*/  HADD2.F32 R29, -RZ, R29.H1_H1 ;  /* 0x3000001dff1d7230 */ /* 0x000fe40000004100 */
[----:B------:R-:W-:Y:S01]  /*13d50*/  FMUL.FTZ R43, R6, R7 ;  /* 0x00000007062b7220 */ /* 0x000fe20000410000 */
[----:B------:R-:W-:Y:S01]  /*13d60*/  HADD2.F32 R4, -RZ, R3.H0_H0 ;  /* 0x20000003ff047230 */ /* 0x000fe20000004100 */
[----:B------:R-:W-:Y:S01]  /*13d70*/  F2FP.F16.E4M3.UNPACK_B R14, R14.H1 ;  /* 0x0000000eff0e723e */ /* 0x000fe200030006ff */
[----:B------:R-:W-:-:S02]  /*13d80*/  HADD2.F32 R48, -RZ, R48.H1_H1 ;  /* 0x30000030ff307230 */ /* 0x000fc40000004100 */
[C---:B------:R-:W-:Y:S01]  /*13d90*/  FMUL.FTZ R20, R29.reuse, R54 ;  /* 0x000000361d147220 */ /* 0x040fe20000410000 */
[----:B------:R-:W-:Y:S02]  /*13da0*/  HADD2.F32 R3, -RZ, R3.H1_H1 ;  /* 0x30000003ff037230 */ /* 0x000fe40000004100 */
[C---:B------:R-:W-:Y:S01]  /*13db0*/  FFMA.FTZ R31, R4.reuse, R7, -R31 ;  /* 0x00000007041f7223 */ /* 0x040fe2000001081f */
[----:B------:R-:W-:Y:S01]  /*13dc0*/  FFMA.FTZ R43, R4, R21, R43 ;  /* 0x00000015042b7223 */ /* 0x000fe2000001002b */
[-C--:B------:R-:W-:Y:S01]  /*13dd0*/  FMUL.FTZ R29, R29, R48.reuse ;  /* 0x000000301d1d7220 */ /* 0x080fe20000410000 */
[----:B------:R-:W-:Y:S01]  /*13de0*/  F2FP.F16.E4M3.UNPACK_B R6, R49.H1 ;  /* 0x00000031ff06723e */ /* 0x000fe200030006ff */
[C---:B------:R-:W-:Y:S01]  /*13df0*/  FFMA.FTZ R48, R3.reuse, R48, -R20 ;  /* 0x0000003003307223 */ /* 0x040fe20000010814 */
[----:B------:R-:W-:Y:S02]  /*13e00*/  HADD2.F32 R20, -RZ, R12.H0_H0 ;  /* 0x2000000cff147230 */ /* 0x000fe40000004100 */
[----:B------:R-:W-:Y:S01]  /*13e10*/  FFMA.FTZ R54, R3, R54, R29 ;  /* 0x0000003603367223 */ /* 0x000fe2000001001d */
[----:B------:R-:W-:Y:S01]  /*13e20*/  HADD2.F32 R4, -RZ, R42.H0_H0 ;  /* 0x2000002aff047230 */ /* 0x000fe20000004100 */
[----:B------:R-:W-:Y:S01]  /*13e30*/  F2FP.F16.E4M3.UNPACK_B R61, R61 ;  /* 0x0000003dff3d723e */ /* 0x000fe200020006ff */
[--C-:B------:R-:W-:Y:S01]  /*13e40*/  HADD2.F32 R7, -RZ, R6.reuse.H0_H0 ;  /* 0x20000006ff077230 */ /* 0x100fe20000004100 */
[----:B------:R-:W-:Y:S01]  /*13e50*/  F2FP.F16.E4M3.UNPACK_B R49, R49 ;  /* 0x00000031ff31723e */ /* 0x000fe200020006ff */
[----:B------:R-:W-:-:S02]  /*13e60*/  HADD2.F32 R21, -RZ, R6.H1_H1 ;  /* 0x30000006ff157230 */ /* 0x000fc40000004100 */
[C---:B------:R-:W-:Y:S01]  /*13e70*/  FMUL.FTZ R6, R4.reuse, R20 ;  /* 0x0000001404067220 */ /* 0x040fe20000410000 */
[----:B------:R-:W-:Y:S02]  /*13e80*/  HADD2.F32 R3, -RZ, R14.H0_H0 ;  /* 0x2000000eff037230 */ /* 0x000fe40000004100 */
[-C--:B------:R-:W-:Y:S01]  /*13e90*/  FMUL.FTZ R4, R4, R7.reuse ;  /* 0x0000000704047220 */ /* 0x080fe20000410000 */
[----:B------:R-:W-:Y:S01]  /*13ea0*/  HADD2.F32 R29, -RZ, R12.H1_H1 ;  /* 0x3000000cff1d7230 */ /* 0x000fe20000004100 */
[----:B------:R-:W-:Y:S01]  /*13eb0*/  F2FP.SATFINITE.E4M3.F32.PACK_AB_MERGE_C R57, R57, R64, RZ ;  /* 0x000000403939723e */ /* 0x000fe200048070ff */
[----:B------:R-:W-:Y:S02]  /*13ec0*/  HADD2.F32 R42, -RZ, R42.H1_H1 ;  /* 0x3000002aff2a7230 */ /* 0x000fe40000004100 */
[----:B------:R-:W-:Y:S01]  /*13ed0*/  FFMA.FTZ R44, R3, R7, -R6 ;  /* 0x00000007032c7223 */ /* 0x000fe20000010806 */
[----:B------:R-:W-:Y:S01]  /*13ee0*/  HADD2.F32 R14, -RZ, R14.H1_H1 ;  /* 0x3000000eff0e7230 */ /* 0x000fe20000004100 */
[----:B------:R-:W-:Y:S01]  /*13ef0*/  F2FP.SATFINITE.E4M3.F32.PACK_AB_MERGE_C R52, R55, R52, RZ ;  /* 0x000000343734723e */ /* 0x000fe200048070ff */
[----:B------:R-:W-:-:S02]  /*13f00*/  HADD2.F32 R12, -RZ, R49.H1_H1 ;  /* 0x30000031ff0c7230 */ /* 0x000fc40000004100 */
[C---:B------:R-:W-:Y:S01]  /*13f10*/  FMUL.FTZ R7, R42.reuse, R29 ;  /* 0x0000001d2a077220 */ /* 0x040fe20000410000 */
[-C--:B------:R-:W-:Y:S01]  /*13f20*/  FMUL.FTZ R6, R42, R21.reuse ;  /* 0x000000152a067220 */ /* 0x080fe20000410000 */
[----:B------:R-:W-:Y:S01]  /*13f30*/  FFMA.FTZ R42, R3, R20, R4 ;  /* 0x00000014032a7223 */ /* 0x000fe20000010004 */
[----:B------:R-:W-:Y:S02]  /*13f40*/  HADD2.F32 R4, -RZ, R33.H0_H0 ;  /* 0x20000021ff047230 */ /* 0x000fe40000004100 */
[C---:B------:R-:W-:Y:S01]  /*13f50*/  FFMA.FTZ R53, R14.reuse, R21, -R7 ;  /* 0x000000150e357223 */ /* 0x040fe20000010807 */
[----:B------:R-:W-:Y:S01]  /*13f60*/  FFMA.FTZ R29, R14, R29, R6 ;  /* 0x0000001d0e1d7223 */ /* 0x000fe20000010006 */
[----:B------:R-:W-:Y:S01]  /*13f70*/  HADD2.F32 R7, -RZ, R61.H0_H0 ;  /* 0x2000003dff077230 */ /* 0x000fe20000004100 */
[----:B------:R-:W-:Y:S01]  /*13f80*/  F2FP.SATFINITE.E4M3.F32.PACK_AB_MERGE_C R5, R60, R5, R57 ;  /* 0x000000053c05723e */ /* 0x000fe20004807039 */
[----:B------:R-:W-:Y:S01]  /*13f90*/  HADD2.F32 R6, -RZ, R49.H0_H0 ;  /* 0x20000031ff067230 */ /* 0x000fe20000004100 */
[----:B------:R-:W-:Y:S01]  /*13fa0*/  F2FP.SATFINITE.E4M3.F32.PACK_AB_MERGE_C R44, R53, R44, RZ ;  /* 0x0000002c352c723e */ /* 0x000fe200048070ff */
[----:B------:R-:W-:-:S02]  /*13fb0*/  HADD2.F32 R14, -RZ, R61.H1_H1 ;  /* 0x3000003dff0e7230 */ /* 0x000fc40000004100 */
[CC--:B------:R-:W-:Y:S01]  /*13fc0*/  FMUL.FTZ R20, R4.reuse, R7.reuse ;  /* 0x0000000704147220 */ /* 0x0c0fe20000410000 */
[----:B------:R-:W-:Y:S02]  /*13fd0*/  HADD2.F32 R33, -RZ, R33.H1_H1 ;  /* 0x30000021ff217230 */ /* 0x000fe40000004100 */
        /* <DEDUP_REMOVED lines=20> */
[----:B------:R-:W-:Y:S02]  /*14120*/  F2FP.SATFINITE.E4M3.F32.PACK_AB_MERGE_C R12, R54, R43, R12 ;  /* 0x0000002b360c723e */ /* 0x000fe4000480700c */
[----:B------:R-:W-:-:S05]  /*14130*/  F2FP.SATFINITE.E4M3.F32.PACK_AB_MERGE_C R14, R14, R3, R29 ;  /* 0x000000030e0e723e */ /* 0x000fca000480701d */
[----:B------:R2:W-:Y:S02]  /*14140*/  STS.128 [R0+0x20400], R12 ;  /* 0x0204000c00007388 */ /* 0x0005e40000000c00 */
.L_x_3098:
[----:B------:R-:W-:Y:S05]  /*14150*/  BSYNC B1 ;  /* 0x0000000000017941 */ /* 0x000fea0003800000 */
.L_x_3097:
[----:B------:R-:W-:Y:S04]  /*14160*/  BSSY B1, `(.L_x_3099) ;  /* 0x0000105000017945 */ /* 0x000fe80003800000 */
[----:B------:R-:W-:Y:S05]  /*14170*/  @P1 BRA `(.L_x_3100) ;  /* 0x00000010000c1947 */ /* 0x000fea0003800000 */
[----:B-12---:R-:W2:Y:S04]  /*14180*/  LDL R15, [R1+0x1c] ;  /* 0x00001c00010f7983 */ /* 0x006ea80000100800 */
[----:B------:R-:W3:Y:S01]  /*14190*/  LDL R65, [R1+0x40] ;  /* 0x0000400001417983 */ /* 0x000ee20000100800 */
[----:B-----5:R-:W-:Y:S01]  /*141a0*/  LEA.HI R7, R59, R58, RZ, 0x1c ;  /* 0x0000003a3b077211 */ /* 0x020fe200078fe0ff */
[----:B------:R-:W-:Y:S01]  /*141b0*/  IMAD.SHL.U32 R56, R56, 0x80, RZ ;  /* 0x0000008038387824 */ /* 0x000fe200078e00ff */
[----:B------:R-:W-:Y:S02]  /*141c0*/  SHF.R.U32.HI R0, RZ, 0x8, R34 ;  /* 0x00000008ff007819 */ /* 0x000fe40000011622 */
[----:B------:R-:W-:Y:S01]  /*141d0*/  SHF.R.S32.HI R14, RZ, 0x1f, R7 ;  /* 0x0000001fff0e7819 */ /* 0x000fe20000011407 */
[----:B------:R-:W-:Y:S01]  /*141e0*/  IMAD.SHL.U32 R12, R7, 0x10, RZ ;  /* 0x00000010070c7824 */ /* 0x000fe200078e00ff */
[----:B------:R-:W-:-:S02]  /*141f0*/  LOP3.LUT R4, R34, 0xff, RZ, 0xc0, !PT ;  /* 0x000000ff22047812 */ /* 0x000fc400078ec0ff */
[----:B0-----:R-:W-:Y:S02]  /*14200*/  LOP3.LUT R13, R56, 0x380, RZ, 0xc0, !PT ;  /* 0x00000380380d7812 */ /* 0x001fe400078ec0ff */
[----:B------:R-:W-:Y:S02]  /*14210*/  LOP3.LUT R3, R0, 0xff, RZ, 0xc0, !PT ;  /* 0x000000ff00037812 */ /* 0x000fe400078ec0ff */
[----:B------:R-:W-:Y:S02]  /*14220*/  LEA.HI R14, R14, R7, RZ, 0x3 ;  /* 0x000000070e0e7211 */ /* 0x000fe400078f18ff */
[----:B------:R-:W-:Y:S02]  /*14230*/  SHF.R.U32.HI R5, RZ, 0x8, R35 ;  /* 0x00000008ff057819 */ /* 0x000fe40000011623 */
[----:B------:R-:W-:Y:S01]  /*14240*/  LOP3.LUT R0, R13, 0x70, R12, 0xf8, !PT ;  /* 0x000000700d007812 */ /* 0x000fe200078ef80c */
[----:B------:R-:W-:Y:S01]  /*14250*/  IMAD.SHL.U32 R14, R14, 0x800, RZ ;  /* 0x000008000e0e7824 */ /* 0x000fe200078e00ff */
[----:B------:R-:W-:-:S02]  /*14260*/  PRMT R20, R3, 0x7604, R4 ;  /* 0x0000760403147816 */ /* 0x000fc40000000004 */
[----:B------:R-:W-:Y:S02]  /*14270*/  LOP3.LUT R6, R35, 0xff, RZ, 0xc0, !PT ;  /* 0x000000ff23067812 */ /* 0x000fe400078ec0ff */
[----:B------:R-:W-:Y:S02]  /*14280*/  LOP3.LUT R5, R5, 0xff, RZ, 0xc0, !PT ;  /* 0x000000ff05057812 */ /* 0x000fe400078ec0ff */
[----:B------:R-:W-:Y:S02]  /*14290*/  SHF.R.U32.HI R13, RZ, 0x3, R13 ;  /* 0x00000003ff0d7819 */ /* 0x000fe4000001160d */
[----:B------:R-:W-:Y:S02]  /*142a0*/  SHF.R.U32.HI R3, RZ, 0x8, R36 ;  /* 0x00000008ff037819 */ /* 0x000fe40000011624 */
[----:B------:R-:W-:Y:S02]  /*142b0*/  PRMT R28, R5, 0x7604, R6 ;  /* 0x00007604051c7816 */ /* 0x000fe40000000006 */
[----:B------:R-:W-:-:S02]  /*142c0*/  LOP3.LUT R0, R0, R13, RZ, 0x3c, !PT ;  /* 0x0000000d00007212 */ /* 0x000fc400078e3cff */
[----:B------:R-:W-:Y:S02]  /*142d0*/  LOP3.LUT R4, R36, 0xff, RZ, 0xc0, !PT ;  /* 0x000000ff24047812 */ /* 0x000fe400078ec0ff */
[----:B------:R-:W-:Y:S02]  /*142e0*/  LOP3.LUT R3, R3, 0xff, RZ, 0xc0, !PT ;  /* 0x000000ff03037812 */ /* 0x000fe400078ec0ff */
[----:B------:R-:W-:Y:S02]  /*142f0*/  SHF.R.U32.HI R5, RZ, 0x8, R37 ;  /* 0x00000008ff057819 */ /* 0x000fe40000011625 */
[----:B------:R-:W-:Y:S02]  /*14300*/  LOP3.LUT R13, R14, 0xffffc000, RZ, 0xc0, !PT ;  /* 0xffffc0000e0d7812 */ /* 0x000fe400078ec0ff */
[----:B------:R-:W-:Y:S02]  /*14310*/  PRMT R30, R3, 0x7604, R4 ;  /* 0x00007604031e7816 */ /* 0x000fe40000000004 */
[----:B------:R-:W-:-:S02]  /*14320*/  LOP3.LUT R6, R37, 0xff, RZ, 0xc0, !PT ;  /* 0x000000ff25067812 */ /* 0x000fc400078ec0ff */
[----:B------:R-:W-:Y:S02]  /*14330*/  SHF.R.U32.HI R7, RZ, 0x8, R38 ;  /* 0x00000008ff077819 */ /* 0x000fe40000011626 */
[----:B------:R-:W-:Y:S02]  /*14340*/  LOP3.LUT R5, R5, 0xff, RZ, 0xc0, !PT ;  /* 0x000000ff05057812 */ /* 0x000fe400078ec0ff */
[----:B------:R-:W-:Y:S02]  /*14350*/  LOP3.LUT R12, R38, 0xff, RZ, 0xc0, !PT ;  /* 0x000000ff260c7812 */ /* 0x000fe400078ec0ff */
[----:B------:R-:W-:Y:S02]  /*14360*/  LOP3.LUT R7, R7, 0xff, RZ, 0xc0, !PT ;  /* 0x000000ff07077812 */ /* 0x000fe400078ec0ff */
[----:B------:R-:W-:Y:S02]  /*14370*/  PRMT R32, R5, 0x7604, R6 ;  /* 0x0000760405207816 */ /* 0x000fe40000000006 */
[----:B------:R-:W-:-:S02]  /*14380*/  LOP3.LUT R5, R39, 0xff, RZ, 0xc0, !PT ;  /* 0x000000ff27057812 */ /* 0x000fc400078ec0ff */
[----:B------:R-:W-:Y:S02]  /*14390*/  SHF.R.U32.HI R4, RZ, 0x8, R40 ;  /* 0x00000008ff047819 */ /* 0x000fe40000011628 */
[----:B------:R-:W-:Y:S02]  /*143a0*/  SHF.R.U32.HI R6, RZ, 0x8, R41 ;  /* 0x00000008ff067819 */ /* 0x000fe40000011629 */
[----:B------:R-:W-:Y:S02]  /*143b0*/  PRMT R33, R7, 0x7604, R12 ;  /* 0x0000760407217816 */ /* 0x000fe4000000000c */
        /* <DEDUP_REMOVED lines=8> */
[----:B------:R-:W-:-:S02]  /*14440*/  LOP3.LUT R21, R21, 0xff, RZ, 0xc0, !PT ;  /* 0x000000ff15157812 */ /* 0x000fc400078ec0ff */
[----:B------:R-:W-:Y:S02]  /*14450*/  SHF.R.U32.HI R31, RZ, 0x10, R37 ;  /* 0x00000010ff1f7819 */ /* 0x000fe40000011625 */
[----:B------:R-:W-:Y:S02]  /*14460*/  PRMT R21, R21, 0x7054, R28 ;  /* 0x0000705415157816 */ /* 0x000fe4000000001c */
[----:B------:R-:W-:Y:S02]  /*14470*/  SHF.R.U32.HI R28, RZ, 0x10, R39 ;  /* 0x00000010ff1c7819 */ /* 0x000fe40000011627 */
[----:B------:R-:W-:Y:S02]  /*14480*/  LOP3.LUT R29, R29, 0xff, RZ, 0xc0, !PT ;  /* 0x000000ff1d1d7812 */ /* 0x000fe400078ec0ff */
[----:B------:R-:W-:Y:S02]  /*14490*/  LOP3.LUT R31, R31, 0xff, RZ, 0xc0, !PT ;  /* 0x000000ff1f1f7812 */ /* 0x000fe400078ec0ff */
[----:B------:R-:W-:-:S02]  /*144a0*/  LOP3.LUT R28, R28, 0xff, RZ, 0xc0, !PT ;  /* 0x000000ff1c1c7812 */ /* 0x000fc400078ec0ff */
[----:B------:R-:W-:Y:S02]  /*144b0*/  PRMT R29, R29, 0x7054, R30 ;  /* 0x000070541d1d7816 */ /* 0x000fe4000000001e */
[----:B------:R-:W-:Y:S02]  /*144c0*/  SHF.R.U32.HI R30, RZ, 0x10, R40 ;  /* 0x00000010ff1e7819 */ /* 0x000fe40000011628 */
[----:B------:R-:W-:Y:S02]  /*144d0*/  PRMT R31, R31, 0x7054, R32 ;  /* 0x000070541f1f7816 */ /* 0x000fe40000000020 */
[----:B------:R-:W-:Y:S02]  /*144e0*/  SHF.R.U32.HI R32, RZ, 0x10, R41 ;  /* 0x00000010ff207819 */ /* 0x000fe40000011629 */
[----:B------:R-:W-:Y:S02]  /*144f0*/  LOP3.LUT R30, R30, 0xff, RZ, 0xc0, !PT ;  /* 0x000000ff1e1e7812 */ /* 0x000fe400078ec0ff */
[----:B------:R-:W-:-:S02]  /*14500*/  LOP3.LUT R32, R32, 0xff, RZ, 0xc0, !PT ;  /* 0x000000ff20207812 */ /* 0x000fc400078ec0ff */
[----:B------:R-:W-:Y:S02]  /*14510*/  PRMT R49, R30, 0x7054, R45 ;  /* 0x000070541e317816 */ /* 0x000fe4000000002d */
[----:B------:R-:W-:Y:S02]  /*14520*/  LOP3.LUT R44, R29, 0xff000000, R36, 0xf8, !PT ;  /* 0xff0000001d2c7812 */ /* 0x000fe400078ef824 */
[----:B------:R-:W-:Y:S02]  /*14530*/  PRMT R53, R32, 0x7054, R53 ;  /* 0x0000705420357816 */ /* 0x000fe40000000035 */
[----:B------:R-:W-:Y:S02]  /*14540*/  LOP3.LUT R45, R31, 0xff000000, R37, 0xf8, !PT ;  /* 0xff0000001f2d7812 */ /* 0x000fe400078ef825 */
[----:B------:R-:W-:Y:S02]  /*14550*/  LOP3.LUT R53, R53, 0xff000000, R41, 0xf8, !PT ;  /* 0xff00000035357812 */ /* 0x000fe400078ef829 */
[----:B------:R-:W-:-:S02]  /*14560*/  LOP3.LUT R40, R49, 0xff000000, R40, 0xf8, !PT ;  /* 0xff00000031287812 */ /* 0x000fc400078ef828 */
[----:B--2---:R-:W-:Y:S02]  /*14570*/  IADD3 R3, R0, R13, R15 ;  /* 0x0000000d00037210 */ /* 0x004fe40007ffe00f */
[----:B------:R-:W-:Y:S01]  /*14580*/  SHF.R.U32.HI R0, RZ, 0x8, R39 ;  /* 0x00000008ff007819 */ /* 0x000fe20000011627 */
[----:B---3--:R-:W0:Y:S03]  /*14590*/  LDS.128 R12, [R65+0x20400] ;  /* 0x02040000410c7984 */ /* 0x008e260000000c00 */
[----:B------:R-:W-:-:S04]  /*145a0*/  LOP3.LUT R0, R0, 0xff, RZ, 0xc0, !PT ;  /* 0x000000ff00007812 */ /* 0x000fc800078ec0ff */
[----:B------:R-:W-:Y:S02]  /*145b0*/  PRMT R43, R0, 0x7604, R5 ;  /* 0x00007604002b7816 */ /* 0x000fe40000000005 */
[----:B------:R-:W-:Y:S02]  /*145c0*/  IADD3 R0, R22, R3, RZ ;  /* 0x0000000316007210 */ /* 0x000fe40007ffe0ff */
[----:B------:R-:W-:Y:S02]  /*145d0*/  SHF.R.U32.HI R3, RZ, 0x10, R34 ;  /* 0x00000010ff037819 */ /* 0x000fe40000011622 */
[----:B------:R-:W-:Y:S01]  /*145e0*/  PRMT R47, R28, 0x7054, R43 ;  /* 0x000070541c2f7816 */ /* 0x000fe2000000002b */
[----:B------:R-:W1:Y:S01]  /*145f0*/  LDS.128 R4, [R0+0x20400] ;  /* 0x0204000000047984 */ /* 0x000e620000000c00 */
[----:B------:R-:W-:Y:S02]  /*14600*/  LOP3.LUT R3, R3, 0xff, RZ, 0xc0, !PT ;  /* 0x000000ff03037812 */ /* 0x000fe400078ec0ff */
[----:B------:R-:W-:-:S02]  /*14610*/  LOP3.LUT R43, R21, 0xff000000, R35, 0xf8, !PT ;  /* 0xff000000152b7812 */ /* 0x000fc400078ef823 */
[----:B------:R-:W-:Y:S02]  /*14620*/  PRMT R3, R3, 0x7054, R20 ;  /* 0x0000705403037816 */ /* 0x000fe40000000014 */
[----:B------:R-:W-:Y:S02]  /*14630*/  SHF.R.U32.HI R20, RZ, 0x10, R38 ;  /* 0x00000010ff147819 */ /* 0x000fe40000011626 */
[----:B------:R-:W-:Y:S02]  /*14640*/  LOP3.LUT R47, R47, 0xff000000, R39, 0xf8, !PT ;  /* 0xff0000002f2f7812 */ /* 0x000fe400078ef827 */
[----:B------:R-:W-:Y:S02]  /*14650*/  LOP3.LUT R20, R20, 0xff, RZ, 0xc0, !PT ;  /* 0x000000ff14147812 */ /* 0x000fe400078ec0ff */
[----:B------:R-:W-:Y:S02]  /*14660*/  F2FP.F16.E4M3.UNPACK_B R36, R43 ;  /* 0x0000002bff24723e */ /* 0x000fe400020006ff */
[----:B------:R-:W-:-:S02]  /*14670*/  F2FP.F16.E4M3.UNPACK_B R39, R47 ;  /* 0x0000002fff27723e */ /* 0x000fc400020006ff */
[----:B------:R-:W-:Y:S01]  /*14680*/  PRMT R33, R20, 0x7054, R33 ;  /* 0x0000705414217816 */ /* 0x000fe20000000021 */
[----:B------:R-:W-:Y:S01]  /*14690*/  HADD2.F32 R37, -RZ, R36.H0_H0 ;  /* 0x20000024ff257230 */ /* 0x000fe20000004100 */
[----:B------:R-:W-:Y:S01]  /*146a0*/  LOP3.LUT R42, R3, 0xff000000, R34, 0xf8, !PT ;  /* 0xff000000032a7812 */ /* 0x000fe200078ef822 */
[----:B------:R-:W-:Y:S01]  /*146b0*/  HADD2.F32 R41, -RZ, R39.H0_H0 ;  /* 0x20000027ff297230 */ /* 0x000fe20000004100 */
[----:B------:R-:W-:Y:S02]  /*146c0*/  F2FP.F16.E4M3.UNPACK_B R47, R47.H1 ;  /* 0x0000002fff2f723e */ /* 0x000fe400030006ff */
[----:B------:R-:W-:Y:S02]  /*146d0*/  F2FP.F16.E4M3.UNPACK_B R43, R43.H1 ;  /* 0x0000002bff2b723e */ /* 0x000fe400030006ff */
[----:B------:R-:W-:Y:S02]  /*146e0*/  LOP3.LUT R38, R33, 0xff000000, R38, 0xf8, !PT ;  /* 0xff00000021267812 */ /* 0x000fe400078ef826 */
[----:B0-----:R-:W-:-:S02]  /*146f0*/  F2FP.F16.E4M3.UNPACK_B R20, R13 ;  /* 0x0000000dff14723e */ /* 0x001fc400020006ff */
[-C--:B------:R-:W-:Y:S02]  /*14700*/  F2FP.F16.E4M3.UNPACK_B R28, R15.reuse ;  /* 0x0000000fff1c723e */ /* 0x080fe400020006ff */
[----:B------:R-:W-:Y:S02]  /*14710*/  F2FP.F16.E4M3.UNPACK_B R29, R15.H1 ;  /* 0x0000000fff1d723e */ /* 0x000fe400030006ff */
[-C--:B------:R-:W-:Y:S02]  /*14720*/  F2FP.F16.E4M3.UNPACK_B R15, R14.reuse ;  /* 0x0000000eff0f723e */ /* 0x080fe400020006ff */
[----:B------:R-:W-:Y:S01]  /*14730*/  F2FP.F16.E4M3.UNPACK_B R21, R14.H1 ;  /* 0x0000000eff15723e */ /* 0x000fe200030006ff */
[--C-:B------:R-:W-:Y:S01]  /*14740*/  HADD2.F32 R14, -RZ, R20.reuse.H0_H0 ;  /* 0x20000014ff0e7230 */ /* 0x100fe20000004100 */
[----:B------:R-:W-:Y:S01]  /*14750*/  F2FP.F16.E4M3.UNPACK_B R13, R13.H1 ;  /* 0x0000000dff0d723e */ /* 0x000fe200030006ff */
[----:B------:R-:W-:Y:S01]  /*14760*/  HADD2.F32 R20, -RZ, R20.H1_H1 ;  /* 0x30000014ff147230 */ /* 0x000fe20000004100 */
[----:B------:R-:W-:-:S02]  /*14770*/  F2FP.F16.E4M3.UNPACK_B R3, R12 ;  /* 0x0000000cff03723e */ /* 0x000fc400020006ff */
[-C--:B-1----:R-:W-:Y:S02]  /*14780*/  F2FP.F16.E4M3.UNPACK_B R30, R5.reuse ;  /* 0x00000005ff1e723e */ /* 0x082fe400020006ff */
[----:B------:R-:W-:Y:S02]  /*14790*/  F2FP.F16.E4M3.UNPACK_B R31, R5.H1 ;  /* 0x00000005ff1f723e */ /* 0x000fe400030006ff */
[-C--:B------:R-:W-:Y:S01]  /*147a0*/  F2FP.F16.E4M3.UNPACK_B R34, R7.reuse ;  /* 0x00000007ff22723e */ /* 0x080fe200020006ff */
[--C-:B------:R-:W-:Y:S01]  /*147b0*/  HADD2.F32 R32, -RZ, R30.reuse.H0_H0 ;  /* 0x2000001eff207230 */ /* 0x100fe20000004100 */
[----:B------:R-:W-:Y:S01]  /*147c0*/  F2FP.F16.E4M3.UNPACK_B R35, R7.H1 ;  /* 0x00000007ff23723e */ /* 0x000fe200030006ff */
[----:B------:R-:W-:Y:S01]  /*147d0*/  HADD2.F32 R30, -RZ, R30.H1_H1 ;  /* 0x3000001eff1e7230 */ /* 0x000fe20000004100 */
[-C--:B------:R-:W-:Y:S02]  /*147e0*/  F2FP.F16.E4M3.UNPACK_B R5, R4.reuse ;  /* 0x00000004ff05723e */ /* 0x080fe400020006ff */
[----:B------:R-:W-:Y:S01]  /*147f0*/  F2FP.F16.E4M3.UNPACK_B R7, R4.H1 ;  /* 0x00000004ff07723e */ /* 0x000fe200030006ff */
[C---:B------:R-:W-:Y:S01]  /*14800*/  FMUL.FTZ R4, R32.reuse, R37 ;  /* 0x0000002520047220 */ /* 0x040fe20000410000 */
[----:B------:R-:W-:Y:S01]  /*14810*/  FMUL.FTZ R49, R32, R41 ;  /* 0x0000002920317220 */ /* 0x000fe20000410000 */
[----:B------:R-:W-:-:S02]  /*14820*/  F2FP.F16.E4M3.UNPACK_B R32, R6 ;  /* 0x00000006ff20723e */ /* 0x000fc400020006ff */
[C---:B------:R-:W-:Y:S01]  /*14830*/  FFMA.FTZ R48, R14.reuse, R41, R4 ;  /* 0x000000290e307223 */ /* 0x040fe20000010004 */
[----:B------:R-:W-:Y:S01]  /*14840*/  FFMA.FTZ R46, R14, R37, -R49 ;  /* 0x000000250e2e7223 */ /* 0x000fe20000010831 */
[----:B------:R-:W-:Y:S01]  /*14850*/  HADD2.F32 R41, -RZ, R39.H1_H1 ;  /* 0x30000027ff297230 */ /* 0x000fe20000004100 */
[----:B------:R-:W-:Y:S01]  /*14860*/  F2FP.F16.E4M3.UNPACK_B R33, R6.H1 ;  /* 0x00000006ff21723e */ /* 0x000fe200030006ff */
[----:B------:R-:W-:Y:S01]  /*14870*/  HADD2.F32 R37, -RZ, R36.H1_H1 ;  /* 0x30000024ff257230 */ /* 0x000fe20000004100 */
[----:B------:R-:W-:Y:S01]  /*14880*/  F2FP.F16.E4M3.UNPACK_B R36, R53 ;  /* 0x00000035ff24723e */ /* 0x000fe200020006ff */
[----:B------:R-:W-:Y:S02]  /*14890*/  HADD2.F32 R49, -RZ, R47.H0_H0 ;  /* 0x2000002fff317230 */ /* 0x000fe40000004100 */
[C---:B------:R-:W-:Y:S01]  /*148a0*/  FMUL.FTZ R55, R30.reuse, R41 ;  /* 0x000000291e377220 */ /* 0x040fe20000410000 */
[----:B------:R-:W-:Y:S02]  /*148b0*/  HADD2.F32 R6, -RZ, R31.H0_H0 ;  /* 0x2000001fff067230 */ /* 0x000fe40000004100 */
[----:B------:R-:W-:Y:S01]  /*148c0*/  FMUL.FTZ R30, R30, R37 ;  /* 0x000000251e1e7220 */ /* 0x000fe20000410000 */
[----:B------:R-:W-:-:S02]  /*148d0*/  HADD2.F32 R39, -RZ, R43.H0_H0 ;  /* 0x2000002bff277230 */ /* 0x000fc40000004100 */
[----:B------:R-:W-:Y:S01]  /*148e0*/  FFMA.FTZ R55, R20, R37, -R55 ;  /* 0x0000002514377223 */ /* 0x000fe20000010837 */
[----:B------:R-:W-:Y:S02]  /*148f0*/  HADD2.F32 R4, -RZ, R13.H0_H0 ;  /* 0x2000000dff047230 */ /* 0x000fe40000004100 */
[----:B------:R-:W-:Y:S01]  /*14900*/  FMUL.FTZ R57, R6, R49 ;  /* 0x0000003106397220 */ /* 0x000fe20000410000 */
[----:B------:R-:W-:Y:S01]  /*14910*/  FFMA.FTZ R41, R20, R41, R30 ;  /* 0x0000002914297223 */ /* 0x000fe2000001001e */
[----:B------:R-:W-:Y:S01]  /*14920*/  FMUL.FTZ R6, R6, R39 ;  /* 0x0000002706067220 */ /* 0x000fe20000410000 */
[----:B------:R-:W-:Y:S01]  /*14930*/  F2FP.F16.E4M3.UNPACK_B R20, R45 ;  /* 0x0000002dff14723e */ /* 0x000fe200020006ff */
[C---:B------:R-:W-:Y:S01]  /*14940*/  FFMA.FTZ R57, R4.reuse, R39, -R57 ;  /* 0x0000002704397223 */ /* 0x040fe20000010839 */
[----:B------:R-:W-:Y:S02]  /*14950*/  HADD2.F32 R39, -RZ, R36.H0_H0 ;  /* 0x20000024ff277230 */ /* 0x000fe40000004100 */
[----:B------:R-:W-:Y:S01]  /*14960*/  FFMA.FTZ R49, R4, R49, R6 ;  /* 0x0000003104317223 */ /* 0x000fe20000010006 */
[----:B------:R-:W-:Y:S01]  /*14970*/  HADD2.F32 R6, -RZ, R34.H0_H0 ;  /* 0x20000022ff067230 */ /* 0x000fe20000004100 */
[----:B------:R-:W-:Y:S01]  /*14980*/  F2FP.F16.E4M3.UNPACK_B R53, R53.H1 ;  /* 0x00000035ff35723e */ /* 0x000fe200030006ff */
[----:B------:R-:W-:Y:S01]  /*14990*/  HADD2.F32 R30, -RZ, R47.H1_H1 ;  /* 0x3000002fff1e7230 */ /* 0x000fe20000004100 */
[----:B------:R-:W-:Y:S01]  /*149a0*/  F2FP.F16.E4M3.UNPACK_B R45, R45.H1 ;  /* 0x0000002dff2d723e */ /* 0x000fe200030006ff */
[----:B------:R-:W-:Y:S01]  /*149b0*/  HADD2.F32 R31, -RZ, R31.H1_H1 ;  /* 0x3000001fff1f7230 */ /* 0x000fe20000004100 */
[----:B------:R-:W-:Y:S01]  /*149c0*/  F2FP.F16.E4M3.UNPACK_B R12, R12.H1 ;  /* 0x0000000cff0c723e */ /* 0x000fe200030006ff */
[----:B------:R-:W-:-:S02]  /*149d0*/  HADD2.F32 R14, -RZ, R43.H1_H1 ;  /* 0x3000002bff0e7230 */ /* 0x000fc40000004100 */
[C---:B------:R-:W-:Y:S01]  /*149e0*/  FMUL.FTZ R43, R6.reuse, R39 ;  /* 0x00000027062b7220 */ /* 0x040fe20000410000 */
[----:B------:R-:W-:Y:S02]  /*149f0*/  HADD2.F32 R37, -RZ, R20.H0_H0 ;  /* 0x20000014ff257230 */ /* 0x000fe40000004100 */
[C---:B------:R-:W-:Y:S01]  /*14a00*/  FMUL.FTZ R52, R31.reuse, R30 ;  /* 0x0000001e1f347220 */ /* 0x040fe20000410000 */
[----:B------:R-:W-:Y:S02]  /*14a10*/  HADD2.F32 R4, -RZ, R28.H0_H0 ;  /* 0x2000001cff047230 */ /* 0x000fe40000004100 */
[----:B------:R-:W-:Y:S01]  /*14a20*/  FMUL.FTZ R31, R31, R14 ;  /* 0x0000000e1f1f7220 */ /* 0x000fe20000410000 */
[----:B------:R-:W-:Y:S02]  /*14a30*/  HADD2.F32 R13, -RZ, R13.H1_H1 ;  /* 0x3000000dff0d7230 */ /* 0x000fe40000004100 */
[----:B------:R-:W-:Y:S01]  /*14a40*/  FMUL.FTZ R6, R6, R37 ;  /* 0x0000002506067220 */ /* 0x000fe20000410000 */
[----:B------:R-:W-:-:S02]  /*14a50*/  HADD2.F32 R34, -RZ, R34.H1_H1 ;  /* 0x30000022ff227230 */ /* 0x000fc40000004100 */
[C---:B------:R-:W-:Y:S01]  /*14a60*/  FFMA.FTZ R43, R4.reuse, R37, -R43 ;  /* 0x00000025042b7223 */ /* 0x040fe2000001082b */
[----:B------:R-:W-:Y:S02]  /*14a70*/  HADD2.F32 R37, -RZ, R36.H1_H1 ;  /* 0x30000024ff257230 */ /* 0x000fe40000004100 */
[C---:B------:R-:W-:Y:S01]  /*14a80*/  FFMA.FTZ R52, R13.reuse, R14, -R52 ;  /* 0x0000000e0d347223 */ /* 0x040fe20000010834 */
[----:B------:R-:W-:Y:S01]  /*14a90*/  FFMA.FTZ R54, R13, R30, R31 ;  /* 0x0000001e0d367223 */ /* 0x000fe2000001001f */
[----:B------:R-:W-:Y:S01]  /*14aa0*/  FFMA.FTZ R47, R4, R39, R6 ;  /* 0x00000027042f7223 */ /* 0x000fe20000010006 */
[----:B------:R-:W-:Y:S02]  /*14ab0*/  HADD2.F32 R13, -RZ, R20.H1_H1 ;  /* 0x30000014ff0d7230 */ /* 0x000fe40000004100 */
[----:B------:R-:W-:Y:S01]  /*14ac0*/  FMUL.FTZ R61, R34, R37 ;  /* 0x00000025223d7220 */ /* 0x000fe20000410000 */
[----:B------:R-:W-:Y:S01]  /*14ad0*/  HADD2.F32 R39, -RZ, R53.H0_H0 ;  /* 0x20000035ff277230 */ /* 0x000fe20000004100 */
[----:B------:R-:W-:Y:S01]  /*14ae0*/  F2FP.F16.E4M3.UNPACK_B R20, R38.H1 ;  /* 0x00000026ff14723e */ /* 0x000fe200030006ff */
[----:B------:R-:W-:-:S02]  /*14af0*/  HADD2.F32 R6, -RZ, R35.H0_H0 ;  /* 0x20000023ff067230 */ /* 0x000fc40000004100 */
[----:B------:R-:W-:Y:S01]  /*14b00*/  FMUL.FTZ R34, R34, R13 ;  /* 0x0000000d22227220 */ /* 0x000fe20000410000 */
[----:B------:R-:W-:Y:S01]  /*14b10*/  HADD2.F32 R31, -RZ, R45.H0_H0 ;  /* 0x2000002dff1f7230 */ /* 0x000fe20000004100 */
[----:B------:R-:W-:Y:S01]  /*14b20*/  F2FP.F16.E4M3.UNPACK_B R38, R38 ;  /* 0x00000026ff26723e */ /* 0x000fe200020006ff */
[----:B------:R-:W-:Y:S02]  /*14b30*/  HADD2.F32 R28, -RZ, R28.H1_H1 ;  /* 0x3000001cff1c7230 */ /* 0x000fe40000004100 */
[C---:B------:R-:W-:Y:S01]  /*14b40*/  FMUL.FTZ R63, R6.reuse, R39 ;  /* 0x00000027063f7220 */ /* 0x040fe20000410000 */
[----:B------:R-:W-:Y:S02]  /*14b50*/  HADD2.F32 R4, -RZ, R29.H0_H0 ;  /* 0x2000001dff047230 */ /* 0x000fe40000004100 */
[----:B------:R-:W-:Y:S01]  /*14b60*/  FMUL.FTZ R6, R6, R31 ;  /* 0x0000001f06067220 */ /* 0x000fe20000410000 */
[----:B------:R-:W-:Y:S02]  /*14b70*/  HADD2.F32 R14, -RZ, R45.H1_H1 ;  /* 0x3000002dff0e7230 */ /* 0x000fe40000004100 */
[C---:B------:R-:W-:Y:S01]  /*14b80*/  FFMA.FTZ R56, R28.reuse, R13, -R61 ;  /* 0x0000000d1c387223 */ /* 0x040fe2000001083d */
[----:B------:R-:W-:Y:S01]  /*14b90*/  F2FP.F16.E4M3.UNPACK_B R13, R42.H1 ;  /* 0x0000002aff0d723e */ /* 0x000fe200030006ff */
[----:B------:R-:W-:Y:S01]  /*14ba0*/  FFMA.FTZ R60, R28, R37, R34 ;  /* 0x000000251c3c7223 */ /* 0x000fe20000010022 */
[----:B------:R-:W-:Y:S01]  /*14bb0*/  FFMA.FTZ R61, R4, R39, R6 ;  /* 0x00000027043d7223 */ /* 0x000fe20000010006 */
[----:B------:R-:W-:-:S02]  /*14bc0*/  HADD2.F32 R28, -RZ, R53.H1_H1 ;  /* 0x30000035ff1c7230 */ /* 0x000fc40000004100 */
[----:B------:R-:W-:Y:S01]  /*14bd0*/  FFMA.FTZ R63, R4, R31, -R63 ;  /* 0x0000001f043f7223 */ /* 0x000fe2000001083f */
[----:B------:R-:W-:Y:S01]  /*14be0*/  HADD2.F32 R35, -RZ, R35.H1_H1 ;  /* 0x30000023ff237230 */ /* 0x000fe20000004100 */
[----:B------:R-:W-:Y:S01]  /*14bf0*/  F2FP.F16.E4M3.UNPACK_B R42, R42 ;  /* 0x0000002aff2a723e */ /* 0x000fe200020006ff */
[----:B------:R-:W-:Y:S02]  /*14c00*/  HADD2.F32 R37, -RZ, R20.H0_H0 ;  /* 0x20000014ff257230 */ /* 0x000fe40000004100 */
        /* <DEDUP_REMOVED lines=13> */
[----:B------:R-:W-:Y:S01]  /*14ce0*/  FMUL.FTZ R31, R7, R20 ;  /* 0x00000014071f7220 */ /* 0x000fe20000410000 */
[----:B------:R-:W-:Y:S02]  /*14cf0*/  HADD2.F32 R12, -RZ, R12.H1_H1 ;  /* 0x3000000cff0c7230 */ /* 0x000fe40000004100 */
[C---:B------:R-:W-:Y:S01]  /*14d00*/  FFMA.FTZ R62, R29.reuse, R14, -R30 ;  /* 0x0000000e1d3e7223 */ /* 0x040fe2000001081e */
[----:B------:R-:W-:Y:S01]  /*14d10*/  FFMA.FTZ R64, R29, R28, R39 ;  /* 0x0000001c1d407223 */ /* 0x000fe20000010027 */
[-C--:B------:R-:W-:Y:S01]  /*14d20*/  FMUL.FTZ R7, R7, R13.reuse ;  /* 0x0000000d07077220 */ /* 0x080fe20000410000 */
[----:B------:R-:W-:Y:S02]  /*14d30*/  HADD2.F32 R29, -RZ, R38.H0_H0 ;  /* 0x20000026ff1d7230 */ /* 0x000fe40000004100 */
[C---:B------:R-:W-:Y:S01]  /*14d40*/  FFMA.FTZ R28, R12.reuse, R13, -R31 ;  /* 0x0000000d0c1c7223 */ /* 0x040fe2000001081f */
[----:B------:R-:W-:Y:S02]  /*14d50*/  HADD2.F32 R6, -RZ, R5.H0_H0 ;  /* 0x20000005ff067230 */ /* 0x000fe40000004100 */
[----:B------:R-:W-:Y:S01]  /*14d60*/  FFMA.FTZ R30, R12, R20, R7 ;  /* 0x000000140c1e7223 */ /* 0x000fe20000010007 */
[----:B------:R-:W-:-:S02]  /*14d70*/  HADD2.F32 R7, -RZ, R42.H0_H0 ;  /* 0x2000002aff077230 */ /* 0x000fc40000004100 */
[----:B------:R-:W-:Y:S02]  /*14d80*/  HADD2.F32 R4, -RZ, R3.H0_H0 ;  /* 0x20000003ff047230 */ /* 0x000fe40000004100 */
[C---:B------:R-:W-:Y:S01]  /*14d90*/  FMUL.FTZ R13, R6.reuse, R29 ;  /* 0x0000001d060d7220 */ /* 0x040fe20000410000 */
[----:B------:R-:W-:Y:S02]  /*14da0*/  HADD2.F32 R38, -RZ, R38.H1_H1 ;  /* 0x30000026ff267230 */ /* 0x000fe40000004100 */
[-C--:B------:R-:W-:Y:S01]  /*14db0*/  FMUL.FTZ R31, R6, R7.reuse ;  /* 0x00000007061f7220 */ /* 0x080fe20000410000 */
[----:B------:R-:W-:Y:S02]  /*14dc0*/  HADD2.F32 R5, -RZ, R5.H1_H1 ;  /* 0x30000005ff057230 */ /* 0x000fe40000004100 */
[----:B------:R-:W-:Y:S01]  /*14dd0*/  FFMA.FTZ R20, R4, R7, -R13 ;  /* 0x0000000704147223 */ /* 0x000fe2000001080d */
[----:B------:R-:W-:Y:S01]  /*14de0*/  HADD2.F32 R42, -RZ, R42.H1_H1 ;  /* 0x3000002aff2a7230 */ /* 0x000fe20000004100 */
[----:B------:R-:W-:Y:S01]  /*14df0*/  F2FP.F16.E4M3.UNPACK_B R7, R40.H1 ;  /* 0x00000028ff07723e */ /* 0x000fe200030006ff */
[----:B------:R-:W-:-:S02]  /*14e00*/  HADD2.F32 R3, -RZ, R3.H1_H1 ;  /* 0x30000003ff037230 */ /* 0x000fc40000004100 */
[C---:B------:R-:W-:Y:S01]  /*14e10*/  FMUL.FTZ R12, R5.reuse, R38 ;  /* 0x00000026050c7220 */ /* 0x040fe20000410000 */
[----:B------:R-:W-:Y:S01]  /*14e20*/  FFMA.FTZ R31, R4, R29, R31 ;  /* 0x0000001d041f7223 */ /* 0x000fe2000001001f */
[----:B------:R-:W-:Y:S01]  /*14e30*/  F2FP.F16.E4M3.UNPACK_B R6, R44.H1 ;  /* 0x0000002cff06723e */ /* 0x000fe200030006ff */
[-C--:B------:R-:W-:Y:S01]  /*14e40*/  FMUL.FTZ R5, R5, R42.reuse ;  /* 0x0000002a05057220 */ /* 0x080fe20000410000 */
[C---:B------:R-:W-:Y:S01]  /*14e50*/  FFMA.FTZ R29, R3.reuse, R42, -R12 ;  /* 0x0000002a031d7223 */ /* 0x040fe2000001080c */
[----:B------:R-:W-:Y:S01]  /*14e60*/  HADD2.F32 R12, -RZ, R7.H0_H0 ;  /* 0x20000007ff0c7230 */ /* 0x000fe20000004100 */
[----:B------:R-:W-:Y:S01]  /*14e70*/  F2FP.F16.E4M3.UNPACK_B R44, R44 ;  /* 0x0000002cff2c723e */ /* 0x000fe200020006ff */
        /* <DEDUP_REMOVED lines=10> */
[----:B------:R-:W-:Y:S02]  /*14f20*/  HADD2.F32 R6, -RZ, R6.H1_H1 ;  /* 0x30000006ff067230 */ /* 0x000fe40000004100 */
[----:B------:R-:W-:Y:S02]  /*14f30*/  HADD2.F32 R21, -RZ, R21.H1_H1 ;  /* 0x30000015ff157230 */ /* 0x000fe40000004100 */
[C---:B------:R-:W-:Y:S01]  /*14f40*/  FMUL.FTZ R36, R33.reuse, R14 ;  /* 0x0000000e21247220 */ /* 0x040fe20000410000 */
[----:B------:R-:W-:Y:S01]  /*14f50*/  FMUL.FTZ R5, R33, R6 ;  /* 0x0000000621057220 */ /* 0x000fe20000410000 */
[----:B------:R-:W-:-:S02]  /*14f60*/  FFMA.FTZ R33, R3, R12, R4 ;  /* 0x0000000c03217223 */ /* 0x000fc40000010004 */
[C---:B------:R-:W-:Y:S01]  /*14f70*/  FFMA.FTZ R39, R21.reuse, R6, -R36 ;  /* 0x0000000615277223 */ /* 0x040fe20000010824 */
[----:B------:R-:W-:Y:S02]  /*14f80*/  HADD2.F32 R6, -RZ, R40.H0_H0 ;  /* 0x20000028ff067230 */ /* 0x000fe40000004100 */
[----:B------:R-:W-:Y:S01]  /*14f90*/  FFMA.FTZ R36, R21, R14, R5 ;  /* 0x0000000e15247223 */ /* 0x000fe20000010005 */
[----:B------:R-:W-:Y:S02]  /*14fa0*/  HADD2.F32 R5, -RZ, R44.H0_H0 ;  /* 0x2000002cff057230 */ /* 0x000fe40000004100 */
[----:B------:R-:W-:Y:S02]  /*14fb0*/  HADD2.F32 R4, -RZ, R32.H0_H0 ;  /* 0x20000020ff047230 */ /* 0x000fe40000004100 */
[----:B------:R-:W-:Y:S01]  /*14fc0*/  HADD2.F32 R40, -RZ, R40.H1_H1 ;  /* 0x30000028ff287230 */ /* 0x000fe20000004100 */
[----:B------:R-:W-:Y:S01]  /*14fd0*/  F2FP.SATFINITE.E4M3.F32.PACK_AB_MERGE_C R33, R36, R33, RZ ;  /* 0x000000212421723e */ /* 0x000fe200048070ff */
[----:B------:R-:W-:-:S02]  /*14fe0*/  HADD2.F32 R32, -RZ, R32.H1_H1 ;  /* 0x30000020ff207230 */ /* 0x000fc40000004100 */
[C---:B------:R-:W-:Y:S01]  /*14ff0*/  FMUL.FTZ R12, R4.reuse, R6 ;  /* 0x00000006040c7220 */ /* 0x040fe20000410000 */
[----:B------:R-:W-:Y:S02]  /*15000*/  HADD2.F32 R44, -RZ, R44.H1_H1 ;  /* 0x3000002cff2c7230 */ /* 0x000fe40000004100 */
[-C--:B------:R-:W-:Y:S01]  /*15010*/  FMUL.FTZ R7, R4, R5.reuse ;  /* 0x0000000504077220 */ /* 0x080fe20000410000 */
[--C-:B------:R-:W-:Y:S02]  /*15020*/  HADD2.F32 R3, -RZ, R15.reuse.H0_H0 ;  /* 0x2000000fff037230 */ /* 0x100fe40000004100 */
[C---:B------:R-:W-:Y:S01]  /*15030*/  FMUL.FTZ R4, R32.reuse, R40 ;  /* 0x0000002820047220 */ /* 0x040fe20000410000 */
[----:B------:R-:W-:Y:S02]  /*15040*/  HADD2.F32 R15, -RZ, R15.H1_H1 ;  /* 0x3000000fff0f7230 */ /* 0x000fe40000004100 */
        /* <DEDUP_REMOVED lines=11> */
[----:B------:R-:W-:-:S02]  /*15100*/  F2FP.SATFINITE.E4M3.F32.PACK_AB_MERGE_C R12, R30, R37, RZ ;  /* 0x000000251e0c723e */ /* 0x000fc400048070ff */
[----:B------:R-:W-:Y:S02]  /*15110*/  F2FP.SATFINITE.E4M3.F32.PACK_AB_MERGE_C R5, R55, R46, R5 ;  /* 0x0000002e3705723e */ /* 0x000fe40004807005 */
        /* <DEDUP_REMOVED lines=9> */
.L_x_3100:
[----:B------:R-:W-:Y:S05]  /*151b0*/  BSYNC B1 ;  /* 0x0000000000017941 */ /* 0x000fea0003800000 */
.L_x_3099:
[----:B------:R-:W-:Y:S05]  /*151c0*/  @P0 BRA `(.L_x_3084) ;  /* 0x0000000c00ec0947 */ /* 0x000fea0003800000 */
[----:B-1----:R-:W4:Y:S04]  /*151d0*/  LDL R30, [R1+0x18] ;  /* 0x00001800011e7983 */ /* 0x002f280000100800 */
[----:B------:R-:W0:Y:S01]  /*151e0*/  LDL R53, [R1+0x3c] ;  /* 0x00003c0001357983 */ /* 0x000e220000100800 */
[----:B-----5:R-:W-:Y:S01]  /*151f0*/  SHF.R.U32.HI R3, RZ, 0x8, R24 ;  /* 0x00000008ff037819 */ /* 0x020fe20000011618 */
[----:B------:R-:W-:Y:S01]  /*15200*/  IMAD.SHL.U32 R51, R51, 0x80, RZ ;  /* 0x0000008033337824 */ /* 0x000fe200078e00ff */
[----:B--23--:R-:W-:Y:S02]  /*15210*/  SHF.R.U32.HI R5, RZ, 0x8, R25 ;  /* 0x00000008ff057819 */ /* 0x00cfe40000011619 */
[----:B------:R-:W-:Y:S02]  /*15220*/  LOP3.LUT R0, R24, 0xff, RZ, 0xc0, !PT ;  /* 0x000000ff18007812 */ /* 0x000fe400078ec0ff */
[----:B------:R-:W-:-:S02]  /*15230*/  LOP3.LUT R3, R3, 0xff, RZ, 0xc0, !PT ;  /* 0x000000ff03037812 */ /* 0x000fc400078ec0ff */
[----:B------:R-:W-:Y:S02]  /*15240*/  LOP3.LUT R4, R25, 0xff, RZ, 0xc0, !PT ;  /* 0x000000ff19047812 */ /* 0x000fe400078ec0ff */
[----:B------:R-:W-:Y:S02]  /*15250*/  SHF.R.U32.HI R6, RZ, 0x8, R26 ;  /* 0x00000008ff067819 */ /* 0x000fe4000001161a */
[----:B------:R-:W-:Y:S02]  /*15260*/  LOP3.LUT R5, R5, 0xff, RZ, 0xc0, !PT ;  /* 0x000000ff05057812 */ /* 0x000fe400078ec0ff */
[----:B------:R-:W-:Y:S02]  /*15270*/  LEA.HI R58, R59, R58, RZ, 0x1c ;  /* 0x0000003a3b3a7211 */ /* 0x000fe400078fe0ff */
[----:B------:R-:W-:Y:S02]  /*15280*/  PRMT R21, R3, 0x7604, R0 ;  /* 0x0000760403157816 */ /* 0x000fe40000000000 */
[----:B------:R-:W-:-:S02]  /*15290*/  LOP3.LUT R0, R26, 0xff, RZ, 0xc0, !PT ;  /* 0x000000ff1a007812 */ /* 0x000fc400078ec0ff */
[----:B------:R-:W-:Y:S02]  /*152a0*/  LOP3.LUT R3, R6, 0xff, RZ, 0xc0, !PT ;  /* 0x000000ff06037812 */ /* 0x000fe400078ec0ff */
[----:B------:R-:W-:Y:S02]  /*152b0*/  PRMT R20, R5, 0x7604, R4 ;  /* 0x0000760405147816 */ /* 0x000fe40000000004 */
[----:B------:R-:W-:Y:S02]  /*152c0*/  SHF.R.S32.HI R5, RZ, 0x1f, R58 ;  /* 0x0000001fff057819 */ /* 0x000fe4000001143a */
[----:B------:R-:W-:Y:S01]  /*152d0*/  PRMT R29, R3, 0x7604, R0 ;  /* 0x00007604031d7816 */ /* 0x000fe20000000000 */
[----:B------:R-:W-:Y:S01]  /*152e0*/  IMAD.SHL.U32 R0, R58, 0x10, RZ ;  /* 0x000000103a007824 */ /* 0x000fe200078e00ff */
[----:B------:R-:W-:Y:S02]  /*152f0*/  LEA.HI R7, R5, R58, RZ, 0x3 ;  /* 0x0000003a05077211 */ /* 0x000fe400078f18ff */
[----:B------:R-:W-:-:S02]  /*15300*/  LOP3.LUT R51, R51, 0x380, RZ, 0xc0, !PT ;  /* 0x0000038033337812 */ /* 0x000fc400078ec0ff */
[----:B------:R-:W-:Y:S01]  /*15310*/  SHF.R.U32.HI R4, RZ, 0x8, R27 ;  /* 0x00000008ff047819 */ /* 0x000fe2000001161b */
[----:B------:R-:W-:Y:S01]  /*15320*/  IMAD.SHL.U32 R7, R7, 0x800, RZ ;  /* 0x0000080007077824 */ /* 0x000fe200078e00ff */
[----:B------:R-:W-:Y:S02]  /*15330*/  LOP3.LUT R0, R51, 0x70, R0, 0xf8, !PT ;  /* 0x0000007033007812 */ /* 0x000fe400078ef800 */
[----:B------:R-:W-:Y:S02]  /*15340*/  SHF.R.U32.HI R51, RZ, 0x3, R51 ;  /* 0x00000003ff337819 */ /* 0x000fe40000011633 */
[----:B------:R-:W-:Y:S02]  /*15350*/  LOP3.LUT R3, R27, 0xff, RZ, 0xc0, !PT ;  /* 0x000000ff1b037812 */ /* 0x000fe400078ec0ff */
[----:B------:R-:W-:Y:S02]  /*15360*/  LOP3.LUT R4, R4, 0xff, RZ, 0xc0, !PT ;  /* 0x000000ff04047812 */ /* 0x000fe400078ec0ff */
[----:B------:R-:W-:-:S02]  /*15370*/  LOP3.LUT R0, R0, R51, RZ, 0x3c, !PT ;  /* 0x0000003300007212 */ /* 0x000fc400078e3cff */
[----:B------:R-:W-:Y:S02]  /*15380*/  LOP3.LUT R7, R7, 0xffffc000, RZ, 0xc0, !PT ;  /* 0xffffc00007077812 */ /* 0x000fe400078ec0ff */
[----:B------:R-:W-:Y:S02]  /*15390*/  PRMT R28, R4, 0x7604, R3 ;  /* 0x00007604041c7816 */ /* 0x000fe40000000003 */
[----:B------:R-:W-:Y:S02]  /*153a0*/  SHF.R.U32.HI R6, RZ, 0x8, R8 ;  /* 0x00000008ff067819 */ /* 0x000fe40000011608 */
[----:B------:R-:W-:Y:S02]  /*153b0*/  LOP3.LUT R5, R8, 0xff, RZ, 0xc0, !PT ;  /* 0x000000ff08057812 */ /* 0x000fe400078ec0ff */
[----:B------:R-:W-:Y:S02]  /*153c0*/  LOP3.LUT R6, R6, 0xff, RZ, 0xc0, !PT ;  /* 0x000000ff06067812 */ /* 0x000fe400078ec0ff */
[----:B------:R-:W-:-:S02]  /*153d0*/  SHF.R.U32.HI R4, RZ, 0x8, R9 ;  /* 0x00000008ff047819 */ /* 0x000fc40000011609 */
[----:B------:R-:W-:Y:S02]  /*153e0*/  PRMT R35, R6, 0x7604, R5 ;  /* 0x0000760406237816 */ /* 0x000fe40000000005 */
[----:B------:R-:W-:Y:S02]  /*153f0*/  SHF.R.U32.HI R32, RZ, 0x8, R10 ;  /* 0x00000008ff207819 */ /* 0x000fe4000001160a */
[----:B------:R-:W-:Y:S02]  /*15400*/  LOP3.LUT R31, R10, 0xff, RZ, 0xc0, !PT ;  /* 0x000000ff0a1f7812 */ /* 0x000fe400078ec0ff */
[----:B------:R-:W-:Y:S02]  /*15410*/  LOP3.LUT R32, R32, 0xff, RZ, 0xc0, !PT ;  /* 0x000000ff20207812 */ /* 0x000fe400078ec0ff */
[----:B------:R-:W-:Y:S02]  /*15420*/  SHF.R.U32.HI R34, RZ, 0x8, R11 ;  /* 0x00000008ff227819 */ /* 0x000fe4000001160b */
[----:B------:R-:W-:-:S02]  /*15430*/  PRMT R39, R32, 0x7604, R31 ;  /* 0x0000760420277816 */ /* 0x000fc4000000001f */
[----:B------:R-:W-:Y:S02]  /*15440*/  SHF.R.U32.HI R31, RZ, 0x10, R27 ;  /* 0x00000010ff1f7819 */ /* 0x000fe4000001161b */
[----:B------:R-:W-:Y:S02]  /*15450*/  SHF.R.U32.HI R37, RZ, 0x10, R9 ;  /* 0x00000010ff257819 */ /* 0x000fe40000011609 */
[----:B------:R-:W-:Y:S01]  /*15460*/  LOP3.LUT R33, R11, 0xff, RZ, 0xc0, !PT ;  /* 0x000000ff0b217812 */ /* 0x000fe200078ec0ff */
[----:B------:R-:W-:Y:S01]  /*15470*/  IMAD.U32 R31, R31, 0x10000, RZ ;  /* 0x000100001f1f7824 */ /* 0x000fe200078e00ff */
[----:B------:R-:W-:Y:S01]  /*15480*/  LOP3.LUT R34, R34, 0xff, RZ, 0xc0, !PT ;  /* 0x000000ff22227812 */ /* 0x000fe200078ec0ff */
[----:B------:R-:W-:Y:S01]  /*15490*/  IMAD.U32 R37, R37, 0x10000, RZ ;  /* 0x0001000025257824 */ /* 0x000fe200078e00ff */
[----:B------:R-:W-:Y:S02]  /*154a0*/  SHF.R.U32.HI R41, RZ, 0x10, R11 ;  /* 0x00000010ff297819 */ /* 0x000fe4000001160b */
[----:B------:R-:W-:-:S02]  /*154b0*/  PRMT R34, R34, 0x7604, R33 ;  /* 0x0000760422227816 */ /* 0x000fc40000000021 */
[----:B------:R-:W-:Y:S01]  /*154c0*/  LOP3.LUT R33, R28, 0xff0000, R31, 0xf8, !PT ;  /* 0x00ff00001c217812 */ /* 0x000fe200078ef81f */
[----:B------:R-:W-:Y:S01]  /*154d0*/  IMAD.U32 R41, R41, 0x10000, RZ ;  /* 0x0001000029297824 */ /* 0x000fe200078e00ff */
[----:B------:R-:W-:Y:S02]  /*154e0*/  LOP3.LUT R31, R29, 0xff0000, R26, 0xf8, !PT ;  /* 0x00ff00001d1f7812 */ /* 0x000fe400078ef81a */
[----:B------:R-:W-:Y:S02]  /*154f0*/  LOP3.LUT R35, R35, 0xff0000, R8, 0xf8, !PT ;  /* 0x00ff000023237812 */ /* 0x000fe400078ef808 */
[----:B------:R-:W-:Y:S02]  /*15500*/  LOP3.LUT R21, R21, 0xff0000, R24, 0xf8, !PT ;  /* 0x00ff000015157812 */ /* 0x000fe400078ef818 */
[----:B------:R-:W-:Y:S02]  /*15510*/  LOP3.LUT R41, R34, 0xff0000, R41, 0xf8, !PT ;  /* 0x00ff000022297812 */ /* 0x000fe400078ef829 */
[----:B------:R-:W-:-:S02]  /*15520*/  LOP3.LUT R35, R35, 0xff000000, R8, 0xf8, !PT ;  /* 0xff00000023237812 */ /* 0x000fc400078ef808 */
[----:B------:R-:W-:Y:S02]  /*15530*/  LOP3.LUT R28, R21, 0xff000000, R24, 0xf8, !PT ;  /* 0xff000000151c7812 */ /* 0x000fe400078ef818 */
[----:B------:R-:W-:Y:S02]  /*15540*/  LOP3.LUT R32, R31, 0xff000000, R26, 0xf8, !PT ;  /* 0xff0000001f207812 */ /* 0x000fe400078ef81a */
[--C-:B------:R-:W-:Y:S02]  /*15550*/  LOP3.LUT R39, R39, 0xff0000, R10.reuse, 0xf8, !PT ;  /* 0x00ff000027277812 */ /* 0x100fe400078ef80a */
[----:B------:R-:W-:Y:S02]  /*15560*/  LOP3.LUT R33, R33, 0xff000000, R27, 0xf8, !PT ;  /* 0xff00000021217812 */ /* 0x000fe400078ef81b */
[----:B------:R-:W-:Y:S02]  /*15570*/  LOP3.LUT R38, R39, 0xff000000, R10, 0xf8, !PT ;  /* 0xff00000027267812 */ /* 0x000fe400078ef80a */
[----:B------:R-:W-:-:S02]  /*15580*/  LOP3.LUT R40, R41, 0xff000000, R11, 0xf8, !PT ;  /* 0xff00000029287812 */ /* 0x000fc400078ef80b */
[----:B----4-:R-:W-:Y:S02]  /*15590*/  IADD3 R3, R0, R7, R30 ;  /* 0x0000000700037210 */ /* 0x010fe40007ffe01e */
[----:B------:R-:W-:Y:S01]  /*155a0*/  LOP3.LUT R30, R9, 0xff, RZ, 0xc0, !PT ;  /* 0x000000ff091e7812 */ /* 0x000fe200078ec0ff */
[----:B0-----:R-:W0:Y:S02]  /*155b0*/  LDS.128 R12, [R53+0x20400] ;  /* 0x02040000350c7984 */ /* 0x001e240000000c00 */
[----:B------:R-:W-:Y:S01]  /*155c0*/  IMAD.IADD R0, R22, 0x1, R3 ;  /* 0x0000000116007824 */ /* 0x000fe200078e0203 */
[----:B------:R-:W-:-:S04]  /*155d0*/  LOP3.LUT R3, R4, 0xff, RZ, 0xc0, !PT ;  /* 0x000000ff04037812 */ /* 0x000fc800078ec0ff */
[----:B------:R-:W1:Y:S01]  /*155e0*/  LDS.128 R4, [R0+0x20400] ;  /* 0x0204000000047984 */ /* 0x000e620000000c00 */
[----:B------:R-:W-:Y:S02]  /*155f0*/  PRMT R30, R3, 0x7604, R30 ;  /* 0x00007604031e7816 */ /* 0x000fe4000000001e */
[----:B------:R-:W-:Y:S02]  /*15600*/  SHF.R.U32.HI R3, RZ, 0x10, R25 ;  /* 0x00000010ff037819 */ /* 0x000fe40000011619 */
[----:B------:R-:W-:Y:S02]  /*15610*/  LOP3.LUT R37, R30, 0xff0000, R37, 0xf8, !PT ;  /* 0x00ff00001e257812 */ /* 0x000fe400078ef825 */
[----:B------:R-:W-:Y:S02]  /*15620*/  SHF.L.U32 R3, R3, 0x10, RZ ;  /* 0x0000001003037819 */ /* 0x000fe400000006ff */
[----:B------:R-:W-:Y:S02]  /*15630*/  LOP3.LUT R37, R37, 0xff000000, R9, 0xf8, !PT ;  /* 0xff00000025257812 */ /* 0x000fe400078ef809 */
[----:B------:R-:W-:-:S02]  /*15640*/  LOP3.LUT R3, R20, 0xff0000, R3, 0xf8, !PT ;  /* 0x00ff000014037812 */ /* 0x000fc400078ef803 */
[-C--:B------:R-:W-:Y:S02]  /*15650*/  F2FP.F16.E4M3.UNPACK_B R34, R37.reuse ;  /* 0x00000025ff22723e */ /* 0x080fe400020006ff */
[----:B------:R-:W-:Y:S02]  /*15660*/  LOP3.LUT R29, R3, 0xff000000, R25, 0xf8, !PT ;  /* 0xff000000031d7812 */ /* 0x000fe400078ef819 */
[----:B------:R-:W-:Y:S01]  /*15670*/  F2FP.F16.E4M3.UNPACK_B R37, R37.H1 ;  /* 0x00000025ff25723e */ /* 0x000fe200030006ff */
[----:B------:R-:W-:Y:S01]  /*15680*/  HADD2.F32 R36, -RZ, R34.H0_H0 ;  /* 0x20000022ff247230 */ /* 0x000fe20000004100 */
[-C--:B------:R-:W-:Y:S02]  /*15690*/  F2FP.F16.E4M3.UNPACK_B R30, R29.reuse ;  /* 0x0000001dff1e723e */ /* 0x080fe400020006ff */
[----:B------:R-:W-:Y:S01]  /*156a0*/  F2FP.F16.E4M3.UNPACK_B R29, R29.H1 ;  /* 0x0000001dff1d723e */ /* 0x000fe200030006ff */
[----:B------:R-:W-:Y:S02]  /*156b0*/  HADD2.F32 R41, -RZ, R37.H0_H0 ;  /* 0x20000025ff297230 */ /* 0x000fe40000004100 */
[----:B------:R-:W-:Y:S01]  /*156c0*/  HADD2.F32 R31, -RZ, R30.H0_H0 ;  /* 0x2000001eff1f7230 */ /* 0x000fe20000004100 */
[----:B0-----:R-:W-:-:S02]  /*156d0*/  F2FP.F16.E4M3.UNPACK_B R8, R13 ;  /* 0x0000000dff08723e */ /* 0x001fc400020006ff */
[----:B------:R-:W-:Y:S02]  /*156e0*/  F2FP.F16.E4M3.UNPACK_B R13, R13.H1 ;  /* 0x0000000dff0d723e */ /* 0x000fe400030006ff */
[----:B------:R-:W-:Y:S01]  /*156f0*/  F2FP.F16.E4M3.UNPACK_B R11, R15 ;  /* 0x0000000fff0b723e */ /* 0x000fe200020006ff */
[--C-:B------:R-:W-:Y:S01]  /*15700*/  HADD2.F32 R9, -RZ, R8.reuse.H0_H0 ;  /* 0x20000008ff097230 */ /* 0x100fe20000004100 */
[-C--:B-1----:R-:W-:Y:S01]  /*15710*/  F2FP.F16.E4M3.UNPACK_B R20, R5.reuse ;  /* 0x00000005ff14723e */ /* 0x082fe200020006ff */
[----:B------:R-:W-:Y:S01]  /*15720*/  HADD2.F32 R8, -RZ, R8.H1_H1 ;  /* 0x30000008ff087230 */ /* 0x000fe20000004100 */
[----:B------:R-:W-:Y:S02]  /*15730*/  F2FP.F16.E4M3.UNPACK_B R21, R5.H1 ;  /* 0x00000005ff15723e */ /* 0x000fe400030006ff */
[-C--:B------:R-:W-:Y:S01]  /*15740*/  F2FP.F16.E4M3.UNPACK_B R26, R7.reuse ;  /* 0x00000007ff1a723e */ /* 0x080fe200020006ff */
[--C-:B------:R-:W-:Y:S01]  /*15750*/  HADD2.F32 R24, -RZ, R20.reuse.H0_H0 ;  /* 0x20000014ff187230 */ /* 0x100fe20000004100 */
[----:B------:R-:W-:Y:S01]  /*15760*/  F2FP.F16.E4M3.UNPACK_B R27, R7.H1 ;  /* 0x00000007ff1b723e */ /* 0x000fe200030006ff */
[----:B------:R-:W-:Y:S01]  /*15770*/  HADD2.F32 R20, -RZ, R20.H1_H1 ;  /* 0x30000014ff147230 */ /* 0x000fe20000004100 */
[----:B------:R-:W-:-:S02]  /*15780*/  F2FP.F16.E4M3.UNPACK_B R5, R4 ;  /* 0x00000004ff05723e */ /* 0x000fc400020006ff */
[CC--:B------:R-:W-:Y:S01]  /*15790*/  FMUL.FTZ R39, R24.reuse, R31.reuse ;  /* 0x0000001f18277220 */ /* 0x0c0fe20000410000 */
[----:B------:R-:W-:Y:S01]  /*157a0*/  F2FP.F16.E4M3.UNPACK_B R7, R4.H1 ;  /* 0x00000004ff07723e */ /* 0x000fe200030006ff */
[----:B------:R-:W-:Y:S01]  /*157b0*/  FMUL.FTZ R4, R24, R36 ;  /* 0x0000002418047220 */ /* 0x000fe20000410000 */
[----:B------:R-:W-:Y:S01]  /*157c0*/  F2FP.F16.E4M3.UNPACK_B R24, R6 ;  /* 0x00000006ff18723e */ /* 0x000fe200020006ff */
[C---:B------:R-:W-:Y:S01]  /*157d0*/  FFMA.FTZ R36, R9.reuse, R36, R39 ;  /* 0x0000002409247223 */ /* 0x040fe20000010027 */
[----:B------:R-:W-:Y:S01]  /*157e0*/  HADD2.F32 R39, -RZ, R34.H1_H1 ;  /* 0x30000022ff277230 */ /* 0x000fe20000004100 */
[----:B------:R-:W-:Y:S01]  /*157f0*/  F2FP.F16.E4M3.UNPACK_B R25, R6.H1 ;  /* 0x00000006ff19723e */ /* 0x000fe200030006ff */
[----:B------:R-:W-:Y:S01]  /*15800*/  FFMA.FTZ R42, R9, R31, -R4 ;  /* 0x0000001f092a7223 */ /* 0x000fe20000010804 */
[----:B------:R-:W-:Y:S01]  /*15810*/  HADD2.F32 R6, -RZ, R21.H0_H0 ;  /* 0x20000015ff067230 */ /* 0x000fe20000004100 */
[----:B------:R-:W-:Y:S01]  /*15820*/  F2FP.F16.E4M3.UNPACK_B R15, R15.H1 ;  /* 0x0000000fff0f723e */ /* 0x000fe200030006ff */
[----:B------:R-:W-:-:S02]  /*15830*/  HADD2.F32 R9, -RZ, R30.H1_H1 ;  /* 0x3000001eff097230 */ /* 0x000fc40000004100 */
[----:B------:R-:W-:Y:S01]  /*15840*/  FMUL.FTZ R43, R20, R39 ;  /* 0x00000027142b7220 */ /* 0x000fe20000410000 */
[----:B------:R-:W-:Y:S02]  /*15850*/  HADD2.F32 R31, -RZ, R29.H0_H0 ;  /* 0x2000001dff1f7230 */ /* 0x000fe40000004100 */
[----:B------:R-:W-:Y:S01]  /*15860*/  FMUL.FTZ R45, R6, R41 ;  /* 0x00000029062d7220 */ /* 0x000fe20000410000 */
[----:B------:R-:W-:Y:S02]  /*15870*/  HADD2.F32 R4, -RZ, R13.H0_H0 ;  /* 0x2000000dff047230 */ /* 0x000fe40000004100 */
[-C--:B------:R-:W-:Y:S01]  /*15880*/  FMUL.FTZ R20, R20, R9.reuse ;  /* 0x0000000914147220 */ /* 0x080fe20000410000 */
[----:B------:R-:W-:Y:S01]  /*15890*/  FFMA.FTZ R43, R8, R9, -R43 ;  /* 0x00000009082b7223 */ /* 0x000fe2000001082b */
[----:B------:R-:W-:Y:S01]  /*158a0*/  FMUL.FTZ R6, R6, R31 ;  /* 0x0000001f06067220 */ /* 0x000fe20000410000 */
[-C--:B------:R-:W-:Y:S01]  /*158b0*/  F2FP.F16.E4M3.UNPACK_B R30, R40.reuse ;  /* 0x00000028ff1e723e */ /* 0x080fe200020006ff */
[----:B------:R-:W-:Y:S01]  /*158c0*/  FFMA.FTZ R39, R8, R39, R20 ;  /* 0x0000002708277223 */ /* 0x000fe20000010014 */
[----:B------:R-:W-:Y:S01]  /*158d0*/  F2FP.F16.E4M3.UNPACK_B R9, R33 ;  /* 0x00000021ff09723e */ /* 0x000fe200020006ff */
[C---:B------:R-:W-:Y:S01]  /*158e0*/  FFMA.FTZ R45, R4.reuse, R31, -R45 ;  /* 0x0000001f042d7223 */ /* 0x040fe2000001082d */
[----:B------:R-:W-:Y:S01]  /*158f0*/  FFMA.FTZ R41, R4, R41, R6 ;  /* 0x0000002904297223 */ /* 0x000fe20000010006 */
[----:B------:R-:W-:Y:S01]  /*15900*/  HADD2.F32 R8, -RZ, R29.H1_H1 ;  /* 0x3000001dff087230 */ /* 0x000fe20000004100 */
[----:B------:R-:W-:Y:S01]  /*15910*/  F2FP.F16.E4M3.UNPACK_B R40, R40.H1 ;  /* 0x00000028ff28723e */ /* 0x000fe200030006ff */
[----:B------:R-:W-:Y:S01]  /*15920*/  HADD2.F32 R20, -RZ, R37.H1_H1 ;  /* 0x30000025ff147230 */ /* 0x000fe20000004100 */
[----:B------:R-:W-:Y:S01]  /*15930*/  F2FP.F16.E4M3.UNPACK_B R33, R33.H1 ;  /* 0x00000021ff21723e */ /* 0x000fe200030006ff */
        /* <DEDUP_REMOVED lines=10> */
[----:B------:R-:W-:Y:S02]  /*159e0*/  HADD2.F32 R4, -RZ, R11.H0_H0 ;  /* 0x2000000bff047230 */ /* 0x000fe40000004100 */
[----:B------:R-:W-:Y:S01]  /*159f0*/  FMUL.FTZ R6, R6, R29 ;  /* 0x0000001d06067220 */ /* 0x000fe20000410000 */
[----:B------:R-:W-:-:S02]  /*15a00*/  HADD2.F32 R9, -RZ, R9.H1_H1 ;  /* 0x30000009ff097230 */ /* 0x000fc40000004100 */
[C---:B------:R-:W-:Y:S01]  /*15a10*/  FFMA.FTZ R44, R13.reuse, R20, R21 ;  /* 0x000000140d2c7223 */ /* 0x040fe20000010015 */
[----:B------:R-:W-:Y:S02]  /*15a20*/  HADD2.F32 R30, -RZ, R30.H1_H1 ;  /* 0x3000001eff1e7230 */ /* 0x000fe40000004100 */
[C---:B------:R-:W-:Y:S01]  /*15a30*/  FFMA.FTZ R46, R4.reuse, R31, R6 ;  /* 0x0000001f042e7223 */ /* 0x040fe20000010006 */
[----:B------:R-:W-:Y:S02]  /*15a40*/  HADD2.F32 R26, -RZ, R26.H1_H1 ;  /* 0x3000001aff1a7230 */ /* 0x000fe40000004100 */
[----:B------:R-:W-:Y:S01]  /*15a50*/  FFMA.FTZ R34, R13, R8, -R34 ;  /* 0x000000080d227223 */ /* 0x000fe20000010822 */
[----:B------:R-:W-:Y:S01]  /*15a60*/  FFMA.FTZ R37, R4, R29, -R37 ;  /* 0x0000001d04257223 */ /* 0x000fe20000010825 */
[----:B------:R-:W-:Y:S01]  /*15a70*/  HADD2.F32 R11, -RZ, R11.H1_H1 ;  /* 0x3000000bff0b7230 */ /* 0x000fe20000004100 */
[----:B------:R-:W-:Y:S01]  /*15a80*/  F2FP.F16.E4M3.UNPACK_B R10, R14 ;  /* 0x0000000eff0a723e */ /* 0x000fe200020006ff */
[----:B------:R-:W-:-:S02]  /*15a90*/  HADD2.F32 R21, -RZ, R40.H0_H0 ;  /* 0x20000028ff157230 */ /* 0x000fc40000004100 */
[CC--:B------:R-:W-:Y:S01]  /*15aa0*/  FMUL.FTZ R8, R26.reuse, R30.reuse ;  /* 0x0000001e1a087220 */ /* 0x0c0fe20000410000 */
[----:B------:R-:W-:Y:S02]  /*15ab0*/  HADD2.F32 R6, -RZ, R27.H0_H0 ;  /* 0x2000001bff067230 */ /* 0x000fe40000004100 */
[-C--:B------:R-:W-:Y:S01]  /*15ac0*/  FMUL.FTZ R29, R26, R9.reuse ;  /* 0x000000091a1d7220 */ /* 0x080fe20000410000 */
[----:B------:R-:W-:Y:S02]  /*15ad0*/  HADD2.F32 R13, -RZ, R33.H0_H0 ;  /* 0x20000021ff0d7230 */ /* 0x000fe40000004100 */
[C---:B------:R-:W-:Y:S01]  /*15ae0*/  FFMA.FTZ R48, R11.reuse, R9, -R8 ;  /* 0x000000090b307223 */ /* 0x040fe20000010808 */
[----:B------:R-:W-:Y:S02]  /*15af0*/  HADD2.F32 R4, -RZ, R15.H0_H0 ;  /* 0x2000000fff047230 */ /* 0x000fe40000004100 */
[C---:B------:R-:W-:Y:S01]  /*15b00*/  FMUL.FTZ R31, R6.reuse, R21 ;  /* 0x00000015061f7220 */ /* 0x040fe20000410000 */
[----:B------:R-:W-:Y:S01]  /*15b10*/  FFMA.FTZ R47, R11, R30, R29 ;  /* 0x0000001e0b2f7223 */ /* 0x000fe2000001001d */
[----:B------:R-:W-:Y:S01]  /*15b20*/  FMUL.FTZ R6, R6, R13 ;  /* 0x0000000d06067220 */ /* 0x000fe20000410000 */
[----:B------:R-:W-:Y:S01]  /*15b30*/  F2FP.F16.E4M3.UNPACK_B R11, R35.H1 ;  /* 0x00000023ff0b723e */ /* 0x000fe200030006ff */
[C---:B------:R-:W-:Y:S01]  /*15b40*/  FFMA.FTZ R49, R4.reuse, R13, -R31 ;  /* 0x0000000d04317223 */ /* 0x040fe2000001081f */
[-C--:B------:R-:W-:Y:S01]  /*15b50*/  F2FP.F16.E4M3.UNPACK_B R8, R28.reuse.H1 ;  /* 0x0000001cff08723e */ /* 0x080fe200030006ff */
[----:B------:R-:W-:Y:S01]  /*15b60*/  FFMA.FTZ R51, R4, R21, R6 ;  /* 0x0000001504337223 */ /* 0x000fe20000010006 */
[----:B------:R-:W-:Y:S01]  /*15b70*/  HADD2.F32 R40, -RZ, R40.H1_H1 ;  /* 0x30000028ff287230 */ /* 0x000fe20000004100 */
[----:B------:R-:W-:Y:S01]  /*15b80*/  F2FP.F16.E4M3.UNPACK_B R35, R35 ;  /* 0x00000023ff23723e */ /* 0x000fe200020006ff */
[----:B------:R-:W-:Y:S01]  /*15b90*/  HADD2.F32 R27, -RZ, R27.H1_H1 ;  /* 0x3000001bff1b7230 */ /* 0x000fe20000004100 */
[----:B------:R-:W-:Y:S01]  /*15ba0*/  F2FP.F16.E4M3.UNPACK_B R28, R28 ;  /* 0x0000001cff1c723e */ /* 0x000fe200020006ff */
[----:B------:R-:W-:Y:S01]  /*15bb0*/  HADD2.F32 R20, -RZ, R33.H1_H1 ;  /* 0x30000021ff147230 */ /* 0x000fe20000004100 */
[----:B------:R-:W-:Y:S01]  /*15bc0*/  F2FP.F16.E4M3.UNPACK_B R14, R14.H1 ;  /* 0x0000000eff0e723e */ /* 0x000fe200030006ff */
[----:B------:R-:W-:-:S02]  /*15bd0*/  HADD2.F32 R13, -RZ, R11.H0_H0 ;  /* 0x2000000bff0d7230 */ /* 0x000fc40000004100 */
[C---:B------:R-:W-:Y:S01]  /*15be0*/  FMUL.FTZ R26, R27.reuse, R40 ;  /* 0x000000281b1a7220 */ /* 0x040fe20000410000 */
[----:B------:R-:W-:Y:S02]  /*15bf0*/  HADD2.F32 R6, -RZ, R7.H0_H0 ;  /* 0x20000007ff067230 */ /* 0x000fe40000004100 */
[----:B------:R-:W-:Y:S01]  /*15c00*/  FMUL.FTZ R27, R27, R20 ;  /* 0x000000141b1b7220 */ /* 0x000fe20000410000 */
[----:B------:R-:W-:Y:S01]  /*15c10*/  HADD2.F32 R9, -RZ, R8.H0_H0 ;  /* 0x20000008ff097230 */ /* 0x000fe20000004100 */
[----:B------:R-:W-:Y:S01]  /*15c20*/  F2FP.SATFINITE.E4M3.F32.PACK_AB_MERGE_C R41, R44, R41, RZ ;  /* 0x000000292c29723e */ /* 0x000fe200048070ff */
[----:B------:R-:W-:Y:S02]  /*15c30*/  HADD2.F32 R15, -RZ, R15.H1_H1 ;  /* 0x3000000fff0f7230 */ /* 0x000fe40000004100 */
[C---:B------:R-:W-:Y:S01]  /*15c40*/  FMUL.FTZ R21, R6.reuse, R13 ;  /* 0x0000000d06157220 */ /* 0x040fe20000410000 */
[----:B------:R-:W-:Y:S02]  /*15c50*/  HADD2.F32 R4, -RZ, R12.H0_H0 ;  /* 0x2000000cff047230 */ /* 0x000fe40000004100 */
[----:B------:R-:W-:Y:S01]  /*15c60*/  FMUL.FTZ R6, R6, R9 ;  /* 0x0000000906067220 */ /* 0x000fe20000410000 */
[----:B------:R-:W-:-:S02]  /*15c70*/  HADD2.F32 R7, -RZ, R7.H1_H1 ;  /* 0x30000007ff077230 */ /* 0x000fc40000004100 */
[C---:B------:R-:W-:Y:S01]  /*15c80*/  FFMA.FTZ R52, R15.reuse, R20, -R26 ;  /* 0x000000140f347223 */ /* 0x040fe2000001081a */
[----:B------:R-:W-:Y:S02]  /*15c90*/  HADD2.F32 R8, -RZ, R8.H1_H1 ;  /* 0x30000008ff087230 */ /* 0x000fe40000004100 */
[----:B------:R-:W-:Y:S01]  /*15ca0*/  FFMA.FTZ R40, R15, R40, R27 ;  /* 0x000000280f287223 */ /* 0x000fe2000001001b */
[C---:B------:R-:W-:Y:S01]  /*15cb0*/  FFMA.FTZ R21, R4.reuse, R9, -R21 ;  /* 0x0000000904157223 */ /* 0x040fe20000010815 */
[----:B------:R-:W-:Y:S01]  /*15cc0*/  FFMA.FTZ R15, R4, R13, R6 ;  /* 0x0000000d040f7223 */ /* 0x000fe20000010006 */
[----:B------:R-:W-:Y:S02]  /*15cd0*/  HADD2.F32 R11, -RZ, R11.H1_H1 ;  /* 0x3000000bff0b7230 */ /* 0x000fe40000004100 */
[----:B------:R-:W-:Y:S01]  /*15ce0*/  FMUL.FTZ R4, R7, R8 ;  /* 0x0000000807047220 */ /* 0x000fe20000410000 */
[----:B------:R-:W-:Y:S01]  /*15cf0*/  HADD2.F32 R12, -RZ, R12.H1_H1 ;  /* 0x3000000cff0c7230 */ /* 0x000fe20000004100 */
[----:B------:R-:W-:Y:S01]  /*15d00*/  F2FP.SATFINITE.E4M3.F32.PACK_AB_MERGE_C R40, R40, R51, RZ ;  /* 0x000000332828723e */ /* 0x000fe200048070ff */
[----:B------:R-:W-:-:S02]  /*15d10*/  HADD2.F32 R9, -RZ, R35.H0_H0 ;  /* 0x20000023ff097230 */ /* 0x000fc40000004100 */
[-C--:B------:R-:W-:Y:S01]  /*15d20*/  FMUL.FTZ R13, R7, R11.reuse ;  /* 0x0000000b070d7220 */ /* 0x080fe20000410000 */
[----:B------:R-:W-:Y:S02]  /*15d30*/  HADD2.F32 R6, -RZ, R5.H0_H0 ;  /* 0x20000005ff067230 */ /* 0x000fe40000004100 */
[C---:B------:R-:W-:Y:S01]  /*15d40*/  FFMA.FTZ R26, R12.reuse, R11, R4 ;  /* 0x0000000b0c1a7223 */ /* 0x040fe20000010004 */
[----:B------:R-:W-:Y:S02]  /*15d50*/  HADD2.F32 R7, -RZ, R28.H0_H0 ;  /* 0x2000001cff077230 */ /* 0x000fe40000004100 */
[----:B------:R-:W-:Y:S01]  /*15d60*/  FFMA.FTZ R20, R12, R8, -R13 ;  /* 0x000000080c147223 */ /* 0x000fe2000001080d */
        /* <DEDUP_REMOVED lines=24> */
[----:B------:R-:W-:Y:S01]  /*15ef0*/  FFMA.FTZ R28, R3, R5, -R28 ;  /* 0x00000005031c7223 */ /* 0x000fe2000001081c */
[----:B------:R-:W-:Y:S01]  /*15f00*/  HADD2.F32 R6, -RZ, R6.H1_H1 ;  /* 0x30000006ff067230 */ /* 0x000fe20000004100 */
[----:B------:R-:W-:Y:S01]  /*15f10*/  F2FP.F16.E4M3.UNPACK_B R38, R38 ;  /* 0x00000026ff26723e */ /* 0x000fe200020006ff */
[----:B------:R-:W-:Y:S02]  /*15f20*/  HADD2.F32 R14, -RZ, R14.H1_H1 ;  /* 0x3000000eff0e7230 */ /* 0x000fe40000004100 */
[----:B------:R-:W-:Y:S01]  /*15f30*/  FMUL.FTZ R5, R25, R7 ;  /* 0x0000000719057220 */ /* 0x000fe20000410000 */
[----:B------:R-:W-:Y:S01]  /*15f40*/  FFMA.FTZ R29, R3, R9, R4 ;  /* 0x00000009031d7223 */ /* 0x000fe20000010004 */
[-C--:B------:R-:W-:Y:S01]  /*15f50*/  FMUL.FTZ R30, R25, R6.reuse ;  /* 0x00000006191e7220 */ /* 0x080fe20000410000 */
[----:B------:R-:W-:Y:S02]  /*15f60*/  HADD2.F32 R4, -RZ, R24.H0_H0 ;  /* 0x20000018ff047230 */ /* 0x000fe40000004100 */
[----:B------:R-:W-:Y:S01]  /*15f70*/  FFMA.FTZ R31, R14, R6, -R5 ;  /* 0x000000060e1f7223 */ /* 0x000fe20000010805 */
[----:B------:R-:W-:-:S02]  /*15f80*/  HADD2.F32 R5, -RZ, R32.H0_H0 ;  /* 0x20000020ff057230 */ /* 0x000fc40000004100 */
[----:B------:R-:W-:Y:S01]  /*15f90*/  FFMA.FTZ R30, R14, R7, R30 ;  /* 0x000000070e1e7223 */ /* 0x000fe2000001001e */
[--C-:B------:R-:W-:Y:S01]  /*15fa0*/  HADD2.F32 R6, -RZ, R38.reuse.H0_H0 ;  /* 0x20000026ff067230 */ /* 0x100fe20000004100 */
[----:B------:R-:W-:Y:S01]  /*15fb0*/  F2FP.SATFINITE.E4M3.F32.PACK_AB_MERGE_C R15, R26, R15, RZ ;  /* 0x0000000f1a0f723e */ /* 0x000fe200048070ff */
[----:B------:R-:W-:Y:S02]  /*15fc0*/  HADD2.F32 R9, -RZ, R38.H1_H1 ;  /* 0x30000026ff097230 */ /* 0x000fe40000004100 */
[C---:B------:R-:W-:Y:S01]  /*15fd0*/  FMUL.FTZ R25, R4.reuse, R5 ;  /* 0x0000000504197220 */ /* 0x040fe20000410000 */
[----:B------:R-:W-:Y:S02]  /*15fe0*/  HADD2.F32 R24, -RZ, R24.H1_H1 ;  /* 0x30000018ff187230 */ /* 0x000fe40000004100 */
[----:B------:R-:W-:Y:S01]  /*15ff0*/  FMUL.FTZ R14, R4, R6 ;  /* 0x00000006040e7220 */ /* 0x000fe20000410000 */
[----:B------:R-:W-:Y:S01]  /*16000*/  HADD2.F32 R7, -RZ, R32.H1_H1 ;  /* 0x30000020ff077230 */ /* 0x000fe20000004100 */
[----:B------:R-:W-:Y:S01]  /*16010*/  F2FP.SATFINITE.E4M3.F32.PACK_AB_MERGE_C R4, R20, R21, RZ ;  /* 0x000000151404723e */ /* 0x000fe200048070ff */
[----:B------:R-:W-:-:S02]  /*16020*/  HADD2.F32 R3, -RZ, R10.H0_H0 ;  /* 0x2000000aff037230 */ /* 0x000fc40000004100 */
        /* <DEDUP_REMOVED lines=8> */
[----:B------:R-:W-:Y:S02]  /*160b0*/  F2FP.SATFINITE.E4M3.F32.PACK_AB_MERGE_C R5, R34, R45, RZ ;  /* 0x0000002d2205723e */ /* 0x000fe400048070ff */
[----:B------:R-:W-:-:S02]  /*160c0*/  F2FP.SATFINITE.E4M3.F32.PACK_AB_MERGE_C R7, R52, R49, RZ ;  /* 0x000000313407723e */ /* 0x000fc400048070ff */
[----:B------:R-:W-:Y:S02]  /*160d0*/  F2FP.SATFINITE.E4M3.F32.PACK_AB_MERGE_C R6, R31, R28, RZ ;  /* 0x0000001c1f06723e */ /* 0x000fe400048070ff */
[----:B------:R-:W-:Y:S02]  /*160e0*/  F2FP.SATFINITE.E4M3.F32.PACK_AB_MERGE_C R5, R43, R42, R5 ;  /* 0x0000002a2b05723e */ /* 0x000fe40004807005 */
[----:B------:R-:W-:Y:S02]  /*160f0*/  F2FP.SATFINITE.E4M3.F32.PACK_AB_MERGE_C R7, R48, R37, R7 ;  /* 0x000000253007723e */ /* 0x000fe40004807007 */
        /* <DEDUP_REMOVED lines=8> */
.L_x_3084:
[----:B------:R-:W-:Y:S05]  /*16180*/  BSYNC B0 ;  /* 0x0000000000007941 */ /* 0x000fea0003800000 */
.L_x_3056:
        /* <DEDUP_REMOVED lines=8> */
.L_x_3054:
[----:B--234-:R-:W2:Y:S01]  /*16210*/  S2R R0, SR_TID.X ;  /* 0x0000000000007919 */ /* 0x01cea20000002100 */
[----:B------:R-:W-:Y:S05]  /*16220*/  WARPSYNC.ALL ;  /* 0x0000000000007948 */ /* 0x000fea0003800000 */
[----:B--2---:R-:W-:-:S05]  /*16230*/  SHF.R.U32.HI R0, RZ, 0x7, R0 ;  /* 0x00000007ff007819 */ /* 0x004fca0000011600 */
[----:B-----5:R-:W-:Y:S01]  /*16240*/  VIADD R8, R0, 0x8 ;  /* 0x0000000800087836 */ /* 0x020fe20000000000 */
[----:B------:R-:W-:-:S04]  /*16250*/  MOV R0, UR61 ;  /* 0x0000003d00007c02 */ /* 0x000fc80008000f00 */
[----:B------:R2:W-:Y:S01]  /*16260*/  BAR.SYNC.DEFER_BLOCKING R8, 0x100 ;  /* 0x000400080000751d */ /* 0x0005e20000010000 */
[----:B------:R-:W-:-:S13]  /*16270*/  ISETP.NE.AND P0, PT, R0, 0x3, PT ;  /* 0x000000030000780c */ /* 0x000fda0003f05270 */
[----:B--2---:R-:W-:Y:S05]  /*16280*/  @!P0 BRA `(.L_x_3101) ;  /* 0x0000000000048947 */ /* 0x004fea0003800000 */
[----:B------:R-:W-:Y:S01]  /*16290*/  BPT.TRAP 0x1 ;  /* 0x000000040000795c */ /* 0x000fe20000300000 */
.L_x_3101:
[----:B0-----:R-:W-:Y:S01]  /*162a0*/  IMAD R5, R222, 0x8, R22 ;  /* 0x00000008de057824 */ /* 0x001fe200078e0216 */
[----:B------:R-:W-:-:S04]  /*162b0*/  SHF.L.U32 R6, R223, 0x1f, RZ ;  /* 0x0000001fdf067819 */ /* 0x000fc800000006ff */
[----:B------:R0:W2:Y:S01]  /*162c0*/  SYNCS.PHASECHK.TRANS64.TRYWAIT P1, [R5+URZ+0x38830], R6 ;  /* 0x03883006050075a7 */ /* 0x0000a2000802017f */
[----:B------:R-:W-:Y:S05]  /*162d0*/  @!P0 BRA `(.L_x_3102) ;  /* 0x0000000000048947 */ /* 0x000fea0003800000 */
[----:B------:R-:W-:Y:S01]  /*162e0*/  BPT.TRAP 0x1 ;  /* 0x000000040000795c */ /* 0x000fe20000300000 */
.L_x_3102:
[----:B--2---:R-:W-:Y:S05]  /*162f0*/  @P1 BRA `(.L_x_3103) ;  /* 0x0000000000081947 */ /* 0x004fea0003800000 */
[----:B------:R-:W2:Y:S02]  /*16300*/  SYNCS.PHASECHK.TRANS64.TRYWAIT P1, [R5+URZ+0x38830], R6 ;  /* 0x03883006050075a7 */ /* 0x000ea4000802017f */
[----:B--2---:R-:W-:Y:S05]  /*16310*/  @!P1 BRA `(.L_x_3104) ;  /* 0x0000017c00689947 */ /* 0x004fea0003800000 */
.L_x_3103:
        /* <DEDUP_REMOVED lines=8> */
[----:B------:R-:W-:Y:S01]  /*163a0*/  UMOV UR57, 0x40000040 ;  /* 0x4000004000397882 */ /* 0x000fe20000000000 */
[----:B------:R-:W-:Y:S01]  /*163b0*/  MOV R15, UR9 ;  /* 0x00000009000f7c02 */ /* 0x000fe20008000f00 */
        /* <DEDUP_REMOVED lines=12> */
[----:B------:R-:W-:Y:S01]  /*16480*/  IMAD.U32 R14, RZ, RZ, UR8 ;  /* 0x00000008ff0e7e24 */ /* 0x000fe2000f8e00ff */
[----:B------:R-:W-:-:S02]  /*16490*/  ULOP3.LUT UR6, UR4, 0x10000, URZ, 0xfc, !UPT ;  /* 0x0001000004067892 */ /* 0x000fc4000f8efc3f */
[----:B------:R-:W-:Y:S02]  /*164a0*/  UIADD3 UR4, UR5, 0x2, URZ ;  /* 0x0000000205047890 */ /* 0x000fe4000fffe03f */
[----:B------:R-:W-:Y:S02]  /*164b0*/  UIADD3 UR48, UR5, 0x402, URZ ;  /* 0x0000040205307890 */ /* 0x000fe4000fffe03f */
[----:B------:R-:W-:Y:S01]  /*164c0*/  LEA R10, R222, UR6, 0xb ;  /* 0x00000006de0a7c11 */ /* 0x000fe2000f8e58ff */
[----:B------:R-:W-:Y:S01]  /*164d0*/  UIADD3 UR44, UR5, 0x404, URZ ;  /* 0x00000404052c7890 */ /* 0x000fe2000fffe03f */
[----:B------:R-:W-:Y:S01]  /*164e0*/  IMAD.U32 R0, RZ, RZ, UR6 ;  /* 0x00000006ff007e24 */ /* 0x000fe2000f8e00ff */
[----:B------:R-:W-:Y:S01]  /*164f0*/  UIADD3 UR40, UR5, 0x406, URZ ;  /* 0x0000040605287890 */ /* 0x000fe2000fffe03f */
[C---:B------:R-:W-:Y:S01]  /*16500*/  R2UR UR10, R10.reuse ;  /* 0x000000000a0a72ca */ /* 0x040fe200000e0000 */
[----:B------:R-:W-:Y:S01]  /*16510*/  VIADD R12, R10, 0x2 ;  /* 0x000000020a0c7836 */ /* 0x000fe20000000000 */
[----:B------:R-:W-:Y:S01]  /*16520*/  UMOV UR41, 0x40000040 ;  /* 0x4000004000297882 */ /* 0x000fe20000000000 */
[----:B------:R3:W-:Y:S04]  /*16530*/  STL [R1+0x10], R0 ;  /* 0x0000100001007387 */ /* 0x0007e80000100800 */
[----:B------:R4:W-:Y:S06]  /*16540*/  STL.64 [R1+0x8], R14 ;  /* 0x0000080e01007387 */ /* 0x0009ec0000100a00 */
        /* <DEDUP_REMOVED lines=8> */
[----:B------:R-:W-:Y:S01]  /*165d0*/  IMAD.U32 R228, RZ, RZ, UR8 ;  /* 0x00000008ffe47e24 */ /* 0x000fe2000f8e00ff */
[----:B---3--:R-:W3:Y:S01]  /*165e0*/  S2R R0, SR_TID.X ;  /* 0x0000000000007919 */ /* 0x008ee20000002100 */
[----:B------:R-:W-:Y:S01]  /*165f0*/  IMAD.U32 R229, RZ, RZ, UR9 ;  /* 0x00000009ffe57e24 */ /* 0x000fe2000f8e00ff */
[----:B---3--:R-:W-:-:S04]  /*16600*/  SHF.R.U32.HI R0, RZ, 0x7, R0 ;  /* 0x00000007ff007819 */ /* 0x008fc80000011600 */
        /* <DEDUP_REMOVED lines=9> */
[----:B------:R-:W-:Y:S01]  /*166a0*/  MOV R13, 0x40000040 ;  /* 0x40000040000d7802 */ /* 0x000fe20000000f00 */
[----:B------:R-:W-:Y:S02]  /*166b0*/  IMAD.U32 R226, RZ, RZ, UR8 ;  /* 0x00000008ffe27e24 */ /* 0x000fe4000f8e00ff */
        /* <DEDUP_REMOVED lines=39> */
.L_x_3105:
[----:B------:R-:W3:Y:S01]  /*16930*/  LDL.LU R90, [R1] ;  /* 0x00000000015a7983 */ /* 0x000ee20000300800 */
[C---:B------:R-:W-:Y:S01]  /*16940*/  FMUL.FTZ R21, R2.reuse, R45 ;  /* 0x0000002d02157220 */ /* 0x040fe20000410000 */
[----:B------:R-:W5:Y:S01]  /*16950*/  LDC R91, c[0x0][0x448] ;  /* 0x00011200ff5b7b82 */ /* 0x000f620000000800 */
[C---:B------:R-:W-:Y:S01]  /*16960*/  FMUL.FTZ R9, R2.reuse, R29 ;  /* 0x0000001d02097220 */ /* 0x040fe20000410000 */
[----:B----4-:R-:W4:Y:S01]  /*16970*/  LDL R14, [R1+0x28] ;  /* 0x00002800010e7983 */ /* 0x010f220000100800 */
[C---:B------:R-:W-:Y:S01]  /*16980*/  FMUL.FTZ R31, R2.reuse, R31 ;  /* 0x0000001f021f7220 */ /* 0x040fe20000410000 */
[C---:B------:R-:W-:Y:S01]  /*16990*/  FMUL.FTZ R50, R2.reuse, R50 ;  /* 0x0000003202327220 */ /* 0x040fe20000410000 */
[C---:B------:R-:W-:Y:S01]  /*169a0*/  FMUL.FTZ R13, R2.reuse, R37 ;  /* 0x00000025020d7220 */ /* 0x040fe20000410000 */
[----:B------:R-:W2:Y:S01]  /*169b0*/  LDL R45, [R1+0x2c] ;  /* 0x00002c00012d7983 */ /* 0x000ea20000100800 */
        /* <DEDUP_REMOVED lines=17> */
[----:B-----5:R-:W-:Y:S01]  /*16ad0*/  ISETP.NE.AND P1, PT, R91, 0x1, PT ;  /* 0x000000015b00780c */ /* 0x020fe20003f25270 */
[----:B------:R-:W-:Y:S01]  /*16ae0*/  MUFU.TANH R37, R50 ;  /* 0x0000003200257308 */ /* 0x000fe20000002400 */
[C---:B------:R-:W-:Y:S01]  /*16af0*/  FMUL.FTZ R24, R2.reuse, R44 ;  /* 0x0000002c02187220 */ /* 0x040fe20000410000 */
[C---:B------:R-:W-:Y:S01]  /*16b00*/  FMUL.FTZ R46, R2.reuse, R46 ;  /* 0x0000002e022e7220 */ /* 0x040fe20000410000 */
[C---:B------:R-:W-:Y:S01]  /*16b10*/  FMUL.FTZ R63, R2.reuse, R63 ;  /* 0x0000003f023f7220 */ /* 0x040fe20000410000 */
[C---:B------:R-:W-:Y:S01]  /*16b20*/  FMUL.FTZ R51, R2.reuse, R51 ;  /* 0x0000003302337220 */ /* 0x040fe20000410000 */
[C---:B------:R-:W-:Y:S01]  /*16b30*/  FMUL.FTZ R54, R2.reuse, R54 ;  /* 0x0000003602367220 */ /* 0x040fe20000410000 */
[C---:B-1----:R-:W-:Y:S01]  /*16b40*/  FMUL.FTZ R3, R2.reuse, R25 ;  /* 0x0000001902037220 */ /* 0x042fe20000410000 */
[C---:B------:R-:W-:Y:S01]  /*16b50*/  FMUL.FTZ R20, R2.reuse, R40 ;  /* 0x0000002802147220 */ /* 0x040fe20000410000 */
[----:B------:R1:W5:Y:S01]  /*16b60*/  MUFU.TANH R97, R26 ;  /* 0x0000001a00617308 */ /* 0x0003620000002400 */
[C---:B------:R-:W-:Y:S01]  /*16b70*/  FMUL.FTZ R7, R2.reuse, R28 ;  /* 0x0000001c02077220 */ /* 0x040fe20000410000 */
[C---:B------:R-:W-:Y:S01]  /*16b80*/  FMUL.FTZ R62, R2.reuse, R62 ;  /* 0x0000003e023e7220 */ /* 0x040fe20000410000 */
[C---:B------:R-:W-:Y:S01]  /*16b90*/  FMUL.FTZ R66, R2.reuse, R66 ;  /* 0x0000004202427220 */ /* 0x040fe20000410000 */
[----:B------:R-:W0:Y:S01]  /*16ba0*/  @P1 LDC R29, c[0x0][0x44c] ;  /* 0x00011300ff1d1b82 */ /* 0x000e220000000800 */
[C---:B------:R-:W-:Y:S01]  /*16bb0*/  FMUL.FTZ R70, R2.reuse, R70 ;  /* 0x0000004602467220 */ /* 0x040fe20000410000 */
[C---:B------:R-:W-:Y:S01]  /*16bc0*/  FMUL.FTZ R71, R2.reuse, R71 ;  /* 0x0000004702477220 */ /* 0x040fe20000410000 */
[C---:B------:R-:W-:Y:S01]  /*16bd0*/  FMUL.FTZ R74, R2.reuse, R74 ;  /* 0x0000004a024a7220 */ /* 0x040fe20000410000 */
[----:B------:R5:W2:Y:S01]  /*16be0*/  MUFU.TANH R88, R27 ;  /* 0x0000001b00587308 */ /* 0x000aa20000002400 */
[C---:B-1----:R-:W-:Y:S01]  /*16bf0*/  FMUL.FTZ R26, R2.reuse, R48 ;  /* 0x00000030021a7220 */ /* 0x042fe20000410000 */
[C---:B------:R-:W-:Y:S01]  /*16c00*/  FMUL.FTZ R75, R2.reuse, R75 ;  /* 0x0000004b024b7220 */ /* 0x040fe20000410000 */
[C---:B------:R-:W-:Y:S01]  /*16c10*/  FMUL.FTZ R78, R2.reuse, R78 ;  /* 0x0000004e024e7220 */ /* 0x040fe20000410000 */
[----:B------:R-:W1:Y:S01]  /*16c20*/  @P1 LDC R31, c[0x0][0x450] ;  /* 0x00011400ff1f1b82 */ /* 0x000e620000000800 */
[C---:B------:R-:W-:Y:S01]  /*16c30*/  FMUL.FTZ R79, R2.reuse, R79 ;  /* 0x0000004f024f7220 */ /* 0x040fe20000410000 */
[C---:B------:R-:W-:Y:S01]  /*16c40*/  FMUL.FTZ R82, R2.reuse, R82 ;  /* 0x0000005202527220 */ /* 0x040fe20000410000 */
[C---:B------:R-:W-:Y:S01]  /*16c50*/  FMUL.FTZ R83, R2.reuse, R83 ;  /* 0x0000005302537220 */ /* 0x040fe20000410000 */
[----:B------:R-:W2:Y:S01]  /*16c60*/  MUFU.TANH R89, R30 ;  /* 0x0000001e00597308 */ /* 0x000ea20000002400 */
[C---:B------:R-:W-:Y:S01]  /*16c70*/  FMUL.FTZ R86, R2.reuse, R86 ;  /* 0x0000005602567220 */ /* 0x040fe20000410000 */
[C---:B------:R-:W-:Y:S01]  /*16c80*/  FMUL.FTZ R87, R2.reuse, R87 ;  /* 0x0000005702577220 */ /* 0x040fe20000410000 */
[----:B------:R-:W-:Y:S01]  /*16c90*/  FMUL.FTZ R61, R2, R61 ;  /* 0x0000003d023d7220 */ /* 0x000fe20000410000 */
[----:B------:R-:W-:-:S04]  /*16ca0*/  ULDC UR38, c[0x0][0x988] ;  /* 0x0002620000267ab9 */ /* 0x000fc80000000800 */
[----:B------:R2:W-:Y:S08]  /*16cb0*/  MUFU.TANH R41, R55 ;  /* 0x0000003700297308 */ /* 0x0005f00000002400 */
[----:B------:R2:W-:Y:S08]  /*16cc0*/  MUFU.TANH R36, R47 ;  /* 0x0000002f00247308 */ /* 0x0005f00000002400 */
[----:B------:R-:W2:Y:S08]  /*16cd0*/  MUFU.TANH R34, R34 ;  /* 0x0000002200227308 */ /* 0x000eb00000002400 */
[----:B------:R-:W2:Y:S08]  /*16ce0*/  MUFU.TANH R35, R35 ;  /* 0x0000002300237308 */ /* 0x000eb00000002400 */
[----:B------:R-:W2:Y:S08]  /*16cf0*/  MUFU.TANH R38, R38 ;  /* 0x0000002600267308 */ /* 0x000eb00000002400 */
[----:B------:R-:W2:Y:S08]  /*16d00*/  MUFU.TANH R39, R39 ;  /* 0x0000002700277308 */ /* 0x000eb00000002400 */
[----:B------:R-:W2:Y:S08]  /*16d10*/  MUFU.TANH R42, R42 ;  /* 0x0000002a002a7308 */ /* 0x000eb00000002400 */
[----:B------:R-:W2:Y:S08]  /*16d20*/  MUFU.TANH R43, R43 ;  /* 0x0000002b002b7308 */ /* 0x000eb00000002400 */
[----:B------:R-:W2:Y:S01]  /*16d30*/  MUFU.TANH R46, R46 ;  /* 0x0000002e002e7308 */ /* 0x000ea20000002400 */
[----:B------:R-:W-:-:S07]  /*16d40*/  FMUL.FTZ R25, R2, R49 ;  /* 0x0000003102197220 */ /* 0x000fce0000410000 */
[----:B------:R-:W-:Y:S01]  /*16d50*/  MUFU.TANH R48, R63 ;  /* 0x0000003f00307308 */ /* 0x000fe20000002400 */
[----:B-----5:R-:W-:-:S07]  /*16d60*/  FMUL.FTZ R27, R2, R53 ;  /* 0x00000035021b7220 */ /* 0x020fce0000410000 */
[----:B------:R-:W5:Y:S08]  /*16d70*/  MUFU.TANH R49, R51 ;  /* 0x0000003300317308 */ /* 0x000f700000002400 */
[----:B------:R-:W5:Y:S01]  /*16d80*/  MUFU.TANH R40, R54 ;  /* 0x0000003600287308 */ /* 0x000f620000002400 */
[----:B------:R-:W-:-:S07]  /*16d90*/  FMUL.FTZ R28, R2, R52 ;  /* 0x00000034021c7220 */ /* 0x000fce0000410000 */
[----:B------:R-:W-:Y:S08]  /*16da0*/  MUFU.TANH R62, R62 ;  /* 0x0000003e003e7308 */ /* 0x000ff00000002400 */
[----:B------:R-:W-:Y:S08]  /*16db0*/  MUFU.TANH R66, R66 ;  /* 0x0000004200427308 */ /* 0x000ff00000002400 */
[----:B------:R-:W-:Y:S08]  /*16dc0*/  MUFU.TANH R70, R70 ;  /* 0x0000004600467308 */ /* 0x000ff00000002400 */
[----:B------:R-:W-:Y:S08]  /*16dd0*/  MUFU.TANH R71, R71 ;  /* 0x0000004700477308 */ /* 0x000ff00000002400 */
[----:B------:R-:W-:Y:S08]  /*16de0*/  MUFU.TANH R0, R0 ;  /* 0x0000000000007308 */ /* 0x000ff00000002400 */
[----:B------:R-:W-:Y:S01]  /*16df0*/  MUFU.TANH R9, R9 ;  /* 0x0000000900097308 */ /* 0x000fe20000002400 */
[----:B------:R-:W-:-:S07]  /*16e00*/  FMUL.FTZ R60, R2, R60 ;  /* 0x0000003c023c7220 */ /* 0x000fce0000410000 */
[----:B------:R-:W-:Y:S08]  /*16e10*/  MUFU.TANH R10, R10 ;  /* 0x0000000a000a7308 */ /* 0x000ff00000002400 */
[----:B------:R-:W-:Y:S08]  /*16e20*/  MUFU.TANH R11, R11 ;  /* 0x0000000b000b7308 */ /* 0x000ff00000002400 */
[----:B------:R-:W-:Y:S08]  /*16e30*/  MUFU.TANH R12, R12 ;  /* 0x0000000c000c7308 */ /* 0x000ff00000002400 */
[----:B------:R-:W-:Y:S01]  /*16e40*/  MUFU.TANH R13, R13 ;  /* 0x0000000d000d7308 */ /* 0x000fe20000002400 */
[----:B------:R-:W-:-:S07]  /*16e50*/  FMUL.FTZ R64, R2, R64 ;  /* 0x0000004002407220 */ /* 0x000fce0000410000 */
[----:B------:R-:W-:Y:S01]  /*16e60*/  MUFU.TANH R15, R15 ;  /* 0x0000000f000f7308 */ /* 0x000fe20000002400 */
[----:B------:R-:W-:-:S07]  /*16e70*/  FMUL.FTZ R65, R2, R65 ;  /* 0x0000004102417220 */ /* 0x000fce0000410000 */
[----:B------:R-:W-:Y:S01]  /*16e80*/  MUFU.TANH R21, R21 ;  /* 0x0000001500157308 */ /* 0x000fe20000002400 */
[----:B----4-:R-:W-:Y:S01]  /*16e90*/  IMAD.IADD R50, R14, 0x1, R225 ;  /* 0x000000010e327824 */ /* 0x010fe200078e02e1 */
[----:B---3--:R-:W-:-:S06]  /*16ea0*/  LOP3.LUT R90, R90, 0xfffffffe, RZ, 0xc0, !PT ;  /* 0xfffffffe5a5a7812 */ /* 0x008fcc00078ec0ff */
[----:B------:R-:W-:Y:S01]  /*16eb0*/  MUFU.TANH R74, R74 ;  /* 0x0000004a004a7308 */ /* 0x000fe20000002400 */
[----:B0-----:R-:W-:-:S05]  /*16ec0*/  @P1 IMAD.HI.U32 R14, R50, R29, RZ ;  /* 0x0000001d320e1227 */ /* 0x001fca00078e00ff */
[----:B-1----:R-:W-:Y:S02]  /*16ed0*/  @P1 SHF.R.U32.HI R50, RZ, R31, R14 ;  /* 0x0000001fff321219 */ /* 0x002fe4000001160e */
[----:B------:R-:W-:Y:S01]  /*16ee0*/  MUFU.TANH R3, R3 ;  /* 0x0000000300037308 */ /* 0x000fe20000002400 */
[----:B------:R-:W-:Y:S02]  /*16ef0*/  MOV R31, 0xffffff80 ;  /* 0xffffff80001f7802 */ /* 0x000fe40000000f00 */
[----:B------:R-:W0:Y:S03]  /*16f00*/  SHFL.IDX PT, R33, R50, 0x1, 0x1c1f ;  /* 0x003c1f0032217f89 */ /* 0x000e2600000e0000 */
[----:B------:R-:W-:Y:S02]  /*16f10*/  IMAD R32, R168, R31, 0x80 ;  /* 0x00000080a8207424 */ /* 0x000fe400078e021f */
[----:B------:R-:W-:Y:S01]  /*16f20*/  FMUL.FTZ R14, R2, R58 ;  /* 0x0000003a020e7220 */ /* 0x000fe20000410000 */
[----:B------:R-:W-:Y:S01]  /*16f30*/  MUFU.TANH R7, R7 ;  /* 0x0000000700077308 */ /* 0x000fe20000002400 */
[----:B------:R-:W-:-:S04]  /*16f40*/  IMAD.IADD R32, R217, 0x1, R32 ;  /* 0x00000001d9207824 */ /* 0x000fc800078e0220 */
[----:B--2---:R-:W-:-:S03]  /*16f50*/  IMAD R58, R45, -0x2, R32 ;  /* 0xfffffffe2d3a7824 */ /* 0x004fc600078e0220 */
[----:B------:R-:W-:Y:S02]  /*16f60*/  MUFU.TANH R20, R20 ;  /* 0x0000001400147308 */ /* 0x000fe40000002400 */
[----:B------:R-:W-:Y:S02]  /*16f70*/  IADD3 R55, -R219, 0x1, R58 ;  /* 0x00000001db377810 */ /* 0x000fe40007ffe13a */
[----:B------:R-:W-:-:S04]  /*16f80*/  @P1 LOP3.LUT R90, R90, 0x1, RZ, 0xfc, !PT ;  /* 0x000000015a5a1812 */ /* 0x000fc800078efcff */
[----:B------:R-:W-:Y:S01]  /*16f90*/  MUFU.TANH R24, R24 ;  /* 0x0000001800187308 */ /* 0x000fe20000002400 */
[----:B0-----:R-:W-:Y:S01]  /*16fa0*/  VIADDMNMX R47, R33, R55, R58, PT ;  /* 0x00000037212f7246 */ /* 0x001fe2000380013a */
[----:B------:R-:W-:-:S03]  /*16fb0*/  FMUL.FTZ R31, R2, R59 ;  /* 0x0000003b021f7220 */ /* 0x000fc60000410000 */
[----:B------:R-:W-:-:S03]  /*16fc0*/  ISETP.GT.AND P1, PT, R47, RZ, PT ;  /* 0x000000ff2f00720c */ /* 0x000fc60003f24270 */
[----:B------:R-:W-:Y:S01]  /*16fd0*/  MUFU.TANH R26, R26 ;  /* 0x0000001a001a7308 */ /* 0x000fe20000002400 */
[C---:B------:R-:W-:Y:S02]  /*16fe0*/  ISETP.GT.AND P2, PT, R47.reuse, 0x1, PT ;  /* 0x000000012f00780c */ /* 0x040fe40003f44270 */
[----:B------:R-:W-:Y:S02]  /*16ff0*/  ISETP.GT.AND P3, PT, R47, 0x8, PT ;  /* 0x000000082f00780c */ /* 0x000fe40003f64270 */
[----:B------:R-:W-:Y:S02]  /*17000*/  FSEL R97, R97, -INF , P1 ;  /* 0xff80000061617808 */ /* 0x000fe40000800000 */
[----:B------:R-:W-:Y:S01]  /*17010*/  FSEL R59, R88, -INF , P2 ;  /* 0xff800000583b7808 */ /* 0x000fe20001000000 */
[----:B------:R-:W-:Y:S01]  /*17020*/  FMUL.FTZ R29, R2, R57 ;  /* 0x00000039021d7220 */ /* 0x000fe20000410000 */
[----:B------:R0:W1:Y:S01]  /*17030*/  MUFU.TANH R44, R14 ;  /* 0x0000000e002c7308 */ /* 0x0000620000002400 */
[----:B------:R-:W-:-:S02]  /*17040*/  ISETP.GT.AND P1, PT, R47, 0x9, PT ;  /* 0x000000092f00780c */ /* 0x000fc40003f24270 */
[----:B------:R-:W-:Y:S02]  /*17050*/  FSEL R57, R89, -INF , P3 ;  /* 0xff80000059397808 */ /* 0x000fe40001800000 */
[----:B------:R-:W-:Y:S02]  /*17060*/  ISETP.GT.AND P2, PT, R47, 0x10, PT ;  /* 0x000000102f00780c */ /* 0x000fe40003f44270 */
[----:B0-----:R-:W-:Y:S02]  /*17070*/  FMNMX.FTZ R14, R97, R59, !PT ;  /* 0x0000003b610e7209 */ /* 0x001fe40007810000 */
[----:B------:R-:W-:Y:S02]  /*17080*/  FSEL R95, R95, -INF , P1 ;  /* 0xff8000005f5f7808 */ /* 0x000fe40000800000 */
[----:B------:R-:W-:Y:S02]  /*17090*/  FMNMX.FTZ R14, R57, R14, !PT ;  /* 0x0000000e390e7209 */ /* 0x000fe40007810000 */
[----:B------:R-:W-:-:S02]  /*170a0*/  ISETP.GT.AND P1, PT, R47, 0x11, PT ;  /* 0x000000112f00780c */ /* 0x000fc40003f24270 */
[----:B------:R-:W-:Y:S02]  /*170b0*/  FSEL R93, R34, -INF , P2 ;  /* 0xff800000225d7808 */ /* 0x000fe40001000000 */
[----:B------:R-:W-:Y:S02]  /*170c0*/  FMNMX.FTZ R14, R95, R14, !PT ;  /* 0x0000000e5f0e7209 */ /* 0x000fe40007810000 */
[----:B------:R-:W-:Y:S02]  /*170d0*/  ISETP.GT.AND P2, PT, R47, 0x18, PT ;  /* 0x000000182f00780c */ /* 0x000fe40003f44270 */
[----:B------:R-:W-:Y:S02]  /*170e0*/  FSEL R91, R35, -INF , P1 ;  /* 0xff800000235b7808 */ /* 0x000fe40000800000 */
[----:B------:R-:W-:Y:S02]  /*170f0*/  FMNMX.FTZ R32, R93, R14, !PT ;  /* 0x0000000e5d207209 */ /* 0x000fe40007810000 */
[----:B------:R-:W-:-:S02]  /*17100*/  ISETP.GT.AND P1, PT, R47, 0x19, PT ;  /* 0x000000192f00780c */ /* 0x000fc40003f24270 */
[----:B------:R-:W-:Y:S02]  /*17110*/  FSEL R89, R38, -INF , P2 ;  /* 0xff80000026597808 */ /* 0x000fe40001000000 */
[----:B------:R-:W-:Y:S01]  /*17120*/  FMNMX.FTZ R32, R91, R32, !PT ;  /* 0x000000205b207209 */ /* 0x000fe20007810000 */
[----:B------:R-:W-:Y:S01]  /*17130*/  FMUL.FTZ R14, R2, R67 ;  /* 0x00000043020e7220 */ /* 0x000fe20000410000 */
[----:B------:R-:W-:Y:S02]  /*17140*/  ISETP.GT.AND P2, PT, R47, 0x20, PT ;  /* 0x000000202f00780c */ /* 0x000fe40003f44270 */
[----:B------:R-:W-:Y:S02]  /*17150*/  FSEL R67, R39, -INF , P1 ;  /* 0xff80000027437808 */ /* 0x000fe40000800000 */
[----:B------:R-:W-:Y:S02]  /*17160*/  FMNMX.FTZ R32, R89, R32, !PT ;  /* 0x0000002059207209 */ /* 0x000fe40007810000 */
[----:B------:R-:W-:-:S02]  /*17170*/  ISETP.GT.AND P1, PT, R47, 0x21, PT ;  /* 0x000000212f00780c */ /* 0x000fc40003f24270 */
[----:B------:R-:W-:Y:S02]  /*17180*/  FSEL R63, R42, -INF , P2 ;  /* 0xff8000002a3f7808 */ /* 0x000fe40001000000 */
[----:B------:R-:W-:Y:S01]  /*17190*/  FMNMX.FTZ R32, R67, R32, !PT ;  /* 0x0000002043207209 */ /* 0x000fe20007810000 */
[----:B------:R0:W2:Y:S01]  /*171a0*/  MUFU.TANH R45, R31 ;  /* 0x0000001f002d7308 */ /* 0x0000a20000002400 */
[----:B------:R-:W-:Y:S02]  /*171b0*/  ISETP.GT.AND P2, PT, R47, 0x28, PT ;  /* 0x000000282f00780c */ /* 0x000fe40003f44270 */
[----:B------:R-:W-:Y:S02]  /*171c0*/  FSEL R54, R43, -INF , P1 ;  /* 0xff8000002b367808 */ /* 0x000fe40000800000 */
[----:B------:R-:W-:Y:S02]  /*171d0*/  ISETP.GT.AND P1, PT, R47, 0x29, PT ;  /* 0x000000292f00780c */ /* 0x000fe40003f24270 */
[----:B0-----:R-:W-:Y:S01]  /*171e0*/  FMNMX.FTZ R31, R63, R32, !PT ;  /* 0x000000203f1f7209 */ /* 0x001fe20007810000 */
[----:B------:R0:W3:Y:S01]  /*171f0*/  MUFU.TANH R38, R14 ;  /* 0x0000000e00267308 */ /* 0x0000e20000002400 */
[----:B------:R-:W-:-:S02]  /*17200*/  FSEL R53, R46, -INF , P2 ;  /* 0xff8000002e357808 */ /* 0x000fc40001000000 */
[----:B------:R-:W-:Y:S02]  /*17210*/  ISETP.GT.AND P2, PT, R47, 0x30, PT ;  /* 0x000000302f00780c */ /* 0x000fe40003f44270 */
[----:B------:R-:W-:Y:S02]  /*17220*/  FSEL R52, R36, -INF , P1 ;  /* 0xff80000024347808 */ /* 0x000fe40000800000 */
[----:B0-----:R-:W-:-:S04]  /*17230*/  FMNMX.FTZ R14, R54, R31, !PT ;  /* 0x0000001f360e7209 */ /* 0x001fc80007810000 */
[----:B------:R-:W-:Y:S02]  /*17240*/  FMNMX.FTZ R31, R53, R14, !PT ;  /* 0x0000000e351f7209 */ /* 0x000fe40007810000 */
[----:B------:R-:W-:Y:S02]  /*17250*/  ISETP.GT.AND P1, PT, R47, 0x31, PT ;  /* 0x000000312f00780c */ /* 0x000fe40003f24270 */
[----:B------:R-:W-:Y:S02]  /*17260*/  FSEL R51, R37, -INF , P2 ;  /* 0xff80000025337808 */ /* 0x000fe40001000000 */
[----:B------:R-:W-:Y:S02]  /*17270*/  FMNMX.FTZ R14, R52, R31, !PT ;  /* 0x0000001f340e7209 */ /* 0x000fe40007810000 */
[----:B------:R-:W-:Y:S02]  /*17280*/  ISETP.GT.AND P2, PT, R47, 0x38, PT ;  /* 0x000000382f00780c */ /* 0x000fe40003f44270 */
[----:B-----5:R-:W-:-:S02]  /*17290*/  FSEL R49, R49, -INF , P1 ;  /* 0xff80000031317808 */ /* 0x020fc40000800000 */
[----:B------:R-:W-:Y:S02]  /*172a0*/  FMNMX.FTZ R14, R51, R14, !PT ;  /* 0x0000000e330e7209 */ /* 0x000fe40007810000 */
[----:B------:R-:W-:Y:S02]  /*172b0*/  ISETP.GT.AND P1, PT, R47, 0x39, PT ;  /* 0x000000392f00780c */ /* 0x000fe40003f24270 */
[----:B------:R-:W-:Y:S02]  /*172c0*/  FSEL R43, R40, -INF , P2 ;  /* 0xff800000282b7808 */ /* 0x000fe40001000000 */
[----:B------:R-:W-:Y:S02]  /*172d0*/  FMNMX.FTZ R14, R49, R14, !PT ;  /* 0x0000000e310e7209 */ /* 0x000fe40007810000 */
[----:B------:R-:W-:Y:S02]  /*172e0*/  ISETP.GT.AND P2, PT, R47, 0x40, PT ;  /* 0x000000402f00780c */ /* 0x000fe40003f44270 */
[----:B------:R-:W-:-:S02]  /*172f0*/  FSEL R35, R41, -INF , P1 ;  /* 0xff80000029237808 */ /* 0x000fc40000800000 */
[----:B------:R-:W-:Y:S02]  /*17300*/  FMNMX.FTZ R14, R43, R14, !PT ;  /* 0x0000000e2b0e7209 */ /* 0x000fe40007810000 */
[----:B------:R-:W-:Y:S02]  /*17310*/  ISETP.GT.AND P1, PT, R47, 0x41, PT ;  /* 0x000000412f00780c */ /* 0x000fe40003f24270 */
[----:B-1----:R-:W-:Y:S02]  /*17320*/  FSEL R33, R44, -INF , P2 ;  /* 0xff8000002c217808 */ /* 0x002fe40001000000 */
[----:B------:R-:W-:Y:S02]  /*17330*/  FMNMX.FTZ R14, R35, R14, !PT ;  /* 0x0000000e230e7209 */ /* 0x000fe40007810000 */
[----:B------:R-:W-:Y:S02]  /*17340*/  ISETP.GT.AND P2, PT, R47, 0x48, PT ;  /* 0x000000482f00780c */ /* 0x000fe40003f44270 */
[----:B--2---:R-:W-:-:S02]  /*17350*/  FSEL R31, R45, -INF , P1 ;  /* 0xff8000002d1f7808 */ /* 0x004fc40000800000 */
[----:B------:R-:W-:Y:S02]  /*17360*/  FMNMX.FTZ R14, R33, R14, !PT ;  /* 0x0000000e210e7209 */ /* 0x000fe40007810000 */
[----:B------:R-:W-:Y:S02]  /*17370*/  ISETP.GT.AND P1, PT, R47, 0x49, PT ;  /* 0x000000492f00780c */ /* 0x000fe40003f24270 */
[----:B------:R-:W-:Y:S02]  /*17380*/  FSEL R32, R62, -INF , P2 ;  /* 0xff8000003e207808 */ /* 0x000fe40001000000 */
[----:B------:R-:W-:Y:S02]  /*17390*/  FMNMX.FTZ R37, R31, R14, !PT ;  /* 0x0000000e1f257209 */ /* 0x000fe40007810000 */
[----:B------:R-:W-:Y:S02]  /*173a0*/  ISETP.GT.AND P2, PT, R47, 0x50, PT ;  /* 0x000000502f00780c */ /* 0x000fe40003f44270 */
[----:B------:R-:W-:-:S02]  /*173b0*/  FSEL R34, R48, -INF , P1 ;  /* 0xff80000030227808 */ /* 0x000fc40000800000 */
[----:B------:R-:W-:Y:S02]  /*173c0*/  FMNMX.FTZ R37, R32, R37, !PT ;  /* 0x0000002520257209 */ /* 0x000fe40007810000 */
[C---:B------:R-:W-:Y:S02]  /*173d0*/  ISETP.GT.AND P1, PT, R47.reuse, 0x51, PT ;  /* 0x000000512f00780c */ /* 0x040fe40003f24270 */
[----:B------:R-:W-:Y:S02]  /*173e0*/  FSEL R36, R66, -INF , P2 ;  /* 0xff80000042247808 */ /* 0x000fe40001000000 */
[----:B------:R-:W-:Y:S01]  /*173f0*/  FMNMX.FTZ R39, R34, R37, !PT ;  /* 0x0000002522277209 */ /* 0x000fe20007810000 */
[----:B------:R-:W0:Y:S01]  /*17400*/  MUFU.TANH R75, R75 ;  /* 0x0000004b004b7308 */ /* 0x000e220000002400 */
[----:B------:R-:W-:Y:S02]  /*17410*/  ISETP.GT.AND P2, PT, R47, 0x58, PT ;  /* 0x000000582f00780c */ /* 0x000fe40003f44270 */
[----:B---3--:R-:W-:-:S02]  /*17420*/  FSEL R37, R38, -INF , P1 ;  /* 0xff80000026257808 */ /* 0x008fc40000800000 */
[----:B------:R-:W-:Y:S02]  /*17430*/  FMNMX.FTZ R14, R36, R39, !PT ;  /* 0x00000027240e7209 */ /* 0x000fe40007810000 */
[----:B------:R-:W-:Y:S01]  /*17440*/  ISETP.GT.AND P1, PT, R47, 0x59, PT ;  /* 0x000000592f00780c */ /* 0x000fe20003f24270 */
[----:B------:R-:W1:Y:S01]  /*17450*/  MUFU.TANH R42, R78 ;  /* 0x0000004e002a7308 */ /* 0x000e620000002400 */
[----:B------:R-:W-:Y:S02]  /*17460*/  FSEL R38, R70, -INF , P2 ;  /* 0xff80000046267808 */ /* 0x000fe40001000000 */
[----:B------:R-:W-:Y:S02]  /*17470*/  FMNMX.FTZ R41, R37, R14, !PT ;  /* 0x0000000e25297209 */ /* 0x000fe40007810000 */
[----:B------:R-:W-:Y:S02]  /*17480*/  ISETP.GT.AND P2, PT, R47, 0x60, PT ;  /* 0x000000602f00780c */ /* 0x000fe40003f44270 */
[----:B------:R-:W-:Y:S01]  /*17490*/  FSEL R39, R71, -INF , P1 ;  /* 0xff80000047277808 */ /* 0x000fe20000800000 */
[----:B------:R-:W2:Y:S01]  /*174a0*/  MUFU.TANH R44, R79 ;  /* 0x0000004f002c7308 */ /* 0x000ea20000002400 */
[----:B------:R-:W-:-:S02]  /*174b0*/  FMNMX.FTZ R14, R38, R41, !PT ;  /* 0x00000029260e7209 */ /* 0x000fc40007810000 */
[----:B------:R-:W-:Y:S02]  /*174c0*/  ISETP.GT.AND P1, PT, R47, 0x61, PT ;  /* 0x000000612f00780c */ /* 0x000fe40003f24270 */
[----:B------:R-:W-:Y:S02]  /*174d0*/  FSEL R40, R74, -INF , P2 ;  /* 0xff8000004a287808 */ /* 0x000fe40001000000 */
[----:B------:R-:W-:Y:S01]  /*174e0*/  FMNMX.FTZ R45, R39, R14, !PT ;  /* 0x0000000e272d7209 */ /* 0x000fe20007810000 */
[----:B------:R-:W3:Y:S01]  /*174f0*/  MUFU.TANH R46, R82 ;  /* 0x00000052002e7308 */ /* 0x000ee20000002400 */
[----:B------:R-:W-:Y:S02]  /*17500*/  ISETP.GT.AND P2, PT, R47, 0x68, PT ;  /* 0x000000682f00780c */ /* 0x000fe40003f44270 */
[----:B0-----:R-:W-:Y:S02]  /*17510*/  FSEL R41, R75, -INF , P1 ;  /* 0xff8000004b297808 */ /* 0x001fe40000800000 */
[----:B------:R-:W-:-:S03]  /*17520*/  FMNMX.FTZ R14, R40, R45, !PT ;  /* 0x0000002d280e7209 */ /* 0x000fc60007810000 */
[----:B------:R-:W0:Y:S01]  /*17530*/  MUFU.TANH R83, R83 ;  /* 0x0000005300537308 */ /* 0x000e220000002400 */
[----:B------:R-:W-:Y:S02]  /*17540*/  ISETP.GT.AND P1, PT, R47, 0x69, PT ;  /* 0x000000692f00780c */ /* 0x000fe40003f24270 */
[----:B-1----:R-:W-:Y:S02]  /*17550*/  FSEL R42, R42, -INF , P2 ;  /* 0xff8000002a2a7808 */ /* 0x002fe40001000000 */
[----:B------:R-:W-:-:S03]  /*17560*/  FMNMX.FTZ R45, R41, R14, !PT ;  /* 0x0000000e292d7209 */ /* 0x000fc60007810000 */
[----:B------:R-:W1:Y:S01]  /*17570*/  MUFU.TANH R86, R86 ;  /* 0x0000005600567308 */ /* 0x000e620000002400 */
[----:B------:R-:W-:Y:S02]  /*17580*/  ISETP.GT.AND P2, PT, R47, 0x70, PT ;  /* 0x000000702f00780c */ /* 0x000fe40003f44270 */
[----:B--2---:R-:W-:Y:S02]  /*17590*/  FSEL R44, R44, -INF , P1 ;  /* 0xff8000002c2c7808 */ /* 0x004fe40000800000 */
[----:B------:R-:W-:-:S03]  /*175a0*/  FMNMX.FTZ R45, R42, R45, !PT ;  /* 0x0000002d2a2d7209 */ /* 0x000fc60007810000 */
[----:B------:R-:W2:Y:S01]  /*175b0*/  MUFU.TANH R48, R87 ;  /* 0x0000005700307308 */ /* 0x000ea20000002400 */
[C---:B------:R-:W-:Y:S02]  /*175c0*/  ISETP.GT.AND P1, PT, R47.reuse, 0x71, PT ;  /* 0x000000712f00780c */ /* 0x040fe40003f24270 */
[----:B---3--:R-:W-:Y:S02]  /*175d0*/  FSEL R46, R46, -INF , P2 ;  /* 0xff8000002e2e7808 */ /* 0x008fe40001000000 */
[----:B------:R-:W-:Y:S02]  /*175e0*/  FMNMX.FTZ R71, R44, R45, !PT ;  /* 0x0000002d2c477209 */ /* 0x000fe40007810000 */
[----:B------:R-:W-:Y:S02]  /*175f0*/  ISETP.GT.AND P2, PT, R47, 0x78, PT ;  /* 0x000000782f00780c */ /* 0x000fe40003f44270 */
[----:B0-----:R-:W-:Y:S02]  /*17600*/  FSEL R45, R83, -INF , P1 ;  /* 0xff800000532d7808 */ /* 0x001fe40000800000 */
[----:B------:R-:W-:-:S02]  /*17610*/  FMNMX.FTZ R14, R46, R71, !PT ;  /* 0x000000472e0e7209 */ /* 0x000fc40007810000 */
[----:B------:R-:W-:Y:S02]  /*17620*/  ISETP.GT.AND P1, PT, R47, 0x79, PT ;  /* 0x000000792f00780c */ /* 0x000fe40003f24270 */
[----:B-1----:R-:W-:Y:S02]  /*17630*/  FSEL R47, R86, -INF , P2 ;  /* 0xff800000562f7808 */ /* 0x002fe40001000000 */
[----:B------:R-:W-:Y:S02]  /*17640*/  FMNMX.FTZ R14, R45, R14, !PT ;  /* 0x0000000e2d0e7209 */ /* 0x000fe40007810000 */
[----:B--2---:R-:W-:Y:S02]  /*17650*/  FSEL R48, R48, -INF , P1 ;  /* 0xff80000030307808 */ /* 0x004fe40000800000 */
[----:B------:R-:W-:-:S04]  /*17660*/  FMNMX.FTZ R71, R47, R14, !PT ;  /* 0x0000000e2f477209 */ /* 0x000fc80007810000 */
[----:B------:R-:W-:-:S05]  /*17670*/  FMNMX.FTZ R71, R48, R71, !PT ;  /* 0x0000004730477209 */ /* 0x000fca0007810000 */
[----:B------:R-:W0:Y:S01]  /*17680*/  SHFL.BFLY PT, R14, R71, 0x2, 0x1f ;  /* 0x0c401f00470e7f89 */ /* 0x000e2200000e0000 */
[----:B------:R-:W-:Y:S01]  /*17690*/  FMUL.FTZ R30, R2, R56 ;  /* 0x00000038021e7220 */ /* 0x000fe20000410000 */
[----:B------:R1:W-:Y:S02]  /*176a0*/  MUFU.TANH R82, R61 ;  /* 0x0000003d00527308 */ /* 0x0003e40000002400 */
[----:B------:R-:W2:Y:S01]  /*176b0*/  SHFL.IDX PT, R50, R50, RZ, 0x1c1f ;  /* 0x001c1fff32327589 */ /* 0x000ea200000e0000 */
[----:B0-----:R-:W-:-:S05]  /*176c0*/  FMNMX.FTZ R56, R71, R14, !PT ;  /* 0x0000000e47387209 */ /* 0x001fca0007810000 */
[----:B-1----:R-:W0:Y:S01]  /*176d0*/  SHFL.BFLY PT, R61, R56, 0x1, 0x1f ;  /* 0x0c201f00383d7f89 */ /* 0x002e2200000e0000 */
[----:B--2---:R-:W-:-:S04]  /*176e0*/  VIADDMNMX R78, R50, R55, R58, PT ;  /* 0x00000037324e7246 */ /* 0x004fc8000380013a */
[C---:B------:R-:W-:Y:S02]  /*176f0*/  ISETP.GT.AND P2, PT, R78.reuse, 0x1, PT ;  /* 0x000000014e00780c */ /* 0x040fe40003f44270 */
[----:B------:R-:W-:Y:S02]  /*17700*/  ISETP.GT.AND P3, PT, R78, 0x8, PT ;  /* 0x000000084e00780c */ /* 0x000fe40003f64270 */
[----:B0-----:R-:W-:Y:S01]  /*17710*/  FMNMX.FTZ R14, R56, R61, !PT ;  /* 0x0000003d380e7209 */ /* 0x001fe20007810000 */
[----:B------:R-:W-:-:S03]  /*17720*/  IMAD.U32 R61, RZ, RZ, UR38 ;  /* 0x00000026ff3d7e24 */ /* 0x000fc6000f8e00ff */
[C---:B------:R-:W-:Y:S01]  /*17730*/  FSETP.NEU.FTZ.AND P1, PT, R14.reuse, -INF , PT ;  /* 0xff8000000e00780b */ /* 0x040fe20003f3d000 */
[----:B------:R-:W-:-:S05]  /*17740*/  FFMA.FTZ R56, R14, R61, -8 ;  /* 0xc10000000e387423 */ /* 0x000fca000001003d */
[----:B------:R-:W-:Y:S02]  /*17750*/  FSEL R56, R56, RZ, P1 ;  /* 0x000000ff38387208 */ /* 0x000fe40000800000 */
[----:B------:R-:W-:Y:S02]  /*17760*/  ISETP.GT.AND P1, PT, R78, RZ, PT ;  /* 0x000000ff4e00720c */ /* 0x000fe40003f24270 */
[----:B------:R-:W-:Y:S01]  /*17770*/  FSEL R58, R3, -INF , P2 ;  /* 0xff800000033a7808 */ /* 0x000fe20001000000 */
[----:B------:R-:W-:-:S01]  /*17780*/  FFMA.FTZ R50, R59, UR38, -R56 ;  /* 0x000000263b327c23 */ /* 0x000fc20008010838 */
[----:B------:R-:W-:Y:S01]  /*17790*/  FSEL R59, R0, -INF , P1 ;  /* 0xff800000003b7808 */ /* 0x000fe20000800000 */
[----:B------:R0:W-:Y:S01]  /*177a0*/  MUFU.TANH R79, R60 ;  /* 0x0000003c004f7308 */ /* 0x0001e20000002400 */
[----:B------:R-:W-:-:S01]  /*177b0*/  FFMA.FTZ R0, R57, UR38, -R56 ;  /* 0x0000002639007c23 */ /* 0x000fc20008010838 */
[----:B------:R-:W-:Y:S02]  /*177c0*/  ISETP.GT.AND P1, PT, R78, 0x9, PT ;  /* 0x000000094e00780c */ /* 0x000fe40003f24270 */
[----:B------:R-:W-:-:S02]  /*177d0*/  FSEL R57, R7, -INF , P3 ;  /* 0xff80000007397808 */ /* 0x000fc40001800000 */
[----:B0-----:R-:W-:Y:S02]  /*177e0*/  FMNMX.FTZ R60, R59, R58, !PT ;  /* 0x0000003a3b3c7209 */ /* 0x001fe40007810000 */
[C---:B------:R-:W-:Y:S02]  /*177f0*/  ISETP.GT.AND P2, PT, R78.reuse, 0x10, PT ;  /* 0x000000104e00780c */ /* 0x040fe40003f44270 */
[----:B------:R-:W-:Y:S02]  /*17800*/  FSEL R55, R9, -INF , P1 ;  /* 0xff80000009377808 */ /* 0x000fe40000800000 */
[----:B------:R-:W-:Y:S02]  /*17810*/  FMNMX.FTZ R62, R57, R60, !PT ;  /* 0x0000003c393e7209 */ /* 0x000fe40007810000 */
[----:B------:R-:W-:Y:S02]  /*17820*/  ISETP.GT.AND P1, PT, R78, 0x11, PT ;  /* 0x000000114e00780c */ /* 0x000fe40003f24270 */
[----:B------:R-:W-:-:S02]  /*17830*/  FSEL R60, R10, -INF , P2 ;  /* 0xff8000000a3c7808 */ /* 0x000fc40001000000 */
[----:B------:R-:W-:Y:S02]  /*17840*/  FMNMX.FTZ R7, R55, R62, !PT ;  /* 0x0000003e37077209 */ /* 0x000fe40007810000 */
[----:B------:R-:W-:Y:S02]  /*17850*/  ISETP.GT.AND P2, PT, R78, 0x18, PT ;  /* 0x000000184e00780c */ /* 0x000fe40003f44270 */
[----:B------:R-:W-:Y:S02]  /*17860*/  FSEL R61, R11, -INF , P1 ;  /* 0xff8000000b3d7808 */ /* 0x000fe40000800000 */
[----:B------:R-:W-:Y:S02]  /*17870*/  FMNMX.FTZ R10, R60, R7, !PT ;  /* 0x000000073c0a7209 */ /* 0x000fe40007810000 */
[----:B------:R-:W-:Y:S02]  /*17880*/  ISETP.GT.AND P1, PT, R78, 0x19, PT ;  /* 0x000000194e00780c */ /* 0x000fe40003f24270 */
[----:B------:R-:W-:-:S02]  /*17890*/  FSEL R62, R12, -INF , P2 ;  /* 0xff8000000c3e7808 */ /* 0x000fc40001000000 */
[----:B------:R-:W-:Y:S01]  /*178a0*/  FMNMX.FTZ R7, R61, R10, !PT ;  /* 0x0000000a3d077209 */ /* 0x000fe20007810000 */
[----:B------:R0:W-:Y:S01]  /*178b0*/  MUFU.TANH R83, R64 ;  /* 0x0000004000537308 */ /* 0x0001e20000002400 */
[----:B------:R-:W-:Y:S02]  /*178c0*/  ISETP.GT.AND P2, PT, R78, 0x20, PT ;  /* 0x000000204e00780c */ /* 0x000fe40003f44270 */
[----:B------:R-:W-:Y:S02]  /*178d0*/  FMNMX.FTZ R7, R62, R7, !PT ;  /* 0x000000073e077209 */ /* 0x000fe40007810000 */
[----:B0-----:R-:W-:-:S03]  /*178e0*/  FSEL R64, R13, -INF , P1 ;  /* 0xff8000000d407808 */ /* 0x001fc60000800000 */
[----:B------:R0:W-:Y:S01]  /*178f0*/  MUFU.TANH R86, R65 ;  /* 0x0000004100567308 */ /* 0x0001e20000002400 */
[----:B------:R-:W-:Y:S02]  /*17900*/  ISETP.GT.AND P1, PT, R78, 0x21, PT ;  /* 0x000000214e00780c */ /* 0x000fe40003f24270 */
[----:B------:R-:W-:Y:S01]  /*17910*/  FMNMX.FTZ R12, R64, R7, !PT ;  /* 0x00000007400c7209 */ /* 0x000fe20007810000 */
[----:B------:R-:W-:Y:S01]  /*17920*/  FMUL.FTZ R68, R2, R68 ;  /* 0x0000004402447220 */ /* 0x000fe20000410000 */
[----:B------:R-:W-:Y:S02]  /*17930*/  FSEL R66, R15, -INF , P1 ;  /* 0xff8000000f427808 */ /* 0x000fe40000800000 */
[----:B0-----:R-:W-:Y:S01]  /*17940*/  FSEL R65, R20, -INF , P2 ;  /* 0xff80000014417808 */ /* 0x001fe20001000000 */
[----:B------:R-:W0:Y:S01]  /*17950*/  MUFU.TANH R25, R25 ;  /* 0x0000001900197308 */ /* 0x000e220000002400 */
[----:B------:R-:W-:Y:S02]  /*17960*/  ISETP.GT.AND P2, PT, R78, 0x28, PT ;  /* 0x000000284e00780c */ /* 0x000fe40003f44270 */
[----:B------:R-:W-:Y:S01]  /*17970*/  FMNMX.FTZ R9, R65, R12, !PT ;  /* 0x0000000c41097209 */ /* 0x000fe20007810000 */
[----:B------:R-:W-:Y:S01]  /*17980*/  FMUL.FTZ R69, R2, R69 ;  /* 0x0000004502457220 */ /* 0x000fe20000410000 */
[----:B------:R-:W-:-:S02]  /*17990*/  ISETP.GT.AND P1, PT, R78, 0x29, PT ;  /* 0x000000294e00780c */ /* 0x000fc40003f24270 */
[----:B------:R-:W-:Y:S01]  /*179a0*/  FMNMX.FTZ R9, R66, R9, !PT ;  /* 0x0000000942097209 */ /* 0x000fe20007810000 */
[----:B------:R-:W1:Y:S08]  /*179b0*/  MUFU.TANH R28, R28 ;  /* 0x0000001c001c7308 */ /* 0x000e700000002400 */
[----:B------:R2:W-:Y:S01]  /*179c0*/  MUFU.TANH R87, R68 ;  /* 0x0000004400577308 */ /* 0x0005e20000002400 */
[----:B------:R-:W-:-:S01]  /*179d0*/  FFMA.FTZ R12, R67, UR38, -R56 ;  /* 0x00000026430c7c23 */ /* 0x000fc20008010838 */
[----:B--2---:R-:W-:-:S06]  /*179e0*/  FSEL R68, R24, -INF , P2 ;  /* 0xff80000018447808 */ /* 0x004fcc0001000000 */
[----:B------:R-:W-:Y:S01]  /*179f0*/  MUFU.TANH R27, R27 ;  /* 0x0000001b001b7308 */ /* 0x000fe20000002400 */
[----:B------:R-:W-:Y:S02]  /*17a00*/  ISETP.GT.AND P2, PT, R78, 0x30, PT ;  /* 0x000000304e00780c */ /* 0x000fe40003f44270 */
[----:B------:R-:W-:-:S05]  /*17a10*/  FMNMX.FTZ R20, R68, R9, !PT ;  /* 0x0000000944147209 */ /* 0x000fca0007810000 */
[----:B------:R2:W-:Y:S01]  /*17a20*/  MUFU.TANH R88, R69 ;  /* 0x0000004500587308 */ /* 0x0005e20000002400 */
[----:B------:R-:W-:Y:S02]  /*17a30*/  FSEL R67, R26, -INF , P2 ;  /* 0xff8000001a437808 */ /* 0x000fe40001000000 */
[----:B--2---:R-:W-:-:S05]  /*17a40*/  FSEL R69, R21, -INF , P1 ;  /* 0xff80000015457808 */ /* 0x004fca0000800000 */
[----:B------:R-:W2:Y:S01]  /*17a50*/  MUFU.TANH R30, R30 ;  /* 0x0000001e001e7308 */ /* 0x000ea20000002400 */
[C---:B------:R-:W-:Y:S02]  /*17a60*/  ISETP.GT.AND P1, PT, R78.reuse, 0x31, PT ;  /* 0x000000314e00780c */ /* 0x040fe40003f24270 */
[----:B------:R-:W-:Y:S02]  /*17a70*/  FMNMX.FTZ R20, R69, R20, !PT ;  /* 0x0000001445147209 */ /* 0x000fe40007810000 */
[----:B------:R-:W-:Y:S02]  /*17a80*/  ISETP.GT.AND P2, PT, R78, 0x38, PT ;  /* 0x000000384e00780c */ /* 0x000fe40003f44270 */
[----:B0-----:R-:W-:Y:S01]  /*17a90*/  FSEL R70, R25, -INF , P1 ;  /* 0xff80000019467808 */ /* 0x001fe20000800000 */
[----:B------:R-:W0:Y:S01]  /*17aa0*/  MUFU.TANH R29, R29 ;  /* 0x0000001d001d7308 */ /* 0x000e220000002400 */
[----:B------:R-:W-:Y:S01]  /*17ab0*/  FMNMX.FTZ R9, R67, R20, !PT ;  /* 0x0000001443097209 */ /* 0x000fe20007810000 */
[----:B------:R-:W-:Y:S01]  /*17ac0*/  FMUL.FTZ R73, R2, R73 ;  /* 0x0000004902497220 */ /* 0x000fe20000410000 */
[----:B------:R-:W-:-:S02]  /*17ad0*/  ISETP.GT.AND P1, PT, R78, 0x39, PT ;  /* 0x000000394e00780c */ /* 0x000fc40003f24270 */
[----:B-1----:R-:W-:Y:S02]  /*17ae0*/  FSEL R71, R28, -INF , P2 ;  /* 0xff8000001c477808 */ /* 0x002fe40001000000 */
[----:B------:R-:W-:Y:S01]  /*17af0*/  FMNMX.FTZ R20, R70, R9, !PT ;  /* 0x0000000946147209 */ /* 0x000fe20007810000 */
[----:B------:R1:W-:Y:S01]  /*17b00*/  MUFU.TANH R92, R73 ;  /* 0x00000049005c7308 */ /* 0x0003e20000002400 */
[----:B------:R-:W-:Y:S02]  /*17b10*/  ISETP.GT.AND P2, PT, R78, 0x40, PT ;  /* 0x000000404e00780c */ /* 0x000fe40003f44270 */
[----:B------:R-:W-:Y:S02]  /*17b20*/  FMNMX.FTZ R24, R71, R20, !PT ;  /* 0x0000001447187209 */ /* 0x000fe40007810000 */
[----:B--2---:R-:W-:Y:S02]  /*17b30*/  FSEL R74, R30, -INF , P2 ;  /* 0xff8000001e4a7808 */ /* 0x004fe40001000000 */
[----:B-1----:R-:W-:-:S02]  /*17b40*/  FSEL R73, R27, -INF , P1 ;  /* 0xff8000001b497808 */ /* 0x002fc40000800000 */
[----:B------:R-:W-:Y:S02]  /*17b50*/  ISETP.GT.AND P1, PT, R78, 0x41, PT ;  /* 0x000000414e00780c */ /* 0x000fe40003f24270 */
[----:B------:R-:W-:Y:S01]  /*17b60*/  FMNMX.FTZ R9, R73, R24, !PT ;  /* 0x0000001849097209 */ /* 0x000fe20007810000 */
[----:B------:R-:W-:Y:S01]  /*17b70*/  FMUL.FTZ R77, R2, R77 ;  /* 0x0000004d024d7220 */ /* 0x000fe20000410000 */
[----:B------:R-:W-:Y:S02]  /*17b80*/  ISETP.GT.AND P2, PT, R78, 0x48, PT ;  /* 0x000000484e00780c */ /* 0x000fe40003f44270 */
[----:B0-----:R-:W-:Y:S02]  /*17b90*/  FSEL R75, R29, -INF , P1 ;  /* 0xff8000001d4b7808 */ /* 0x001fe40000800000 */
[----:B------:R-:W-:Y:S01]  /*17ba0*/  FMNMX.FTZ R24, R74, R9, !PT ;  /* 0x000000094a187209 */ /* 0x000fe20007810000 */
[----:B------:R-:W-:Y:S01]  /*17bb0*/  FMUL.FTZ R76, R2, R76 ;  /* 0x0000004c024c7220 */ /* 0x000fe20000410000 */
[----:B------:R0:W-:Y:S01]  /*17bc0*/  MUFU.TANH R96, R77 ;  /* 0x0000004d00607308 */ /* 0x0001e20000002400 */
[----:B------:R-:W-:-:S02]  /*17bd0*/  ISETP.GT.AND P1, PT, R78, 0x49, PT ;  /* 0x000000494e00780c */ /* 0x000fc40003f24270 */
[----:B------:R-:W-:Y:S01]  /*17be0*/  FMNMX.FTZ R24, R75, R24, !PT ;  /* 0x000000184b187209 */ /* 0x000fe20007810000 */
[----:B------:R-:W-:Y:S01]  /*17bf0*/  FMUL.FTZ R72, R2, R72 ;  /* 0x0000004802487220 */ /* 0x000fe20000410000 */
[----:B0-----:R-:W-:-:S03]  /*17c00*/  FSEL R77, R79, -INF , P2 ;  /* 0xff8000004f4d7808 */ /* 0x001fc60001000000 */
[----:B------:R0:W-:Y:S01]  /*17c10*/  MUFU.TANH R94, R76 ;  /* 0x0000004c005e7308 */ /* 0x0001e20000002400 */
[----:B------:R-:W-:Y:S02]  /*17c20*/  ISETP.GT.AND P2, PT, R78, 0x50, PT ;  /* 0x000000504e00780c */ /* 0x000fe40003f44270 */
[----:B------:R-:W-:Y:S01]  /*17c30*/  FMNMX.FTZ R9, R77, R24, !PT ;  /* 0x000000184d097209 */ /* 0x000fe20007810000 */
[----:B------:R1:W-:Y:S01]  /*17c40*/  STL [R1], R90 ;  /* 0x0000005a01007387 */ /* 0x0003e20000100800 */
[----:B0-----:R-:W-:Y:S02]  /*17c50*/  FSEL R76, R82, -INF , P1 ;  /* 0xff800000524c7808 */ /* 0x001fe40000800000 */
[----:B------:R-:W-:Y:S02]  /*17c60*/  ISETP.GT.AND P1, PT, R78, 0x51, PT ;  /* 0x000000514e00780c */ /* 0x000fe40003f24270 */
[----:B------:R-:W-:Y:S01]  /*17c70*/  FMNMX.FTZ R9, R76, R9, !PT ;  /* 0x000000094c097209 */ /* 0x000fe20007810000 */
[----:B-1----:R0:W1:Y:S01]  /*17c80*/  MUFU.TANH R90, R72 ;  /* 0x00000048005a7308 */ /* 0x0020620000002400 */
[----:B------:R-:W-:-:S01]  /*17c90*/  FFMA.FTZ R157, R63, UR38, -R56 ;  /* 0x000000263f9d7c23 */ /* 0x000fc20008010838 */
[----:B------:R-:W-:-:S02]  /*17ca0*/  FSEL R63, R86, -INF , P1 ;  /* 0xff800000563f7808 */ /* 0x000fc40000800000 */
[----:B0-----:R-:W-:Y:S02]  /*17cb0*/  FSEL R72, R83, -INF , P2 ;  /* 0xff80000053487808 */ /* 0x001fe40001000000 */
[----:B------:R-:W-:Y:S02]  /*17cc0*/  ISETP.GT.AND P2, PT, R78, 0x58, PT ;  /* 0x000000584e00780c */ /* 0x000fe40003f44270 */
[----:B------:R-:W-:Y:S01]  /*17cd0*/  FMNMX.FTZ R24, R72, R9, !PT ;  /* 0x0000000948187209 */ /* 0x000fe20007810000 */
[----:B------:R-:W-:Y:S01]  /*17ce0*/  FMUL.FTZ R80, R2, R80 ;  /* 0x0000005002507220 */ /* 0x000fe20000410000 */
[----:B------:R-:W-:Y:S02]  /*17cf0*/  ISETP.GT.AND P1, PT, R78, 0x59, PT ;  /* 0x000000594e00780c */ /* 0x000fe40003f24270 */
[----:B------:R-:W-:Y:S02]  /*17d00*/  FSEL R29, R87, -INF , P2 ;  /* 0xff800000571d7808 */ /* 0x000fe40001000000 */
[----:B------:R-:W-:Y:S01]  /*17d10*/  FMNMX.FTZ R24, R63, R24, !PT ;  /* 0x000000183f187209 */ /* 0x000fe20007810000 */
[----:B------:R-:W-:Y:S01]  /*17d20*/  FFMA.FTZ R26, R52, UR38, -R56 ;  /* 0x00000026341a7c23 */ /* 0x000fe20008010838 */
[----:B------:R-:W-:Y:S01]  /*17d30*/  ISETP.GT.AND P2, PT, R78, 0x60, PT ;  /* 0x000000604e00780c */ /* 0x000fe20003f44270 */
[----:B------:R-:W-:Y:S01]  /*17d40*/  FMUL.FTZ R81, R2, R81 ;  /* 0x0000005102517220 */ /* 0x000fe20000410000 */
[----:B------:R-:W-:-:S02]  /*17d50*/  FSEL R52, R88, -INF , P1 ;  /* 0xff80000058347808 */ /* 0x000fc40000800000 */
[----:B------:R-:W-:Y:S01]  /*17d60*/  FMNMX.FTZ R9, R29, R24, !PT ;  /* 0x000000181d097209 */ /* 0x000fe20007810000 */
[----:B------:R-:W-:Y:S01]  /*17d70*/  MUFU.TANH R80, R80 ;  /* 0x0000005000507308 */ /* 0x000fe20000002400 */
[----:B------:R-:W-:-:S01]  /*17d80*/  FFMA.FTZ R159, R51, UR38, -R56 ;  /* 0x00000026339f7c23 */ /* 0x000fc20008010838 */
[----:B------:R-:W-:Y:S01]  /*17d90*/  ISETP.GT.AND P1, PT, R78, 0x61, PT ;  /* 0x000000614e00780c */ /* 0x000fe20003f24270 */
[----:B------:R-:W-:Y:S01]  /*17da0*/  FMUL.FTZ R84, R2, R84 ;  /* 0x0000005402547220 */ /* 0x000fe20000410000 */
[----:B-1----:R-:W-:Y:S02]  /*17db0*/  FSEL R51, R90, -INF , P2 ;  /* 0xff8000005a337808 */ /* 0x002fe40001000000 */
[----:B------:R-:W-:Y:S01]  /*17dc0*/  FMNMX.FTZ R28, R52, R9, !PT ;  /* 0x00000009341c7209 */ /* 0x000fe20007810000 */
[----:B------:R-:W-:Y:S01]  /*17dd0*/  FFMA.FTZ R15, R49, UR38, -R56 ;  /* 0x00000026310f7c23 */ /* 0x000fe20008010838 */
[----:B------:R-:W0:Y:S01]  /*17de0*/  MUFU.TANH R81, R81 ;  /* 0x0000005100517308 */ /* 0x000e220000002400 */
[----:B------:R-:W-:Y:S01]  /*17df0*/  ISETP.GT.AND P2, PT, R78, 0x68, PT ;  /* 0x000000684e00780c */ /* 0x000fe20003f44270 */
[----:B------:R-:W-:Y:S01]  /*17e00*/  FMUL.FTZ R85, R2, R85 ;  /* 0x0000005502557220 */ /* 0x000fe20000410000 */
[----:B------:R-:W-:-:S02]  /*17e10*/  FSEL R49, R92, -INF , P1 ;  /* 0xff8000005c317808 */ /* 0x000fc40000800000 */
[----:B------:R-:W-:Y:S01]  /*17e20*/  FMNMX.FTZ R28, R51, R28, !PT ;  /* 0x0000001c331c7209 */ /* 0x000fe20007810000 */
[----:B------:R-:W-:-:S01]  /*17e30*/  FFMA.FTZ R13, R43, UR38, -R56 ;  /* 0x000000262b0d7c23 */ /* 0x000fc20008010838 */
        /* <DEDUP_REMOVED lines=9> */
[----:B------:R-:W-:-:S03]  /*17ed0*/  FMNMX.FTZ R28, R21, R28, !PT ;  /* 0x0000001c151c7209 */ /* 0x000fc60007810000 */
[----:B------:R3:W-:Y:S01]  /*17ee0*/  MUFU.EX2 R24, R15 ;  /* 0x0000000f00187308 */ /* 0x0007e20000000800 */
[----:B0-----:R-:W-:Y:S01]  /*17ef0*/  FSEL R25, R81, -INF , P1 ;  /* 0xff80000051197808 */ /* 0x001fe20000800000 */
[----:B------:R-:W-:Y:S01]  /*17f00*/  FFMA.FTZ R54, R54, UR38, -R56 ;  /* 0x0000002636367c23 */ /* 0x000fe20008010838 */
[----:B---3--:R-:W-:Y:S02]  /*17f10*/  FSEL R15, R80, -INF , P2 ;  /* 0xff800000500f7808 */ /* 0x008fe40001000000 */
[C---:B------:R-:W-:Y:S02]  /*17f20*/  ISETP.GT.AND P2, PT, R78.reuse, 0x78, PT ;  /* 0x000000784e00780c */ /* 0x040fe40003f44270 */
[----:B------:R-:W-:Y:S02]  /*17f30*/  FMNMX.FTZ R28, R15, R28, !PT ;  /* 0x0000001c0f1c7209 */ /* 0x000fe40007810000 */
[----:B------:R-:W-:Y:S02]  /*17f40*/  ISETP.GT.AND P1, PT, R78, 0x79, PT ;  /* 0x000000794e00780c */ /* 0x000fe40003f24270 */
[----:B-1----:R-:W-:-:S02]  /*17f50*/  FSEL R27, R84, -INF , P2 ;  /* 0xff800000541b7808 */ /* 0x002fc40001000000 */
[----:B------:R-:W-:Y:S01]  /*17f60*/  FMNMX.FTZ R28, R25, R28, !PT ;  /* 0x0000001c191c7209 */ /* 0x000fe20007810000 */
[----:B------:R0:W-:Y:S01]  /*17f70*/  MUFU.EX2 R20, R54 ;  /* 0x0000003600147308 */ /* 0x0001e20000000800 */
[----:B------:R-:W-:-:S01]  /*17f80*/  FFMA.FTZ R161, R33, UR38, -R56 ;  /* 0x0000002621a17c23 */ /* 0x000fc20008010838 */
[----:B--2---:R-:W-:Y:S02]  /*17f90*/  FSEL R33, R85, -INF , P1 ;  /* 0xff80000055217808 */ /* 0x004fe40000800000 */
[----:B0-----:R-:W-:-:S04]  /*17fa0*/  FMNMX.FTZ R54, R27, R28, !PT ;  /* 0x0000001c1b367209 */ /* 0x001fc80007810000 */
[----:B------:R-:W-:-:S05]  /*17fb0*/  FMNMX.FTZ R9, R33, R54, !PT ;  /* 0x0000003621097209 */ /* 0x000fca0007810000 */
[----:B------:R-:W0:Y:S02]  /*17fc0*/  SHFL.BFLY PT, R78, R9, 0x2, 0x1f ;  /* 0x0c401f00094e7f89 */ /* 0x000e2400000e0000 */
[----:B0-----:R-:W-:-:S05]  /*17fd0*/  FMNMX.FTZ R78, R9, R78, !PT ;  /* 0x0000004e094e7209 */ /* 0x001fca0007810000 */
[----:B------:R-:W0:Y:S01]  /*17fe0*/  SHFL.BFLY PT, R9, R78, 0x1, 0x1f ;  /* 0x0c201f004e097f89 */ /* 0x000e2200000e0000 */
[----:B------:R-:W-:-:S01]  /*17ff0*/  FFMA.FTZ R30, R35, UR38, -R56 ;  /* 0x00000026231e7c23 */ /* 0x000fc20008010838 */
[--C-:B------:R-:W-:Y:S01]  /*18000*/  FFMA.FTZ R35, R31, UR38, -R56.reuse ;  /* 0x000000261f237c23 */ /* 0x100fe20008010838 */
[----:B------:R-:W-:-:S01]  /*18010*/  FFMA.FTZ R31, R32, UR38, -R56 ;  /* 0x00000026201f7c23 */ /* 0x000fc20008010838 */
[--C-:B------:R-:W-:Y:S01]  /*18020*/  FFMA.FTZ R32, R37, UR38, -R56.reuse ;  /* 0x0000002625207c23 */ /* 0x100fe20008010838 */
[----:B------:R-:W-:-:S01]  /*18030*/  FFMA.FTZ R37, R42, UR38, -R56 ;  /* 0x000000262a257c23 */ /* 0x000fc20008010838 */
[----:B------:R-:W-:Y:S02]  /*18040*/  IMAD.U32 R42, RZ, RZ, UR38 ;  /* 0x00000026ff2a7e24 */ /* 0x000fe4000f8e00ff */
[----:B------:R-:W-:-:S01]  /*18050*/  FFMA.FTZ R54, R34, UR38, -R56 ;  /* 0x0000002622367c23 */ /* 0x000fc20008010838 */
[--C-:B------:R-:W-:Y:S01]  /*18060*/  FFMA.FTZ R34, R41, UR38, -R56.reuse ;  /* 0x0000002629227c23 */ /* 0x100fe20008010838 */
[----:B------:R-:W-:-:S01]  /*18070*/  FFMA.FTZ R165, R40, UR38, -R56 ;  /* 0x0000002628a57c23 */ /* 0x000fc20008010838 */
[--C-:B------:R-:W-:Y:S01]  /*18080*/  FFMA.FTZ R40, R44, UR38, -R56.reuse ;  /* 0x000000262c287c23 */ /* 0x100fe20008010838 */
[----:B------:R-:W-:-:S01]  /*18090*/  FFMA.FTZ R153, R97, UR38, -R56 ;  /* 0x0000002661997c23 */ /* 0x000fc20008010838 */
[----:B0-----:R-:W-:-:S04]  /*180a0*/  FMNMX.FTZ R9, R78, R9, !PT ;  /* 0x000000094e097209 */ /* 0x001fc80007810000 */
[C---:B------:R-:W-:Y:S01]  /*180b0*/  FSETP.NEU.FTZ.AND P1, PT, R9.reuse, -INF , PT ;  /* 0xff8000000900780b */ /* 0x040fe20003f3d000 */
[----:B------:R-:W-:-:S05]  /*180c0*/  FFMA.FTZ R41, R9, R42, -8 ;  /* 0xc100000009297423 */ /* 0x000fca000001002a */
[----:B------:R-:W-:Y:S01]  /*180d0*/  FSEL R44, R41, RZ, P1 ;  /* 0x000000ff292c7208 */ /* 0x000fe20000800000 */
[----:B------:R-:W-:Y:S04]  /*180e0*/  MUFU.EX2 R153, R153 ;  /* 0x0000009900997308 */ /* 0x000fe80000000800 */
[----:B------:R-:W-:-:S01]  /*180f0*/  FFMA.FTZ R152, R59, UR38, -R44 ;  /* 0x000000263b987c23 */ /* 0x000fc2000801082c */
[--C-:B------:R-:W-:Y:S01]  /*18100*/  FFMA.FTZ R41, R58, UR38, -R44.reuse ;  /* 0x000000263a297c23 */ /* 0x100fe2000801082c */
[----:B------:R-:W-:-:S02]  /*18110*/  FFMA.FTZ R57, R57, UR38, -R44 ;  /* 0x0000002639397c23 */ /* 0x000fc4000801082c */
[----:B------:R-:W0:Y:S01]  /*18120*/  MUFU.EX2 R50, R50 ;  /* 0x0000003200327308 */ /* 0x000e220000000800 */
[----:B------:R-:W-:-:S01]  /*18130*/  FFMA.FTZ R3, R95, UR38, -R56 ;  /* 0x000000265f037c23 */ /* 0x000fc20008010838 */
[----:B------:R-:W-:Y:S01]  /*18140*/  FFMA.FTZ R155, R93, UR38, -R56 ;  /* 0x000000265d9b7c23 */ /* 0x000fe20008010838 */
[----:B------:R-:W-:-:S05]  /*18150*/  FFMA.FTZ R55, R55, UR38, -R44 ;  /* 0x0000002637377c23 */ /* 0x000fca000801082c */
[----:B------:R-:W-:Y:S01]  /*18160*/  MUFU.EX2 R152, R152 ;  /* 0x0000009800987308 */ /* 0x000fe20000000800 */
[----:B------:R-:W-:-:S07]  /*18170*/  FFMA.FTZ R154, R60, UR38, -R44 ;  /* 0x000000263c9a7c23 */ /* 0x000fce000801082c */
[----:B------:R-:W-:Y:S01]  /*18180*/  MUFU.EX2 R41, R41 ;  /* 0x0000002900297308 */ /* 0x000fe20000000800 */
[----:B------:R-:W-:-:S01]  /*18190*/  FFMA.FTZ R167, R46, UR38, -R56 ;  /* 0x000000262ea77c23 */ /* 0x000fc20008010838 */
[----:B------:R-:W-:-:S06]  /*181a0*/  FFMA.FTZ R10, R91, UR38, -R56 ;  /* 0x000000265b0a7c23 */ /* 0x000fcc0008010838 */
[----:B------:R-:W1:Y:S01]  /*181b0*/  MUFU.EX2 R0, R0 ;  /* 0x0000000000007308 */ /* 0x000e620000000800 */
[----:B------:R-:W-:-:S01]  /*181c0*/  FFMA.FTZ R163, R36, UR38, -R56 ;  /* 0x0000002624a37c23 */ /* 0x000fc20008010838 */
[----:B------:R-:W-:-:S06]  /*181d0*/  FFMA.FTZ R36, R45, UR38, -R56 ;  /* 0x000000262d247c23 */ /* 0x000fcc0008010838 */
[----:B------:R-:W2:Y:S01]  /*181e0*/  MUFU.EX2 R57, R57 ;  /* 0x0000003900397308 */ /* 0x000ea20000000800 */
[----:B------:R-:W-:-:S01]  /*181f0*/  FFMA.FTZ R45, R61, UR38, -R44 ;  /* 0x000000263d2d7c23 */ /* 0x000fc2000801082c */
[----:B------:R-:W-:-:S06]  /*18200*/  FFMA.FTZ R7, R89, UR38, -R56 ;  /* 0x0000002659077c23 */ /* 0x000fcc0008010838 */
[----:B------:R-:W3:Y:S01]  /*18210*/  MUFU.EX2 R3, R3 ;  /* 0x0000000300037308 */ /* 0x000ee20000000800 */
[----:B------:R-:W-:-:S07]  /*18220*/  FFMA.FTZ R62, R62, UR38, -R44 ;  /* 0x000000263e3e7c23 */ /* 0x000fce000801082c */
[----:B------:R-:W4:Y:S01]  /*18230*/  MUFU.EX2 R46, R55 ;  /* 0x00000037002e7308 */ /* 0x000f220000000800 */
[----:B0-----:R-:W-:-:S01]  /*18240*/  FADD.FTZ R61, R153, R50 ;  /* 0x00000032993d7221 */ /* 0x001fc20000010000 */
[----:B------:R-:W-:-:S06]  /*18250*/  FFMA.FTZ R11, R53, UR38, -R56 ;  /* 0x00000026350b7c23 */ /* 0x000fcc0008010838 */
[----:B------:R-:W0:Y:S01]  /*18260*/  MUFU.EX2 R155, R155 ;  /* 0x0000009b009b7308 */ /* 0x000e220000000800 */
[----:B------:R-:W-:-:S07]  /*18270*/  FFMA.FTZ R42, R48, UR38, -R56 ;  /* 0x00000026302a7c23 */ /* 0x000fce0008010838 */
[----:B------:R-:W5:Y:S01]  /*18280*/  MUFU.EX2 R154, R154 ;  /* 0x0000009a009a7308 */ /* 0x000f620000000800 */
[----:B-1----:R-:W-:-:S07]  /*18290*/  FADD.FTZ R58, R0, R61 ;  /* 0x0000003d003a7221 */ /* 0x002fce0000010000 */
[----:B------:R1:W-:Y:S01]  /*182a0*/  MUFU.EX2 R28, R35 ;  /* 0x00000023001c7308 */ /* 0x0003e20000000800 */
[----:B------:R-:W-:-:S07]  /*182b0*/  FFMA.FTZ R64, R64, UR38, -R44 ;  /* 0x0000002640407c23 */ /* 0x000fce000801082c */
[----:B------:R-:W5:Y:S01]  /*182c0*/  MUFU.EX2 R10, R10 ;  /* 0x0000000a000a7308 */ /* 0x000f620000000800 */
[----:B-1----:R-:W-:-:S01]  /*182d0*/  FFMA.FTZ R35, R38, UR38, -R56 ;  /* 0x0000002626237c23 */ /* 0x002fc20008010838 */
[--C-:B------:R-:W-:Y:S01]  /*182e0*/  FFMA.FTZ R38, R39, UR38, -R56.reuse ;  /* 0x0000002627267c23 */ /* 0x100fe20008010838 */
[----:B------:R-:W-:-:S01]  /*182f0*/  FFMA.FTZ R39, R47, UR38, -R56 ;  /* 0x000000262f277c23 */ /* 0x000fc20008010838 */
[----:B------:R-:W-:-:S04]  /*18300*/  FADD.FTZ R56, R152, R41 ;  /* 0x0000002998387221 */ /* 0x000fc80000010000 */
[----:B------:R-:W1:Y:S01]  /*18310*/  MUFU.EX2 R45, R45 ;  /* 0x0000002d002d7308 */ /* 0x000e620000000800 */
[----:B--2---:R-:W-:-:S01]  /*18320*/  FADD.FTZ R61, R57, R56 ;  /* 0x00000038393d7221 */ /* 0x004fc20000010000 */
[----:B------:R-:W-:Y:S01]  /*18330*/  FFMA.FTZ R156, R65, UR38, -R44 ;  /* 0x00000026419c7c23 */ /* 0x000fe2000801082c */
[----:B---3--:R-:W-:-:S05]  /*18340*/  FADD.FTZ R58, R3, R58 ;  /* 0x0000003a033a7221 */ /* 0x008fca0000010000 */
[----:B------:R-:W2:Y:S01]  /*18350*/  MUFU.EX2 R7, R7 ;  /* 0x0000000700077308 */ /* 0x000ea20000000800 */
[----:B----4-:R-:W-:-:S01]  /*18360*/  FADD.FTZ R61, R46, R61 ;  /* 0x0000003d2e3d7221 */ /* 0x010fc20000010000 */
[----:B------:R-:W-:-:S06]  /*18370*/  FFMA.FTZ R47, R66, UR38, -R44 ;  /* 0x00000026422f7c23 */ /* 0x000fcc000801082c */
[----:B------:R-:W3:Y:S01]  /*18380*/  MUFU.EX2 R62, R62 ;  /* 0x0000003e003e7308 */ /* 0x000ee20000000800 */
[----:B0-----:R-:W-:-:S07]  /*18390*/  FADD.FTZ R65, R155, R58 ;  /* 0x0000003a9b417221 */ /* 0x001fce0000010000 */
[----:B------:R-:W0:Y:S01]  /*183a0*/  MUFU.EX2 R12, R12 ;  /* 0x0000000c000c7308 */ /* 0x000e220000000800 */
[----:B-----5:R-:W-:-:S01]  /*183b0*/  FADD.FTZ R56, R154, R61 ;  /* 0x0000003d9a387221 */ /* 0x020fc20000010000 */
[----:B------:R-:W-:-:S06]  /*183c0*/  FFMA.FTZ R68, R68, UR38, -R44 ;  /* 0x0000002644447c23 */ /* 0x000fcc000801082c */
[----:B------:R-:W4:Y:S01]  /*183d0*/  MUFU.EX2 R59, R64 ;  /* 0x00000040003b7308 */ /* 0x000f220000000800 */
[----:B------:R-:W-:-:S07]  /*183e0*/  FADD.FTZ R58, R10, R65 ;  /* 0x000000410a3a7221 */ /* 0x000fce0000010000 */
[----:B------:R-:W5:Y:S01]  /*183f0*/  MUFU.EX2 R157, R157 ;  /* 0x0000009d009d7308 */ /* 0x000f620000000800 */
[----:B-1----:R-:W-:-:S01]  /*18400*/  FADD.FTZ R61, R45, R56 ;  /* 0x000000382d3d7221 */ /* 0x002fc20000010000 */
[----:B------:R-:W-:-:S06]  /*18410*/  FFMA.FTZ R69, R69, UR38, -R44 ;  /* 0x0000002645457c23 */ /* 0x000fcc000801082c */
[----:B------:R-:W1:Y:S01]  /*18420*/  MUFU.EX2 R156, R156 ;  /* 0x0000009c009c7308 */ /* 0x000e620000000800 */
[----:B--2---:R-:W-:-:S01]  /*18430*/  FADD.FTZ R65, R7, R58 ;  /* 0x0000003a07417221 */ /* 0x004fc20000010000 */
[----:B---3--:R-:W-:-:S06]  /*18440*/  FADD.FTZ R56, R62, R61 ;  /* 0x0000003d3e387221 */ /* 0x008fcc0000010000 */
[----:B------:R-:W2:Y:S01]  /*18450*/  MUFU.EX2 R47, R47 ;  /* 0x0000002f002f7308 */ /* 0x000ea20000000800 */
[----:B------:R-:W-:-:S01]  /*18460*/  FFMA.FTZ R158, R67, UR38, -R44 ;  /* 0x00000026439e7c23 */ /* 0x000fc2000801082c */
[----:B0-----:R-:W-:-:S06]  /*18470*/  FADD.FTZ R58, R12, R65 ;  /* 0x000000410c3a7221 */ /* 0x001fcc0000010000 */
[----:B------:R-:W0:Y:S01]  /*18480*/  MUFU.EX2 R11, R11 ;  /* 0x0000000b000b7308 */ /* 0x000e220000000800 */
[----:B----4-:R-:W-:-:S01]  /*18490*/  FADD.FTZ R61, R59, R56 ;  /* 0x000000383b3d7221 */ /* 0x010fc20000010000 */
[----:B------:R-:W-:-:S06]  /*184a0*/  FFMA.FTZ R53, R70, UR38, -R44 ;  /* 0x0000002646357c23 */ /* 0x000fcc000801082c */
[----:B------:R-:W3:Y:S01]  /*184b0*/  MUFU.EX2 R68, R68 ;  /* 0x0000004400447308 */ /* 0x000ee20000000800 */
[----:B-----5:R-:W-:-:S07]  /*184c0*/  FADD.FTZ R65, R157, R58 ;  /* 0x0000003a9d417221 */ /* 0x020fce0000010000 */
[----:B------:R-:W4:Y:S01]  /*184d0*/  MUFU.EX2 R26, R26 ;  /* 0x0000001a001a7308 */ /* 0x000f220000000800 */
[----:B-1----:R-:W-:-:S01]  /*184e0*/  FADD.FTZ R58, R156, R61 ;  /* 0x0000003d9c3a7221 */ /* 0x002fc20000010000 */
[----:B------:R-:W-:-:S06]  /*184f0*/  FFMA.FTZ R71, R71, UR38, -R44 ;  /* 0x0000002647477c23 */ /* 0x000fcc000801082c */
[----:B------:R-:W1:Y:S01]  /*18500*/  MUFU.EX2 R69, R69 ;  /* 0x0000004500457308 */ /* 0x000e620000000800 */
[----:B------:R-:W-:-:S07]  /*18510*/  FADD.FTZ R60, R20, R65 ;  /* 0x00000041143c7221 */ /* 0x000fce0000010000 */
[----:B------:R-:W5:Y:S01]  /*18520*/  MUFU.EX2 R159, R159 ;  /* 0x0000009f009f7308 */ /* 0x000f620000000800 */
[----:B--2---:R-:W-:-:S07]  /*18530*/  FADD.FTZ R61, R47, R58 ;  /* 0x0000003a2f3d7221 */ /* 0x004fce0000010000 */
[----:B------:R-:W2:Y:S01]  /*18540*/  MUFU.EX2 R158, R158 ;  /* 0x0000009e009e7308 */ /* 0x000ea20000000800 */
[----:B0-----:R-:W-:-:S01]  /*18550*/  FADD.FTZ R65, R11, R60 ;  /* 0x0000003c0b417221 */ /* 0x001fc20000010000 */
[----:B------:R-:W-:Y:S01]  /*18560*/  FFMA.FTZ R73, R73, UR38, -R44 ;  /* 0x0000002649497c23 */ /* 0x000fe2000801082c */
[----:B---3--:R-:W-:-:S05]  /*18570*/  FADD.FTZ R58, R68, R61 ;  /* 0x0000003d443a7221 */ /* 0x008fca0000010000 */
[----:B------:R-:W0:Y:S01]  /*18580*/  MUFU.EX2 R53, R53 ;  /* 0x0000003500357308 */ /* 0x000e220000000800 */
[----:B------:R-:W-:-:S01]  /*18590*/  FFMA.FTZ R160, R74, UR38, -R44 ;  /* 0x000000264aa07c23 */ /* 0x000fc2000801082c */
[----:B----4-:R-:W-:-:S06]  /*185a0*/  FADD.FTZ R60, R26, R65 ;  /* 0x000000411a3c7221 */ /* 0x010fcc0000010000 */
[----:B------:R-:W3:Y:S01]  /*185b0*/  MUFU.EX2 R13, R13 ;  /* 0x0000000d000d7308 */ /* 0x000ee20000000800 */
[----:B-1----:R-:W-:-:S01]  /*185c0*/  FADD.FTZ R65, R69, R58 ;  /* 0x0000003a45417221 */ /* 0x002fc20000010000 */
[----:B------:R-:W-:-:S06]  /*185d0*/  FFMA.FTZ R55, R75, UR38, -R44 ;  /* 0x000000264b377c23 */ /* 0x000fcc000801082c */
[----:B------:R-:W1:Y:S01]  /*185e0*/  MUFU.EX2 R71, R71 ;  /* 0x0000004700477308 */ /* 0x000e620000000800 */
[----:B-----5:R-:W-:-:S07]  /*185f0*/  FADD.FTZ R67, R159, R60 ;  /* 0x0000003c9f437221 */ /* 0x020fce0000010000 */
[----:B------:R-:W4:Y:S01]  /*18600*/  MUFU.EX2 R30, R30 ;  /* 0x0000001e001e7308 */ /* 0x000f220000000800 */
[----:B--2---:R-:W-:-:S01]  /*18610*/  FADD.FTZ R58, R158, R65 ;  /* 0x000000419e3a7221 */ /* 0x004fc20000010000 */
[----:B------:R-:W-:-:S06]  /*18620*/  FFMA.FTZ R77, R77, UR38, -R44 ;  /* 0x000000264d4d7c23 */ /* 0x000fcc000801082c */
[----:B------:R-:W2:Y:S01]  /*18630*/  MUFU.EX2 R48, R73 ;  /* 0x0000004900307308 */ /* 0x000ea20000000800 */
[----:B------:R-:W-:-:S01]  /*18640*/  FADD.FTZ R60, R24, R67 ;  /* 0x00000043183c7221 */ /* 0x000fc20000010000 */
[----:B------:R-:W-:-:S06]  /*18650*/  FFMA.FTZ R29, R29, UR38, -R44 ;  /* 0x000000261d1d7c23 */ /* 0x000fcc000801082c */
[----:B------:R-:W5:Y:S01]  /*18660*/  MUFU.EX2 R161, R161 ;  /* 0x000000a100a17308 */ /* 0x000f620000000800 */
[----:B0-----:R-:W-:-:S01]  /*18670*/  FADD.FTZ R58, R53, R58 ;  /* 0x0000003a353a7221 */ /* 0x001fc20000010000 */
[----:B------:R-:W-:-:S06]  /*18680*/  FFMA.FTZ R76, R76, UR38, -R44 ;  /* 0x000000264c4c7c23 */ /* 0x000fcc000801082c */
[----:B------:R-:W0:Y:S01]  /*18690*/  MUFU.EX2 R160, R160 ;  /* 0x000000a000a07308 */ /* 0x000e220000000800 */
[----:B------:R-:W-:-:S01]  /*186a0*/  FFMA.FTZ R52, R52, UR38, -R44 ;  /* 0x0000002634347c23 */ /* 0x000fc2000801082c */
[----:B---3--:R-:W-:-:S06]  /*186b0*/  FADD.FTZ R65, R13, R60 ;  /* 0x0000003c0d417221 */ /* 0x008fcc0000010000 */
[----:B------:R-:W3:Y:S01]  /*186c0*/  MUFU.EX2 R55, R55 ;  /* 0x0000003700377308 */ /* 0x000ee20000000800 */
[----:B------:R-:W-:-:S07]  /*186d0*/  FFMA.FTZ R72, R72, UR38, -R44 ;  /* 0x0000002648487c23 */ /* 0x000fce000801082c */
[----:B------:R-:W3:Y:S01]  /*186e0*/  MUFU.EX2 R31, R31 ;  /* 0x0000001f001f7308 */ /* 0x000ee20000000800 */
[----:B------:R-:W-:-:S07]  /*186f0*/  FFMA.FTZ R63, R63, UR38, -R44 ;  /* 0x000000263f3f7c23 */ /* 0x000fce000801082c */
[----:B------:R-:W-:Y:S08]  /*18700*/  MUFU.EX2 R77, R77 ;  /* 0x0000004d004d7308 */ /* 0x000ff00000000800 */
[----:B------:R1:W-:Y:S08]  /*18710*/  MUFU.EX2 R56, R29 ;  /* 0x0000001d00387308 */ /* 0x0003f00000000800 */
[----:B------:R-:W3:Y:S01]  /*18720*/  MUFU.EX2 R54, R54 ;  /* 0x0000003600367308 */ /* 0x000ee20000000800 */
[----:B-1----:R-:W-:-:S07]  /*18730*/  FADD.FTZ R29, R71, R58 ;  /* 0x0000003a471d7221 */ /* 0x002fce0000010000 */
[----:B------:R4:W-:Y:S08]  /*18740*/  MUFU.EX2 R61, R52 ;  /* 0x00000034003d7308 */ /* 0x0009f00000000800 */
[----:B------:R-:W-:Y:S01]  /*18750*/  MUFU.EX2 R76, R76 ;  /* 0x0000004c004c7308 */ /* 0x000fe20000000800 */
[----:B----4-:R-:W-:-:S01]  /*18760*/  FADD.FTZ R52, R30, R65 ;  /* 0x000000411e347221 */ /* 0x010fc20000010000 */
[----:B--2---:R-:W-:-:S03]  /*18770*/  FADD.FTZ R65, R48, R29 ;  /* 0x0000001d30417221 */ /* 0x004fc60000010000 */
[----:B-----5:R-:W-:-:S03]  /*18780*/  FADD.FTZ R67, R161, R52 ;  /* 0x00000034a1437221 */ /* 0x020fc60000010000 */
[----:B------:R-:W1:Y:S01]  /*18790*/  MUFU.EX2 R163, R163 ;  /* 0x000000a300a37308 */ /* 0x000e620000000800 */
[----:B0-----:R-:W-:-:S01]  /*187a0*/  FADD.FTZ R52, R160, R65 ;  /* 0x00000041a0347221 */ /* 0x001fc20000010000 */
[----:B------:R-:W-:Y:S01]  /*187b0*/  FADD.FTZ R58, R28, R67 ;  /* 0x000000431c3a7221 */ /* 0x000fe20000010000 */
[----:B------:R-:W-:-:S05]  /*187c0*/  FFMA.FTZ R49, R49, UR38, -R44 ;  /* 0x0000002631317c23 */ /* 0x000fca000801082c */
[----:B------:R-:W0:Y:S01]  /*187d0*/  MUFU.EX2 R72, R72 ;  /* 0x0000004800487308 */ /* 0x000e220000000800 */
[----:B------:R-:W-:Y:S02]  /*187e0*/  VIADD R29, R5, 0x38840 ;  /* 0x00038840051d7836 */ /* 0x000fe40000000000 */
[----:B---3--:R-:W-:Y:S01]  /*187f0*/  FADD.FTZ R52, R55, R52 ;  /* 0x0000003437347221 */ /* 0x008fe20000010000 */
[----:B------:R-:W-:-:S04]  /*18800*/  MOV R60, UR39 ;  /* 0x00000027003c7c02 */ /* 0x000fc80008000f00 */
[----:B------:R-:W2:Y:S01]  /*18810*/  MUFU.EX2 R32, R32 ;  /* 0x0000002000207308 */ /* 0x000ea20000000800 */
[----:B------:R-:W-:-:S01]  /*18820*/  FADD.FTZ R65, R31, R58 ;  /* 0x0000003a1f417221 */ /* 0x000fc20000010000 */
[----:B------:R-:W-:-:S06]  /*18830*/  FFMA.FTZ R51, R51, UR38, -R44 ;  /* 0x0000002633337c23 */ /* 0x000fcc000801082c */
[----:B------:R-:W-:Y:S01]  /*18840*/  MUFU.EX2 R63, R63 ;  /* 0x0000003f003f7308 */ /* 0x000fe20000000800 */
[----:B------:R-:W-:Y:S01]  /*18850*/  PRMT R29, R60, 0x654, R29 ;  /* 0x000006543c1d7816 */ /* 0x000fe2000000001d */
[----:B------:R-:W-:Y:S01]  /*18860*/  FADD.FTZ R58, R54, R65 ;  /* 0x00000041363a7221 */ /* 0x000fe20000010000 */
[----:B------:R-:W-:-:S02]  /*18870*/  FFMA.FTZ R21, R21, UR38, -R44 ;  /* 0x0000002615157c23 */ /* 0x000fc4000801082c */
[----:B------:R1:W-:Y:S03]  /*18880*/  SYNCS.ARRIVE.TRANS64.RED.A1T0 RZ, [R29+URZ], RZ ;  /* 0x000000ff1dff79a7 */ /* 0x0003e6000810043f */
[----:B------:R-:W3:Y:S08]  /*18890*/  MUFU.EX2 R35, R35 ;  /* 0x0000002300237308 */ /* 0x000ef00000000800 */
[----:B------:R4:W-:Y:S01]  /*188a0*/  MUFU.EX2 R164, R49 ;  /* 0x0000003100a47308 */ /* 0x0009e20000000800 */
[----:B-1----:R-:W-:-:S07]  /*188b0*/  FADD.FTZ R29, R163, R58 ;  /* 0x0000003aa31d7221 */ /* 0x002fce0000010000 */
[----:B------:R-:W1:Y:S01]  /*188c0*/  MUFU.EX2 R38, R38 ;  /* 0x0000002600267308 */ /* 0x000e620000000800 */
[----:B----4-:R-:W-:-:S04]  /*188d0*/  FADD.FTZ R49, R77, R52 ;  /* 0x000000344d317221 */ /* 0x010fc80000010000 */
[----:B------:R-:W-:-:S03]  /*188e0*/  FADD.FTZ R49, R76, R49 ;  /* 0x000000314c317221 */ /* 0x000fc60000010000 */
[----:B------:R-:W4:Y:S01]  /*188f0*/  MUFU.EX2 R165, R165 ;  /* 0x000000a500a57308 */ /* 0x000f220000000800 */
[----:B0-----:R-:W-:-:S01]  /*18900*/  FADD.FTZ R58, R72, R49 ;  /* 0x00000031483a7221 */ /* 0x001fc20000010000 */
[----:B------:R-:W-:Y:S01]  /*18910*/  FFMA.FTZ R43, R43, UR38, -R44 ;  /* 0x000000262b2b7c23 */ /* 0x000fe2000801082c */
[----:B--2---:R-:W-:-:S05]  /*18920*/  FADD.FTZ R60, R32, R29 ;  /* 0x0000001d203c7221 */ /* 0x004fca0000010000 */
[----:B------:R-:W0:Y:S01]  /*18930*/  MUFU.EX2 R51, R51 ;  /* 0x0000003300337308 */ /* 0x000e220000000800 */
[----:B---3--:R-:W-:-:S01]  /*18940*/  FADD.FTZ R29, R35, R60 ;  /* 0x0000003c231d7221 */ /* 0x008fc20000010000 */
[----:B------:R-:W-:-:S06]  /*18950*/  F2FP.SATFINITE.E4M3.F32.PACK_AB_MERGE_C R49, R3, R0, RZ ;  /* 0x000000000331723e */ /* 0x000fcc00048070ff */
[----:B------:R-:W2:Y:S01]  /*18960*/  MUFU.EX2 R34, R34 ;  /* 0x0000002200227308 */ /* 0x000ea20000000800 */
[----:B------:R-:W-:-:S01]  /*18970*/  FFMA.FTZ R15, R15, UR38, -R44 ;  /* 0x000000260f0f7c23 */ /* 0x000fc2000801082c */
[----:B------:R-:W-:-:S06]  /*18980*/  FFMA.FTZ R25, R25, UR38, -R44 ;  /* 0x0000002619197c23 */ /* 0x000fcc000801082c */
[----:B------:R3:W-:Y:S01]  /*18990*/  MUFU.EX2 R52, R21 ;  /* 0x0000001500347308 */ /* 0x0007e20000000800 */
[----:B------:R-:W-:-:S01]  /*189a0*/  FFMA.FTZ R27, R27, UR38, -R44 ;  /* 0x000000261b1b7c23 */ /* 0x000fc2000801082c */
[----:B------:R-:W-:Y:S01]  /*189b0*/  FFMA.FTZ R33, R33, UR38, -R44 ;  /* 0x0000002621217c23 */ /* 0x000fe2000801082c */
[----:B-1----:R-:W-:-:S01]  /*189c0*/  FADD.FTZ R44, R38, R29 ;  /* 0x0000001d262c7221 */ /* 0x002fc20000010000 */
[----:B---3--:R-:W-:-:S04]  /*189d0*/  FADD.FTZ R21, R63, R58 ;  /* 0x0000003a3f157221 */ /* 0x008fc80000010000 */
[----:B------:R-:W1:Y:S01]  /*189e0*/  MUFU.EX2 R37, R37 ;  /* 0x0000002500257308 */ /* 0x000e620000000800 */
[----:B------:R-:W-:-:S07]  /*189f0*/  FADD.FTZ R0, R56, R21 ;  /* 0x0000001538007221 */ /* 0x000fce0000010000 */
[----:B------:R-:W3:Y:S01]  /*18a00*/  MUFU.EX2 R43, R43 ;  /* 0x0000002b002b7308 */ /* 0x000ee20000000800 */
[----:B------:R-:W-:-:S01]  /*18a10*/  FADD.FTZ R0, R61, R0 ;  /* 0x000000003d007221 */ /* 0x000fc20000010000 */
[----:B------:R-:W-:Y:S01]  /*18a20*/  F2FP.SATFINITE.E4M3.F32.PACK_AB_MERGE_C R21, R12, R7, RZ ;  /* 0x000000070c15723e */ /* 0x000fe200048070ff */
[----:B----4-:R-:W-:-:S05]  /*18a30*/  FADD.FTZ R7, R165, R44 ;  /* 0x0000002ca5077221 */ /* 0x010fca0000010000 */
[----:B------:R-:W4:Y:S01]  /*18a40*/  MUFU.EX2 R40, R40 ;  /* 0x0000002800287308 */ /* 0x000f220000000800 */
[----:B0-----:R-:W-:-:S01]  /*18a50*/  FADD.FTZ R3, R51, R0 ;  /* 0x0000000033037221 */ /* 0x001fc20000010000 */
[----:B--2---:R-:W-:-:S06]  /*18a60*/  FADD.FTZ R12, R34, R7 ;  /* 0x00000007220c7221 */ /* 0x004fcc0000010000 */
[----:B------:R-:W0:Y:S01]  /*18a70*/  MUFU.EX2 R167, R167 ;  /* 0x000000a700a77308 */ /* 0x000e220000000800 */
[----:B------:R-:W-:-:S07]  /*18a80*/  FADD.FTZ R0, R164, R3 ;  /* 0x00000003a4007221 */ /* 0x000fce0000010000 */
[----:B------:R-:W2:Y:S01]  /*18a90*/  MUFU.EX2 R15, R15 ;  /* 0x0000000f000f7308 */ /* 0x000ea20000000800 */
[----:B-1----:R-:W-:-:S01]  /*18aa0*/  FADD.FTZ R7, R37, R12 ;  /* 0x0000000c25077221 */ /* 0x002fc20000010000 */
[----:B---3--:R-:W-:-:S06]  /*18ab0*/  FADD.FTZ R3, R43, R0 ;  /* 0x000000002b037221 */ /* 0x008fcc0000010000 */
[----:B------:R-:W1:Y:S08]  /*18ac0*/  MUFU.EX2 R36, R36 ;  /* 0x0000002400247308 */ /* 0x000e700000000800 */
[----:B------:R-:W3:Y:S01]  /*18ad0*/  MUFU.EX2 R166, R25 ;  /* 0x0000001900a67308 */ /* 0x000ee20000000800 */
[----:B------:R-:W-:Y:S01]  /*18ae0*/  F2FP.SATFINITE.E4M3.F32.PACK_AB_MERGE_C R11, R26, R11, RZ ;  /* 0x0000000b1a0b723e */ /* 0x000fe200048070ff */
[----:B----4-:R-:W-:Y:S01]  /*18af0*/  FADD.FTZ R26, R40, R7 ;  /* 0x00000007281a7221 */ /* 0x010fe20000010000 */
[----:B------:R-:W-:-:S05]  /*18b00*/  FADD.FTZ R0, R52, R3 ;  /* 0x0000000334007221 */ /* 0x000fca0000010000 */
[----:B------:R-:W4:Y:S08]  /*18b10*/  MUFU.EX2 R39, R39 ;  /* 0x0000002700277308 */ /* 0x000f300000000800 */
[----:B------:R-:W5:Y:S08]  /*18b20*/  MUFU.EX2 R27, R27 ;  /* 0x0000001b001b7308 */ /* 0x000f700000000800 */
[----:B------:R-:W5:Y:S08]  /*18b30*/  MUFU.EX2 R42, R42 ;  /* 0x0000002a002a7308 */ /* 0x000f700000000800 */
[----:B------:R-:W5:Y:S01]  /*18b40*/  MUFU.EX2 R12, R33 ;  /* 0x00000021000c7308 */ /* 0x000f620000000800 */
[----:B0-----:R-:W-:-:S01]  /*18b50*/  FADD.FTZ R7, R167, R26 ;  /* 0x0000001aa7077221 */ /* 0x001fc20000010000 */
[----:B--2---:R-:W-:-:S03]  /*18b60*/  FADD.FTZ R3, R15, R0 ;  /* 0x000000000f037221 */ /* 0x004fc60000010000 */
[----:B-1----:R-:W-:Y:S01]  /*18b70*/  FADD.FTZ R26, R36, R7 ;  /* 0x00000007241a7221 */ /* 0x002fe20000010000 */
[----:B---3--:R-:W-:-:S01]  /*18b80*/  FADD.FTZ R0, R166, R3 ;  /* 0x00000003a6007221 */ /* 0x008fc20000010000 */
[----:B------:R-:W-:Y:S02]  /*18b90*/  F2FP.SATFINITE.E4M3.F32.PACK_AB_MERGE_C R46, R46, R57, RZ ;  /* 0x000000392e2e723e */ /* 0x000fe400048070ff */
[----:B----4-:R-:W-:-:S01]  /*18ba0*/  FADD.FTZ R7, R39, R26 ;  /* 0x0000001a27077221 */ /* 0x010fc20000010000 */
[----:B-----5:R-:W-:Y:S01]  /*18bb0*/  FADD.FTZ R3, R27, R0 ;  /* 0x000000001b037221 */ /* 0x020fe20000010000 */
[----:B------:R-:W-:Y:S02]  /*18bc0*/  F2FP.SATFINITE.E4M3.F32.PACK_AB_MERGE_C R59, R59, R62, RZ ;  /* 0x0000003e3b3b723e */ /* 0x000fe400048070ff */
[----:B------:R-:W-:Y:S02]  /*18bd0*/  F2FP.SATFINITE.E4M3.F32.PACK_AB_MERGE_C R68, R69, R68, RZ ;  /* 0x000000444544723e */ /* 0x000fe400048070ff */
[----:B------:R-:W-:-:S02]  /*18be0*/  F2FP.SATFINITE.E4M3.F32.PACK_AB_MERGE_C R48, R48, R71, RZ ;  /* 0x000000473030723e */ /* 0x000fc400048070ff */
[----:B------:R-:W-:Y:S02]  /*18bf0*/  F2FP.SATFINITE.E4M3.F32.PACK_AB_MERGE_C R13, R30, R13, RZ ;  /* 0x0000000d1e0d723e */ /* 0x000fe400048070ff */
[----:B------:R-:W-:Y:S02]  /*18c00*/  F2FP.SATFINITE.E4M3.F32.PACK_AB_MERGE_C R76, R76, R77, RZ ;  /* 0x0000004d4c4c723e */ /* 0x000fe400048070ff */
[----:B------:R-:W-:Y:S02]  /*18c10*/  F2FP.SATFINITE.E4M3.F32.PACK_AB_MERGE_C R31, R54, R31, RZ ;  /* 0x0000001f361f723e */ /* 0x000fe400048070ff */
[----:B------:R-:W-:Y:S02]  /*18c20*/  F2FP.SATFINITE.E4M3.F32.PACK_AB_MERGE_C R56, R61, R56, RZ ;  /* 0x000000383d38723e */ /* 0x000fe400048070ff */
[----:B------:R-:W-:Y:S02]  /*18c30*/  F2FP.SATFINITE.E4M3.F32.PACK_AB_MERGE_C R35, R38, R35, RZ ;  /* 0x000000232623723e */ /* 0x000fe400048070ff */
[----:B------:R-:W-:-:S02]  /*18c40*/  F2FP.SATFINITE.E4M3.F32.PACK_AB_MERGE_C R43, R52, R43, RZ ;  /* 0x0000002b342b723e */ /* 0x000fc400048070ff */
[----:B------:R-:W-:Y:S02]  /*18c50*/  F2FP.SATFINITE.E4M3.F32.PACK_AB_MERGE_C R37, R40, R37, RZ ;  /* 0x000000252825723e */ /* 0x000fe400048070ff */
[----:B------:R-:W-:Y:S02]  /*18c60*/  F2FP.SATFINITE.E4M3.F32.PACK_AB_MERGE_C R39, R42, R39, RZ ;  /* 0x000000272a27723e */ /* 0x000fe400048070ff */
[----:B------:R-:W-:Y:S01]  /*18c70*/  F2FP.SATFINITE.E4M3.F32.PACK_AB_MERGE_C R27, R12, R27, RZ ;  /* 0x0000001b0c1b723e */ /* 0x000fe200048070ff */
[----:B------:R-:W-:-:S01]  /*18c80*/  FADD.FTZ R0, R42, R7 ;  /* 0x000000072a007221 */ /* 0x000fc20000010000 */
[----:B------:R-:W-:Y:S01]  /*18c90*/  FADD.FTZ R3, R12, R3 ;  /* 0x000000030c037221 */ /* 0x000fe20000010000 */
[----:B------:R-:W-:Y:S02]  /*18ca0*/  F2FP.SATFINITE.E4M3.F32.PACK_AB_MERGE_C R153, R50, R153, R49 ;  /* 0x000000993299723e */ /* 0x000fe40004807031 */
[----:B------:R-:W-:Y:S02]  /*18cb0*/  F2FP.SATFINITE.E4M3.F32.PACK_AB_MERGE_C R155, R10, R155, R21 ;  /* 0x0000009b0a9b723e */ /* 0x000fe40004807015 */
[----:B------:R-:W-:-:S02]  /*18cc0*/  F2FP.SATFINITE.E4M3.F32.PACK_AB_MERGE_C R152, R41, R152, R46 ;  /* 0x000000982998723e */ /* 0x000fc4000480702e */
[----:B------:R-:W-:Y:S02]  /*18cd0*/  F2FP.SATFINITE.E4M3.F32.PACK_AB_MERGE_C R154, R45, R154, R59 ;  /* 0x0000009a2d9a723e */ /* 0x000fe4000480703b */
[----:B------:R-:W-:Y:S02]  /*18ce0*/  F2FP.SATFINITE.E4M3.F32.PACK_AB_MERGE_C R156, R47, R156, R68 ;  /* 0x0000009c2f9c723e */ /* 0x000fe40004807044 */
[----:B------:R-:W-:Y:S02]  /*18cf0*/  F2FP.SATFINITE.E4M3.F32.PACK_AB_MERGE_C R157, R20, R157, R11 ;  /* 0x0000009d149d723e */ /* 0x000fe4000480700b */
        /* <DEDUP_REMOVED lines=9> */
[----:B------:R-:W-:Y:S01]  /*18d90*/  F2FP.SATFINITE.E4M3.F32.PACK_AB_MERGE_C R167, R36, R167, R39 ;  /* 0x000000a724a7723e */ /* 0x000fe20004807027 */
[----:B------:R-:W-:Y:S06]  /*18da0*/  @!P0 BRA `(.L_x_3106) ;  /* 0x0000000000048947 */ /* 0x000fec0003800000 */
[----:B------:R-:W-:Y:S01]  /*18db0*/  BPT.TRAP 0x1 ;  /* 0x000000040000795c */ /* 0x000fe20000300000 */
.L_x_3106:
[----:B------:R0:W1:Y:S01]  /*18dc0*/  SYNCS.PHASECHK.TRANS64.TRYWAIT P1, [R5+URZ+0x38850], R6 ;  /* 0x03885006050075a7 */ /* 0x000062000802017f */
[----:B------:R-:W-:Y:S05]  /*18dd0*/  @!P0 BRA `(.L_x_3107) ;  /* 0x0000000000048947 */ /* 0x000fea0003800000 */
[----:B------:R-:W-:Y:S01]  /*18de0*/  BPT.TRAP 0x1 ;  /* 0x000000040000795c */ /* 0x000fe20000300000 */
.L_x_3107:
[----:B------:R-:W-:Y:S04]  /*18df0*/  BSSY B0, `(.L_x_3108) ;  /* 0x0000004000007945 */ /* 0x000fe80003800000 */
[----:B-1----:R-:W-:Y:S05]  /*18e00*/  @P1 BRA `(.L_x_3109) ;  /* 0x0000000000081947 */ /* 0x002fea0003800000 */
[----:B------:R-:W1:Y:S02]  /*18e10*/  SYNCS.PHASECHK.TRANS64.TRYWAIT P1, [R5+URZ+0x38850], R6 ;  /* 0x03885006050075a7 */ /* 0x000e64000802017f */
[----:B-1----:R-:W-:Y:S05]  /*18e20*/  @!P1 BRA `(.L_x_3110) ;  /* 0x0000015000b89947 */ /* 0x002fea0003800000 */
.L_x_3109:
[----:B------:R-:W-:Y:S05]  /*18e30*/  BSYNC B0 ;  /* 0x0000000000007941 */ /* 0x000fea0003800000 */
.L_x_3108:
[----:B------:R-:W-:Y:S05]  /*18e40*/  WARPSYNC.ALL ;  /* 0x0000000000007948 */ /* 0x000fea0003800000 */
[----:B------:R-:W-:Y:S01]  /*18e50*/  R2UR UR4, R22 ;  /* 0x00000000160472ca */ /* 0x000fe200000e0000 */
[----:B------:R2:W-:Y:S01]  /*18e60*/  BAR.SYNC.DEFER_BLOCKING R8, 0x100 ;  /* 0x000400080000751d */ /* 0x0005e20000010000 */
[----:B------:R-:W-:Y:S02]  /*18e70*/  IMAD.MOV.U32 R7, RZ, RZ, 0x40000040 ;  /* 0x40000040ff077424 */ /* 0x000fe400078e00ff */
[----:B------:R-:W-:-:S03]  /*18e80*/  IMAD.MOV.U32 R11, RZ, RZ, 0x40000040 ;  /* 0x40000040ff0b7424 */ /* 0x000fc600078e00ff */
        /* <DEDUP_REMOVED lines=35> */
.L_x_3111:
[----:B------:R-:W0:Y:S01]  /*190c0*/  LDC R6, c[0x0][0x448] ;  /* 0x00011200ff067b82 */ /* 0x000e220000000800 */
[----:B------:R-:W-:Y:S01]  /*190d0*/  VIADD R5, R5, 0x38860 ;  /* 0x0003886005057836 */ /* 0x000fe20000000000 */
[----:B------:R-:W-:Y:S01]  /*190e0*/  ULDC UR46, c[0x0][0x988] ;  /* 0x00026200002e7ab9 */ /* 0x000fe20000000800 */
[----:B------:R-:W-:Y:S01]  /*190f0*/  ULDC UR43, c[0x0][0x988] ;  /* 0x00026200002b7ab9 */ /* 0x000fe20000000800 */
[----:B0-----:R-:W-:-:S13]  /*19100*/  ISETP.NE.AND P1, PT, R6, 0x1, PT ;  /* 0x000000010600780c */ /* 0x001fda0003f25270 */
[----:B------:R-:W0:Y:S08]  /*19110*/  @P1 LDC R6, c[0x0][0x44c] ;  /* 0x00011300ff061b82 */ /* 0x000e300000000800 */
[----:B------:R-:W1:Y:S01]  /*19120*/  @P1 LDC R8, c[0x0][0x450] ;  /* 0x00011400ff081b82 */ /* 0x000e620000000800 */
[----:B0-----:R-:W-:-:S04]  /*19130*/  @P1 IMAD.HI.U32 R7, R225, R6, RZ ;  /* 0x00000006e1071227 */ /* 0x001fc800078e00ff */
[----:B------:R-:W-:Y:S01]  /*19140*/  IMAD.MOV.U32 R6, RZ, RZ, R225 ;  /* 0x000000ffff067224 */ /* 0x000fe200078e00e1 */
[----:B-1----:R-:W-:Y:S02]  /*19150*/  @P1 SHF.R.U32.HI R6, RZ, R8, R7 ;  /* 0x00000008ff061219 */ /* 0x002fe40000011607 */
[----:B------:R-:W-:Y:S02]  /*19160*/  MOV R8, UR39 ;  /* 0x0000002700087c02 */ /* 0x000fe40008000f00 */
[----:B------:R-:W-:Y:S02]  /*19170*/  IADD3 R6, R6, R217, -R219 ;  /* 0x000000d906067210 */ /* 0x000fe40007ffe8db */
[----:B------:R-:W-:Y:S02]  /*19180*/  PRMT R5, R8, 0x654, R5 ;  /* 0x0000065408057816 */ /* 0x000fe40000000005 */
[----:B------:R-:W-:Y:S02]  /*19190*/  SHF.R.S32.HI R7, RZ, 0x1f, R6 ;  /* 0x0000001fff077819 */ /* 0x000fe40000011406 */
[----:B------:R0:W-:Y:S02]  /*191a0*/  SYNCS.ARRIVE.TRANS64.RED.A1T0 RZ, [R5+URZ], RZ ;  /* 0x000000ff05ff79a7 */ /* 0x0001e4000810043f */
[----:B------:R-:W-:-:S04]  /*191b0*/  LEA.HI R7, R7, R6, RZ, 0x7 ;  /* 0x0000000607077211 */ /* 0x000fc800078f38ff */
[----:B------:R-:W-:Y:S01]  /*191c0*/  SHF.R.S32.HI R7, RZ, 0x7, R7 ;  /* 0x00000007ff077819 */ /* 0x000fe20000011407 */
[----:B0-----:R-:W-:-:S03]  /*191d0*/  VIADD R5, R168, 0xfffffffe ;  /* 0xfffffffea8057836 */ /* 0x001fc60000000000 */
[----:B------:R-:W-:-:S04]  /*191e0*/  VIMNMX R216, RZ, R7, !PT ;  /* 0x00000007ffd87248 */ /* 0x000fc80007fe0100 */
[----:B------:R-:W-:-:S13]  /*191f0*/  ISETP.GE.AND P1, PT, R5, R216, PT ;  /* 0x000000d80500720c */ /* 0x000fda0003f26270 */
[----:B------:R-:W-:Y:S05]  /*19200*/  @!P1 BRA `(.L_x_3112) ;  /* 0x0000003400a89947 */ /* 0x000fea0003800000 */
[----:B------:R-:W-:Y:S02]  /*19210*/  IMAD.MOV.U32 R11, RZ, RZ, R14 ;  /* 0x000000ffff0b7224 */ /* 0x000fe400078e000e */
[----:B------:R-:W-:-:S07]  /*19220*/  IMAD.MOV.U32 R10, RZ, RZ, R9 ;  /* 0x000000ffff0a7224 */ /* 0x000fce00078e0009 */
.L_x_3124:
[----:B------:R-:W-:Y:S01]  /*19230*/  VIADD R222, R222, 0x1 ;  /* 0x00000001dede7836 */ /* 0x000fe20000000000 */
[----:B------:R-:W-:Y:S05]  /*19240*/  YIELD ;  /* 0x0000000000007946 */ /* 0x000fea0003800000 */
[----:B------:R-:W-:-:S04]  /*19250*/  ISETP.NE.AND P1, PT, R222, 0x2, PT ;  /* 0x00000002de00780c */ /* 0x000fc80003f25270 */
[----:B------:R-:W-:Y:S02]  /*19260*/  SEL R4, RZ, 0x1, P1 ;  /* 0x00000001ff047807 */ /* 0x000fe40000800000 */
[----:B------:R-:W-:Y:S02]  /*19270*/  SEL R8, R222, RZ, P1 ;  /* 0x000000ffde087207 */ /* 0x000fe40000800000 */
[----:B------:R-:W-:Y:S02]  /*19280*/  LOP3.LUT R223, R223, R4, RZ, 0x3c, !PT ;  /* 0x00000004dfdf7212 */ /* 0x000fe400078e3cff */
[----:B------:R-:W-:Y:S01]  /*19290*/  MOV R222, R8 ;  /* 0x0000000800de7202 */ /* 0x000fe20000000f00 */
[----:B0-----:R-:W-:Y:S06]  /*192a0*/  @!P0 BRA `(.L_x_3113) ;  /* 0x0000000000048947 */ /* 0x001fec0003800000 */
[----:B------:R-:W-:Y:S01]  /*192b0*/  BPT.TRAP 0x1 ;  /* 0x000000040000795c */ /* 0x000fe20000300000 */
.L_x_3113:
[----:B------:R-:W-:Y:S01]  /*192c0*/  IMAD R6, R222, 0x8, R22 ;  /* 0x00000008de067824 */ /* 0x000fe200078e0216 */
[----:B------:R-:W-:-:S04]  /*192d0*/  SHF.L.U32 R7, R223, 0x1f, RZ ;  /* 0x0000001fdf077819 */ /* 0x000fc800000006ff */
[----:B------:R0:W1:Y:S01]  /*192e0*/  SYNCS.PHASECHK.TRANS64.TRYWAIT P1, [R6+URZ+0x38830], R7 ;  /* 0x03883007060075a7 */ /* 0x000062000802017f */
[----:B------:R-:W-:Y:S05]  /*192f0*/  @!P0 BRA `(.L_x_3114) ;  /* 0x0000000000048947 */ /* 0x000fea0003800000 */
[----:B------:R-:W-:Y:S01]  /*19300*/  BPT.TRAP 0x1 ;  /* 0x000000040000795c */ /* 0x000fe20000300000 */
.L_x_3114:
[----:B------:R-:W2:Y:S01]  /*19310*/  LDL R4, [R1+0x10] ;  /* 0x0000100001047983 */ /* 0x000ea20000100800 */
[----:B------:R-:W-:Y:S01]  /*19320*/  IMAD.MOV.U32 R13, RZ, RZ, 0x40000040 ;  /* 0x40000040ff0d7424 */ /* 0x000fe200078e00ff */
[----:B--2---:R-:W-:-:S13]  /*19330*/  R2UR UR4, R4 ;  /* 0x00000000040472ca */ /* 0x004fda00000e0000 */
[----:B------:R-:W-:-:S05]  /*19340*/  LEA R12, R8, UR4, 0xb ;  /* 0x00000004080c7c11 */ /* 0x000fca000f8e58ff */
[C---:B------:R-:W-:Y:S02]  /*19350*/  VIADD R14, R12.reuse, 0x2 ;  /* 0x000000020c0e7836 */ /* 0x040fe40000000000 */
[----:B------:R-:W-:Y:S01]  /*19360*/  VIADD R4, R12, 0x4 ;  /* 0x000000040c047836 */ /* 0x000fe20000000000 */
[----:B-1----:R-:W-:Y:S06]  /*19370*/  @P1 BRA `(.L_x_3115) ;  /* 0x0000000000081947 */ /* 0x002fec0003800000 */
[----:B------:R-:W1:Y:S02]  /*19380*/  SYNCS.PHASECHK.TRANS64.TRYWAIT P1, [R6+URZ+0x38830], R7 ;  /* 0x03883007060075a7 */ /* 0x000e64000802017f */
[----:B-1----:R-:W-:Y:S05]  /*19390*/  @!P1 BRA `(.L_x_3116) ;  /* 0x0000014c00709947 */ /* 0x002fea0003800000 */
.L_x_3115:
[----:B------:R-:W2:Y:S01]  /*193a0*/  LDL.64 R154, [R1+0x8] ;  /* 0x00000800019a7983 */ /* 0x000ea20000100a00 */
        /* <DEDUP_REMOVED lines=8> */
[----:B------:R-:W-:Y:S01]  /*19430*/  IMAD.MOV.U32 R14, RZ, RZ, R4 ;  /* 0x000000ffff0e7224 */ /* 0x000fe200078e0004 */
[----:B------:R-:W-:Y:S01]  /*19440*/  R2UR UR31, R153 ;  /* 0x00000000991f72ca */ /* 0x000fe200000e0000 */
[----:B------:R-:W-:Y:S01]  /*19450*/  IMAD.MOV.U32 R21, RZ, RZ, 0x40000040 ;  /* 0x40000040ff157424 */ /* 0x000fe200078e00ff */
        /* <DEDUP_REMOVED lines=14> */
[----:B------:R-:W-:Y:S01]  /*19540*/  IADD3 R20, R12, 0x6, RZ ;  /* 0x000000060c147810 */ /* 0x000fe20007ffe0ff */
[----:B------:R-:W-:Y:S01]  /*19550*/  UMOV UR28, UR44 ;  /* 0x0000002c001c7c82 */ /* 0x000fe20008000000 */
        /* <DEDUP_REMOVED lines=8> */
[C---:B------:R-:W-:Y:S01]  /*195e0*/  IADD3 R20, R12.reuse, 0x402, RZ ;  /* 0x000004020c147810 */ /* 0x040fe20007ffe0ff */
[----:B------:R-:W-:Y:S01]  /*195f0*/  VIADD R12, R12, 0x406 ;  /* 0x000004060c0c7836 */ /* 0x000fe20000000000 */
[----:B------:R-:W-:Y:S01]  /*19600*/  R2UR UR27, R21 ;  /* 0x00000000151b72ca */ /* 0x000fe200000e0000 */
[----:B------:R-:W3:Y:S01]  /*19610*/  S2R R9, SR_TID.X ;  /* 0x0000000000097919 */ /* 0x000ee20000002100 */
[----:B------:R-:W-:-:S02]  /*19620*/  R2UR UR26, R20 ;  /* 0x00000000141a72ca */ /* 0x000fc400000e0000 */
[----:B------:R-:W-:Y:S02]  /*19630*/  R2UR UR34, R12 ;  /* 0x000000000c2272ca */ /* 0x000fe400000e0000 */
[----:B------:R-:W-:Y:S02]  /*19640*/  R2UR UR35, R13 ;  /* 0x000000000d2372ca */ /* 0x000fe400000e0000 */
[----:B---3--:R-:W-:-:S04]  /*19650*/  SHF.R.U32.HI R9, RZ, 0x7, R9 ;  /* 0x00000007ff097819 */ /* 0x008fc80000011609 */
[----:B------:R-:W-:Y:S02]  /*19660*/  IADD3 R4, -R9, 0xb, RZ ;  /* 0x0000000b09047810 */ /* 0x000fe40007ffe1ff */
[----:B--2---:R-:W-:Y:S02]  /*19670*/  R2UR UR12, R154 ;  /* 0x000000009a0c72ca */ /* 0x004fe400000e0000 */
[----:B------:R-:W-:Y:S02]  /*19680*/  R2UR UR13, R155 ;  /* 0x000000009b0d72ca */ /* 0x000fe400000e0000 */
[----:B------:R-:W-:-:S11]  /*19690*/  WARPGROUP.ARRIVE ;  /* 0x00000000000079c5 */ /* 0x000fd60000000000 */
        /* <DEDUP_REMOVED lines=26> */
.L_x_3117:
[----:B------:R-:W3:Y:S01]  /*19840*/  LDL R9, [R1+0x28] ;  /* 0x0000280001097983 */ /* 0x000ee20000100800 */
[C---:B------:R-:W-:Y:S01]  /*19850*/  FMUL.FTZ R14, R2.reuse, R154 ;  /* 0x0000009a020e7220 */ /* 0x040fe20000410000 */
[C---:B------:R-:W-:Y:S01]  /*19860*/  FMUL.FTZ R154, R2.reuse, R165 ;  /* 0x000000a5029a7220 */ /* 0x040fe20000410000 */
[C---:B------:R-:W-:Y:S01]  /*19870*/  FMUL.FTZ R165, R2.reuse, R177 ;  /* 0x000000b102a57220 */ /* 0x040fe20000410000 */
[----:B------:R-:W-:Y:S01]  /*19880*/  FMUL.FTZ R177, R2, R189 ;  /* 0x000000bd02b17220 */ /* 0x000fe20000410000 */
[----:B------:R-:W4:Y:S01]  /*19890*/  LDC R12, c[0x0][0x448] ;  /* 0x00011200ff0c7b82 */ /* 0x000f220000000800 */
[----:B------:R-:W5:Y:S01]  /*198a0*/  LDL R189, [R1+0x2c] ;  /* 0x00002c0001bd7983 */ /* 0x000f620000100800 */
[----:B----4-:R-:W-:-:S13]  /*198b0*/  ISETP.NE.AND P1, PT, R12, 0x1, PT ;  /* 0x000000010c00780c */ /* 0x010fda0003f25270 */
[----:B------:R-:W4:Y:S08]  /*198c0*/  @P1 LDC R13, c[0x0][0x44c] ;  /* 0x00011300ff0d1b82 */ /* 0x000f300000000800 */
[----:B------:R-:W0:Y:S01]  /*198d0*/  @P1 LDC R12, c[0x0][0x450] ;  /* 0x00011400ff0c1b82 */ /* 0x000e220000000800 */
[C---:B------:R-:W-:Y:S01]  /*198e0*/  FMUL.FTZ R15, R2.reuse, R156 ;  /* 0x0000009c020f7220 */ /* 0x040fe20000410000 */
[C---:B------:R-:W-:Y:S01]  /*198f0*/  FMUL.FTZ R156, R2.reuse, R168 ;  /* 0x000000a8029c7220 */ /* 0x040fe20000410000 */
[C---:B------:R-:W-:Y:S01]  /*19900*/  FMUL.FTZ R168, R2.reuse, R180 ;  /* 0x000000b402a87220 */ /* 0x040fe20000410000 */
[C---:B------:R-:W-:Y:S01]  /*19910*/  FMUL.FTZ R180, R2.reuse, R192 ;  /* 0x000000c002b47220 */ /* 0x040fe20000410000 */
[----:B------:R-:W-:-:S06]  /*19920*/  FMUL.FTZ R21, R2, R160 ;  /* 0x000000a002157220 */ /* 0x000fcc0000410000 */
[----:B------:R-:W-:Y:S01]  /*19930*/  MUFU.TANH R21, R21 ;  /* 0x0000001500157308 */ /* 0x000fe20000002400 */
[C---:B------:R-:W-:Y:S01]  /*19940*/  FMUL.FTZ R20, R2.reuse, R157 ;  /* 0x0000009d02147220 */ /* 0x040fe20000410000 */
[C---:B------:R-:W-:Y:S01]  /*19950*/  FMUL.FTZ R157, R2.reuse, R169 ;  /* 0x000000a9029d7220 */ /* 0x040fe20000410000 */
[C---:B------:R-:W-:Y:S01]  /*19960*/  FMUL.FTZ R160, R2.reuse, R172 ;  /* 0x000000ac02a07220 */ /* 0x040fe20000410000 */
[----:B------:R-:W-:-:S04]  /*19970*/  FMUL.FTZ R169, R2, R181 ;  /* 0x000000b502a97220 */ /* 0x000fc80000410000 */
[----:B------:R-:W-:Y:S01]  /*19980*/  MUFU.TANH R156, R156 ;  /* 0x0000009c009c7308 */ /* 0x000fe20000002400 */
[C---:B------:R-:W-:Y:S01]  /*19990*/  FMUL.FTZ R172, R2.reuse, R184 ;  /* 0x000000b802ac7220 */ /* 0x040fe20000410000 */
[----:B------:R-:W-:-:S06]  /*199a0*/  FMUL.FTZ R181, R2, R193 ;  /* 0x000000c102b57220 */ /* 0x000fcc0000410000 */
[----:B------:R-:W-:Y:S08]  /*199b0*/  MUFU.TANH R15, R15 ;  /* 0x0000000f000f7308 */ /* 0x000ff00000002400 */
[----:B------:R-:W-:Y:S01]  /*199c0*/  MUFU.TANH R172, R172 ;  /* 0x000000ac00ac7308 */ /* 0x000fe20000002400 */
[----:B------:R-:W-:-:S07]  /*199d0*/  FMUL.FTZ R155, R2, R155 ;  /* 0x0000009b029b7220 */ /* 0x000fce0000410000 */
[----:B------:R-:W-:Y:S01]  /*199e0*/  MUFU.TANH R180, R180 ;  /* 0x000000b400b47308 */ /* 0x000fe20000002400 */
[C---:B------:R-:W-:Y:S01]  /*199f0*/  FMUL.FTZ R184, R2.reuse, R196 ;  /* 0x000000c402b87220 */ /* 0x040fe20000410000 */
[----:B------:R-:W-:-:S06]  /*19a00*/  FMUL.FTZ R158, R2, R158 ;  /* 0x0000009e029e7220 */ /* 0x000fcc0000410000 */
        /* <DEDUP_REMOVED lines=14> */
[----:B------:R-:W-:-:S05]  /*19af0*/  FMUL.FTZ R183, R2, R183 ;  /* 0x000000b702b77220 */ /* 0x000fca0000410000 */
[----:B------:R-:W-:Y:S08]  /*19b00*/  MUFU.TANH R154, R154 ;  /* 0x0000009a009a7308 */ /* 0x000ff00000002400 */
[----:B------:R-:W-:Y:S08]  /*19b10*/  MUFU.TANH R157, R157 ;  /* 0x0000009d009d7308 */ /* 0x000ff00000002400 */
[----:B------:R-:W-:Y:S01]  /*19b20*/  MUFU.TANH R160, R160 ;  /* 0x000000a000a07308 */ /* 0x000fe20000002400 */
[----:B------:R-:W-:-:S07]  /*19b30*/  FMUL.FTZ R186, R2, R186 ;  /* 0x000000ba02ba7220 */ /* 0x000fce0000410000 */
[----:B------:R-:W-:Y:S08]  /*19b40*/  MUFU.TANH R165, R165 ;  /* 0x000000a500a57308 */ /* 0x000ff00000002400 */
[----:B------:R-:W-:Y:S01]  /*19b50*/  MUFU.TANH R168, R168 ;  /* 0x000000a800a87308 */ /* 0x000fe20000002400 */
[C---:B------:R-:W-:Y:S01]  /*19b60*/  FMUL.FTZ R187, R2.reuse, R187 ;  /* 0x000000bb02bb7220 */ /* 0x040fe20000410000 */
[----:B------:R-:W-:-:S06]  /*19b70*/  FMUL.FTZ R201, R2, R201 ;  /* 0x000000c902c97220 */ /* 0x000fcc0000410000 */
[----:B------:R-:W-:Y:S01]  /*19b80*/  MUFU.TANH R169, R169 ;  /* 0x000000a900a97308 */ /* 0x000fe20000002400 */
[----:B---3--:R-:W-:-:S05]  /*19b90*/  IADD3 R9, R9, R225, RZ ;  /* 0x000000e109097210 */ /* 0x008fca0007ffe0ff */
[----:B----4-:R-:W-:-:S05]  /*19ba0*/  @P1 IMAD.HI.U32 R13, R9, R13, RZ ;  /* 0x0000000d090d1227 */ /* 0x010fca00078e00ff */
[----:B0-----:R-:W-:Y:S01]  /*19bb0*/  @P1 SHF.R.U32.HI R9, RZ, R12, R13 ;  /* 0x0000000cff091219 */ /* 0x001fe2000001160d */
[C---:B------:R-:W-:Y:S01]  /*19bc0*/  FMUL.FTZ R13, R2.reuse, R153 ;  /* 0x00000099020d7220 */ /* 0x040fe20000410000 */
[----:B------:R-:W-:-:S03]  /*19bd0*/  FMUL.FTZ R153, R2, R164 ;  /* 0x000000a402997220 */ /* 0x000fc60000410000 */
[----:B------:R-:W0:Y:S01]  /*19be0*/  SHFL.IDX PT, R192, R9, RZ, 0x1c1f ;  /* 0x001c1fff09c07589 */ /* 0x000e2200000e0000 */
[C---:B------:R-:W-:Y:S01]  /*19bf0*/  FMUL.FTZ R164, R2.reuse, R176 ;  /* 0x000000b002a47220 */ /* 0x040fe20000410000 */
[C---:B------:R-:W-:Y:S01]  /*19c00*/  FMUL.FTZ R176, R2.reuse, R188 ;  /* 0x000000bc02b07220 */ /* 0x040fe20000410000 */
[----:B------:R-:W-:Y:S02]  /*19c10*/  IMAD.MOV.U32 R188, RZ, RZ, -0x80 ;  /* 0xffffff80ffbc7424 */ /* 0x000fe400078e00ff */
[----:B------:R-:W-:Y:S02]  /*19c20*/  FMUL.FTZ R12, R2, R152 ;  /* 0x00000098020c7220 */ /* 0x000fe40000410000 */
[----:B------:R-:W-:-:S04]  /*19c30*/  IMAD R188, R5, R188, 0x1 ;  /* 0x0000000105bc7424 */ /* 0x000fc800078e02bc */
[----:B-----5:R-:W-:Y:S01]  /*19c40*/  IMAD R189, R189, -0x2, R188 ;  /* 0xfffffffebdbd7824 */ /* 0x020fe200078e02bc */
[----:B------:R-:W3:Y:S04]  /*19c50*/  MUFU.TANH R12, R12 ;  /* 0x0000000c000c7308 */ /* 0x000ee80000002400 */
[----:B------:R-:W-:Y:S01]  /*19c60*/  IADD3 R189, -R219, R189, R217 ;  /* 0x000000bddbbd7210 */ /* 0x000fe20007ffe1d9 */
[----:B------:R4:W5:Y:S04]  /*19c70*/  SHFL.IDX PT, R193, R9, 0x1, 0x1c1f ;  /* 0x003c1f0009c17f89 */ /* 0x00096800000e0000 */
[----:B0-----:R-:W-:Y:S01]  /*19c80*/  IMAD.IADD R192, R189, 0x1, R192 ;  /* 0x00000001bdc07824 */ /* 0x001fe200078e02c0 */
[----:B------:R-:W0:Y:S04]  /*19c90*/  MUFU.TANH R164, R164 ;  /* 0x000000a400a47308 */ /* 0x000e280000002400 */
[----:B------:R-:W-:-:S04]  /*19ca0*/  ISETP.GT.AND P3, PT, R192, RZ, PT ;  /* 0x000000ffc000720c */ /* 0x000fc80003f64270 */
[----:B---3--:R-:W-:Y:S01]  /*19cb0*/  FSEL R12, R12, -INF , P3 ;  /* 0xff8000000c0c7808 */ /* 0x008fe20001800000 */
[----:B------:R-:W3:Y:S01]  /*19cc0*/  MUFU.TANH R153, R153 ;  /* 0x0000009900997308 */ /* 0x000ee20000002400 */
[----:B------:R-:W-:Y:S01]  /*19cd0*/  ISETP.GT.AND P3, PT, R192, 0x10, PT ;  /* 0x00000010c000780c */ /* 0x000fe20003f64270 */
[----:B----4-:R-:W-:-:S03]  /*19ce0*/  FMUL.FTZ R9, R2, R200 ;  /* 0x000000c802097220 */ /* 0x010fc60000410000 */
[----:B------:R-:W-:Y:S02]  /*19cf0*/  FSEL R21, R21, -INF , P3 ;  /* 0xff80000015157808 */ /* 0x000fe40001800000 */
[C---:B------:R-:W-:Y:S02]  /*19d00*/  ISETP.GT.AND P3, PT, R192.reuse, 0x20, PT ;  /* 0x00000020c000780c */ /* 0x040fe40003f64270 */
[----:B------:R-:W-:Y:S02]  /*19d10*/  ISETP.GT.AND P1, PT, R192, 0x8, PT ;  /* 0x00000008c000780c */ /* 0x000fe40003f24270 */
[----:B------:R-:W-:Y:S02]  /*19d20*/  FSEL R156, R156, -INF , P3 ;  /* 0xff8000009c9c7808 */ /* 0x000fe40001800000 */
[----:B------:R-:W-:Y:S01]  /*19d30*/  ISETP.GT.AND P3, PT, R192, 0x30, PT ;  /* 0x00000030c000780c */ /* 0x000fe20003f64270 */
[----:B------:R-:W4:Y:S01]  /*19d40*/  MUFU.TANH R9, R9 ;  /* 0x0000000900097308 */ /* 0x000f220000002400 */
[----:B------:R-:W-:-:S02]  /*19d50*/  FSEL R15, R15, -INF , P1 ;  /* 0xff8000000f0f7808 */ /* 0x000fc40000800000 */
[----:B------:R-:W-:Y:S02]  /*19d60*/  ISETP.GT.AND P1, PT, R192, 0x18, PT ;  /* 0x00000018c000780c */ /* 0x000fe40003f24270 */
[----:B0-----:R-:W-:Y:S02]  /*19d70*/  FSEL R164, R164, -INF , P3 ;  /* 0xff800000a4a47808 */ /* 0x001fe40001800000 */
[----:B------:R-:W-:Y:S02]  /*19d80*/  ISETP.GT.AND P3, PT, R192, 0x40, PT ;  /* 0x00000040c000780c */ /* 0x000fe40003f64270 */
[----:B---3--:R-:W-:Y:S02]  /*19d90*/  FSEL R196, R153, -INF , P1 ;  /* 0xff80000099c47808 */ /* 0x008fe40000800000 */
[----:B------:R-:W0:Y:S01]  /*19da0*/  MUFU.TANH R153, R155 ;  /* 0x0000009b00997308 */ /* 0x000e220000002400 */
[----:B------:R-:W-:Y:S01]  /*19db0*/  FSEL R172, R172, -INF , P3 ;  /* 0xff800000acac7808 */ /* 0x000fe20001800000 */
[----:B-----5:R-:W-:Y:S01]  /*19dc0*/  IMAD.IADD R193, R189, 0x1, R193 ;  /* 0x00000001bdc17824 */ /* 0x020fe200078e02c1 */
[----:B------:R-:W-:Y:S01]  /*19dd0*/  ISETP.GT.AND P3, PT, R192, 0x50, PT ;  /* 0x00000050c000780c */ /* 0x000fe20003f64270 */
[C---:B------:R-:W-:Y:S01]  /*19de0*/  FMUL.FTZ R152, R2.reuse, R161 ;  /* 0x000000a102987220 */ /* 0x040fe20000410000 */
[----:B------:R-:W-:-:S02]  /*19df0*/  FMUL.FTZ R161, R2, R173 ;  /* 0x000000ad02a17220 */ /* 0x000fc40000410000 */
[----:B------:R-:W-:Y:S01]  /*19e00*/  FSEL R180, R180, -INF , P3 ;  /* 0xff800000b4b47808 */ /* 0x000fe20001800000 */
[----:B------:R-:W3:Y:S01]  /*19e10*/  MUFU.TANH R155, R158 ;  /* 0x0000009e009b7308 */ /* 0x000ee20000002400 */
[----:B------:R-:W-:Y:S01]  /*19e20*/  ISETP.GT.AND P3, PT, R192, 0x60, PT ;  /* 0x00000060c000780c */ /* 0x000fe20003f64270 */
[C---:B------:R-:W-:Y:S01]  /*19e30*/  FMUL.FTZ R173, R2.reuse, R185 ;  /* 0x000000b902ad7220 */ /* 0x040fe20000410000 */
[----:B------:R-:W-:Y:S01]  /*19e40*/  ISETP.GT.AND P6, PT, R193, RZ, PT ;  /* 0x000000ffc100720c */ /* 0x000fe20003fc4270 */
[----:B------:R-:W-:Y:S01]  /*19e50*/  FMUL.FTZ R185, R2, R197 ;  /* 0x000000c502b97220 */ /* 0x000fe20000410000 */
[----:B----4-:R-:W-:-:S03]  /*19e60*/  FSEL R197, R9, -INF , P3 ;  /* 0xff80000009c57808 */ /* 0x010fc60001800000 */
[----:B------:R-:W4:Y:S01]  /*19e70*/  MUFU.TANH R158, R159 ;  /* 0x0000009f009e7308 */ /* 0x000f220000002400 */
[----:B------:R-:W-:Y:S02]  /*19e80*/  FSEL R9, R14, -INF , P6 ;  /* 0xff8000000e097808 */ /* 0x000fe40003000000 */
[----:B------:R-:W-:-:S05]  /*19e90*/  ISETP.GT.AND P6, PT, R193, 0x1, PT ;  /* 0x00000001c100780c */ /* 0x000fca0003fc4270 */
[----:B------:R-:W5:Y:S01]  /*19ea0*/  MUFU.TANH R159, R162 ;  /* 0x000000a2009f7308 */ /* 0x000f620000002400 */
[----:B0-----:R-:W-:Y:S02]  /*19eb0*/  FSEL R153, R153, -INF , P6 ;  /* 0xff80000099997808 */ /* 0x001fe40003000000 */
[----:B------:R-:W-:-:S05]  /*19ec0*/  ISETP.GT.AND P6, PT, R193, 0x8, PT ;  /* 0x00000008c100780c */ /* 0x000fca0003fc4270 */
[----:B------:R-:W0:Y:S01]  /*19ed0*/  MUFU.TANH R162, R163 ;  /* 0x000000a300a27308 */ /* 0x000e220000002400 */
[----:B---3--:R-:W-:Y:S02]  /*19ee0*/  FSEL R155, R155, -INF , P6 ;  /* 0xff8000009b9b7808 */ /* 0x008fe40003000000 */
[----:B------:R-:W-:-:S05]  /*19ef0*/  ISETP.GT.AND P6, PT, R193, 0x9, PT ;  /* 0x00000009c100780c */ /* 0x000fca0003fc4270 */
[----:B------:R-:W3:Y:S01]  /*19f00*/  MUFU.TANH R163, R166 ;  /* 0x000000a600a37308 */ /* 0x000ee20000002400 */
[----:B----4-:R-:W-:Y:S02]  /*19f10*/  FSEL R158, R158, -INF , P6 ;  /* 0xff8000009e9e7808 */ /* 0x010fe40003000000 */
[----:B------:R-:W-:-:S05]  /*19f20*/  ISETP.GT.AND P6, PT, R193, 0x10, PT ;  /* 0x00000010c100780c */ /* 0x000fca0003fc4270 */
[----:B------:R-:W4:Y:S01]  /*19f30*/  MUFU.TANH R166, R167 ;  /* 0x000000a700a67308 */ /* 0x000f220000002400 */
[----:B-----5:R-:W-:Y:S02]  /*19f40*/  FSEL R159, R159, -INF , P6 ;  /* 0xff8000009f9f7808 */ /* 0x020fe40003000000 */
[----:B------:R-:W-:-:S05]  /*19f50*/  ISETP.GT.AND P6, PT, R193, 0x11, PT ;  /* 0x00000011c100780c */ /* 0x000fca0003fc4270 */
[----:B------:R-:W5:Y:S01]  /*19f60*/  MUFU.TANH R167, R170 ;  /* 0x000000aa00a77308 */ /* 0x000f620000002400 */
[----:B0-----:R-:W-:Y:S02]  /*19f70*/  FSEL R162, R162, -INF , P6 ;  /* 0xff800000a2a27808 */ /* 0x001fe40003000000 */
[----:B------:R-:W-:-:S05]  /*19f80*/  ISETP.GT.AND P6, PT, R193, 0x18, PT ;  /* 0x00000018c100780c */ /* 0x000fca0003fc4270 */
[----:B------:R-:W0:Y:S01]  /*19f90*/  MUFU.TANH R170, R171 ;  /* 0x000000ab00aa7308 */ /* 0x000e220000002400 */
[----:B---3--:R-:W-:Y:S02]  /*19fa0*/  FSEL R163, R163, -INF , P6 ;  /* 0xff800000a3a37808 */ /* 0x008fe40003000000 */
[----:B------:R-:W-:Y:S02]  /*19fb0*/  ISETP.GT.AND P6, PT, R193, 0x19, PT ;  /* 0x00000019c100780c */ /* 0x000fe40003fc4270 */
[----:B------:R-:W-:-:S03]  /*19fc0*/  FMNMX.FTZ R14, R9, R11, !PT ;  /* 0x0000000b090e7209 */ /* 0x000fc60007810000 */
[----:B------:R-:W3:Y:S01]  /*19fd0*/  MUFU.TANH R171, R174 ;  /* 0x000000ae00ab7308 */ /* 0x000ee20000002400 */
[----:B----4-:R-:W-:Y:S02]  /*19fe0*/  FSEL R166, R166, -INF , P6 ;  /* 0xff800000a6a67808 */ /* 0x010fe40003000000 */
[----:B------:R-:W-:Y:S02]  /*19ff0*/  ISETP.GT.AND P6, PT, R193, 0x20, PT ;  /* 0x00000020c100780c */ /* 0x000fe40003fc4270 */
[----:B------:R-:W-:-:S03]  /*1a000*/  FMNMX.FTZ R14, R153, R14, !PT ;  /* 0x0000000e990e7209 */ /* 0x000fc60007810000 */
[----:B------:R-:W4:Y:S01]  /*1a010*/  MUFU.TANH R174, R175 ;  /* 0x000000af00ae7308 */ /* 0x000f220000002400 */
[----:B-----5:R-:W-:Y:S02]  /*1a020*/  FSEL R167, R167, -INF , P6 ;  /* 0xff800000a7a77808 */ /* 0x020fe40003000000 */
[----:B------:R-:W-:-:S05]  /*1a030*/  ISETP.GT.AND P6, PT, R193, 0x21, PT ;  /* 0x00000021c100780c */ /* 0x000fca0003fc4270 */
[----:B------:R-:W5:Y:S01]  /*1a040*/  MUFU.TANH R13, R13 ;  /* 0x0000000d000d7308 */ /* 0x000f620000002400 */
[----:B------:R-:W-:Y:S02]  /*1a050*/  FMNMX.FTZ R14, R155, R14, !PT ;  /* 0x0000000e9b0e7209 */ /* 0x000fe40007810000 */
[----:B0-----:R-:W-:Y:S02]  /*1a060*/  FSEL R170, R170, -INF , P6 ;  /* 0xff800000aaaa7808 */ /* 0x001fe40003000000 */
[----:B------:R-:W-:-:S03]  /*1a070*/  ISETP.GT.AND P6, PT, R193, 0x28, PT ;  /* 0x00000028c100780c */ /* 0x000fc60003fc4270 */
[----:B------:R-:W0:Y:S01]  /*1a080*/  MUFU.TANH R175, R178 ;  /* 0x000000b200af7308 */ /* 0x000e220000002400 */
[----:B------:R-:W-:-:S07]  /*1a090*/  FMNMX.FTZ R14, R158, R14, !PT ;  /* 0x0000000e9e0e7209 */ /* 0x000fce0007810000 */
[----:B------:R-:W1:Y:S01]  /*1a0a0*/  MUFU.TANH R152, R152 ;  /* 0x0000009800987308 */ /* 0x000e620000002400 */
[----:B---3--:R-:W-:Y:S02]  /*1a0b0*/  FSEL R171, R171, -INF , P6 ;  /* 0xff800000abab7808 */ /* 0x008fe40003000000 */
[----:B------:R-:W-:Y:S02]  /*1a0c0*/  ISETP.GT.AND P6, PT, R193, 0x29, PT ;  /* 0x00000029c100780c */ /* 0x000fe40003fc4270 */
[----:B------:R-:W-:-:S03]  /*1a0d0*/  FMNMX.FTZ R14, R159, R14, !PT ;  /* 0x0000000e9f0e7209 */ /* 0x000fc60007810000 */
[----:B------:R-:W3:Y:S01]  /*1a0e0*/  MUFU.TANH R178, R179 ;  /* 0x000000b300b27308 */ /* 0x000ee20000002400 */
[----:B------:R-:W-:Y:S02]  /*1a0f0*/  ISETP.GT.AND P2, PT, R192, 0x1, PT ;  /* 0x00000001c000780c */ /* 0x000fe40003f44270 */
[----:B----4-:R-:W-:Y:S02]  /*1a100*/  FSEL R174, R174, -INF , P6 ;  /* 0xff800000aeae7808 */ /* 0x010fe40003000000 */
[----:B------:R-:W-:-:S03]  /*1a110*/  FMNMX.FTZ R14, R162, R14, !PT ;  /* 0x0000000ea20e7209 */ /* 0x000fc60007810000 */
[----:B------:R-:W4:Y:S01]  /*1a120*/  MUFU.TANH R179, R182 ;  /* 0x000000b600b37308 */ /* 0x000f220000002400 */
[----:B-----5:R-:W-:Y:S02]  /*1a130*/  FSEL R13, R13, -INF , P2 ;  /* 0xff8000000d0d7808 */ /* 0x020fe40001000000 */
[----:B------:R-:W-:Y:S02]  /*1a140*/  ISETP.GT.AND P6, PT, R193, 0x30, PT ;  /* 0x00000030c100780c */ /* 0x000fe40003fc4270 */
[----:B------:R-:W-:-:S03]  /*1a150*/  ISETP.GT.AND P4, PT, R192, 0x9, PT ;  /* 0x00000009c000780c */ /* 0x000fc60003f84270 */
[----:B------:R-:W5:Y:S01]  /*1a160*/  MUFU.TANH R161, R161 ;  /* 0x000000a100a17308 */ /* 0x000f620000002400 */
[----:B------:R-:W-:Y:S02]  /*1a170*/  ISETP.GT.AND P2, PT, R192, 0x11, PT ;  /* 0x00000011c000780c */ /* 0x000fe40003f44270 */
[----:B------:R-:W-:Y:S02]  /*1a180*/  FMNMX.FTZ R14, R163, R14, !PT ;  /* 0x0000000ea30e7209 */ /* 0x000fe40007810000 */
[----:B0-----:R-:W-:-:S03]  /*1a190*/  FSEL R175, R175, -INF , P6 ;  /* 0xff800000afaf7808 */ /* 0x001fc60003000000 */
[----:B------:R-:W0:Y:S01]  /*1a1a0*/  MUFU.TANH R182, R183 ;  /* 0x000000b700b67308 */ /* 0x000e220000002400 */
[----:B------:R-:W-:Y:S02]  /*1a1b0*/  FSEL R20, R20, -INF , P4 ;  /* 0xff80000014147808 */ /* 0x000fe40002000000 */
[----:B-1----:R-:W-:Y:S02]  /*1a1c0*/  FSEL R152, R152, -INF , P2 ;  /* 0xff80000098987808 */ /* 0x002fe40001000000 */
[----:B------:R-:W-:-:S03]  /*1a1d0*/  ISETP.GT.AND P6, PT, R193, 0x31, PT ;  /* 0x00000031c100780c */ /* 0x000fc60003fc4270 */
[----:B------:R-:W1:Y:S01]  /*1a1e0*/  MUFU.TANH R173, R173 ;  /* 0x000000ad00ad7308 */ /* 0x000e620000002400 */
[C---:B------:R-:W-:Y:S02]  /*1a1f0*/  ISETP.GT.AND P4, PT, R192.reuse, 0x19, PT ;  /* 0x00000019c000780c */ /* 0x040fe40003f84270 */
[C---:B------:R-:W-:Y:S02]  /*1a200*/  ISETP.GT.AND P2, PT, R192.reuse, 0x21, PT ;  /* 0x00000021c000780c */ /* 0x040fe40003f44270 */
[----:B------:R-:W-:-:S03]  /*1a210*/  ISETP.GT.AND P1, PT, R192, 0x28, PT ;  /* 0x00000028c000780c */ /* 0x000fc60003f24270 */
[----:B------:R-:W2:Y:S01]  /*1a220*/  MUFU.TANH R176, R176 ;  /* 0x000000b000b07308 */ /* 0x000ea20000002400 */
[----:B------:R-:W-:Y:S01]  /*1a230*/  FMNMX.FTZ R14, R166, R14, !PT ;  /* 0x0000000ea60e7209 */ /* 0x000fe20007810000 */
[----:B------:R-:W-:Y:S01]  /*1a240*/  FMUL.FTZ R204, R2, R204 ;  /* 0x000000cc02cc7220 */ /* 0x000fe20000410000 */
[----:B---3--:R-:W-:Y:S02]  /*1a250*/  FSEL R178, R178, -INF , P6 ;  /* 0xff800000b2b27808 */ /* 0x008fe40003000000 */
[----:B------:R-:W-:-:S03]  /*1a260*/  FSEL R154, R154, -INF , P4 ;  /* 0xff8000009a9a7808 */ /* 0x000fc60002000000 */
[----:B------:R-:W3:Y:S01]  /*1a270*/  MUFU.TANH R183, R186 ;  /* 0x000000ba00b77308 */ /* 0x000ee20000002400 */
[----:B------:R-:W-:Y:S02]  /*1a280*/  FSEL R157, R157, -INF , P2 ;  /* 0xff8000009d9d7808 */ /* 0x000fe40001000000 */
[----:B------:R-:W-:Y:S02]  /*1a290*/  FSEL R160, R160, -INF , P1 ;  /* 0xff800000a0a07808 */ /* 0x000fe40000800000 */
[----:B------:R-:W-:-:S03]  /*1a2a0*/  ISETP.GT.AND P6, PT, R193, 0x38, PT ;  /* 0x00000038c100780c */ /* 0x000fc60003fc4270 */
[----:B------:R-:W3:Y:S01]  /*1a2b0*/  MUFU.TANH R177, R177 ;  /* 0x000000b100b17308 */ /* 0x000ee20000002400 */
[C---:B------:R-:W-:Y:S02]  /*1a2c0*/  ISETP.GT.AND P4, PT, R192.reuse, 0x29, PT ;  /* 0x00000029c000780c */ /* 0x040fe40003f84270 */
[C---:B------:R-:W-:Y:S02]  /*1a2d0*/  ISETP.GT.AND P2, PT, R192.reuse, 0x31, PT ;  /* 0x00000031c000780c */ /* 0x040fe40003f44270 */
[----:B------:R-:W-:-:S03]  /*1a2e0*/  ISETP.GT.AND P1, PT, R192, 0x38, PT ;  /* 0x00000038c000780c */ /* 0x000fc60003f24270 */
[----:B------:R-:W3:Y:S01]  /*1a2f0*/  MUFU.TANH R181, R181 ;  /* 0x000000b500b57308 */ /* 0x000ee20000002400 */
[----:B------:R-:W-:Y:S01]  /*1a300*/  FMNMX.FTZ R14, R167, R14, !PT ;  /* 0x0000000ea70e7209 */ /* 0x000fe20007810000 */
[----:B------:R-:W-:-:S06]  /*1a310*/  FMUL.FTZ R190, R2, R190 ;  /* 0x000000be02be7220 */ /* 0x000fcc0000410000 */
[----:B------:R-:W3:Y:S01]  /*1a320*/  MUFU.TANH R184, R184 ;  /* 0x000000b800b87308 */ /* 0x000ee20000002400 */
[----:B----4-:R-:W-:Y:S02]  /*1a330*/  FSEL R179, R179, -INF , P6 ;  /* 0xff800000b3b37808 */ /* 0x010fe40003000000 */
[----:B-----5:R-:W-:Y:S02]  /*1a340*/  FSEL R161, R161, -INF , P4 ;  /* 0xff800000a1a17808 */ /* 0x020fe40002000000 */
[----:B------:R-:W-:-:S03]  /*1a350*/  FSEL R165, R165, -INF , P2 ;  /* 0xff800000a5a57808 */ /* 0x000fc60001000000 */
[----:B------:R-:W4:Y:S01]  /*1a360*/  MUFU.TANH R186, R187 ;  /* 0x000000bb00ba7308 */ /* 0x000f220000002400 */
[----:B------:R-:W-:Y:S02]  /*1a370*/  FSEL R168, R168, -INF , P1 ;  /* 0xff800000a8a87808 */ /* 0x000fe40000800000 */
[----:B------:R-:W-:Y:S02]  /*1a380*/  ISETP.GT.AND P6, PT, R193, 0x39, PT ;  /* 0x00000039c100780c */ /* 0x000fe40003fc4270 */
[----:B------:R-:W-:-:S03]  /*1a390*/  FMNMX.FTZ R14, R170, R14, !PT ;  /* 0x0000000eaa0e7209 */ /* 0x000fc60007810000 */
[----:B------:R-:W5:Y:S01]  /*1a3a0*/  MUFU.TANH R185, R185 ;  /* 0x000000b900b97308 */ /* 0x000f620000002400 */
[C---:B------:R-:W-:Y:S02]  /*1a3b0*/  ISETP.GT.AND P4, PT, R192.reuse, 0x39, PT ;  /* 0x00000039c000780c */ /* 0x040fe40003f84270 */
[C---:B------:R-:W-:Y:S02]  /*1a3c0*/  ISETP.GT.AND P2, PT, R192.reuse, 0x41, PT ;  /* 0x00000041c000780c */ /* 0x040fe40003f44270 */
[----:B------:R-:W-:-:S03]  /*1a3d0*/  ISETP.GT.AND P1, PT, R192, 0x48, PT ;  /* 0x00000048c000780c */ /* 0x000fc60003f24270 */
[----:B------:R-:W5:Y:S01]  /*1a3e0*/  MUFU.TANH R188, R201 ;  /* 0x000000c900bc7308 */ /* 0x000f620000002400 */
[----:B------:R-:W-:Y:S01]  /*1a3f0*/  FMUL.FTZ R191, R2, R191 ;  /* 0x000000bf02bf7220 */ /* 0x000fe20000410000 */
[----:B0-----:R-:W-:-:S06]  /*1a400*/  FSEL R182, R182, -INF , P6 ;  /* 0xff800000b6b67808 */ /* 0x001fcc0003000000 */
[----:B------:R-:W0:Y:S01]  /*1a410*/  MUFU.TANH R189, R204 ;  /* 0x000000cc00bd7308 */ /* 0x000e220000002400 */
[----:B------:R-:W-:Y:S02]  /*1a420*/  FMNMX.FTZ R14, R171, R14, !PT ;  /* 0x0000000eab0e7209 */ /* 0x000fe40007810000 */
[----:B------:R-:W-:Y:S02]  /*1a430*/  FSEL R169, R169, -INF , P4 ;  /* 0xff800000a9a97808 */ /* 0x000fe40002000000 */
[----:B-1----:R-:W-:-:S03]  /*1a440*/  FSEL R173, R173, -INF , P2 ;  /* 0xff800000adad7808 */ /* 0x002fc60001000000 */
[----:B------:R-:W1:Y:S01]  /*1a450*/  MUFU.TANH R187, R190 ;  /* 0x000000be00bb7308 */ /* 0x000e620000002400 */
[----:B--2---:R-:W-:Y:S02]  /*1a460*/  FSEL R176, R176, -INF , P1 ;  /* 0xff800000b0b07808 */ /* 0x004fe40000800000 */
[----:B------:R-:W-:Y:S02]  /*1a470*/  ISETP.GT.AND P6, PT, R193, 0x40, PT ;  /* 0x00000040c100780c */ /* 0x000fe40003fc4270 */
[C---:B------:R-:W-:Y:S02]  /*1a480*/  ISETP.GT.AND P4, PT, R192.reuse, 0x49, PT ;  /* 0x00000049c000780c */ /* 0x040fe40003f84270 */
[C---:B------:R-:W-:Y:S01]  /*1a490*/  ISETP.GT.AND P2, PT, R192.reuse, 0x51, PT ;  /* 0x00000051c000780c */ /* 0x040fe20003f44270 */
[----:B------:R-:W2:Y:S01]  /*1a4a0*/  MUFU.TANH R190, R191 ;  /* 0x000000bf00be7308 */ /* 0x000ea20000002400 */
[----:B------:R-:W-:Y:S01]  /*1a4b0*/  ISETP.GT.AND P1, PT, R192, 0x58, PT ;  /* 0x00000058c000780c */ /* 0x000fe20003f24270 */
[----:B------:R-:W-:Y:S01]  /*1a4c0*/  FMUL.FTZ R194, R2, R194 ;  /* 0x000000c202c27220 */ /* 0x000fe20000410000 */
[----:B------:R-:W-:-:S02]  /*1a4d0*/  FMNMX.FTZ R14, R174, R14, !PT ;  /* 0x0000000eae0e7209 */ /* 0x000fc40007810000 */
[----:B---3--:R-:W-:Y:S02]  /*1a4e0*/  FSEL R183, R183, -INF , P6 ;  /* 0xff800000b7b77808 */ /* 0x008fe40003000000 */
[----:B------:R-:W-:Y:S02]  /*1a4f0*/  FSEL R177, R177, -INF , P4 ;  /* 0xff800000b1b17808 */ /* 0x000fe40002000000 */
[----:B------:R-:W-:Y:S02]  /*1a500*/  FSEL R181, R181, -INF , P2 ;  /* 0xff800000b5b57808 */ /* 0x000fe40001000000 */
[----:B------:R-:W-:Y:S02]  /*1a510*/  FSEL R184, R184, -INF , P1 ;  /* 0xff800000b8b87808 */ /* 0x000fe40000800000 */
[----:B------:R-:W-:Y:S01]  /*1a520*/  ISETP.GT.AND P6, PT, R193, 0x41, PT ;  /* 0x00000041c100780c */ /* 0x000fe20003fc4270 */
[----:B------:R-:W3:Y:S01]  /*1a530*/  MUFU.TANH R191, R194 ;  /* 0x000000c200bf7308 */ /* 0x000ee20000002400 */
[----:B------:R-:W-:-:S02]  /*1a540*/  ISETP.GT.AND P4, PT, R192, 0x59, PT ;  /* 0x00000059c000780c */ /* 0x000fc40003f84270 */
[C---:B------:R-:W-:Y:S02]  /*1a550*/  ISETP.GT.AND P2, PT, R192.reuse, 0x61, PT ;  /* 0x00000061c000780c */ /* 0x040fe40003f44270 */
[----:B------:R-:W-:Y:S01]  /*1a560*/  ISETP.GT.AND P1, PT, R192, 0x68, PT ;  /* 0x00000068c000780c */ /* 0x000fe20003f24270 */
[----:B------:R-:W-:Y:S01]  /*1a570*/  FMUL.FTZ R195, R2, R195 ;  /* 0x000000c302c37220 */ /* 0x000fe20000410000 */
[----:B------:R-:W-:Y:S02]  /*1a580*/  FMNMX.FTZ R14, R175, R14, !PT ;  /* 0x0000000eaf0e7209 */ /* 0x000fe40007810000 */
[----:B----4-:R-:W-:Y:S02]  /*1a590*/  FSEL R186, R186, -INF , P6 ;  /* 0xff800000baba7808 */ /* 0x010fe40003000000 */
[----:B-----5:R-:W-:Y:S02]  /*1a5a0*/  FSEL R185, R185, -INF , P4 ;  /* 0xff800000b9b97808 */ /* 0x020fe40002000000 */
[----:B------:R-:W-:-:S02]  /*1a5b0*/  FSEL R188, R188, -INF , P2 ;  /* 0xff800000bcbc7808 */ /* 0x000fc40001000000 */
[----:B0-----:R-:W-:Y:S02]  /*1a5c0*/  FSEL R189, R189, -INF , P1 ;  /* 0xff800000bdbd7808 */ /* 0x001fe40000800000 */
[----:B------:R-:W-:Y:S02]  /*1a5d0*/  ISETP.GT.AND P6, PT, R193, 0x48, PT ;  /* 0x00000048c100780c */ /* 0x000fe40003fc4270 */
[C---:B------:R-:W-:Y:S02]  /*1a5e0*/  ISETP.GT.AND P5, PT, R192.reuse, 0x69, PT ;  /* 0x00000069c000780c */ /* 0x040fe40003fa4270 */
[C---:B------:R-:W-:Y:S02]  /*1a5f0*/  ISETP.GT.AND P4, PT, R192.reuse, 0x70, PT ;  /* 0x00000070c000780c */ /* 0x040fe40003f84270 */
[C---:B------:R-:W-:Y:S02]  /*1a600*/  ISETP.GT.AND P3, PT, R192.reuse, 0x71, PT ;  /* 0x00000071c000780c */ /* 0x040fe40003f64270 */
[----:B------:R-:W-:-:S02]  /*1a610*/  ISETP.GT.AND P2, PT, R192, 0x78, PT ;  /* 0x00000078c000780c */ /* 0x000fc40003f44270 */
[----:B------:R-:W-:Y:S02]  /*1a620*/  ISETP.GT.AND P1, PT, R192, 0x79, PT ;  /* 0x00000079c000780c */ /* 0x000fe40003f24270 */
[----:B------:R-:W-:Y:S01]  /*1a630*/  FMNMX.FTZ R14, R178, R14, !PT ;  /* 0x0000000eb20e7209 */ /* 0x000fe20007810000 */
[----:B------:R-:W0:Y:S01]  /*1a640*/  MUFU.TANH R192, R195 ;  /* 0x000000c300c07308 */ /* 0x000e220000002400 */
[C---:B------:R-:W-:Y:S01]  /*1a650*/  FMUL.FTZ R198, R2.reuse, R198 ;  /* 0x000000c602c67220 */ /* 0x040fe20000410000 */
[----:B-1----:R-:W-:Y:S02]  /*1a660*/  FSEL R187, R187, -INF , P6 ;  /* 0xff800000bbbb7808 */ /* 0x002fe40003000000 */
[----:B------:R-:W-:Y:S02]  /*1a670*/  ISETP.GT.AND P6, PT, R193, 0x49, PT ;  /* 0x00000049c100780c */ /* 0x000fe40003fc4270 */
[----:B------:R-:W-:Y:S01]  /*1a680*/  FMNMX.FTZ R14, R179, R14, !PT ;  /* 0x0000000eb30e7209 */ /* 0x000fe20007810000 */
[----:B------:R-:W-:Y:S01]  /*1a690*/  FMUL.FTZ R199, R2, R199 ;  /* 0x000000c702c77220 */ /* 0x000fe20000410000 */
[----:B------:R-:W1:Y:S01]  /*1a6a0*/  MUFU.TANH R194, R198 ;  /* 0x000000c600c27308 */ /* 0x000e620000002400 */
[----:B--2---:R-:W-:-:S02]  /*1a6b0*/  FSEL R190, R190, -INF , P6 ;  /* 0xff800000bebe7808 */ /* 0x004fc40003000000 */
[----:B------:R-:W-:Y:S02]  /*1a6c0*/  FMNMX.FTZ R14, R182, R14, !PT ;  /* 0x0000000eb60e7209 */ /* 0x000fe40007810000 */
[----:B------:R-:W-:Y:S01]  /*1a6d0*/  ISETP.GT.AND P6, PT, R193, 0x50, PT ;  /* 0x00000050c100780c */ /* 0x000fe20003fc4270 */
[C---:B------:R-:W-:Y:S01]  /*1a6e0*/  FMUL.FTZ R202, R2.reuse, R202 ;  /* 0x000000ca02ca7220 */ /* 0x040fe20000410000 */
[----:B------:R-:W-:Y:S01]  /*1a6f0*/  FMNMX.FTZ R14, R183, R14, !PT ;  /* 0x0000000eb70e7209 */ /* 0x000fe20007810000 */
[----:B------:R-:W2:Y:S01]  /*1a700*/  MUFU.TANH R195, R199 ;  /* 0x000000c700c37308 */ /* 0x000ea20000002400 */
[----:B---3--:R-:W-:Y:S02]  /*1a710*/  FSEL R191, R191, -INF , P6 ;  /* 0xff800000bfbf7808 */ /* 0x008fe40003000000 */
[----:B------:R-:W-:Y:S01]  /*1a720*/  ISETP.GT.AND P6, PT, R193, 0x51, PT ;  /* 0x00000051c100780c */ /* 0x000fe20003fc4270 */
[----:B------:R-:W-:Y:S01]  /*1a730*/  FMUL.FTZ R203, R2, R203 ;  /* 0x000000cb02cb7220 */ /* 0x000fe20000410000 */
[----:B------:R-:W-:-:S03]  /*1a740*/  FMNMX.FTZ R14, R186, R14, !PT ;  /* 0x0000000eba0e7209 */ /* 0x000fc60007810000 */
[----:B------:R-:W3:Y:S01]  /*1a750*/  MUFU.TANH R198, R202 ;  /* 0x000000ca00c67308 */ /* 0x000ee20000002400 */
[----:B0-----:R-:W-:Y:S02]  /*1a760*/  FSEL R192, R192, -INF , P6 ;  /* 0xff800000c0c07808 */ /* 0x001fe40003000000 */
[----:B------:R-:W-:Y:S02]  /*1a770*/  ISETP.GT.AND P6, PT, R193, 0x58, PT ;  /* 0x00000058c100780c */ /* 0x000fe40003fc4270 */
[----:B------:R-:W-:Y:S01]  /*1a780*/  FMNMX.FTZ R14, R187, R14, !PT ;  /* 0x0000000ebb0e7209 */ /* 0x000fe20007810000 */
[----:B------:R-:W-:Y:S02]  /*1a790*/  FMUL.FTZ R206, R2, R206 ;  /* 0x000000ce02ce7220 */ /* 0x000fe40000410000 */
[----:B------:R-:W0:Y:S01]  /*1a7a0*/  MUFU.TANH R199, R203 ;  /* 0x000000cb00c77308 */ /* 0x000e220000002400 */
[----:B-1----:R-:W-:Y:S02]  /*1a7b0*/  FSEL R194, R194, -INF , P6 ;  /* 0xff800000c2c27808 */ /* 0x002fe40003000000 */
[----:B------:R-:W-:-:S02]  /*1a7c0*/  ISETP.GT.AND P6, PT, R193, 0x59, PT ;  /* 0x00000059c100780c */ /* 0x000fc40003fc4270 */
[----:B------:R-:W-:Y:S01]  /*1a7d0*/  FMNMX.FTZ R14, R190, R14, !PT ;  /* 0x0000000ebe0e7209 */ /* 0x000fe20007810000 */
[C---:B------:R-:W-:Y:S02]  /*1a7e0*/  FMUL.FTZ R207, R2.reuse, R207 ;  /* 0x000000cf02cf7220 */ /* 0x040fe40000410000 */
[----:B------:R-:W1:Y:S01]  /*1a7f0*/  MUFU.TANH R200, R206 ;  /* 0x000000ce00c87308 */ /* 0x000e620000002400 */
[----:B--2---:R-:W-:Y:S02]  /*1a800*/  FSEL R195, R195, -INF , P6 ;  /* 0xff800000c3c37808 */ /* 0x004fe40003000000 */
[----:B------:R-:W-:Y:S02]  /*1a810*/  FMNMX.FTZ R14, R191, R14, !PT ;  /* 0x0000000ebf0e7209 */ /* 0x000fe40007810000 */
[----:B------:R-:W-:Y:S01]  /*1a820*/  ISETP.GT.AND P6, PT, R193, 0x60, PT ;  /* 0x00000060c100780c */ /* 0x000fe20003fc4270 */
[----:B------:R-:W-:Y:S01]  /*1a830*/  FMUL.FTZ R210, R2, R210 ;  /* 0x000000d202d27220 */ /* 0x000fe20000410000 */
[----:B------:R-:W-:Y:S01]  /*1a840*/  FMNMX.FTZ R14, R192, R14, !PT ;  /* 0x0000000ec00e7209 */ /* 0x000fe20007810000 */
[----:B------:R-:W2:Y:S01]  /*1a850*/  MUFU.TANH R201, R207 ;  /* 0x000000cf00c97308 */ /* 0x000ea20000002400 */
[----:B---3--:R-:W-:-:S02]  /*1a860*/  FSEL R198, R198, -INF , P6 ;  /* 0xff800000c6c67808 */ /* 0x008fc40003000000 */
        /* <DEDUP_REMOVED lines=9> */
[----:B-1----:R-:W-:Y:S01]  /*1a900*/  FSEL R200, R200, -INF , P6 ;  /* 0xff800000c8c87808 */ /* 0x002fe20003000000 */
[----:B------:R-:W-:Y:S01]  /*1a910*/  FMUL.FTZ R215, R2, R215 ;  /* 0x000000d702d77220 */ /* 0x000fe20000410000 */
[----:B------:R-:W-:-:S02]  /*1a920*/  ISETP.GT.AND P6, PT, R193, 0x69, PT ;  /* 0x00000069c100780c */ /* 0x000fc40003fc4270 */
[----:B------:R-:W-:-:S03]  /*1a930*/  FMNMX.FTZ R14, R198, R14, !PT ;  /* 0x0000000ec60e7209 */ /* 0x000fc60007810000 */
[----:B------:R-:W1:Y:S01]  /*1a940*/  MUFU.TANH R204, R214 ;  /* 0x000000d600cc7308 */ /* 0x000e620000002400 */
[----:B--2---:R-:W-:Y:S02]  /*1a950*/  FSEL R201, R201, -INF , P6 ;  /* 0xff800000c9c97808 */ /* 0x004fe40003000000 */
[----:B------:R-:W-:Y:S02]  /*1a960*/  FMNMX.FTZ R14, R199, R14, !PT ;  /* 0x0000000ec70e7209 */ /* 0x000fe40007810000 */
[C---:B------:R-:W-:Y:S02]  /*1a970*/  ISETP.GT.AND P6, PT, R193.reuse, 0x70, PT ;  /* 0x00000070c100780c */ /* 0x040fe40003fc4270 */
[----:B------:R-:W-:Y:S01]  /*1a980*/  FMNMX.FTZ R14, R200, R14, !PT ;  /* 0x0000000ec80e7209 */ /* 0x000fe20007810000 */
[----:B------:R-:W2:Y:S01]  /*1a990*/  MUFU.TANH R215, R215 ;  /* 0x000000d700d77308 */ /* 0x000ea20000002400 */
[----:B---3--:R-:W-:Y:S02]  /*1a9a0*/  FSEL R202, R202, -INF , P6 ;  /* 0xff800000caca7808 */ /* 0x008fe40003000000 */
[----:B------:R-:W-:-:S02]  /*1a9b0*/  ISETP.GT.AND P6, PT, R193, 0x71, PT ;  /* 0x00000071c100780c */ /* 0x000fc40003fc4270 */
[----:B------:R-:W-:Y:S02]  /*1a9c0*/  FMNMX.FTZ R14, R201, R14, !PT ;  /* 0x0000000ec90e7209 */ /* 0x000fe40007810000 */
[----:B0-----:R-:W-:Y:S02]  /*1a9d0*/  FSEL R203, R203, -INF , P6 ;  /* 0xff800000cbcb7808 */ /* 0x001fe40003000000 */
[C---:B------:R-:W-:Y:S02]  /*1a9e0*/  ISETP.GT.AND P6, PT, R193.reuse, 0x78, PT ;  /* 0x00000078c100780c */ /* 0x040fe40003fc4270 */
[----:B------:R-:W-:Y:S02]  /*1a9f0*/  FMNMX.FTZ R14, R202, R14, !PT ;  /* 0x0000000eca0e7209 */ /* 0x000fe40007810000 */
[----:B-1----:R-:W-:Y:S02]  /*1aa00*/  FSEL R204, R204, -INF , P6 ;  /* 0xff800000cccc7808 */ /* 0x002fe40003000000 */
[----:B------:R-:W-:-:S02]  /*1aa10*/  ISETP.GT.AND P6, PT, R193, 0x79, PT ;  /* 0x00000079c100780c */ /* 0x000fc40003fc4270 */
[----:B------:R-:W-:Y:S02]  /*1aa20*/  FMNMX.FTZ R14, R203, R14, !PT ;  /* 0x0000000ecb0e7209 */ /* 0x000fe40007810000 */
[----:B--2---:R-:W-:Y:S02]  /*1aa30*/  FSEL R193, R215, -INF , P6 ;  /* 0xff800000d7c17808 */ /* 0x004fe40003000000 */
[----:B------:R-:W-:-:S04]  /*1aa40*/  FMNMX.FTZ R14, R204, R14, !PT ;  /* 0x0000000ecc0e7209 */ /* 0x000fc80007810000 */
[----:B------:R-:W-:-:S05]  /*1aa50*/  FMNMX.FTZ R14, R193, R14, !PT ;  /* 0x0000000ec10e7209 */ /* 0x000fca0007810000 */
[----:B------:R-:W0:Y:S02]  /*1aa60*/  SHFL.BFLY PT, R206, R14, 0x2, 0x1f ;  /* 0x0c401f000ece7f89 */ /* 0x000e2400000e0000 */
[----:B0-----:R-:W-:-:S05]  /*1aa70*/  FMNMX.FTZ R14, R14, R206, !PT ;  /* 0x000000ce0e0e7209 */ /* 0x001fca0007810000 */
[----:B------:R-:W0:Y:S01]  /*1aa80*/  SHFL.BFLY PT, R206, R14, 0x1, 0x1f ;  /* 0x0c201f000ece7f89 */ /* 0x000e2200000e0000 */
[----:B------:R-:W-:Y:S01]  /*1aa90*/  UMOV UR38, UR43 ;  /* 0x0000002b00267c82 */ /* 0x000fe20008000000 */
[----:B0-----:R-:W-:-:S04]  /*1aaa0*/  FMNMX.FTZ R14, R14, R206, !PT ;  /* 0x000000ce0e0e7209 */ /* 0x001fc80007810000 */
[----:B------:R-:W-:-:S04]  /*1aab0*/  FSETP.NEU.FTZ.AND P6, PT, R14, -INF , PT ;  /* 0xff8000000e00780b */ /* 0x000fc80003fdd000 */
[----:B------:R-:W-:-:S05]  /*1aac0*/  FSEL R207, R14, RZ, P6 ;  /* 0x000000ff0ecf7208 */ /* 0x000fca0003000000 */
[----:B------:R-:W-:Y:S01]  /*1aad0*/  FADD.FTZ R207, -R207, R11 ;  /* 0x0000000bcfcf7221 */ /* 0x000fe20000010100 */
[----:B------:R-:W-:-:S04]  /*1aae0*/  IMAD.U32 R11, RZ, RZ, UR38 ;  /* 0x00000026ff0b7e24 */ /* 0x000fc8000f8e00ff */
[----:B------:R-:W-:Y:S01]  /*1aaf0*/  FFMA.FTZ R11, R14, R11, -8 ;  /* 0xc10000000e0b7423 */ /* 0x000fe2000001000b */
[----:B------:R-:W-:-:S04]  /*1ab00*/  FMUL.FTZ R205, R2, R205 ;  /* 0x000000cd02cd7220 */ /* 0x000fc80000410000 */
[----:B------:R-:W-:Y:S02]  /*1ab10*/  FSEL R206, R11, RZ, P6 ;  /* 0x000000ff0bce7208 */ /* 0x000fe40003000000 */
[----:B------:R0:W-:Y:S03]  /*1ab20*/  MUFU.TANH R11, R205 ;  /* 0x000000cd000b7308 */ /* 0x0001e60000002400 */
[----:B------:R-:W-:-:S01]  /*1ab30*/  FFMA.FTZ R9, R9, UR38, -R206 ;  /* 0x0000002609097c23 */ /* 0x000fc200080108ce */
[--C-:B------:R-:W-:Y:S01]  /*1ab40*/  FFMA.FTZ R153, R153, UR38, -R206.reuse ;  /* 0x0000002699997c23 */ /* 0x100fe200080108ce */
[----:B0-----:R-:W-:-:S01]  /*1ab50*/  FFMA.FTZ R205, R191, UR38, -R206 ;  /* 0x00000026bfcd7c23 */ /* 0x001fc200080108ce */
[----:B------:R-:W-:-:S03]  /*1ab60*/  FMUL.FTZ R191, R207, UR38 ;  /* 0x00000026cfbf7c20 */ /* 0x000fc60008410000 */
[----:B------:R-:W-:Y:S01]  /*1ab70*/  MUFU.EX2 R9, R9 ;  /* 0x0000000900097308 */ /* 0x000fe20000000800 */
[----:B------:R-:W-:-:S01]  /*1ab80*/  FFMA.FTZ R155, R155, UR38, -R206 ;  /* 0x000000269b9b7c23 */ /* 0x000fc200080108ce */
[----:B------:R-:W-:-:S06]  /*1ab90*/  FFMA.FTZ R158, R158, UR38, -R206 ;  /* 0x000000269e9e7c23 */ /* 0x000fcc00080108ce */
[----:B------:R-:W0:Y:S08]  /*1aba0*/  MUFU.EX2 R191, R191 ;  /* 0x000000bf00bf7308 */ /* 0x000e300000000800 */
[----:B------:R-:W1:Y:S08]  /*1abb0*/  MUFU.EX2 R153, R153 ;  /* 0x0000009900997308 */ /* 0x000e700000000800 */
[----:B------:R-:W2:Y:S08]  /*1abc0*/  MUFU.EX2 R155, R155 ;  /* 0x0000009b009b7308 */ /* 0x000eb00000000800 */
[----:B------:R-:W3:Y:S01]  /*1abd0*/  MUFU.EX2 R158, R158 ;  /* 0x0000009e009e7308 */ /* 0x000ee20000000800 */
[----:B0-----:R-:W-:-:S04]  /*1abe0*/  FFMA.FTZ R0, R191, R0, R9 ;  /* 0x00000000bf007223 */ /* 0x001fc80000010009 */
[----:B-1----:R-:W-:-:S04]  /*1abf0*/  FADD.FTZ R0, R153, R0 ;  /* 0x0000000099007221 */ /* 0x002fc80000010000 */
[----:B--2---:R-:W-:Y:S01]  /*1ac00*/  FADD.FTZ R0, R155, R0 ;  /* 0x000000009b007221 */ /* 0x004fe20000010000 */
[----:B---3--:R-:W-:-:S04]  /*1ac10*/  F2FP.SATFINITE.E4M3.F32.PACK_AB_MERGE_C R155, R158, R155, RZ ;  /* 0x0000009b9e9b723e */ /* 0x008fc800048070ff */
[----:B------:R-:W-:Y:S02]  /*1ac20*/  F2FP.SATFINITE.E4M3.F32.PACK_AB_MERGE_C R153, R153, R9, R155 ;  /* 0x000000099999723e */ /* 0x000fe4000480709b */
        /* <DEDUP_REMOVED lines=20> */
[----:B------:R-:W-:Y:S01]  /*1ad70*/  FMNMX.FTZ R9, R180, R9, !PT ;  /* 0x00000009b4097209 */ /* 0x000fe20007810000 */
[----:B------:R-:W-:-:S03]  /*1ad80*/  FMUL.FTZ R155, R2, R208 ;  /* 0x000000d0029b7220 */ /* 0x000fc60000410000 */
[----:B------:R-:W-:Y:S01]  /*1ad90*/  FMNMX.FTZ R9, R181, R9, !PT ;  /* 0x00000009b5097209 */ /* 0x000fe20007810000 */
[----:B------:R-:W-:-:S03]  /*1ada0*/  FMUL.FTZ R207, R2, R209 ;  /* 0x000000d102cf7220 */ /* 0x000fc60000410000 */
[----:B------:R-:W-:Y:S01]  /*1adb0*/  FMNMX.FTZ R9, R184, R9, !PT ;  /* 0x00000009b8097209 */ /* 0x000fe20007810000 */
[----:B------:R-:W0:Y:S01]  /*1adc0*/  MUFU.TANH R155, R155 ;  /* 0x0000009b009b7308 */ /* 0x000e220000002400 */
[----:B------:R-:W-:-:S01]  /*1add0*/  FADD.FTZ R0, R158, R0 ;  /* 0x000000009e007221 */ /* 0x000fc20000010000 */
[----:B------:R-:W-:Y:S01]  /*1ade0*/  FMUL.FTZ R158, R2, R212 ;  /* 0x000000d4029e7220 */ /* 0x000fe20000410000 */
[----:B------:R-:W-:Y:S01]  /*1adf0*/  FMNMX.FTZ R9, R185, R9, !PT ;  /* 0x00000009b9097209 */ /* 0x000fe20007810000 */
[--C-:B------:R-:W-:Y:S01]  /*1ae00*/  FFMA.FTZ R159, R159, UR38, -R206.reuse ;  /* 0x000000269f9f7c23 */ /* 0x100fe200080108ce */
[----:B------:R-:W-:-:S01]  /*1ae10*/  FFMA.FTZ R162, R162, UR38, -R206 ;  /* 0x00000026a2a27c23 */ /* 0x000fc200080108ce */
[--C-:B------:R-:W-:Y:S01]  /*1ae20*/  FFMA.FTZ R163, R163, UR38, -R206.reuse ;  /* 0x00000026a3a37c23 */ /* 0x100fe200080108ce */
[----:B------:R-:W-:-:S01]  /*1ae30*/  FFMA.FTZ R166, R166, UR38, -R206 ;  /* 0x00000026a6a67c23 */ /* 0x000fc200080108ce */
[----:B------:R-:W1:Y:S01]  /*1ae40*/  MUFU.TANH R207, R207 ;  /* 0x000000cf00cf7308 */ /* 0x000e620000002400 */
[----:B------:R-:W-:-:S01]  /*1ae50*/  FFMA.FTZ R167, R167, UR38, -R206 ;  /* 0x00000026a7a77c23 */ /* 0x000fc200080108ce */
[--C-:B------:R-:W-:Y:S01]  /*1ae60*/  FFMA.FTZ R170, R170, UR38, -R206.reuse ;  /* 0x00000026aaaa7c23 */ /* 0x100fe200080108ce */
        /* <DEDUP_REMOVED lines=21> */
[----:B------:R-:W-:Y:S01]  /*1afc0*/  FMNMX.FTZ R9, R197, R9, !PT ;  /* 0x00000009c5097209 */ /* 0x000fe20007810000 */
[----:B------:R-:W-:Y:S01]  /*1afd0*/  FMUL.FTZ R206, R2, R213 ;  /* 0x000000d502ce7220 */ /* 0x000fe20000410000 */
[----:B------:R-:W2:Y:S02]  /*1afe0*/  MUFU.TANH R158, R158 ;  /* 0x0000009e009e7308 */ /* 0x000ea40000002400 */
[----:B------:R-:W-:-:S02]  /*1aff0*/  FMNMX.FTZ R9, R188, R9, !PT ;  /* 0x00000009bc097209 */ /* 0x000fc40007810000 */
[----:B------:R-:W-:Y:S02]  /*1b000*/  FSEL R11, R11, -INF , P5 ;  /* 0xff8000000b0b7808 */ /* 0x000fe40002800000 */
[----:B------:R-:W-:Y:S02]  /*1b010*/  FMNMX.FTZ R9, R189, R9, !PT ;  /* 0x00000009bd097209 */ /* 0x000fe40007810000 */
[----:B------:R-:W3:Y:S01]  /*1b020*/  MUFU.TANH R206, R206 ;  /* 0x000000ce00ce7308 */ /* 0x000ee20000002400 */
[----:B0-----:R-:W-:Y:S02]  /*1b030*/  FSEL R155, R155, -INF , P4 ;  /* 0xff8000009b9b7808 */ /* 0x001fe40002000000 */
[----:B------:R-:W-:Y:S02]  /*1b040*/  FMNMX.FTZ R9, R11, R9, !PT ;  /* 0x000000090b097209 */ /* 0x000fe40007810000 */
[----:B-1----:R-:W-:Y:S02]  /*1b050*/  FSEL R207, R207, -INF , P3 ;  /* 0xff800000cfcf7808 */ /* 0x002fe40001800000 */
[----:B------:R-:W-:-:S02]  /*1b060*/  FMNMX.FTZ R9, R155, R9, !PT ;  /* 0x000000099b097209 */ /* 0x000fc40007810000 */
[----:B--2---:R-:W-:Y:S02]  /*1b070*/  FSEL R158, R158, -INF , P2 ;  /* 0xff8000009e9e7808 */ /* 0x004fe40001000000 */
[----:B------:R-:W-:-:S04]  /*1b080*/  FMNMX.FTZ R9, R207, R9, !PT ;  /* 0x00000009cf097209 */ /* 0x000fc80007810000 */
[----:B------:R-:W-:Y:S02]  /*1b090*/  FMNMX.FTZ R9, R158, R9, !PT ;  /* 0x000000099e097209 */ /* 0x000fe40007810000 */
[----:B---3--:R-:W-:-:S04]  /*1b0a0*/  FSEL R206, R206, -INF , P1 ;  /* 0xff800000cece7808 */ /* 0x008fc80000800000 */
[----:B------:R-:W-:-:S05]  /*1b0b0*/  FMNMX.FTZ R9, R206, R9, !PT ;  /* 0x00000009ce097209 */ /* 0x000fca0007810000 */
[----:B------:R-:W0:Y:S02]  /*1b0c0*/  SHFL.BFLY PT, R208, R9, 0x2, 0x1f ;  /* 0x0c401f0009d07f89 */ /* 0x000e2400000e0000 */
[----:B0-----:R-:W-:-:S05]  /*1b0d0*/  FMNMX.FTZ R9, R9, R208, !PT ;  /* 0x000000d009097209 */ /* 0x001fca0007810000 */
[----:B------:R-:W0:Y:S02]  /*1b0e0*/  SHFL.BFLY PT, R208, R9, 0x1, 0x1f ;  /* 0x0c201f0009d07f89 */ /* 0x000e2400000e0000 */
[----:B0-----:R-:W-:-:S04]  /*1b0f0*/  FMNMX.FTZ R9, R9, R208, !PT ;  /* 0x000000d009097209 */ /* 0x001fc80007810000 */
[----:B------:R-:W-:-:S04]  /*1b100*/  FSETP.NEU.FTZ.AND P1, PT, R9, -INF , PT ;  /* 0xff8000000900780b */ /* 0x000fc80003f3d000 */
[----:B------:R-:W-:-:S05]  /*1b110*/  FSEL R208, R9, RZ, P1 ;  /* 0x000000ff09d07208 */ /* 0x000fca0000800000 */
[----:B------:R-:W-:Y:S01]  /*1b120*/  FADD.FTZ R10, -R208, R10 ;  /* 0x0000000ad00a7221 */ /* 0x000fe20000010100 */
[----:B------:R-:W-:-:S05]  /*1b130*/  MOV R208, UR38 ;  /* 0x0000002600d07c02 */ /* 0x000fca0008000f00 */
[----:B------:R-:W-:-:S05]  /*1b140*/  FFMA.FTZ R208, R9, R208, -8 ;  /* 0xc100000009d07423 */ /* 0x000fca00000100d0 */
[----:B------:R-:W-:Y:S01]  /*1b150*/  FSEL R208, R208, RZ, P1 ;  /* 0x000000ffd0d07208 */ /* 0x000fe20000800000 */
[----:B------:R-:W-:-:S04]  /*1b160*/  FMUL.FTZ R10, R10, UR38 ;  /* 0x000000260a0a7c20 */ /* 0x000fc80008410000 */
[--C-:B------:R-:W-:Y:S01]  /*1b170*/  FFMA.FTZ R12, R12, UR38, -R208.reuse ;  /* 0x000000260c0c7c23 */ /* 0x100fe200080108d0 */
[----:B------:R-:W-:-:S01]  /*1b180*/  FFMA.FTZ R13, R13, UR38, -R208 ;  /* 0x000000260d0d7c23 */ /* 0x000fc200080108d0 */
[----:B------:R-:W-:Y:S01]  /*1b190*/  MUFU.EX2 R10, R10 ;  /* 0x0000000a000a7308 */ /* 0x000fe20000000800 */
[----:B------:R-:W-:-:S01]  /*1b1a0*/  FFMA.FTZ R15, R15, UR38, -R208 ;  /* 0x000000260f0f7c23 */ /* 0x000fc200080108d0 */
[----:B------:R-:W-:-:S06]  /*1b1b0*/  FFMA.FTZ R209, R20, UR38, -R208 ;  /* 0x0000002614d17c23 */ /* 0x000fcc00080108d0 */
[----:B------:R-:W0:Y:S08]  /*1b1c0*/  MUFU.EX2 R12, R12 ;  /* 0x0000000c000c7308 */ /* 0x000e300000000800 */
[----:B------:R-:W1:Y:S01]  /*1b1d0*/  MUFU.EX2 R13, R13 ;  /* 0x0000000d000d7308 */ /* 0x000e620000000800 */
[----:B------:R-:W-:-:S07]  /*1b1e0*/  FFMA.FTZ R20, R21, UR38, -R208 ;  /* 0x0000002615147c23 */ /* 0x000fce00080108d0 */
[----:B------:R-:W2:Y:S01]  /*1b1f0*/  MUFU.EX2 R15, R15 ;  /* 0x0000000f000f7308 */ /* 0x000ea20000000800 */
[----:B------:R-:W-:-:S01]  /*1b200*/  FFMA.FTZ R21, R152, UR38, -R208 ;  /* 0x0000002698157c23 */ /* 0x000fc200080108d0 */
[----:B0-----:R-:W-:-:S06]  /*1b210*/  FFMA.FTZ R3, R10, R3, R12 ;  /* 0x000000030a037223 */ /* 0x001fcc000001000c */
[----:B------:R-:W0:Y:S01]  /*1b220*/  MUFU.EX2 R209, R209 ;  /* 0x000000d100d17308 */ /* 0x000e220000000800 */
[----:B------:R-:W-:-:S01]  /*1b230*/  FFMA.FTZ R152, R196, UR38, -R208 ;  /* 0x00000026c4987c23 */ /* 0x000fc200080108d0 */
[----:B-1----:R-:W-:-:S06]  /*1b240*/  FADD.FTZ R3, R13, R3 ;  /* 0x000000030d037221 */ /* 0x002fcc0000010000 */
[----:B------:R-:W1:Y:S01]  /*1b250*/  MUFU.EX2 R159, R159 ;  /* 0x0000009f009f7308 */ /* 0x000e620000000800 */
[----:B------:R-:W-:-:S01]  /*1b260*/  FFMA.FTZ R154, R154, UR38, -R208 ;  /* 0x000000269a9a7c23 */ /* 0x000fc200080108d0 */
[----:B--2---:R-:W-:-:S06]  /*1b270*/  FADD.FTZ R3, R15, R3 ;  /* 0x000000030f037221 */ /* 0x004fcc0000010000 */
[----:B------:R-:W2:Y:S01]  /*1b280*/  MUFU.EX2 R20, R20 ;  /* 0x0000001400147308 */ /* 0x000ea20000000800 */
[----:B------:R-:W-:-:S01]  /*1b290*/  FFMA.FTZ R210, R161, UR38, -R208 ;  /* 0x00000026a1d27c23 */ /* 0x000fc200080108d0 */
[----:B0-----:R-:W-:-:S06]  /*1b2a0*/  F2FP.SATFINITE.E4M3.F32.PACK_AB_MERGE_C R15, R209, R15, RZ ;  /* 0x0000000fd10f723e */ /* 0x001fcc00048070ff */
[----:B------:R-:W0:Y:S01]  /*1b2b0*/  MUFU.EX2 R162, R162 ;  /* 0x000000a200a27308 */ /* 0x000e220000000800 */
[----:B------:R-:W-:-:S01]  /*1b2c0*/  FFMA.FTZ R156, R156, UR38, -R208 ;  /* 0x000000269c9c7c23 */ /* 0x000fc200080108d0 */
[----:B------:R-:W-:-:S06]  /*1b2d0*/  FFMA.FTZ R161, R165, UR38, -R208 ;  /* 0x00000026a5a17c23 */ /* 0x000fcc00080108d0 */
[----:B------:R-:W3:Y:S01]  /*1b2e0*/  MUFU.EX2 R21, R21 ;  /* 0x0000001500157308 */ /* 0x000ee20000000800 */
[----:B------:R-:W-:-:S01]  /*1b2f0*/  FADD.FTZ R209, R209, R3 ;  /* 0x00000003d1d17221 */ /* 0x000fc20000010000 */
[----:B------:R-:W-:Y:S02]  /*1b300*/  VIADD R3, R6, 0x38840 ;  /* 0x0003884006037836 */ /* 0x000fe40000000000 */
[----:B------:R-:W-:-:S04]  /*1b310*/  IMAD.U32 R165, RZ, RZ, UR39 ;  /* 0x00000027ffa57e24 */ /* 0x000fc8000f8e00ff */
[----:B------:R-:W4:Y:S01]  /*1b320*/  MUFU.EX2 R163, R163 ;  /* 0x000000a300a37308 */ /* 0x000f220000000800 */
[----:B------:R-:W-:-:S07]  /*1b330*/  FFMA.FTZ R157, R157, UR38, -R208 ;  /* 0x000000269d9d7c23 */ /* 0x000fce00080108d0 */
[----:B------:R-:W5:Y:S01]  /*1b340*/  MUFU.EX2 R152, R152 ;  /* 0x0000009800987308 */ /* 0x000f620000000800 */
[----:B------:R-:W-:Y:S01]  /*1b350*/  PRMT R3, R165, 0x654, R3 ;  /* 0x00000654a5037816 */ /* 0x000fe20000000003 */
[----:B-1----:R-:W-:-:S06]  /*1b360*/  FADD.FTZ R0, R159, R0 ;  /* 0x000000009f007221 */ /* 0x002fcc0000010000 */
[----:B------:R-:W1:Y:S01]  /*1b370*/  MUFU.EX2 R166, R166 ;  /* 0x000000a600a67308 */ /* 0x000e620000000800 */
[----:B--2---:R-:W-:-:S01]  /*1b380*/  FADD.FTZ R209, R20, R209 ;  /* 0x000000d114d17221 */ /* 0x004fc20000010000 */
[----:B------:R-:W-:Y:S01]  /*1b390*/  FFMA.FTZ R196, R160, UR38, -R208 ;  /* 0x00000026a0c47c23 */ /* 0x000fe200080108d0 */
[----:B------:R3:W-:Y:S05]  /*1b3a0*/  SYNCS.ARRIVE.TRANS64.RED.A1T0 RZ, [R3+URZ], RZ ;  /* 0x000000ff03ff79a7 */ /* 0x0007ea000810043f */
[----:B------:R-:W2:Y:S01]  /*1b3b0*/  MUFU.EX2 R154, R154 ;  /* 0x0000009a009a7308 */ /* 0x000ea20000000800 */
[----:B0-----:R-:W-:-:S07]  /*1b3c0*/  FADD.FTZ R0, R162, R0 ;  /* 0x00000000a2007221 */ /* 0x001fce0000010000 */
[----:B------:R-:W0:Y:S01]  /*1b3d0*/  MUFU.EX2 R167, R167 ;  /* 0x000000a700a77308 */ /* 0x000e220000000800 */
[----:B---3--:R-:W-:-:S07]  /*1b3e0*/  FADD.FTZ R3, R21, R209 ;  /* 0x000000d115037221 */ /* 0x008fce0000010000 */
[----:B------:R-:W3:Y:S01]  /*1b3f0*/  MUFU.EX2 R156, R156 ;  /* 0x0000009c009c7308 */ /* 0x000ee20000000800 */
[----:B----4-:R-:W-:-:S01]  /*1b400*/  FADD.FTZ R0, R163, R0 ;  /* 0x00000000a3007221 */ /* 0x010fc20000010000 */
[----:B-----5:R-:W-:-:S06]  /*1b410*/  FADD.FTZ R3, R152, R3 ;  /* 0x0000000398037221 */ /* 0x020fcc0000010000 */
[----:B------:R-:W4:Y:S01]  /*1b420*/  MUFU.EX2 R170, R170 ;  /* 0x000000aa00aa7308 */ /* 0x000f220000000800 */
[----:B------:R-:W-:-:S07]  /*1b430*/  FFMA.FTZ R160, R164, UR38, -R208 ;  /* 0x00000026a4a07c23 */ /* 0x000fce00080108d0 */
[----:B------:R-:W5:Y:S01]  /*1b440*/  MUFU.EX2 R157, R157 ;  /* 0x0000009d009d7308 */ /* 0x000f620000000800 */
[----:B-1----:R-:W-:-:S01]  /*1b450*/  FADD.FTZ R0, R166, R0 ;  /* 0x00000000a6007221 */ /* 0x002fc20000010000 */
[----:B--2---:R-:W-:-:S06]  /*1b460*/  FADD.FTZ R3, R154, R3 ;  /* 0x000000039a037221 */ /* 0x004fcc0000010000 */
[----:B------:R-:W1:Y:S08]  /*1b470*/  MUFU.EX2 R171, R171 ;  /* 0x000000ab00ab7308 */ /* 0x000e700000000800 */
[----:B------:R-:W2:Y:S01]  /*1b480*/  MUFU.EX2 R196, R196 ;  /* 0x000000c400c47308 */ /* 0x000ea20000000800 */
[----:B0-----:R-:W-:-:S01]  /*1b490*/  FADD.FTZ R0, R167, R0 ;  /* 0x00000000a7007221 */ /* 0x001fc20000010000 */
[----:B---3--:R-:W-:-:S06]  /*1b4a0*/  FADD.FTZ R3, R156, R3 ;  /* 0x000000039c037221 */ /* 0x008fcc0000010000 */
[----:B------:R-:W0:Y:S01]  /*1b4b0*/  MUFU.EX2 R174, R174 ;  /* 0x000000ae00ae7308 */ /* 0x000e220000000800 */
[----:B------:R-:W-:-:S07]  /*1b4c0*/  FFMA.FTZ R164, R168, UR38, -R208 ;  /* 0x00000026a8a47c23 */ /* 0x000fce00080108d0 */
        /* <DEDUP_REMOVED lines=8> */
[----:B------:R-:W1:Y:S01]  /*1b550*/  MUFU.EX2 R178, R178 ;  /* 0x000000b200b27308 */ /* 0x000e620000000800 */
[----:B------:R-:W-:-:S07]  /*1b560*/  FFMA.FTZ R172, R172, UR38, -R208 ;  /* 0x00000026acac7c23 */ /* 0x000fce00080108d0 */
        /* <DEDUP_REMOVED lines=36> */
[----:B------:R-:W-:Y:S01]  /*1b7b0*/  F2FP.SATFINITE.E4M3.F32.PACK_AB_MERGE_C R165, R154, R152, RZ ;  /* 0x000000989aa5723e */ /* 0x000fe200048070ff */
[----:B----4-:R-:W-:-:S06]  /*1b7c0*/  FADD.FTZ R152, R187, R0 ;  /* 0x00000000bb987221 */ /* 0x010fcc0000010000 */
[----:B------:R-:W4:Y:S01]  /*1b7d0*/  MUFU.EX2 R192, R192 ;  /* 0x000000c000c07308 */ /* 0x000f220000000800 */
[----:B-----5:R-:W-:-:S01]  /*1b7e0*/  FADD.FTZ R3, R176, R3 ;  /* 0x00000003b0037221 */ /* 0x020fc20000010000 */
[----:B------:R-:W-:-:S06]  /*1b7f0*/  FFMA.FTZ R197, R197, UR38, -R208 ;  /* 0x00000026c5c57c23 */ /* 0x000fcc00080108d0 */
        /* <DEDUP_REMOVED lines=13> */
[----:B------:R-:W4:Y:S08]  /*1b8d0*/  MUFU.EX2 R198, R198 ;  /* 0x000000c600c67308 */ /* 0x000f300000000800 */
[----:B------:R-:W5:Y:S01]  /*1b8e0*/  MUFU.EX2 R197, R197 ;  /* 0x000000c500c57308 */ /* 0x000f620000000800 */
[----:B------:R-:W-:-:S01]  /*1b8f0*/  FFMA.FTZ R11, R11, UR38, -R208 ;  /* 0x000000260b0b7c23 */ /* 0x000fc200080108d0 */
[----:B-1----:R-:W-:-:S06]  /*1b900*/  FADD.FTZ R152, R194, R152 ;  /* 0x00000098c2987221 */ /* 0x002fcc0000010000 */
[----:B------:R-:W1:Y:S01]  /*1b910*/  MUFU.EX2 R199, R199 ;  /* 0x000000c700c77308 */ /* 0x000e620000000800 */
[----:B--2---:R-:W-:-:S07]  /*1b920*/  FADD.FTZ R3, R184, R3 ;  /* 0x00000003b8037221 */ /* 0x004fce0000010000 */
[----:B------:R-:W2:Y:S01]  /*1b930*/  MUFU.EX2 R188, R188 ;  /* 0x000000bc00bc7308 */ /* 0x000ea20000000800 */
[----:B------:R-:W-:-:S01]  /*1b940*/  FFMA.FTZ R155, R155, UR38, -R208 ;  /* 0x000000269b9b7c23 */ /* 0x000fc200080108d0 */
[----:B0-----:R-:W-:-:S06]  /*1b950*/  FADD.FTZ R152, R195, R152 ;  /* 0x00000098c3987221 */ /* 0x001fcc0000010000 */
[----:B------:R-:W0:Y:S01]  /*1b960*/  MUFU.EX2 R200, R200 ;  /* 0x000000c800c87308 */ /* 0x000e220000000800 */
[----:B---3--:R-:W-:-:S01]  /*1b970*/  FADD.FTZ R3, R185, R3 ;  /* 0x00000003b9037221 */ /* 0x008fc20000010000 */
[----:B------:R-:W-:-:S06]  /*1b980*/  FFMA.FTZ R207, R207, UR38, -R208 ;  /* 0x00000026cfcf7c23 */ /* 0x000fcc00080108d0 */
[----:B------:R-:W3:Y:S01]  /*1b990*/  MUFU.EX2 R189, R189 ;  /* 0x000000bd00bd7308 */ /* 0x000ee20000000800 */
[----:B------:R-:W-:Y:S01]  /*1b9a0*/  F2FP.SATFINITE.E4M3.F32.PACK_AB_MERGE_C R163, R166, R163, RZ ;  /* 0x000000a3a6a3723e */ /* 0x000fe200048070ff */
[----:B----4-:R-:W-:-:S06]  /*1b9b0*/  FADD.FTZ R152, R198, R152 ;  /* 0x00000098c6987221 */ /* 0x010fcc0000010000 */
[----:B------:R-:W4:Y:S01]  /*1b9c0*/  MUFU.EX2 R201, R201 ;  /* 0x000000c900c97308 */ /* 0x000f220000000800 */
[----:B-----5:R-:W-:-:S01]  /*1b9d0*/  FADD.FTZ R3, R197, R3 ;  /* 0x00000003c5037221 */ /* 0x020fc20000010000 */
[----:B------:R-:W-:-:S06]  /*1b9e0*/  FFMA.FTZ R158, R158, UR38, -R208 ;  /* 0x000000269e9e7c23 */ /* 0x000fcc00080108d0 */
[----:B------:R-:W5:Y:S01]  /*1b9f0*/  MUFU.EX2 R0, R11 ;  /* 0x0000000b00007308 */ /* 0x000f620000000800 */
[----:B------:R-:W-:-:S01]  /*1ba00*/  FFMA.FTZ R206, R206, UR38, -R208 ;  /* 0x00000026cece7c23 */ /* 0x000fc200080108d0 */
[----:B-1----:R-:W-:-:S06]  /*1ba10*/  FADD.FTZ R152, R199, R152 ;  /* 0x00000098c7987221 */ /* 0x002fcc0000010000 */
[----:B------:R-:W1:Y:S01]  /*1ba20*/  MUFU.EX2 R202, R202 ;  /* 0x000000ca00ca7308 */ /* 0x000e620000000800 */
[----:B--2---:R-:W-:-:S07]  /*1ba30*/  FADD.FTZ R3, R188, R3 ;  /* 0x00000003bc037221 */ /* 0x004fce0000010000 */
[----:B------:R-:W2:Y:S01]  /*1ba40*/  MUFU.EX2 R166, R155 ;  /* 0x0000009b00a67308 */ /* 0x000ea20000000800 */
[----:B0-----:R-:W-:-:S01]  /*1ba50*/  FADD.FTZ R152, R200, R152 ;  /* 0x00000098c8987221 */ /* 0x001fc20000010000 */
[----:B---3--:R-:W-:-:S06]  /*1ba60*/  FADD.FTZ R3, R189, R3 ;  /* 0x00000003bd037221 */ /* 0x008fcc0000010000 */
[----:B------:R-:W0:Y:S08]  /*1ba70*/  MUFU.EX2 R203, R203 ;  /* 0x000000cb00cb7308 */ /* 0x000e300000000800 */
[----:B------:R-:W3:Y:S01]  /*1ba80*/  MUFU.EX2 R207, R207 ;  /* 0x000000cf00cf7308 */ /* 0x000ee20000000800 */
[----:B----4-:R-:W-:-:S01]  /*1ba90*/  FADD.FTZ R152, R201, R152 ;  /* 0x00000098c9987221 */ /* 0x010fc20000010000 */
[----:B-----5:R-:W-:-:S06]  /*1baa0*/  FADD.FTZ R3, R0, R3 ;  /* 0x0000000300037221 */ /* 0x020fcc0000010000 */
[----:B------:R-:W4:Y:S08]  /*1bab0*/  MUFU.EX2 R204, R204 ;  /* 0x000000cc00cc7308 */ /* 0x000f300000000800 */
[----:B------:R-:W-:Y:S08]  /*1bac0*/  MUFU.EX2 R193, R193 ;  /* 0x000000c100c17308 */ /* 0x000ff00000000800 */
[----:B------:R-:W5:Y:S08]  /*1bad0*/  MUFU.EX2 R158, R158 ;  /* 0x0000009e009e7308 */ /* 0x000f700000000800 */
[----:B------:R-:W5:Y:S01]  /*1bae0*/  MUFU.EX2 R206, R206 ;  /* 0x000000ce00ce7308 */ /* 0x000f620000000800 */
[----:B-1----:R-:W-:-:S01]  /*1baf0*/  FADD.FTZ R152, R202, R152 ;  /* 0x00000098ca987221 */ /* 0x002fc20000010000 */
[----:B--2---:R-:W-:Y:S01]  /*1bb00*/  FADD.FTZ R3, R166, R3 ;  /* 0x00000003a6037221 */ /* 0x004fe20000010000 */
[----:B------:R-:W-:-:S02]  /*1bb10*/  F2FP.SATFINITE.E4M3.F32.PACK_AB_MERGE_C R11, R0, R189, RZ ;  /* 0x000000bd000b723e */ /* 0x000fc400048070ff */
[----:B0-----:R-:W-:Y:S01]  /*1bb20*/  FADD.FTZ R0, R203, R152 ;  /* 0x00000098cb007221 */ /* 0x001fe20000010000 */
[----:B---3--:R-:W-:-:S01]  /*1bb30*/  FADD.FTZ R3, R207, R3 ;  /* 0x00000003cf037221 */ /* 0x008fc20000010000 */
[----:B------:R-:W-:Y:S02]  /*1bb40*/  F2FP.SATFINITE.E4M3.F32.PACK_AB_MERGE_C R196, R210, R196, RZ ;  /* 0x000000c4d2c4723e */ /* 0x000fe400048070ff */
[----:B------:R-:W-:Y:S01]  /*1bb50*/  F2FP.SATFINITE.E4M3.F32.PACK_AB_MERGE_C R171, R174, R171, RZ ;  /* 0x000000abaeab723e */ /* 0x000fe200048070ff */
[----:B----4-:R-:W-:Y:S01]  /*1bb60*/  FADD.FTZ R0, R204, R0 ;  /* 0x00000000cc007221 */ /* 0x010fe20000010000 */
[----:B------:R-:W-:Y:S01]  /*1bb70*/  F2FP.SATFINITE.E4M3.F32.PACK_AB_MERGE_C R164, R169, R164, RZ ;  /* 0x000000a4a9a4723e */ /* 0x000fe200048070ff */
[----:B-----5:R-:W-:Y:S01]  /*1bb80*/  FADD.FTZ R3, R158, R3 ;  /* 0x000000039e037221 */ /* 0x020fe20000010000 */
        /* <DEDUP_REMOVED lines=8> */
[----:B------:R-:W-:Y:S01]  /*1bc10*/  F2FP.SATFINITE.E4M3.F32.PACK_AB_MERGE_C R156, R157, R156, R196 ;  /* 0x0000009c9d9c723e */ /* 0x000fe200048070c4 */
[----:B------:R-:W-:Y:S01]  /*1bc20*/  FADD.FTZ R0, R193, R0 ;  /* 0x00000000c1007221 */ /* 0x000fe20000010000 */
[----:B------:R-:W-:Y:S01]  /*1bc30*/  F2FP.SATFINITE.E4M3.F32.PACK_AB_MERGE_C R154, R21, R20, R165 ;  /* 0x00000014159a723e */ /* 0x000fe200048070a5 */
[----:B------:R-:W-:Y:S01]  /*1bc40*/  FADD.FTZ R3, R206, R3 ;  /* 0x00000003ce037221 */ /* 0x000fe20000010000 */
[----:B------:R-:W-:Y:S01]  /*1bc50*/  F2FP.SATFINITE.E4M3.F32.PACK_AB_MERGE_C R155, R162, R159, R163 ;  /* 0x0000009fa29b723e */ /* 0x000fe200048070a3 */
[-C--:B------:R-:W-:Y:S01]  /*1bc60*/  FMUL.FTZ R24, R24, R10.reuse ;  /* 0x0000000a18187220 */ /* 0x080fe20000410000 */
[----:B------:R-:W-:Y:S01]  /*1bc70*/  F2FP.SATFINITE.E4M3.F32.PACK_AB_MERGE_C R157, R170, R167, R171 ;  /* 0x000000a7aa9d723e */ /* 0x000fe200048070ab */
[----:B------:R-:W-:Y:S01]  /*1bc80*/  FMUL.FTZ R25, R25, R10 ;  /* 0x0000000a19197220 */ /* 0x000fe20000410000 */
[----:B------:R-:W-:Y:S01]  /*1bc90*/  F2FP.SATFINITE.E4M3.F32.PACK_AB_MERGE_C R158, R161, R160, R164 ;  /* 0x000000a0a19e723e */ /* 0x000fe200048070a4 */
[----:B------:R-:W-:Y:S01]  /*1bca0*/  FMUL.FTZ R28, R28, R10 ;  /* 0x0000000a1c1c7220 */ /* 0x000fe20000410000 */
[----:B------:R-:W-:Y:S01]  /*1bcb0*/  F2FP.SATFINITE.E4M3.F32.PACK_AB_MERGE_C R152, R13, R12, R15 ;  /* 0x0000000c0d98723e */ /* 0x000fe2000480700f */
[-C--:B------:R-:W-:Y:S01]  /*1bcc0*/  FMUL.FTZ R29, R29, R10.reuse ;  /* 0x0000000a1d1d7220 */ /* 0x080fe20000410000 */
        /* <DEDUP_REMOVED lines=9> */
[-C--:B------:R-:W-:Y:S01]  /*1bd60*/  FMUL.FTZ R40, R40, R10.reuse ;  /* 0x0000000a28287220 */ /* 0x080fe20000410000 */
[----:B------:R-:W-:Y:S01]  /*1bd70*/  F2FP.SATFINITE.E4M3.F32.PACK_AB_MERGE_C R164, R188, R197, R11 ;  /* 0x000000c5bca4723e */ /* 0x000fe2000480700b */
[----:B------:R-:W-:Y:S01]  /*1bd80*/  FMUL.FTZ R41, R41, R10 ;  /* 0x0000000a29297220 */ /* 0x000fe20000410000 */
[----:B------:R-:W-:Y:S01]  /*1bd90*/  F2FP.SATFINITE.E4M3.F32.PACK_AB_MERGE_C R165, R199, R198, R200 ;  /* 0x000000c6c7a5723e */ /* 0x000fe200048070c8 */
[----:B------:R-:W-:Y:S01]  /*1bda0*/  FMUL.FTZ R44, R44, R10 ;  /* 0x0000000a2c2c7220 */ /* 0x000fe20000410000 */
[----:B------:R-:W-:Y:S01]  /*1bdb0*/  F2FP.SATFINITE.E4M3.F32.PACK_AB_MERGE_C R166, R207, R166, R168 ;  /* 0x000000a6cfa6723e */ /* 0x000fe200048070a8 */
[----:B------:R-:W-:Y:S01]  /*1bdc0*/  FMUL.FTZ R45, R45, R10 ;  /* 0x0000000a2d2d7220 */ /* 0x000fe20000410000 */
[----:B------:R-:W-:Y:S01]  /*1bdd0*/  F2FP.SATFINITE.E4M3.F32.PACK_AB_MERGE_C R167, R203, R202, R204 ;  /* 0x000000cacba7723e */ /* 0x000fe200048070cc */
        /* <DEDUP_REMOVED lines=116> */
[----:B------:R-:W-:Y:S06]  /*1c520*/  @!P0 BRA `(.L_x_3118) ;  /* 0x0000000000048947 */ /* 0x000fec0003800000 */
[----:B------:R-:W-:Y:S01]  /*1c530*/  BPT.TRAP 0x1 ;  /* 0x000000040000795c */ /* 0x000fe20000300000 */
.L_x_3118:
[----:B------:R0:W1:Y:S01]  /*1c540*/  SYNCS.PHASECHK.TRANS64.TRYWAIT P1, [R6+URZ+0x38850], R7 ;  /* 0x03885007060075a7 */ /* 0x000062000802017f */
[----:B------:R-:W-:Y:S05]  /*1c550*/  @!P0 BRA `(.L_x_3119) ;  /* 0x0000000000048947 */ /* 0x000fea0003800000 */
[----:B------:R-:W-:Y:S01]  /*1c560*/  BPT.TRAP 0x1 ;  /* 0x000000040000795c */ /* 0x000fe20000300000 */
.L_x_3119:
[----:B------:R-:W-:Y:S01]  /*1c570*/  BSSY B0, `(.L_x_3120) ;  /* 0x0000006000007945 */ /* 0x000fe20003800000 */
[----:B------:R-:W-:Y:S01]  /*1c580*/  LEA R10, R8, UR42, 0xb ;  /* 0x0000002a080a7c11 */ /* 0x000fe2000f8e58ff */
[----:B------:R-:W-:Y:S02]  /*1c590*/  IMAD.MOV.U32 R11, RZ, RZ, 0x40000040 ;  /* 0x40000040ff0b7424 */ /* 0x000fe400078e00ff */
[----:B-1----:R-:W-:Y:S05]  /*1c5a0*/  @P1 BRA `(.L_x_3121) ;  /* 0x0000000000081947 */ /* 0x002fea0003800000 */
[----:B------:R-:W1:Y:S02]  /*1c5b0*/  SYNCS.PHASECHK.TRANS64.TRYWAIT P1, [R6+URZ+0x38850], R7 ;  /* 0x03885007060075a7 */ /* 0x000e64000802017f */
[----:B-1----:R-:W-:Y:S05]  /*1c5c0*/  @!P1 BRA `(.L_x_3122) ;  /* 0x0000011800f89947 */ /* 0x002fea0003800000 */
.L_x_3121:
[----:B------:R-:W-:Y:S05]  /*1c5d0*/  BSYNC B0 ;  /* 0x0000000000007941 */ /* 0x000fea0003800000 */
.L_x_3120:
[----:B------:R-:W2:Y:S01]  /*1c5e0*/  S2R R8, SR_TID.X ;  /* 0x0000000000087919 */ /* 0x000ea20000002100 */
[----:B------:R-:W-:Y:S05]  /*1c5f0*/  WARPSYNC.ALL ;  /* 0x0000000000007948 */ /* 0x000fea0003800000 */
[C---:B------:R-:W-:Y:S01]  /*1c600*/  R2UR UR6, R10.reuse ;  /* 0x000000000a0672ca */ /* 0x040fe200000e0000 */
[----:B------:R-:W-:Y:S01]  /*1c610*/  IMAD.MOV.U32 R13, RZ, RZ, 0x40000040 ;  /* 0x40000040ff0d7424 */ /* 0x000fe200078e00ff */
[----:B------:R-:W-:Y:S02]  /*1c620*/  R2UR UR7, R11 ;  /* 0x000000000b0772ca */ /* 0x000fe400000e0000 */
[----:B------:R-:W-:-:S02]  /*1c630*/  IADD3 R12, R10, 0x2, RZ ;  /* 0x000000020a0c7810 */ /* 0x000fc40007ffe0ff */
[----:B------:R-:W-:Y:S02]  /*1c640*/  MOV R11, 0x40000040 ;  /* 0x40000040000b7802 */ /* 0x000fe40000000f00 */
[----:B--2---:R-:W-:-:S05]  /*1c650*/  SHF.R.U32.HI R8, RZ, 0x7, R8 ;  /* 0x00000007ff087819 */ /* 0x004fca0000011608 */
[----:B01----:R-:W-:-:S05]  /*1c660*/  VIADD R7, R8, 0x8 ;  /* 0x0000000808077836 */ /* 0x003fca0000000000 */
[----:B------:R0:W-:Y:S06]  /*1c670*/  BAR.SYNC.DEFER_BLOCKING R7, 0x100 ;  /* 0x000400070000751d */ /* 0x0001ec0000010000 */
[----:B------:R-:W-:-:S06]  /*1c680*/  WARPGROUP.ARRIVE ;  /* 0x00000000000079c5 */ /* 0x000fcc0000000000 */
[----:B------:R-:W-:Y:S01]  /*1c690*/  QGMMA.64x256x32.F32.E4M3.E4M3 R24, R152, gdesc[UR4], R24, gsb0 ;  /* 0x03e0000498187df3 */ /* 0x000fe20008000818 */
[----:B------:R-:W-:Y:S01]  /*1c6a0*/  R2UR UR6, R12 ;  /* 0x000000000c0672ca */ /* 0x000fe200000e0000 */
[C---:B------:R-:W-:Y:S01]  /*1c6b0*/  VIADD R12, R10.reuse, 0x4 ;  /* 0x000000040a0c7836 */ /* 0x040fe20000000000 */
[----:B------:R-:W-:Y:S01]  /*1c6c0*/  R2UR UR7, R13 ;  /* 0x000000000d0772ca */ /* 0x000fe200000e0000 */
[----:B------:R-:W-:Y:S02]  /*1c6d0*/  IMAD.MOV.U32 R13, RZ, RZ, 0x40000040 ;  /* 0x40000040ff0d7424 */ /* 0x000fe400078e00ff */
[----:B------:R-:W-:Y:S01]  /*1c6e0*/  VIADD R10, R10, 0x6 ;  /* 0x000000060a0a7836 */ /* 0x000fe20000000000 */
[----:B------:R-:W-:Y:S02]  /*1c6f0*/  WARPGROUP.DEPBAR.LE gsb0, 0x0 ;  /* 0x00008000000079c5 */ /* 0x000fe40000010000 */
[----:B------:R-:W-:-:S15]  /*1c700*/  WARPGROUP.ARRIVE ;  /* 0x00000000000079c5 */ /* 0x000fde0000000000 */
[----:B------:R-:W-:-:S04]  /*1c710*/  NOP ;  /* 0x0000000000007918 */ /* 0x000fc80000000000 */
        /* <DEDUP_REMOVED lines=16> */
.L_x_3123:
[C---:B------:R-:W-:Y:S01]  /*1c820*/  ISETP.GT.AND P1, PT, R5.reuse, R216, PT ;  /* 0x000000d80500720c */ /* 0x040fe20003f24270 */
        /* <DEDUP_REMOVED lines=8> */
.L_x_3112:
[----:B------:R-:W-:-:S13]  /*1c8b0*/  ISETP.GE.AND P1, PT, R5, RZ, PT ;  /* 0x000000ff0500720c */ /* 0x000fda0003f26270 */
[----:B------:R-:W-:Y:S05]  /*1c8c0*/  @!P1 BRA `(.L_x_3125) ;  /* 0x0000002c004c9947 */ /* 0x000fea0003800000 */
[----:B------:R-:W-:Y:S02]  /*1c8d0*/  IMAD.MOV.U32 R10, RZ, RZ, R14 ;  /* 0x000000ffff0a7224 */ /* 0x000fe400078e000e */
[----:B------:R-:W-:-:S07]  /*1c8e0*/  IMAD.MOV.U32 R11, RZ, RZ, R9 ;  /* 0x000000ffff0b7224 */ /* 0x000fce00078e0009 */
.L_x_3137:
[----:B------:R-:W-:Y:S01]  /*1c8f0*/  VIADD R222, R222, 0x1 ;  /* 0x00000001dede7836 */ /* 0x000fe20000000000 */
[----:B------:R-:W-:Y:S05]  /*1c900*/  YIELD ;  /* 0x0000000000007946 */ /* 0x000fea0003800000 */
[----:B------:R-:W-:-:S04]  /*1c910*/  ISETP.NE.AND P1, PT, R222, 0x2, PT ;  /* 0x00000002de00780c */ /* 0x000fc80003f25270 */
[----:B------:R-:W-:Y:S02]  /*1c920*/  SEL R8, R222, RZ, P1 ;  /* 0x000000ffde087207 */ /* 0x000fe40000800000 */
[----:B--2---:R-:W-:-:S03]  /*1c930*/  SEL R4, RZ, 0x1, P1 ;  /* 0x00000001ff047807 */ /* 0x004fc60000800000 */
[----:B------:R-:W-:Y:S01]  /*1c940*/  IMAD.MOV.U32 R222, RZ, RZ, R8 ;  /* 0x000000ffffde7224 */ /* 0x000fe200078e0008 */
[----:B------:R-:W-:Y:S01]  /*1c950*/  LOP3.LUT R223, R223, R4, RZ, 0x3c, !PT ;  /* 0x00000004dfdf7212 */ /* 0x000fe200078e3cff */
[----:B-1----:R-:W-:Y:S06]  /*1c960*/  @!P0 BRA `(.L_x_3126) ;  /* 0x0000000000048947 */ /* 0x002fec0003800000 */
[----:B------:R-:W-:Y:S01]  /*1c970*/  BPT.TRAP 0x1 ;  /* 0x000000040000795c */ /* 0x000fe20000300000 */
.L_x_3126:
[----:B0-----:R-:W-:Y:S02]  /*1c980*/  LEA R6, R222, R22, 0x3 ;  /* 0x00000016de067211 */ /* 0x001fe400078e18ff */
[----:B------:R-:W-:-:S04]  /*1c990*/  SHF.L.U32 R7, R223, 0x1f, RZ ;  /* 0x0000001fdf077819 */ /* 0x000fc800000006ff */
[----:B------:R0:W1:Y:S01]  /*1c9a0*/  SYNCS.PHASECHK.TRANS64.TRYWAIT P1, [R6+URZ+0x38830], R7 ;  /* 0x03883007060075a7 */ /* 0x000062000802017f */
[----:B------:R-:W-:Y:S05]  /*1c9b0*/  @!P0 BRA `(.L_x_3127) ;  /* 0x0000000000048947 */ /* 0x000fea0003800000 */
[----:B------:R-:W-:Y:S01]  /*1c9c0*/  BPT.TRAP 0x1 ;  /* 0x000000040000795c */ /* 0x000fe20000300000 */
.L_x_3127:
        /* <DEDUP_REMOVED lines=9> */
.L_x_3128:
[----:B------:R-:W2:Y:S01]  /*1ca60*/  LDL.64 R154, [R1+0x8] ;  /* 0x00000800019a7983 */ /* 0x000ea20000100a00 */
        /* <DEDUP_REMOVED lines=8> */
[----:B------:R-:W-:Y:S01]  /*1caf0*/  IMAD.MOV.U32 R21, RZ, RZ, 0x40000040 ;  /* 0x40000040ff157424 */ /* 0x000fe200078e00ff */
[----:B------:R-:W-:Y:S01]  /*1cb00*/  R2UR UR27, R153 ;  /* 0x00000000991b72ca */ /* 0x000fe200000e0000 */
[----:B------:R-:W-:Y:S01]  /*1cb10*/  UMOV UR16, UR56 ;  /* 0x0000003800107c82 */ /* 0x000fe20008000000 */
        /* <DEDUP_REMOVED lines=62> */
.L_x_3130:
        /* <DEDUP_REMOVED lines=39> */
[----:B-----5:R-:W-:Y:S01]  /*1d170*/  FMNMX.FTZ R9, R14, R9, !PT ;  /* 0x000000090e097209 */ /* 0x020fe20007810000 */
[----:B------:R-:W-:-:S02]  /*1d180*/  UMOV UR38, UR46 ;  /* 0x0000002e00267c82 */ /* 0x000fc40008000000 */
[----:B------:R-:W-:-:S04]  /*1d190*/  MOV R209, UR38 ;  /* 0x0000002600d17c02 */ /* 0x000fc80008000f00 */
        /* <DEDUP_REMOVED lines=103> */
[C---:B------:R-:W-:Y:S01]  /*1d810*/  FMUL.FTZ R201, R2.reuse, R207 ;  /* 0x000000cf02c97220 */ /* 0x040fe20000410000 */
[----:B------:R-:W-:Y:S01]  /*1d820*/  FMUL.FTZ R207, R2, R215 ;  /* 0x000000d702cf7220 */ /* 0x000fe20000410000 */
[-C--:B------:R-:W-:Y:S01]  /*1d830*/  FMUL.FTZ R24, R24, R204.reuse ;  /* 0x000000cc18187220 */ /* 0x080fe20000410000 */
[-C--:B------:R-:W-:Y:S01]  /*1d840*/  FMUL.FTZ R25, R25, R204.reuse ;  /* 0x000000cc19197220 */ /* 0x080fe20000410000 */
[-C--:B------:R-:W-:Y:S01]  /*1d850*/  FMUL.FTZ R28, R28, R204.reuse ;  /* 0x000000cc1c1c7220 */ /* 0x080fe20000410000 */
[----:B------:R-:W-:Y:S01]  /*1d860*/  FMUL.FTZ R29, R29, R204 ;  /* 0x000000cc1d1d7220 */ /* 0x000fe20000410000 */
[----:B------:R-:W-:Y:S01]  /*1d870*/  MUFU.TANH R201, R201 ;  /* 0x000000c900c97308 */ /* 0x000fe20000002400 */
[----:B-----5:R-:W-:-:S01]  /*1d880*/  FADD.FTZ R3, R14, R3 ;  /* 0x000000030e037221 */ /* 0x020fc20000010000 */
[-C--:B------:R-:W-:Y:S01]  /*1d890*/  FMUL.FTZ R32, R32, R204.reuse ;  /* 0x000000cc20207220 */ /* 0x080fe20000410000 */
[-C--:B------:R-:W-:Y:S01]  /*1d8a0*/  FMUL.FTZ R33, R33, R204.reuse ;  /* 0x000000cc21217220 */ /* 0x080fe20000410000 */
[-C--:B------:R-:W-:Y:S01]  /*1d8b0*/  FMUL.FTZ R36, R36, R204.reuse ;  /* 0x000000cc24247220 */ /* 0x080fe20000410000 */
[-C--:B------:R-:W-:Y:S01]  /*1d8c0*/  FMUL.FTZ R37, R37, R204.reuse ;  /* 0x000000cc25257220 */ /* 0x080fe20000410000 */
[-C--:B------:R-:W-:Y:S01]  /*1d8d0*/  FMUL.FTZ R40, R40, R204.reuse ;  /* 0x000000cc28287220 */ /* 0x080fe20000410000 */
[----:B------:R-:W-:Y:S01]  /*1d8e0*/  FMUL.FTZ R41, R41, R204 ;  /* 0x000000cc29297220 */ /* 0x000fe20000410000 */
[----:B------:R-:W-:Y:S01]  /*1d8f0*/  MUFU.TANH R207, R207 ;  /* 0x000000cf00cf7308 */ /* 0x000fe20000002400 */
[C---:B---3--:R-:W-:Y:S01]  /*1d900*/  F2FP.SATFINITE.E4M3.F32.PACK_AB_MERGE_C R14, R15.reuse, R14, RZ ;  /* 0x0000000e0f0e723e */ /* 0x048fe200048070ff */
[----:B------:R-:W-:Y:S01]  /*1d910*/  FADD.FTZ R3, R15, R3 ;  /* 0x000000030f037221 */ /* 0x000fe20000010000 */
[C---:B------:R-:W-:Y:S01]  /*1d920*/  FMUL.FTZ R15, R2.reuse, R158 ;  /* 0x0000009e020f7220 */ /* 0x040fe20000410000 */
[C---:B------:R-:W-:Y:S01]  /*1d930*/  FMUL.FTZ R158, R2.reuse, R163 ;  /* 0x000000a3029e7220 */ /* 0x040fe20000410000 */
[----:B------:R-:W-:Y:S01]  /*1d940*/  F2FP.SATFINITE.E4M3.F32.PACK_AB_MERGE_C R152, R13, R12, R14 ;  /* 0x0000000c0d98723e */ /* 0x000fe2000480700e */
        /* <DEDUP_REMOVED lines=32> */
[----:B------:R-:W-:Y:S01]  /*1db50*/  FMUL.FTZ R206, R2, R214 ;  /* 0x000000d602ce7220 */ /* 0x000fe20000410000 */
[-C--:B------:R-:W-:Y:S01]  /*1db60*/  FMUL.FTZ R44, R44, R204.reuse ;  /* 0x000000cc2c2c7220 */ /* 0x080fe20000410000 */
[----:B------:R-:W-:Y:S01]  /*1db70*/  FMUL.FTZ R45, R45, R204 ;  /* 0x000000cc2d2d7220 */ /* 0x000fe20000410000 */
[----:B------:R-:W3:Y:S01]  /*1db80*/  MUFU.TANH R155, R155 ;  /* 0x0000009b009b7308 */ /* 0x000ee20000002400 */
[----:B----4-:R-:W-:Y:S01]  /*1db90*/  FMNMX.FTZ R14, R13, R14, !PT ;  /* 0x0000000e0d0e7209 */ /* 0x010fe20007810000 */
[-C--:B------:R-:W-:Y:S01]  /*1dba0*/  FMUL.FTZ R48, R48, R204.reuse ;  /* 0x000000cc30307220 */ /* 0x080fe20000410000 */
[-C--:B------:R-:W-:Y:S01]  /*1dbb0*/  FMUL.FTZ R49, R49, R204.reuse ;  /* 0x000000cc31317220 */ /* 0x080fe20000410000 */
[----:B------:R-:W-:Y:S01]  /*1dbc0*/  FMUL.FTZ R52, R52, R204 ;  /* 0x000000cc34347220 */ /* 0x000fe20000410000 */
[----:B------:R-:W-:Y:S01]  /*1dbd0*/  FMNMX.FTZ R14, R15, R14, !PT ;  /* 0x0000000e0f0e7209 */ /* 0x000fe20007810000 */
        /* <DEDUP_REMOVED lines=64> */
[----:B------:R-:W-:-:S02]  /*1dfe0*/  FMUL.FTZ R149, R149, R204 ;  /* 0x000000cc95957220 */ /* 0x000fc40000410000 */
        /* <DEDUP_REMOVED lines=33> */
[----:B------:R-:W4:Y:S01]  /*1e200*/  MUFU.TANH R206, R206 ;  /* 0x000000ce00ce7308 */ /* 0x000f220000002400 */
[----:B-----5:R-:W-:-:S07]  /*1e210*/  FMNMX.FTZ R14, R202, R14, !PT ;  /* 0x0000000eca0e7209 */ /* 0x020fce0007810000 */
[----:B------:R-:W5:Y:S01]  /*1e220*/  MUFU.EX2 R20, R20 ;  /* 0x0000001400147308 */ /* 0x000f620000000800 */
[----:B---3--:R-:W-:-:S07]  /*1e230*/  FMNMX.FTZ R14, R203, R14, !PT ;  /* 0x0000000ecb0e7209 */ /* 0x008fce0007810000 */
[----:B------:R-:W3:Y:S01]  /*1e240*/  MUFU.EX2 R21, R21 ;  /* 0x0000001500157308 */ /* 0x000ee20000000800 */
[----:B----4-:R-:W-:-:S04]  /*1e250*/  FMNMX.FTZ R14, R206, R14, !PT ;  /* 0x0000000ece0e7209 */ /* 0x010fc80007810000 */
[----:B------:R-:W-:-:S03]  /*1e260*/  FMNMX.FTZ R14, R207, R14, !PT ;  /* 0x0000000ecf0e7209 */ /* 0x000fc60007810000 */
[----:B------:R-:W4:Y:S01]  /*1e270*/  MUFU.EX2 R205, R205 ;  /* 0x000000cd00cd7308 */ /* 0x000f220000000800 */
[----:B-----5:R-:W-:-:S01]  /*1e280*/  FADD.FTZ R3, R20, R3 ;  /* 0x0000000314037221 */ /* 0x020fc20000010000 */
[----:B------:R-:W5:Y:S06]  /*1e290*/  SHFL.BFLY PT, R208, R14, 0x2, 0x1f ;  /* 0x0c401f000ed07f89 */ /* 0x000f6c00000e0000 */
[----:B------:R-:W0:Y:S01]  /*1e2a0*/  MUFU.EX2 R153, R153 ;  /* 0x0000009900997308 */ /* 0x000e220000000800 */
[----:B---3--:R-:W-:-:S07]  /*1e2b0*/  FADD.FTZ R3, R21, R3 ;  /* 0x0000000315037221 */ /* 0x008fce0000010000 */
[----:B------:R-:W3:Y:S01]  /*1e2c0*/  MUFU.EX2 R156, R156 ;  /* 0x0000009c009c7308 */ /* 0x000ee20000000800 */
[----:B----4-:R-:W-:-:S07]  /*1e2d0*/  FADD.FTZ R3, R205, R3 ;  /* 0x00000003cd037221 */ /* 0x010fce0000010000 */
[----:B------:R-:W4:Y:S01]  /*1e2e0*/  MUFU.EX2 R157, R157 ;  /* 0x0000009d009d7308 */ /* 0x000f220000000800 */
[----:B0-----:R-:W-:-:S01]  /*1e2f0*/  FADD.FTZ R3, R153, R3 ;  /* 0x0000000399037221 */ /* 0x001fc20000010000 */
[----:B-----5:R-:W-:-:S05]  /*1e300*/  FMNMX.FTZ R14, R14, R208, !PT ;  /* 0x000000d00e0e7209 */ /* 0x020fca0007810000 */
[----:B------:R-:W0:Y:S01]  /*1e310*/  SHFL.BFLY PT, R208, R14, 0x1, 0x1f ;  /* 0x0c201f000ed07f89 */ /* 0x000e2200000e0000 */
[----:B------:R-:W-:Y:S01]  /*1e320*/  MUFU.EX2 R160, R160 ;  /* 0x000000a000a07308 */ /* 0x000fe20000000800 */
[----:B---3--:R-:W-:-:S07]  /*1e330*/  FADD.FTZ R3, R156, R3 ;  /* 0x000000039c037221 */ /* 0x008fce0000010000 */
[----:B------:R-:W-:Y:S01]  /*1e340*/  MUFU.EX2 R161, R161 ;  /* 0x000000a100a17308 */ /* 0x000fe20000000800 */
[----:B----4-:R-:W-:-:S07]  /*1e350*/  FADD.FTZ R3, R157, R3 ;  /* 0x000000039d037221 */ /* 0x010fce0000010000 */
[----:B------:R-:W-:Y:S01]  /*1e360*/  MUFU.EX2 R164, R164 ;  /* 0x000000a400a47308 */ /* 0x000fe20000000800 */
[----:B0-----:R-:W-:-:S07]  /*1e370*/  FMNMX.FTZ R14, R14, R208, !PT ;  /* 0x000000d00e0e7209 */ /* 0x001fce0007810000 */
[----:B------:R-:W-:Y:S01]  /*1e380*/  MUFU.EX2 R165, R165 ;  /* 0x000000a500a57308 */ /* 0x000fe20000000800 */
[----:B------:R-:W-:-:S01]  /*1e390*/  FADD.FTZ R208, -R14, R10 ;  /* 0x0000000a0ed07221 */ /* 0x000fc20000010100 */
        /* <DEDUP_REMOVED lines=58> */
[----:B------:R-:W-:Y:S01]  /*1e740*/  FMUL.FTZ R50, R50, R208 ;  /* 0x000000d032327220 */ /* 0x000fe20000410000 */
[----:B------:R-:W-:Y:S01]  /*1e750*/  F2FP.SATFINITE.E4M3.F32.PACK_AB_MERGE_C R154, R153, R205, RZ ;  /* 0x000000cd999a723e */ /* 0x000fe200048070ff */
[----:B------:R-:W-:-:S02]  /*1e760*/  VIADD R153, R6, 0x38840 ;  /* 0x0003884006997836 */ /* 0x000fc40000000000 */
[----:B------:R-:W-:Y:S01]  /*1e770*/  FMUL.FTZ R51, R51, R208 ;  /* 0x000000d033337220 */ /* 0x000fe20000410000 */
[----:B------:R-:W-:Y:S01]  /*1e780*/  IMAD.U32 R205, RZ, RZ, UR39 ;  /* 0x00000027ffcd7e24 */ /* 0x000fe2000f8e00ff */
[----:B------:R-:W0:Y:S01]  /*1e790*/  MUFU.EX2 R159, R159 ;  /* 0x0000009f009f7308 */ /* 0x000e220000000800 */
[----:B---3--:R-:W-:-:S01]  /*1e7a0*/  FADD.FTZ R0, R155, R0 ;  /* 0x000000009b007221 */ /* 0x008fc20000010000 */
[-C--:B------:R-:W-:Y:S01]  /*1e7b0*/  FMUL.FTZ R54, R54, R208.reuse ;  /* 0x000000d036367220 */ /* 0x080fe20000410000 */
[-C--:B------:R-:W-:Y:S01]  /*1e7c0*/  FMUL.FTZ R55, R55, R208.reuse ;  /* 0x000000d037377220 */ /* 0x080fe20000410000 */
[----:B------:R-:W-:Y:S01]  /*1e7d0*/  PRMT R153, R205, 0x654, R153 ;  /* 0x00000654cd997816 */ /* 0x000fe20000000099 */
[-C--:B------:R-:W-:Y:S01]  /*1e7e0*/  FMUL.FTZ R58, R58, R208.reuse ;  /* 0x000000d03a3a7220 */ /* 0x080fe20000410000 */
[-C--:B------:R-:W-:Y:S01]  /*1e7f0*/  FMUL.FTZ R59, R59, R208.reuse ;  /* 0x000000d03b3b7220 */ /* 0x080fe20000410000 */
[----:B------:R-:W-:Y:S01]  /*1e800*/  FMUL.FTZ R62, R62, R208 ;  /* 0x000000d03e3e7220 */ /* 0x000fe20000410000 */
[----:B------:R-:W3:Y:S01]  /*1e810*/  MUFU.EX2 R162, R162 ;  /* 0x000000a200a27308 */ /* 0x000ee20000000800 */
[----:B----4-:R-:W-:-:S01]  /*1e820*/  FADD.FTZ R0, R158, R0 ;  /* 0x000000009e007221 */ /* 0x010fc20000010000 */
[----:B------:R4:W-:Y:S01]  /*1e830*/  SYNCS.ARRIVE.TRANS64.RED.A1T0 RZ, [R153+URZ], RZ ;  /* 0x000000ff99ff79a7 */ /* 0x0009e2000810043f */
[-C--:B------:R-:W-:Y:S01]  /*1e840*/  FMUL.FTZ R63, R63, R208.reuse ;  /* 0x000000d03f3f7220 */ /* 0x080fe20000410000 */
[-C--:B------:R-:W-:Y:S01]  /*1e850*/  FMUL.FTZ R66, R66, R208.reuse ;  /* 0x000000d042427220 */ /* 0x080fe20000410000 */
[-C--:B------:R-:W-:Y:S01]  /*1e860*/  FMUL.FTZ R67, R67, R208.reuse ;  /* 0x000000d043437220 */ /* 0x080fe20000410000 */
[-C--:B------:R-:W-:Y:S01]  /*1e870*/  FMUL.FTZ R70, R70, R208.reuse ;  /* 0x000000d046467220 */ /* 0x080fe20000410000 */
[----:B------:R-:W-:Y:S01]  /*1e880*/  FMUL.FTZ R71, R71, R208 ;  /* 0x000000d047477220 */ /* 0x000fe20000410000 */
[----:B------:R-:W5:Y:S01]  /*1e890*/  MUFU.EX2 R163, R163 ;  /* 0x000000a300a37308 */ /* 0x000f620000000800 */
[----:B0-----:R-:W-:-:S01]  /*1e8a0*/  FADD.FTZ R0, R159, R0 ;  /* 0x000000009f007221 */ /* 0x001fc20000010000 */
[----:B----4-:R-:W-:Y:S01]  /*1e8b0*/  FADD.FTZ R153, R160, R3 ;  /* 0x00000003a0997221 */ /* 0x010fe20000010000 */
[----:B------:R-:W-:Y:S01]  /*1e8c0*/  F2FP.SATFINITE.E4M3.F32.PACK_AB_MERGE_C R160, R161, R160, RZ ;  /* 0x000000a0a1a0723e */ /* 0x000fe200048070ff */
[-C--:B------:R-:W-:Y:S01]  /*1e8d0*/  FMUL.FTZ R74, R74, R208.reuse ;  /* 0x000000d04a4a7220 */ /* 0x080fe20000410000 */
[-C--:B------:R-:W-:Y:S01]  /*1e8e0*/  FMUL.FTZ R75, R75, R208.reuse ;  /* 0x000000d04b4b7220 */ /* 0x080fe20000410000 */
[----:B------:R-:W-:Y:S01]  /*1e8f0*/  FMUL.FTZ R78, R78, R208 ;  /* 0x000000d04e4e7220 */ /* 0x000fe20000410000 */
[----:B------:R-:W-:Y:S01]  /*1e900*/  F2FP.SATFINITE.E4M3.F32.PACK_AB_MERGE_C R156, R157, R156, R160 ;  /* 0x0000009c9d9c723e */ /* 0x000fe200048070a0 */
        /* <DEDUP_REMOVED lines=25> */
[----:B---3--:R-:W-:-:S01]  /*1eaa0*/  FADD.FTZ R3, R167, R3 ;  /* 0x00000003a7037221 */ /* 0x008fc20000010000 */
[----:B------:R-:W-:Y:S01]  /*1eab0*/  FADD.FTZ R0, R165, R0 ;  /* 0x00000000a5007221 */ /* 0x000fe20000010000 */
        /* <DEDUP_REMOVED lines=32> */
[----:B------:R-:W-:Y:S01]  /*1ecc0*/  FMUL.FTZ R151, R151, R208 ;  /* 0x000000d097977220 */ /* 0x000fe20000410000 */
[----:B------:R-:W-:-:S04]  /*1ecd0*/  F2FP.SATFINITE.E4M3.F32.PACK_AB_MERGE_C R154, R21, R20, R154 ;  /* 0x00000014159a723e */ /* 0x000fc8000480709a */
        /* <DEDUP_REMOVED lines=78> */
[----:B------:R3:W5:Y:S01]  /*1f1c0*/  MUFU.EX2 R0, R10 ;  /* 0x0000000a00007308 */ /* 0x0007620000000800 */
[----:B----4-:R-:W-:-:S01]  /*1f1d0*/  FADD.FTZ R3, R11, R3 ;  /* 0x000000030b037221 */ /* 0x010fc20000010000 */
[----:B------:R-:W-:-:S04]  /*1f1e0*/  F2FP.SATFINITE.E4M3.F32.PACK_AB_MERGE_C R200, R11, R200, RZ ;  /* 0x000000c80bc8723e */ /* 0x000fc800048070ff */
[----:B------:R-:W-:Y:S01]  /*1f1f0*/  F2FP.SATFINITE.E4M3.F32.PACK_AB_MERGE_C R166, R197, R196, R200 ;  /* 0x000000c4c5a6723e */ /* 0x000fe200048070c8 */
[----:B0-----:R-:W-:-:S01]  /*1f200*/  FADD.FTZ R153, R206, R153 ;  /* 0x00000099ce997221 */ /* 0x001fc20000010000 */
[----:B---3--:R-:W-:-:S04]  /*1f210*/  F2FP.SATFINITE.E4M3.F32.PACK_AB_MERGE_C R10, R201, R199, RZ ;  /* 0x000000c7c90a723e */ /* 0x008fc800048070ff */
[----:B------:R-:W-:Y:S02]  /*1f220*/  F2FP.SATFINITE.E4M3.F32.PACK_AB_MERGE_C R165, R198, R195, R10 ;  /* 0x000000c3c6a5723e */ /* 0x000fe4000480700a */
[C---:B-----5:R-:W-:Y:S01]  /*1f230*/  F2FP.SATFINITE.E4M3.F32.PACK_AB_MERGE_C R11, R0.reuse, R206, RZ ;  /* 0x000000ce000b723e */ /* 0x060fe200048070ff */
[----:B------:R-:W-:Y:S01]  /*1f240*/  FADD.FTZ R0, R0, R153 ;  /* 0x0000009900007221 */ /* 0x000fe20000010000 */
[----:B------:R-:W-:Y:S02]  /*1f250*/  F2FP.SATFINITE.E4M3.F32.PACK_AB_MERGE_C R153, R13, R12, R15 ;  /* 0x0000000c0d99723e */ /* 0x000fe4000480700f */
[----:B------:R-:W-:Y:S01]  /*1f260*/  F2FP.SATFINITE.E4M3.F32.PACK_AB_MERGE_C R167, R203, R202, R11 ;  /* 0x000000cacba7723e */ /* 0x000fe2000480700b */
[----:B------:R-:W-:Y:S06]  /*1f270*/  @!P0 BRA `(.L_x_3131) ;  /* 0x0000000000048947 */ /* 0x000fec0003800000 */
[----:B------:R-:W-:Y:S01]  /*1f280*/  BPT.TRAP 0x1 ;  /* 0x000000040000795c */ /* 0x000fe20000300000 */
.L_x_3131:
[----:B------:R0:W3:Y:S01]  /*1f290*/  SYNCS.PHASECHK.TRANS64.TRYWAIT P1, [R6+URZ+0x38850], R7 ;  /* 0x03885007060075a7 */ /* 0x0000e2000802017f */
[----:B------:R-:W-:Y:S05]  /*1f2a0*/  @!P0 BRA `(.L_x_3132) ;  /* 0x0000000000048947 */ /* 0x000fea0003800000 */
[----:B------:R-:W-:Y:S01]  /*1f2b0*/  BPT.TRAP 0x1 ;  /* 0x000000040000795c */ /* 0x000fe20000300000 */
.L_x_3132:
[----:B------:R-:W-:Y:S01]  /*1f2c0*/  BSSY B0, `(.L_x_3133) ;  /* 0x0000006000007945 */ /* 0x000fe20003800000 */
[----:B------:R-:W-:Y:S01]  /*1f2d0*/  LEA R10, R8, UR42, 0xb ;  /* 0x0000002a080a7c11 */ /* 0x000fe2000f8e58ff */
[----:B------:R-:W-:Y:S02]  /*1f2e0*/  IMAD.MOV.U32 R11, RZ, RZ, 0x40000040 ;  /* 0x40000040ff0b7424 */ /* 0x000fe400078e00ff */
[----:B---3--:R-:W-:Y:S05]  /*1f2f0*/  @P1 BRA `(.L_x_3134) ;  /* 0x0000000000081947 */ /* 0x008fea0003800000 */
[----:B------:R-:W3:Y:S02]  /*1f300*/  SYNCS.PHASECHK.TRANS64.TRYWAIT P1, [R6+URZ+0x38850], R7 ;  /* 0x03885007060075a7 */ /* 0x000ee4000802017f */
[----:B---3--:R-:W-:Y:S05]  /*1f310*/  @!P1 BRA `(.L_x_3135) ;  /* 0x000000ec00cc9947 */ /* 0x008fea0003800000 */
.L_x_3134:
[----:B------:R-:W-:Y:S05]  /*1f320*/  BSYNC B0 ;  /* 0x0000000000007941 */ /* 0x000fea0003800000 */
.L_x_3133:
[----:B------:R-:W4:Y:S01]  /*1f330*/  S2R R8, SR_TID.X ;  /* 0x0000000000087919 */ /* 0x000f220000002100 */
[----:B------:R-:W-:Y:S05]  /*1f340*/  WARPSYNC.ALL ;  /* 0x0000000000007948 */ /* 0x000fea0003800000 */
[C---:B------:R-:W-:Y:S01]  /*1f350*/  R2UR UR6, R10.reuse ;  /* 0x000000000a0672ca */ /* 0x040fe200000e0000 */
[----:B------:R-:W-:Y:S01]  /*1f360*/  IMAD.MOV.U32 R13, RZ, RZ, 0x40000040 ;  /* 0x40000040ff0d7424 */ /* 0x000fe200078e00ff */
[----:B------:R-:W-:Y:S02]  /*1f370*/  R2UR UR7, R11 ;  /* 0x000000000b0772ca */ /* 0x000fe400000e0000 */
[----:B------:R-:W-:-:S02]  /*1f380*/  IADD3 R12, R10, 0x2, RZ ;  /* 0x000000020a0c7810 */ /* 0x000fc40007ffe0ff */
[----:B------:R-:W-:Y:S02]  /*1f390*/  MOV R11, 0x40000040 ;  /* 0x40000040000b7802 */ /* 0x000fe40000000f00 */
[----:B----4-:R-:W-:-:S05]  /*1f3a0*/  SHF.R.U32.HI R8, RZ, 0x7, R8 ;  /* 0x00000007ff087819 */ /* 0x010fca0000011608 */
[----:B01-3--:R-:W-:-:S05]  /*1f3b0*/  VIADD R7, R8, 0x8 ;  /* 0x0000000808077836 */ /* 0x00bfca0000000000 */
        /* <DEDUP_REMOVED lines=27> */
.L_x_3136:
[C---:B------:R-:W-:Y:S01]  /*1f570*/  ISETP.GT.AND P1, PT, R5.reuse, RZ, PT ;  /* 0x000000ff0500720c */ /* 0x040fe20003f24270 */
        /* <DEDUP_REMOVED lines=8> */
.L_x_3125:
[----:B------:R-:W3:Y:S04]  /*1f600*/  LDL R12, [R1+0x34] ;  /* 0x00003400010c7983 */ /* 0x000ee80000100800 */
[----:B------:R-:W4:Y:S01]  /*1f610*/  LDL R8, [R1+0x14] ;  /* 0x0000140001087983 */ /* 0x000f220000100800 */
[----:B------:R-:W-:Y:S05]  /*1f620*/  WARPSYNC.ALL ;  /* 0x0000000000007948 */ /* 0x000fea0003800000 */
[----:B------:R-:W-:Y:S01]  /*1f630*/  ULDC.64 UR4, c[0x0][0x9a0] ;  /* 0x0002680000047ab9 */ /* 0x000fe20000000a00 */
[----:B------:R-:W5:Y:S01]  /*1f640*/  LDL.LU R22, [R1+0x38] ;  /* 0x0000380001167983 */ /* 0x000f620000300800 */
[----:B------:R2:W-:Y:S08]  /*1f650*/  BAR.ARV R4, 0x100 ;  /* 0x000400040000751d */ /* 0x0005f00000002000 */
[----:B------:R-:W-:Y:S06]  /*1f660*/  BAR.ARV 0x8, 0x180 ;  /* 0x0206000000007b1d */ /* 0x000fec0000002000 */
[----:B------:R-:W-:-:S04]  /*1f670*/  ISETP.NE.U32.AND P0, PT, RZ, UR4, PT ;  /* 0x00000004ff007c0c */ /* 0x000fc8000bf05070 */
[----:B------:R-:W-:-:S13]  /*1f680*/  ISETP.NE.AND.EX P0, PT, RZ, UR5, PT, P0 ;  /* 0x00000005ff007c0c */ /* 0x000fda000bf05300 */
[----:B01----:R-:W3:Y:S01]  /*1f690*/  @P0 LDC.64 R6, c[0x0][0x9c8] ;  /* 0x00027200ff060b82 */ /* 0x003ee20000000a00 */
[----:B------:R-:W-:-:S07]  /*1f6a0*/  @P0 SHF.R.S32.HI R13, RZ, 0x1f, R218 ;  /* 0x0000001fff0d0819 */ /* 0x000fce00000114da */
[----:B------:R-:W0:Y:S01]  /*1f6b0*/  @P0 LDC.64 R10, c[0x0][0x9d0] ;  /* 0x00027400ff0a0b82 */ /* 0x000e220000000a00 */
[----:B---3--:R-:W-:-:S04]  /*1f6c0*/  @P0 IMAD R2, R12, R6, RZ ;  /* 0x000000060c020224 */ /* 0x008fc800078e02ff */
[C---:B----4-:R-:W-:Y:S02]  /*1f6d0*/  @P0 IMAD R5, R8.reuse, R7, R2 ;  /* 0x0000000708050224 */ /* 0x050fe400078e0202 */
[----:B------:R-:W-:-:S04]  /*1f6e0*/  @P0 IMAD.WIDE.U32 R6, R8, R6, RZ ;  /* 0x0000000608060225 */ /* 0x000fc800078e00ff */
[-C--:B0-----:R-:W-:Y:S02]  /*1f6f0*/  @P0 IMAD R2, R13, R10.reuse, RZ ;  /* 0x0000000a0d020224 */ /* 0x081fe400078e02ff */
[----:B------:R-:W-:Y:S02]  /*1f700*/  @P0 IMAD.IADD R7, R7, 0x1, R5 ;  /* 0x0000000107070824 */ /* 0x000fe400078e0205 */
[C---:B------:R-:W-:Y:S02]  /*1f710*/  @P0 IMAD R5, R218.reuse, R11, R2 ;  /* 0x0000000bda050224 */ /* 0x040fe400078e0202 */
[----:B------:R-:W-:-:S04]  /*1f720*/  @P0 IMAD.WIDE.U32 R6, R218, R10, R6 ;  /* 0x0000000ada060225 */ /* 0x000fc800078e0006 */
[----:B------:R-:W-:Y:S01]  /*1f730*/  @P0 IMAD.IADD R5, R7, 0x1, R5 ;  /* 0x0000000107050824 */ /* 0x000fe200078e0205 */
[----:B------:R-:W-:Y:S01]  /*1f740*/  @P0 LEA R10, P1, R6, UR4, 0x2 ;  /* 0x00000004060a0c11 */ /* 0x000fe2000f8210ff */
[----:B------:R-:W-:-:S03]  /*1f750*/  IMAD.MOV.U32 R8, RZ, RZ, 0x3f800000 ;  /* 0x3f800000ff087424 */ /* 0x000fc600078e00ff */
[----:B------:R-:W-:-:S05]  /*1f760*/  @P0 LEA.HI.X R11, R6, UR5, R5, 0x2, P1 ;  /* 0x00000005060b0c11 */ /* 0x000fca00088f1405 */
[----:B------:R0:W3:Y:S04]  /*1f770*/  @P0 LDG.E R8, desc[UR36][R10.64] ;  /* 0x000000240a080981 */ /* 0x0000e8000c1e1900 */
[----:B------:R-:W1:Y:S04]  /*1f780*/  SHFL.BFLY PT, R2, R3, 0x2, 0x1f ;  /* 0x0c401f0003027f89 */ /* 0x000e6800000e0000 */
[----:B------:R-:W4:Y:S01]  /*1f790*/  SHFL.BFLY PT, R5, R0, 0x2, 0x1f ;  /* 0x0c401f0000057f89 */ /* 0x000f2200000e0000 */
[----:B-1----:R-:W-:Y:S01]  /*1f7a0*/  FADD.FTZ R2, R2, R3 ;  /* 0x0000000302027221 */ /* 0x002fe20000010000 */
[----:B----4-:R-:W-:-:S04]  /*1f7b0*/  FADD.FTZ R6, R5, R0 ;  /* 0x0000000005067221 */ /* 0x010fc80000010000 */
[----:B------:R-:W1:Y:S04]  /*1f7c0*/  SHFL.BFLY PT, R5, R2, 0x1, 0x1f ;  /* 0x0c201f0002057f89 */ /* 0x000e6800000e0000 */
[----:B------:R-:W4:Y:S01]  /*1f7d0*/  SHFL.BFLY PT, R7, R6, 0x1, 0x1f ;  /* 0x0c201f0006077f89 */ /* 0x000f2200000e0000 */
[----:B-1----:R-:W-:-:S05]  /*1f7e0*/  FADD.FTZ R12, R2, R5 ;  /* 0x00000005020c7221 */ /* 0x002fca0000010000 */
[----:B------:R-:W-:Y:S01]  /*1f7f0*/  FSETP.NE.FTZ.AND P0, PT, R12, RZ, PT ;  /* 0x000000ff0c00720b */ /* 0x000fe20003f15000 */
[----:B----4-:R-:W-:Y:S01]  /*1f800*/  FADD.FTZ R13, R6, R7 ;  /* 0x00000007060d7221 */ /* 0x010fe20000010000 */
[----:B------:R-:W-:-:S03]  /*1f810*/  IMAD.MOV.U32 R5, RZ, RZ, RZ ;  /* 0x000000ffff057224 */ /* 0x000fc600078e00ff */
[----:B------:R-:W-:Y:S01]  /*1f820*/  FMUL.FTZ R7, R13, 0.00390625 ;  /* 0x3b8000000d077820 */ /* 0x000fe20000410000 */
[----:B--2---:R-:W-:-:S04]  /*1f830*/  FMUL.FTZ R4, R12, 0.00390625 ;  /* 0x3b8000000c047820 */ /* 0x004fc80000410000 */
[----:B------:R-:W-:-:S03]  /*1f840*/  FSETP.NE.FTZ.AND P2, PT, R7, RZ, PT ;  /* 0x000000ff0700720b */ /* 0x000fc60003f55000 */
[----:B------:R1:W-:Y:S01]  /*1f850*/  @P0 MUFU.RCP R5, R12 ;  /* 0x0000000c00050308 */ /* 0x0003e20000001000 */
[----:B------:R-:W-:Y:S02]  /*1f860*/  FSETP.NE.FTZ.AND P0, PT, R13, RZ, PT ;  /* 0x000000ff0d00720b */ /* 0x000fe40003f15000 */
[----:B0-----:R-:W-:Y:S02]  /*1f870*/  MOV R11, RZ ;  /* 0x000000ff000b7202 */ /* 0x001fe40000000f00 */
[----:B------:R-:W-:-:S05]  /*1f880*/  FSETP.NE.FTZ.AND P1, PT, R4, RZ, PT ;  /* 0x000000ff0400720b */ /* 0x000fca0003f35000 */
[----:B------:R-:W0:Y:S08]  /*1f890*/  @P2 MUFU.LG2 R6, R7 ;  /* 0x0000000700062308 */ /* 0x000e300000000c00 */
[----:B------:R0:W-:Y:S01]  /*1f8a0*/  @P0 MUFU.RCP R11, R13 ;  /* 0x0000000d000b0308 */ /* 0x0001e20000001000 */
[----:B-----5:R-:W-:Y:S02]  /*1f8b0*/  VIADD R22, R22, 0x1 ;  /* 0x0000000116167836 */ /* 0x020fe40000000000 */
[----:B------:R-:W-:-:S05]  /*1f8c0*/  IMAD.U32 R15, RZ, RZ, UR38 ;  /* 0x00000026ff0f7e24 */ /* 0x000fca000f8e00ff */
[----:B------:R-:W2:Y:S01]  /*1f8d0*/  @P1 MUFU.LG2 R4, R4 ;  /* 0x0000000400041308 */ /* 0x000ea20000000c00 */
[----:B------:R4:W-:Y:S01]  /*1f8e0*/  STL [R1+0x38], R22 ;  /* 0x0000381601007387 */ /* 0x0009e20000100800 */
[----:B------:R-:W-:Y:S02]  /*1f8f0*/  VIADD R222, R222, 0x1 ;  /* 0x00000001dede7836 */ /* 0x000fe40000000000 */
[----:B-1----:R-:W-:Y:S01]  /*1f900*/  @P2 FMUL.FTZ R12, R15, 0.69314718246459960938 ;  /* 0x3f3172180f0c2820 */ /* 0x002fe20000410000 */
[----:B0-----:R-:W-:Y:S01]  /*1f910*/  @P2 FMUL.FTZ R13, R6, 0.69314718246459960938 ;  /* 0x3f317218060d2820 */ /* 0x001fe20000410000 */
[----:B------:R-:W-:Y:S01]  /*1f920*/  MOV R2, 0xff800000 ;  /* 0xff80000000027802 */ /* 0x000fe20000000f00 */
[----:B------:R-:W-:Y:S01]  /*1f930*/  IMAD.U32 R0, RZ, RZ, UR38 ;  /* 0x00000026ff007e24 */ /* 0x000fe2000f8e00ff */
[----:B------:R-:W-:Y:S01]  /*1f940*/  ISETP.NE.AND P0, PT, R222, 0x2, PT ;  /* 0x00000002de00780c */ /* 0x000fe20003f05270 */
[----:B------:R-:W-:Y:S02]  /*1f950*/  @P2 FFMA.FTZ R2, R12, R14, R13 ;  /* 0x0000000e0c022223 */ /* 0x000fe4000001000d */
[----:B------:R-:W-:Y:S01]  /*1f960*/  @P1 FMUL.FTZ R0, R0, 0.69314718246459960938 ;  /* 0x3f31721800001820 */ /* 0x000fe20000410000 */
[----:B------:R-:W-:Y:S01]  /*1f970*/  SEL R10, RZ, 0x1, P0 ;  /* 0x00000001ff0a7807 */ /* 0x000fe20000000000 */
[----:B------:R-:W-:-:S02]  /*1f980*/  IMAD.MOV.U32 R3, RZ, RZ, -0x800000 ;  /* 0xff800000ff037424 */ /* 0x000fc400078e00ff */
[----:B--2---:R-:W-:Y:S01]  /*1f990*/  @P1 FMUL.FTZ R7, R4, 0.69314718246459960938 ;  /* 0x3f31721804071820 */ /* 0x004fe20000410000 */
[----:B------:R-:W-:-:S03]  /*1f9a0*/  LOP3.LUT R223, R223, R10, RZ, 0x3c, !PT ;  /* 0x0000000adfdf7212 */ /* 0x000fc600078e3cff */
[----:B------:R-:W-:Y:S01]  /*1f9b0*/  @P1 FFMA.FTZ R3, R0, R9, R7 ;  /* 0x0000000900031223 */ /* 0x000fe20000010007 */
[----:B------:R-:W-:Y:S02]  /*1f9c0*/  PLOP3.LUT P1, PT, PT, PT, PT, 0x8, 0x0 ;  /* 0x000000000000781c */ /* 0x000fe40003f2e170 */
[----:B------:R-:W-:Y:S01]  /*1f9d0*/  SEL R222, R222, RZ, P0 ;  /* 0x000000ffdede7207 */ /* 0x000fe20000000000 */
        /* <DEDUP_REMOVED lines=130> */
.L_x_3047:
        /* <DEDUP_REMOVED lines=10> */
[----:B------:R-:W2:Y:S04]  /*202a0*/  LDL R5, [R1+0x14] ;  /* 0x0000140001057983 */ /* 0x000ea80000100800 */
[----:B------:R-:W3:Y:S04]  /*202b0*/  LDL R155, [R1+0x48] ;  /* 0x00004800019b7983 */ /* 0x000ee80000100800 */
[----:B------:R-:W4:Y:S01]  /*202c0*/  LDL R8, [R1+0x34] ;  /* 0x0000340001087983 */ /* 0x000f220000100800 */
[----:B------:R-:W0:Y:S01]  /*202d0*/  S2R R153, SR_TID.X ;  /* 0x0000000000997919 */ /* 0x000e220000002100 */
[----:B------:R-:W-:Y:S01]  /*202e0*/  F2FP.BF16.F32.PACK_AB R48, R13, R48 ;  /* 0x000000300d30723e */ /* 0x000fe200000010ff */
[----:B------:R-:W-:Y:S01]  /*202f0*/  ULDC.64 UR4, c[0x4][0x38] ;  /* 0x01000e0000047ab9 */ /* 0x000fe20000000a00 */
[----:B------:R-:W1:Y:S01]  /*20300*/  S2R R13, SR_SWINHI ;  /* 0x00000000000d7919 */ /* 0x000e620000002f00 */
[----:B------:R-:W-:-:S02]  /*20310*/  F2FP.BF16.F32.PACK_AB R120, R77, R120 ;  /* 0x000000784d78723e */ /* 0x000fc400000010ff */
[----:B------:R-:W-:Y:S02]  /*20320*/  F2FP.BF16.F32.PACK_AB R129, R76, R129 ;  /* 0x000000814c81723e */ /* 0x000fe400000010ff */
[----:B------:R-:W-:Y:S02]  /*20330*/  F2FP.BF16.F32.PACK_AB R104, R61, R104 ;  /* 0x000000683d68723e */ /* 0x000fe400000010ff */
[----:B------:R-:W-:Y:S02]  /*20340*/  F2FP.BF16.F32.PACK_AB R113, R60, R113 ;  /* 0x000000713c71723e */ /* 0x000fe400000010ff */
[----:B-----5:R-:W-:Y:S02]  /*20350*/  F2FP.BF16.F32.PACK_AB R98, R46, R51 ;  /* 0x000000332e62723e */ /* 0x020fe400000010ff */
[----:B------:R-:W-:Y:S02]  /*20360*/  F2FP.BF16.F32.PACK_AB R46, R37, R80 ;  /* 0x00000050252e723e */ /* 0x000fe400000010ff */
[----:B------:R-:W-:-:S02]  /*20370*/  F2FP.BF16.F32.PACK_AB R0, R0, R25 ;  /* 0x000000190000723e */ /* 0x000fc400000010ff */
[----:B------:R-:W-:Y:S02]  /*20380*/  MOV R76, R22 ;  /* 0x00000016004c7202 */ /* 0x000fe40000000f00 */
[----:B-1----:R-:W-:Y:S02]  /*20390*/  MOV R77, R13 ;  /* 0x0000000d004d7202 */ /* 0x002fe40000000f00 */
        /* <DEDUP_REMOVED lines=50> */
[----:B--2---:R-:W-:Y:S01]  /*206c0*/  IMAD.MOV.U32 R149, RZ, RZ, R5 ;  /* 0x000000ffff957224 */ /* 0x004fe200078e0005 */
[----:B0-----:R-:W-:-:S04]  /*206d0*/  SHF.L.U32 R5, R153, 0x2, RZ ;  /* 0x0000000299057819 */ /* 0x001fc800000006ff */
[----:B------:R-:W-:-:S04]  /*206e0*/  LOP3.LUT R5, R5, 0xc, RZ, 0xc0, !PT ;  /* 0x0000000c05057812 */ /* 0x000fc800078ec0ff */
[----:B------:R-:W-:Y:S01]  /*206f0*/  IADD3 R26, P0, R5, UR4, RZ ;  /* 0x00000004051a7c10 */ /* 0x000fe2000ff1e0ff */
[----:B---3--:R-:W-:-:S04]  /*20700*/  IMAD.WIDE R60, R155, 0x2, R76 ;  /* 0x000000029b3c7825 */ /* 0x008fc800078e024c */
[----:B------:R-:W-:-:S05]  /*20710*/  IMAD.X R27, RZ, RZ, UR5, P0 ;  /* 0x00000005ff1b7e24 */ /* 0x000fca00080e06ff */
[----:B------:R0:W5:Y:S02]  /*20720*/  LDG.E.CONSTANT R5, desc[UR36][R26.64] ;  /* 0x000000241a057981 */ /* 0x000164000c1e9900 */
[----:B0-----:R-:W-:Y:S02]  /*20730*/  F2FP.BF16.F32.PACK_AB R26, R38, R43 ;  /* 0x0000002b261a723e */ /* 0x001fe400000010ff */
[----:B------:R-:W-:Y:S02]  /*20740*/  F2FP.BF16.F32.PACK_AB R43, R28, R81 ;  /* 0x000000511c2b723e */ /* 0x000fe400000010ff */
[----:B------:R-:W-:-:S04]  /*20750*/  IADD3 R81, P2, R60, 0xc040, RZ ;  /* 0x0000c0403c517810 */ /* 0x000fc80007f5e0ff */
[----:B------:R-:W-:Y:S02]  /*20760*/  LOP3.LUT R80, R81, 0x380, RZ, 0xc0, !PT ;  /* 0x0000038051507812 */ /* 0x000fe400078ec0ff */
[----:B------:R-:W-:Y:S02]  /*20770*/  IADD3 R83, P3, R60, 0xc060, RZ ;  /* 0x0000c0603c537810 */ /* 0x000fe40007f7e0ff */
[----:B------:R-:W-:Y:S02]  /*20780*/  SHF.R.U64 R80, R80, 0x3, RZ ;  /* 0x0000000350507819 */ /* 0x000fe400000012ff */
[C---:B------:R-:W-:Y:S02]  /*20790*/  IADD3 R79, P1, R60.reuse, 0xc020, RZ ;  /* 0x0000c0203c4f7810 */ /* 0x040fe40007f3e0ff */
[C---:B------:R-:W-:Y:S02]  /*207a0*/  IADD3 R75, P5, R60.reuse, 0xc000, RZ ;  /* 0x0000c0003c4b7810 */ /* 0x040fe40007fbe0ff */
[----:B------:R-:W-:-:S02]  /*207b0*/  IADD3 R69, P4, R60, 0x8060, RZ ;  /* 0x000080603c457810 */ /* 0x000fc40007f9e0ff */
[----:B------:R-:W-:Y:S01]  /*207c0*/  LOP3.LUT R80, R80, R81, RZ, 0x3c, !PT ;  /* 0x0000005150507212 */ /* 0x000fe200078e3cff */
[----:B------:R-:W-:Y:S01]  /*207d0*/  IMAD.X R81, RZ, RZ, R61, P2 ;  /* 0x000000ffff517224 */ /* 0x000fe200010e063d */
[----:B------:R-:W-:Y:S02]  /*207e0*/  LOP3.LUT R82, R83, 0x380, RZ, 0xc0, !PT ;  /* 0x0000038053527812 */ /* 0x000fe400078ec0ff */
[----:B------:R-:W-:Y:S02]  /*207f0*/  LOP3.LUT R78, R79, 0x380, RZ, 0xc0, !PT ;  /* 0x000003804f4e7812 */ /* 0x000fe400078ec0ff */
[----:B------:R-:W-:Y:S02]  /*20800*/  LOP3.LUT R74, R75, 0x380, RZ, 0xc0, !PT ;  /* 0x000003804b4a7812 */ /* 0x000fe400078ec0ff */
[----:B------:R-:W-:Y:S02]  /*20810*/  IADD3 R65, P2, R60, 0x8020, RZ ;  /* 0x000080203c417810 */ /* 0x000fe40007f5e0ff */
[----:B------:R-:W-:-:S02]  /*20820*/  LOP3.LUT R68, R69, 0x380, RZ, 0xc0, !PT ;  /* 0x0000038045447812 */ /* 0x000fc400078ec0ff */
[----:B------:R-:W-:Y:S02]  /*20830*/  SHF.R.U64 R82, R82, 0x3, RZ ;  /* 0x0000000352527819 */ /* 0x000fe400000012ff */
[----:B------:R-:W-:Y:S02]  /*20840*/  SHF.R.U64 R78, R78, 0x3, RZ ;  /* 0x000000034e4e7819 */ /* 0x000fe400000012ff */
[----:B------:R-:W-:Y:S02]  /*20850*/  SHF.R.U64 R74, R74, 0x3, RZ ;  /* 0x000000034a4a7819 */ /* 0x000fe400000012ff */
[----:B------:R-:W-:Y:S02]  /*20860*/  LOP3.LUT R64, R65, 0x380, RZ, 0xc0, !PT ;  /* 0x0000038041407812 */ /* 0x000fe400078ec0ff */
[----:B------:R-:W-:Y:S02]  /*20870*/  SHF.R.U64 R68, R68, 0x3, RZ ;  /* 0x0000000344447819 */ /* 0x000fe400000012ff */
[----:B------:R-:W-:-:S02]  /*20880*/  LOP3.LUT P0, R4, R153, 0x3, RZ, 0xc0, !PT ;  /* 0x0000000399047812 */ /* 0x000fc4000780c0ff */
[----:B------:R-:W-:Y:S01]  /*20890*/  LOP3.LUT R82, R82, R83, RZ, 0x3c, !PT ;  /* 0x0000005352527212 */ /* 0x000fe200078e3cff */
[--C-:B------:R-:W-:Y:S01]  /*208a0*/  IMAD.X R83, RZ, RZ, R61.reuse, P3 ;  /* 0x000000ffff537224 */ /* 0x100fe200018e063d */
[----:B------:R-:W-:Y:S01]  /*208b0*/  LOP3.LUT R78, R78, R79, RZ, 0x3c, !PT ;  /* 0x0000004f4e4e7212 */ /* 0x000fe200078e3cff */
[--C-:B------:R-:W-:Y:S01]  /*208c0*/  IMAD.X R79, RZ, RZ, R61.reuse, P1 ;  /* 0x000000ffff4f7224 */ /* 0x100fe200008e063d */
[----:B------:R-:W-:Y:S02]  /*208d0*/  LOP3.LUT R74, R74, R75, RZ, 0x3c, !PT ;  /* 0x0000004b4a4a7212 */ /* 0x000fe400078e3cff */
[----:B------:R-:W-:Y:S02]  /*208e0*/  SHF.R.U64 R64, R64, 0x3, RZ ;  /* 0x0000000340407819 */ /* 0x000fe400000012ff */
[----:B------:R-:W-:Y:S01]  /*208f0*/  LOP3.LUT R68, R68, R69, RZ, 0x3c, !PT ;  /* 0x0000004544447212 */ /* 0x000fe200078e3cff */
[----:B------:R-:W-:Y:S01]  /*20900*/  IMAD.X R69, RZ, RZ, R61, P4 ;  /* 0x000000ffff457224 */ /* 0x000fe200020e063d */
[----:B------:R-:W-:-:S02]  /*20910*/  IADD3.X R75, RZ, R61, RZ, P5, !PT ;  /* 0x0000003dff4b7210 */ /* 0x000fc40002ffe4ff */
[----:B------:R-:W-:Y:S02]  /*20920*/  ISETP.EQ.OR P0, PT, R4, 0x3, !P0 ;  /* 0x000000030400780c */ /* 0x000fe40004702670 */
[C---:B------:R-:W-:Y:S02]  /*20930*/  IADD3 R67, P3, R60.reuse, 0x8040, RZ ;  /* 0x000080403c437810 */ /* 0x040fe40007f7e0ff */
[C---:B------:R-:W-:Y:S02]  /*20940*/  IADD3 R59, P1, R60.reuse, 0x8000, RZ ;  /* 0x000080003c3b7810 */ /* 0x040fe40007f3e0ff */
[C---:B------:R-:W-:Y:S02]  /*20950*/  IADD3 R57, P5, R60.reuse, 0x4060, RZ ;  /* 0x000040603c397810 */ /* 0x040fe40007fbe0ff */
[----:B------:R-:W-:Y:S02]  /*20960*/  IADD3 R53, P4, R60, 0x4040, RZ ;  /* 0x000040403c357810 */ /* 0x000fe40007f9e0ff */
[----:B------:R-:W-:Y:S01]  /*20970*/  LOP3.LUT R64, R64, R65, RZ, 0x3c, !PT ;  /* 0x0000004140407212 */ /* 0x000fe200078e3cff */
[----:B------:R-:W-:Y:S01]  /*20980*/  IMAD.X R65, RZ, RZ, R61, P2 ;  /* 0x000000ffff417224 */ /* 0x000fe200010e063d */
[----:B------:R-:W-:-:S02]  /*20990*/  SEL R13, R7, R0, P0 ;  /* 0x00000000070d7207 */ /* 0x000fc40000000000 */
[----:B------:R-:W-:Y:S02]  /*209a0*/  SEL R4, R0, R7, P0 ;  /* 0x0000000700047207 */ /* 0x000fe40000000000 */
[----:B------:R-:W-:Y:S02]  /*209b0*/  LOP3.LUT R66, R67, 0x380, RZ, 0xc0, !PT ;  /* 0x0000038043427812 */ /* 0x000fe400078ec0ff */
[----:B------:R-:W-:Y:S02]  /*209c0*/  LOP3.LUT R58, R59, 0x380, RZ, 0xc0, !PT ;  /* 0x000003803b3a7812 */ /* 0x000fe400078ec0ff */
[----:B------:R-:W-:Y:S02]  /*209d0*/  LOP3.LUT R56, R57, 0x380, RZ, 0xc0, !PT ;  /* 0x0000038039387812 */ /* 0x000fe400078ec0ff */
[----:B------:R-:W-:Y:S02]  /*209e0*/  LOP3.LUT R52, R53, 0x380, RZ, 0xc0, !PT ;  /* 0x0000038035347812 */ /* 0x000fe400078ec0ff */
[----:B------:R-:W-:-:S02]  /*209f0*/  IADD3 R7, P2, R60, 0x4000, RZ ;  /* 0x000040003c077810 */ /* 0x000fc40007f5e0ff */
[----:B------:R-:W-:Y:S02]  /*20a00*/  SHF.R.U64 R66, R66, 0x3, RZ ;  /* 0x0000000342427819 */ /* 0x000fe400000012ff */
[----:B------:R-:W-:Y:S02]  /*20a10*/  SHF.R.U64 R58, R58, 0x3, RZ ;  /* 0x000000033a3a7819 */ /* 0x000fe400000012ff */
[----:B------:R-:W-:Y:S02]  /*20a20*/  SHF.R.U64 R56, R56, 0x3, RZ ;  /* 0x0000000338387819 */ /* 0x000fe400000012ff */
[----:B------:R-:W-:Y:S02]  /*20a30*/  SHF.R.U64 R52, R52, 0x3, RZ ;  /* 0x0000000334347819 */ /* 0x000fe400000012ff */
[----:B------:R-:W-:Y:S01]  /*20a40*/  LOP3.LUT R44, R7, 0x380, RZ, 0xc0, !PT ;  /* 0x00000380072c7812 */ /* 0x000fe200078ec0ff */
[----:B----4-:R-:W-:Y:S01]  /*20a50*/  IMAD.MOV.U32 R151, RZ, RZ, R8 ;  /* 0x000000ffff977224 */ /* 0x010fe200078e0008 */
[----:B------:R-:W-:-:S02]  /*20a60*/  F2FP.BF16.F32.PACK_AB R8, R30, R35 ;  /* 0x000000231e08723e */ /* 0x000fc400000010ff */
[----:B------:R-:W-:Y:S01]  /*20a70*/  LOP3.LUT R66, R66, R67, RZ, 0x3c, !PT ;  /* 0x0000004342427212 */ /* 0x000fe200078e3cff */
[--C-:B------:R-:W-:Y:S01]  /*20a80*/  IMAD.X R67, RZ, RZ, R61.reuse, P3 ;  /* 0x000000ffff437224 */ /* 0x100fe200018e063d */
[----:B------:R-:W-:Y:S01]  /*20a90*/  LOP3.LUT R58, R58, R59, RZ, 0x3c, !PT ;  /* 0x0000003b3a3a7212 */ /* 0x000fe200078e3cff */
[--C-:B------:R-:W-:Y:S01]  /*20aa0*/  IMAD.X R59, RZ, RZ, R61.reuse, P1 ;  /* 0x000000ffff3b7224 */ /* 0x100fe200008e063d */
[----:B------:R-:W-:Y:S02]  /*20ab0*/  LOP3.LUT R56, R56, R57, RZ, 0x3c, !PT ;  /* 0x0000003938387212 */ /* 0x000fe400078e3cff */
[----:B------:R-:W-:Y:S02]  /*20ac0*/  F2FP.BF16.F32.PACK_AB R30, R6, R41 ;  /* 0x00000029061e723e */ /* 0x000fe400000010ff */
[----:B------:R-:W-:Y:S01]  /*20ad0*/  LOP3.LUT R52, R52, R53, RZ, 0x3c, !PT ;  /* 0x0000003534347212 */ /* 0x000fe200078e3cff */
[----:B------:R-:W-:Y:S01]  /*20ae0*/  IMAD.X R53, RZ, RZ, R61, P4 ;  /* 0x000000ffff357224 */ /* 0x000fe200020e063d */
[----:B------:R-:W-:-:S02]  /*20af0*/  IADD3.X R57, RZ, R61, RZ, P5, !PT ;  /* 0x0000003dff397210 */ /* 0x000fc40002ffe4ff */
[----:B------:R-:W-:Y:S02]  /*20b00*/  SHF.R.U64 R44, R44, 0x3, RZ ;  /* 0x000000032c2c7819 */ /* 0x000fe400000012ff */
[C---:B------:R-:W-:Y:S02]  /*20b10*/  IADD3 R51, P3, R60.reuse, 0x4020, RZ ;  /* 0x000040203c337810 */ /* 0x040fe40007f7e0ff */
[C---:B------:R-:W-:Y:S02]  /*20b20*/  IADD3 R45, P1, R60.reuse, 0x60, RZ ;  /* 0x000000603c2d7810 */ /* 0x040fe40007f3e0ff */
[C---:B------:R-:W-:Y:S02]  /*20b30*/  IADD3 R41, P5, R60.reuse, 0x40, RZ ;  /* 0x000000403c297810 */ /* 0x040fe40007fbe0ff */
[----:B------:R-:W-:Y:S02]  /*20b40*/  IADD3 R37, P4, R60, 0x20, RZ ;  /* 0x000000203c257810 */ /* 0x000fe40007f9e0ff */
[----:B------:R-:W-:-:S02]  /*20b50*/  LOP3.LUT R44, R44, R7, RZ, 0x3c, !PT ;  /* 0x000000072c2c7212 */ /* 0x000fc400078e3cff */
        /* <DEDUP_REMOVED lines=9> */
[----:B------:R-:W-:Y:S01]  /*20bf0*/  SHF.R.U64 R6, R6, 0x3, RZ ;  /* 0x0000000306067819 */ /* 0x000fe200000012ff */
[----:B------:R-:W-:Y:S01]  /*20c00*/  UMOV UR4, 0xffffffff ;  /* 0xffffffff00047882 */ /* 0x000fe20000000000 */
        /* <DEDUP_REMOVED lines=9> */
[----:B------:R-:W-:Y:S02]  /*20ca0*/  IADD3.X R37, RZ, R61, RZ, P5, !PT ;  /* 0x0000003dff257210 */ /* 0x000fe40002ffe4ff */
[----:B------:R-:W-:Y:S02]  /*20cb0*/  MOV R85, R82 ;  /* 0x0000005200557202 */ /* 0x000fe40000000f00 */
[----:B------:R-:W-:Y:S02]  /*20cc0*/  MOV R83, R80 ;  /* 0x0000005000537202 */ /* 0x000fe40000000f00 */
[----:B------:R-:W-:Y:S01]  /*20cd0*/  F2FP.BF16.F32.PACK_AB R27, R87, R90 ;  /* 0x0000005a571b723e */ /* 0x000fe200000010ff */
[----:B------:R-:W-:Y:S01]  /*20ce0*/  IMAD.SHL.U32 R87, R149, 0x4, RZ ;  /* 0x0000000495577824 */ /* 0x000fe200078e00ff */
[----:B------:R-:W-:Y:S02]  /*20cf0*/  F2FP.BF16.F32.PACK_AB R35, R111, R114 ;  /* 0x000000726f23723e */ /* 0x000fe400000010ff */
        /* <DEDUP_REMOVED lines=14> */
[----:B------:R-:W-:Y:S01]  /*20de0*/  SHF.L.U64.HI R109, R149, 0x2, R151 ;  /* 0x00000002956d7819 */ /* 0x000fe20000010297 */
[----:B------:R-:W-:Y:S06]  /*20df0*/  BRA.DIV UR4, `(.L_x_3140) ;  /* 0x000000d604287947 */ /* 0x000fec000b800000 */
[----:B------:R-:W-:Y:S02]  /*20e00*/  SEL R10, R9, R24, P0 ;  /* 0x00000018090a7207 */ /* 0x000fe40000000000 */
[----:B------:R-:W-:Y:S02]  /*20e10*/  SEL R6, R24, R9, P0 ;  /* 0x0000000918067207 */ /* 0x000fe40000000000 */
[----:B------:R-:W-:Y:S02]  /*20e20*/  SEL R20, R11, R30, P0 ;  /* 0x0000001e0b147207 */ /* 0x000fe40000000000 */
[----:B------:R-:W-:Y:S01]  /*20e30*/  SEL R24, R30, R11, P0 ;  /* 0x0000000b1e187207 */ /* 0x000fe20000000000 */
[----:B-----5:R-:W-:Y:S01]  /*20e40*/  SHFL.IDX PT, R10, R10, R5, 0x1c1f ;  /* 0x001c1f050a0a7589 */ /* 0x020fe200000e0000 */
[----:B------:R-:W-:Y:S02]  /*20e50*/  SEL R40, R42, R73, P0 ;  /* 0x000000492a287207 */ /* 0x000fe40000000000 */
[----:B------:R-:W-:-:S02]  /*20e60*/  SEL R44, R46, R43, P0 ;  /* 0x0000002b2e2c7207 */ /* 0x000fc40000000000 */
[----:B------:R-:W-:Y:S02]  /*20e70*/  SEL R52, R54, R141, P0 ;  /* 0x0000008d36347207 */ /* 0x000fe40000000000 */
        /* <DEDUP_REMOVED lines=9> */
[----:B------:R-:W-:Y:S02]  /*20f10*/  SEL R46, R43, R46, P0 ;  /* 0x0000002e2b2e7207 */ /* 0x000fe40000000000 */
[----:B------:R-:W-:Y:S02]  /*20f20*/  SEL R50, R135, R88, P0 ;  /* 0x0000005887327207 */ /* 0x000fe40000000000 */
[----:B------:R-:W-:Y:S02]  /*20f30*/  SEL R54, R141, R54, P0 ;  /* 0x000000368d367207 */ /* 0x000fe40000000000 */
[----:B------:R-:W-:Y:S02]  /*20f40*/  SEL R56, R104, R143, P0 ;  /* 0x0000008f68387207 */ /* 0x000fe40000000000 */
        /* <DEDUP_REMOVED lines=8> */
[----:B------:R-:W-:Y:S02]  /*20fd0*/  LOP3.LUT R9, R5, 0x2, RZ, 0x3c, !PT ;  /* 0x0000000205097812 */ /* 0x000fe400078e3cff */
        /* <DEDUP_REMOVED lines=22> */
[----:B------:R-:W0:Y:S01]  /*21140*/  SHFL.IDX PT, R29, R28, R5, 0x1c1f ;  /* 0x001c1f051c1d7589 */ /* 0x000e2200000e0000 */
        /* <DEDUP_REMOVED lines=26> */
[----:B------:R-:W3:Y:S01]  /*212f0*/  SHFL.IDX PT, R46, R46, R9, 0x1c1f ;  /* 0x001c1f092e2e7589 */ /* 0x000ee200000e0000 */
[----:B------:R-:W-:Y:S02]  /*21300*/  SEL R130, R154, R35, P0 ;  /* 0x000000239a827207 */ /* 0x000fe40000000000 */
[----:B------:R-:W-:Y:S01]  /*21310*/  SEL R134, R156, R119, P0 ;  /* 0x000000779c867207 */ /* 0x000fe20000000000 */
[----:B------:R-:W4:Y:S01]  /*21320*/  SHFL.IDX PT, R33, R36, R5, 0x1c1f ;  /* 0x001c1f0524217589 */ /* 0x000f2200000e0000 */
[----:B------:R-:W-:Y:S02]  /*21330*/  SEL R138, R158, R125, P0 ;  /* 0x0000007d9e8a7207 */ /* 0x000fe40000000000 */
[----:B------:R-:W-:Y:S01]  /*21340*/  SEL R0, R133, R152, P0 ;  /* 0x0000009885007207 */ /* 0x000fe20000000000 */
[----:B------:R-:W4:Y:S01]  /*21350*/  SHFL.IDX PT, R35, R40, R5, 0x1c1f ;  /* 0x001c1f0528237589 */ /* 0x000f2200000e0000 */
[----:B------:R-:W-:-:S02]  /*21360*/  SEL R7, R152, R133, P0 ;  /* 0x0000008598077207 */ /* 0x000fc40000000000 */
[----:B0-----:R-:W-:Y:S01]  /*21370*/  SEL R28, R29, R30, P0 ;  /* 0x0000001e1d1c7207 */ /* 0x001fe20000000000 */
[----:B------:R-:W0:Y:S01]  /*21380*/  SHFL.IDX PT, R50, R50, R9, 0x1c1f ;  /* 0x001c1f0932327589 */ /* 0x000e2200000e0000 */
[----:B-1----:R-:W-:Y:S02]  /*21390*/  SEL R4, R8, R21, P0 ;  /* 0x0000001508047207 */ /* 0x002fe40000000000 */
[----:B------:R-:W-:Y:S01]  /*213a0*/  SEL R6, R21, R8, P0 ;  /* 0x0000000815067207 */ /* 0x000fe20000000000 */
[----:B------:R-:W1:Y:S01]  /*213b0*/  SHFL.IDX PT, R54, R54, R9, 0x1c1f ;  /* 0x001c1f0936367589 */ /* 0x000e6200000e0000 */
[----:B------:R-:W-:Y:S02]  /*213c0*/  SEL R8, R10, R25, P0 ;  /* 0x000000190a087207 */ /* 0x000fe40000000000 */
[----:B--2---:R-:W-:Y:S01]  /*213d0*/  SEL R24, R26, R27, P0 ;  /* 0x0000001b1a187207 */ /* 0x004fe20000000000 */
[----:B------:R-:W2:Y:S01]  /*213e0*/  SHFL.IDX PT, R58, R58, R9, 0x1c1f ;  /* 0x001c1f093a3a7589 */ /* 0x000ea200000e0000 */
[----:B------:R-:W-:-:S02]  /*213f0*/  SEL R32, R31, R34, P0 ;  /* 0x000000221f207207 */ /* 0x000fc40000000000 */
[----:B------:R-:W-:Y:S01]  /*21400*/  SEL R10, R25, R10, P0 ;  /* 0x0000000a190a7207 */ /* 0x000fe20000000000 */
[----:B------:R-:W2:Y:S01]  /*21410*/  SHFL.IDX PT, R62, R62, R9, 0x1c1f ;  /* 0x001c1f093e3e7589 */ /* 0x000ea200000e0000 */
[----:B---3--:R-:W-:Y:S02]  /*21420*/  SEL R44, R37, R46, P0 ;  /* 0x0000002e252c7207 */ /* 0x008fe40000000000 */
[----:B------:R-:W-:Y:S01]  /*21430*/  SEL R26, R27, R26, P0 ;  /* 0x0000001a1b1a7207 */ /* 0x000fe20000000000 */
[----:B------:R-:W3:Y:S01]  /*21440*/  SHFL.IDX PT, R66, R66, R9, 0x1c1f ;  /* 0x001c1f0942427589 */ /* 0x000ee200000e0000 */
[----:B----4-:R-:W-:Y:S02]  /*21450*/  SEL R36, R33, R38, P0 ;  /* 0x0000002621247207 */ /* 0x010fe40000000000 */
[----:B------:R-:W-:Y:S01]  /*21460*/  SEL R30, R30, R29, P0 ;  /* 0x0000001d1e1e7207 */ /* 0x000fe20000000000 */
[----:B------:R-:W4:Y:S01]  /*21470*/  SHFL.IDX PT, R74, R74, R9, 0x1c1f ;  /* 0x001c1f094a4a7589 */ /* 0x000f2200000e0000 */
[----:B------:R-:W-:-:S02]  /*21480*/  SEL R40, R35, R42, P0 ;  /* 0x0000002a23287207 */ /* 0x000fc40000000000 */
[----:B------:R-:W-:Y:S01]  /*21490*/  SEL R34, R34, R31, P0 ;  /* 0x0000001f22227207 */ /* 0x000fe20000000000 */
[----:B------:R-:W4:Y:S01]  /*214a0*/  SHFL.IDX PT, R53, R80, R9, 0x1c1f ;  /* 0x001c1f0950357589 */ /* 0x000f2200000e0000 */
        /* <DEDUP_REMOVED lines=9> */
[----:B------:R-:W-:Y:S02]  /*21540*/  SEL R60, R45, R62, P0 ;  /* 0x0000003e2d3c7207 */ /* 0x000fe40000000000 */
[----:B------:R-:W-:Y:S01]  /*21550*/  SEL R50, R50, R39, P0 ;  /* 0x0000002732327207 */ /* 0x000fe20000000000 */
[----:B------:R-:W0:Y:S01]  /*21560*/  SHFL.IDX PT, R49, R70, R9, 0x1c1f ;  /* 0x001c1f0946317589 */ /* 0x000e2200000e0000 */
[----:B---3--:R-:W-:Y:S02]  /*21570*/  SEL R64, R47, R66, P0 ;  /* 0x000000422f407207 */ /* 0x008fe40000000000 */
[----:B------:R-:W-:Y:S01]  /*21580*/  SEL R54, R54, R41, P0 ;  /* 0x0000002936367207 */ /* 0x000fe20000000000 */
[----:B------:R-:W1:Y:S01]  /*21590*/  SHFL.IDX PT, R73, R122, R9, 0x1c1f ;  /* 0x001c1f097a497589 */ /* 0x000e6200000e0000 */
[----:B----4-:R-:W-:-:S02]  /*215a0*/  SEL R72, R51, R74, P0 ;  /* 0x0000004a33487207 */ /* 0x010fc40000000000 */
        /* <DEDUP_REMOVED lines=8> */
[----:B------:R-:W-:-:S03]  /*21630*/  SEL R74, R74, R51, P0 ;  /* 0x000000334a4a7207 */ /* 0x000fc60000000000 */
[----:B------:R-:W-:Y:S04]  /*21640*/  SHFL.IDX PT, R98, R98, R5, 0x1c1f ;  /* 0x001c1f0562627589 */ /* 0x000fe800000e0000 */
[----:B------:R-:W-:Y:S01]  /*21650*/  SHFL.IDX PT, R102, R102, R5, 0x1c1f ;  /* 0x001c1f0566667589 */ /* 0x000fe200000e0000 */
[----:B0-----:R-:W-:Y:S02]  /*21660*/  SEL R68, R20, R49, P0 ;  /* 0x0000003114447207 */ /* 0x001fe40000000000 */
[----:B------:R-:W-:Y:S01]  /*21670*/  SEL R70, R49, R20, P0 ;  /* 0x0000001431467207 */ /* 0x000fe20000000000 */
[----:B------:R-:W-:Y:S01]  /*21680*/  SHFL.IDX PT, R106, R106, R5, 0x1c1f ;  /* 0x001c1f056a6a7589 */ /* 0x000fe200000e0000 */
[----:B-1----:R-:W-:Y:S01]  /*21690*/  SEL R53, R120, R73, P0 ;  /* 0x0000004978357207 */ /* 0x002fe20000000000 */
[----:B------:R-:W-:-:S02]  /*216a0*/  IMAD.MOV.U32 R20, RZ, RZ, RZ ;  /* 0x000000ffff147224 */ /* 0x000fc400078e00ff */
[----:B------:R-:W-:Y:S04]  /*216b0*/  SHFL.IDX PT, R112, R112, R5, 0x1c1f ;  /* 0x001c1f0570707589 */ /* 0x000fe800000e0000 */
[----:B------:R-:W-:Y:S04]  /*216c0*/  SHFL.IDX PT, R116, R116, R5, 0x1c1f ;  /* 0x001c1f0574747589 */ /* 0x000fe800000e0000 */
[----:B------:R-:W-:Y:S04]  /*216d0*/  SHFL.IDX PT, R75, R140, R5, 0x1c1f ;  /* 0x001c1f058c4b7589 */ /* 0x000fe800000e0000 */
[----:B------:R-:W0:Y:S04]  /*216e0*/  SHFL.IDX PT, R57, R88, R9, 0x1c1f ;  /* 0x001c1f0958397589 */ /* 0x000e2800000e0000 */
[----:B------:R-:W1:Y:S04]  /*216f0*/  SHFL.IDX PT, R59, R92, R9, 0x1c1f ;  /* 0x001c1f095c3b7589 */ /* 0x000e6800000e0000 */
[----:B------:R-:W2:Y:S04]  /*21700*/  SHFL.IDX PT, R61, R96, R9, 0x1c1f ;  /* 0x001c1f09603d7589 */ /* 0x000ea800000e0000 */
[----:B------:R-:W3:Y:S04]  /*21710*/  SHFL.IDX PT, R63, R100, R9, 0x1c1f ;  /* 0x001c1f09643f7589 */ /* 0x000ee800000e0000 */
[----:B------:R-:W4:Y:S04]  /*21720*/  SHFL.IDX PT, R65, R104, R9, 0x1c1f ;  /* 0x001c1f0968417589 */ /* 0x000f2800000e0000 */
[----:B------:R-:W4:Y:S04]  /*21730*/  SHFL.IDX PT, R67, R108, R9, 0x1c1f ;  /* 0x001c1f096c437589 */ /* 0x000f2800000e0000 */
[----:B------:R-:W4:Y:S01]  /*21740*/  SHFL.IDX PT, R69, R114, R9, 0x1c1f ;  /* 0x001c1f0972457589 */ /* 0x000f2200000e0000 */
[----:B0-----:R-:W-:-:S03]  /*21750*/  SEL R11, R57, R86, P0 ;  /* 0x00000056390b7207 */ /* 0x001fc60000000000 */
[----:B------:R-:W0:Y:S01]  /*21760*/  SHFL.IDX PT, R71, R118, R9, 0x1c1f ;  /* 0x001c1f0976477589 */ /* 0x000e2200000e0000 */
[----:B-1----:R-:W-:Y:S02]  /*21770*/  SEL R25, R90, R59, P0 ;  /* 0x0000003b5a197207 */ /* 0x002fe40000000000 */
[----:B------:R-:W-:Y:S01]  /*21780*/  SEL R27, R59, R90, P0 ;  /* 0x0000005a3b1b7207 */ /* 0x000fe20000000000 */
[----:B------:R-:W-:Y:S01]  /*21790*/  SHFL.IDX PT, R142, R142, R9, 0x1c1f ;  /* 0x001c1f098e8e7589 */ /* 0x000fe200000e0000 */
[----:B--2---:R-:W-:Y:S02]  /*217a0*/  SEL R29, R94, R61, P0 ;  /* 0x0000003d5e1d7207 */ /* 0x004fe40000000000 */
[----:B------:R-:W-:Y:S01]  /*217b0*/  SEL R31, R61, R94, P0 ;  /* 0x0000005e3d1f7207 */ /* 0x000fe20000000000 */
[----:B------:R-:W-:Y:S01]  /*217c0*/  SHFL.IDX PT, R124, R124, R5, 0x1c1f ;  /* 0x001c1f057c7c7589 */ /* 0x000fe200000e0000 */
[----:B---3--:R-:W-:Y:S02]  /*217d0*/  SEL R33, R98, R63, P0 ;  /* 0x0000003f62217207 */ /* 0x008fe40000000000 */
[----:B------:R-:W-:Y:S01]  /*217e0*/  SEL R35, R63, R98, P0 ;  /* 0x000000623f237207 */ /* 0x000fe20000000000 */
[----:B------:R-:W-:Y:S01]  /*217f0*/  SHFL.IDX PT, R128, R128, R5, 0x1c1f ;  /* 0x001c1f0580807589 */ /* 0x000fe200000e0000 */
        /* <DEDUP_REMOVED lines=9> */
[----:B0-----:R-:W-:-:S02]  /*21890*/  SEL R49, R116, R71, P0 ;  /* 0x0000004774317207 */ /* 0x001fc40000000000 */
[----:B------:R-:W-:Y:S01]  /*218a0*/  SEL R51, R71, R116, P0 ;  /* 0x0000007447337207 */ /* 0x000fe20000000000 */
[----:B------:R-:W0:Y:S04]  /*218b0*/  SHFL.IDX PT, R115, R130, R9, 0x1c1f ;  /* 0x001c1f0982737589 */ /* 0x000e2800000e0000 */
[----:B------:R-:W2:Y:S04]  /*218c0*/  SHFL.IDX PT, R117, R134, R9, 0x1c1f ;  /* 0x001c1f0986757589 */ /* 0x000ea800000e0000 */
[----:B------:R-:W3:Y:S04]  /*218d0*/  SHFL.IDX PT, R119, R138, R9, 0x1c1f ;  /* 0x001c1f098a777589 */ /* 0x000ee800000e0000 */
[----:B------:R4:W2:Y:S04]  /*218e0*/  SHFL.IDX PT, R0, R0, R5, 0x1c1f ;  /* 0x001c1f0500007589 */ /* 0x0008a800000e0000 */
[----:B------:R0:W3:Y:S01]  /*218f0*/  SHFL.IDX PT, R121, R7, R9, 0x1c1f ;  /* 0x001c1f0907797589 */ /* 0x0000e200000e0000 */
[----:B-1----:R-:W-:-:S02]  /*21900*/  SEL R59, R113, R124, P0 ;  /* 0x0000007c713b7207 */ /* 0x002fc40000000000 */
[----:B----4-:R-:W-:Y:S02]  /*21910*/  SEL R5, R82, R55, P0 ;  /* 0x0000003752057207 */ /* 0x010fe40000000000 */
[----:B0-----:R-:W-:Y:S02]  /*21920*/  SEL R61, R128, R115, P0 ;  /* 0x00000073803d7207 */ /* 0x001fe40000000000 */
[----:B------:R-:W-:Y:S02]  /*21930*/  SEL R7, R55, R82, P0 ;  /* 0x0000005237077207 */ /* 0x000fe40000000000 */
[----:B------:R-:W-:Y:S02]  /*21940*/  SEL R55, R73, R120, P0 ;  /* 0x0000007849377207 */ /* 0x000fe40000000000 */
[----:B------:R-:W-:Y:S02]  /*21950*/  SEL R9, R86, R57, P0 ;  /* 0x0000003956097207 */ /* 0x000fe40000000000 */
[----:B------:R-:W-:-:S02]  /*21960*/  SEL R73, R75, R142, P0 ;  /* 0x0000008e4b497207 */ /* 0x000fc40000000000 */
[----:B------:R-:W-:Y:S02]  /*21970*/  SEL R57, R124, R113, P0 ;  /* 0x000000717c397207 */ /* 0x000fe40000000000 */
[----:B------:R-:W-:Y:S02]  /*21980*/  SEL R63, R115, R128, P0 ;  /* 0x00000080733f7207 */ /* 0x000fe40000000000 */
[----:B--2---:R-:W-:Y:S02]  /*21990*/  SEL R65, R132, R117, P0 ;  /* 0x0000007584417207 */ /* 0x004fe40000000000 */
[----:B------:R-:W-:Y:S02]  /*219a0*/  SEL R67, R117, R132, P0 ;  /* 0x0000008475437207 */ /* 0x000fe40000000000 */
[----:B---3--:R-:W-:Y:S02]  /*219b0*/  SEL R69, R136, R119, P0 ;  /* 0x0000007788457207 */ /* 0x008fe40000000000 */
[----:B------:R-:W-:-:S02]  /*219c0*/  SEL R71, R119, R136, P0 ;  /* 0x0000008877477207 */ /* 0x000fc40000000000 */
[----:B------:R-:W-:-:S07]  /*219d0*/  SEL R75, R142, R75, P0 ;  /* 0x0000004b8e4b7207 */ /* 0x000fce0000000000 */
.L_x_3466:
[----:B------:R-:W-:Y:S05]  /*219e0*/  WARPSYNC.ALL ;  /* 0x0000000000007948 */ /* 0x000fea0003800000 */
[----:B------:R-:W-:Y:S01]  /*219f0*/  BAR.SYNC.DEFER_BLOCKING 0x1, 0x100 ;  /* 0x0044000000007b1d */ /* 0x000fe20000010000 */
[----:B------:R-:W-:-:S05]  /*21a00*/  SEL R13, R0, R121, P0 ;  /* 0x00000079000d7207 */ /* 0x000fca0000000000 */
[----:B------:R-:W-:Y:S01]  /*21a10*/  ULDC.64 UR4, c[0x0][0xc00] ;  /* 0x0003000000047ab9 */ /* 0x000fe20000000a00 */
[----:B------:R-:W-:Y:S01]  /*21a20*/  SEL R15, R121, R0, P0 ;  /* 0x00000000790f7207 */ /* 0x000fe20000000000 */
[----:B------:R-:W2:Y:S01]  /*21a30*/  LDL R84, [R1+0x30] ;  /* 0x0000300001547983 */ /* 0x000ea20000100800 */
[----:B------:R-:W-:Y:S01]  /*21a40*/  ISETP.NE.U32.AND P1, PT, RZ, UR4, PT ;  /* 0x00000004ff007c0c */ /* 0x000fe2000bf25070 */
[----:B------:R-:W0:Y:S01]  /*21a50*/  LDC R78, c[0x0][0xbe8] ;  /* 0x0002fa00ff4e7b82 */ /* 0x000e220000000800 */
[----:B------:R-:W-:Y:S02]  /*21a60*/  IADD3 R112, P2, R87, UR4, RZ ;  /* 0x0000000457707c10 */ /* 0x000fe4000ff5e0ff */
[----:B------:R-:W-:Y:S02]  /*21a70*/  ISETP.NE.AND.EX P1, PT, RZ, UR5, PT, P1 ;  /* 0x00000005ff007c0c */ /* 0x000fe4000bf25310 */
[----:B------:R-:W-:Y:S01]  /*21a80*/  IADD3.X R113, R109, UR5, RZ, P2, !PT ;  /* 0x000000056d717c10 */ /* 0x000fe200097fe4ff */
[----:B------:R-:W-:Y:S01]  /*21a90*/  ULDC.64 UR4, c[0x0][0xc08] ;  /* 0x0003020000047ab9 */ /* 0x000fe20000000a00 */
[----:B------:R1:W-:Y:S04]  /*21aa0*/  STSM.16.M88.4 [R111], R4 ;  /* 0x000000046f007844 */ /* 0x0003e80000000200 */
[----:B------:R-:W-:Y:S04]  /*21ab0*/  STSM.16.M88.4 [R89], R8 ;  /* 0x0000000859007844 */ /* 0x000fe80000000200 */
        /* <DEDUP_REMOVED lines=8> */
[----:B------:R-:W-:Y:S01]  /*21b40*/  STSM.16.M88.4 [R107], R56 ;  /* 0x000000386b007844 */ /* 0x000fe20000000200 */
[----:B------:R-:W-:-:S03]  /*21b50*/  ISETP.NE.U32.AND P0, PT, RZ, UR4, PT ;  /* 0x00000004ff007c0c */ /* 0x000fc6000bf05070 */
[----:B------:R-:W-:Y:S04]  /*21b60*/  STSM.16.M88.4 [R110], R60 ;  /* 0x0000003c6e007844 */ /* 0x000fe80000000200 */
[----:B------:R-:W-:Y:S04]  /*21b70*/  STSM.16.M88.4 [R79], R64 ;  /* 0x000000404f007844 */ /* 0x000fe80000000200 */
[----:B------:R-:W-:Y:S04]  /*21b80*/  STSM.16.M88.4 [R81], R68 ;  /* 0x0000004451007844 */ /* 0x000fe80000000200 */
[----:B------:R3:W-:Y:S01]  /*21b90*/  STSM.16.M88.4 [R83], R72 ;  /* 0x0000004853007844 */ /* 0x0007e20000000200 */
[----:B------:R-:W-:-:S03]  /*21ba0*/  ISETP.NE.AND.EX P0, PT, RZ, UR5, PT, P0 ;  /* 0x00000005ff007c0c */ /* 0x000fc6000bf05300 */
[----:B------:R4:W-:Y:S01]  /*21bb0*/  STSM.16.M88.4 [R85], R12 ;  /* 0x0000000c55007844 */ /* 0x0009e20000000200 */
[----:B------:R-:W-:Y:S09]  /*21bc0*/  BAR.SYNC.DEFER_BLOCKING 0x1, 0x100 ;  /* 0x0044000000007b1d */ /* 0x000ff20000010000 */
[----:B-1----:R-:W-:Y:S01]  /*21bd0*/  @P0 IADD3 R4, P3, R87, UR4, RZ ;  /* 0x0000000457040c10 */ /* 0x002fe2000ff7e0ff */
[----:B------:R-:W-:-:S02]  /*21be0*/  ULDC UR4, c[0x0][0xa88] ;  /* 0x0002a20000047ab9 */ /* 0x000fc40000000800 */
[----:B---3--:R-:W-:Y:S01]  /*21bf0*/  IMAD.U32 R83, RZ, RZ, UR4 ;  /* 0x00000004ff537e24 */ /* 0x008fe2000f8e00ff */
[----:B------:R-:W-:Y:S01]  /*21c00*/  @P0 IADD3.X R5, R109, UR5, RZ, P3, !PT ;  /* 0x000000056d050c10 */ /* 0x000fe20009ffe4ff */
[----:B------:R4:W5:Y:S01]  /*21c10*/  @P1 LDG.E R20, desc[UR36][R112.64] ;  /* 0x0000002470141981 */ /* 0x000962000c1e1900 */
[----:B0-----:R-:W-:-:S03]  /*21c20*/  ISETP.NE.AND P2, PT, R78, 0x1, PT ;  /* 0x000000014e00780c */ /* 0x001fc60003f45270 */
[----:B------:R4:W5:Y:S10]  /*21c30*/  @P0 LDG.E R83, desc[UR36][R4.64] ;  /* 0x0000002404530981 */ /* 0x000974000c1e1900 */
[----:B------:R-:W0:Y:S08]  /*21c40*/  @P2 LDC R6, c[0x0][0xbec] ;  /* 0x0002fb00ff062b82 */ /* 0x000e300000000800 */
[----:B------:R-:W1:Y:S01]  /*21c50*/  @P2 LDC R9, c[0x0][0xbf0] ;  /* 0x0002fc00ff092b82 */ /* 0x000e620000000800 */
[----:B--2---:R-:W-:Y:S01]  /*21c60*/  SHF.R.S32.HI R79, RZ, 0x1f, R84 ;  /* 0x0000001fff4f7819 */ /* 0x004fe20000011454 */
[----:B01--4-:R-:W-:Y:S06]  /*21c70*/  @P0 BRA `(.L_x_3141) ;  /* 0x0000000000100947 */ /* 0x013fec0003800000 */
[----:B------:R-:W-:Y:S05]  /*21c80*/  @!P1 BRA `(.L_x_3141) ;  /* 0x00000000000c9947 */ /* 0x000fea0003800000 */
[----:B------:R-:W2:Y:S04]  /*21c90*/  LDG.E R0, desc[UR36][R112.64] ;  /* 0x0000002470007981 */ /* 0x000ea8000c1e1900 */
[----:B-----5:R-:W2:Y:S02]  /*21ca0*/  LDG.E R83, desc[UR36][R112.64+0x4] ;  /* 0x0000042470537981 */ /* 0x020ea4000c1e1900 */
[----:B--2---:R-:W-:-:S07]  /*21cb0*/  IADD3 R83, -R0, R83, RZ ;  /* 0x0000005300537210 */ /* 0x004fce0007ffe1ff */
.L_x_3141:
[----:B------:R-:W2:Y:S01]  /*21cc0*/  LDL R10, [R1+0x28] ;  /* 0x00002800010a7983 */ /* 0x000ea20000100800 */
[----:B------:R-:W-:Y:S01]  /*21cd0*/  ULDC.64 UR4, c[0x0][0xb90] ;  /* 0x0002e40000047ab9 */ /* 0x000fe20000000a00 */
[----:B-----5:R-:W-:Y:S01]  /*21ce0*/  SHF.R.S32.HI R21, RZ, 0x1f, R20 ;  /* 0x0000001fff157819 */ /* 0x020fe20000011414 */
[----:B------:R-:W-:Y:S01]  /*21cf0*/  IMAD R0, R79, UR4, RZ ;  /* 0x000000044f007c24 */ /* 0x000fe2000f8e02ff */
[----:B------:R-:W0:Y:S01]  /*21d00*/  S2R R4, SR_TID.X ;  /* 0x0000000000047919 */ /* 0x000e220000002100 */
[----:B------:R-:W-:Y:S01]  /*21d10*/  SEL R80, R151, RZ, !P1 ;  /* 0x000000ff97507207 */ /* 0x000fe20004800000 */
[----:B------:R-:W-:Y:S01]  /*21d20*/  IMAD R83, R83, R78, RZ ;  /* 0x0000004e53537224 */ /* 0x000fe200078e02ff */
[----:B------:R-:W-:Y:S01]  /*21d30*/  SEL R81, R149, RZ, !P1 ;  /* 0x000000ff95517207 */ /* 0x000fe20004800000 */
[----:B------:R-:W-:Y:S01]  /*21d40*/  IMAD R7, R84, UR5, R0 ;  /* 0x0000000554077c24 */ /* 0x000fe2000f8e0200 */
[----:B------:R-:W1:Y:S01]  /*21d50*/  @P2 LDC R85, c[0x0][0xbf0] ;  /* 0x0002fc00ff552b82 */ /* 0x000e620000000800 */
[----:B0-----:R-:W-:-:S02]  /*21d60*/  VIADD R12, R4, 0xffffff80 ;  /* 0xffffff80040c7836 */ /* 0x001fc40000000000 */
[----:B------:R-:W-:Y:S01]  /*21d70*/  IMAD.WIDE.U32 R4, R84, UR4, R20 ;  /* 0x0000000454047c25 */ /* 0x000fe2000f8e0014 */
[----:B------:R-:W-:Y:S02]  /*21d80*/  ULDC.64 UR4, c[0x0][0xb98] ;  /* 0x0002e60000047ab9 */ /* 0x000fe40000000a00 */
[----:B------:R-:W-:Y:S01]  /*21d90*/  SHF.R.S32.HI R8, RZ, 0x1f, R12 ;  /* 0x0000001fff087819 */ /* 0x000fe2000001140c */
[----:B------:R-:W-:Y:S02]  /*21da0*/  IMAD.IADD R5, R5, 0x1, R7 ;  /* 0x0000000105057824 */ /* 0x000fe400078e0207 */
[----:B------:R-:W-:Y:S01]  /*21db0*/  IMAD.WIDE.U32 R4, R81, UR4, R4 ;  /* 0x0000000451047c25 */ /* 0x000fe2000f8e0004 */
[----:B------:R-:W-:Y:S01]  /*21dc0*/  BSSY B1, `(.L_x_3142) ;  /* 0x00000e5000017945 */ /* 0x000fe20003800000 */
[----:B------:R-:W-:Y:S02]  /*21dd0*/  SHF.R.S32.HI R88, RZ, 0x1f, R19 ;  /* 0x0000001fff587819 */ /* 0x000fe40000011413 */
[----:B--2---:R-:W-:Y:S01]  /*21de0*/  IMAD.IADD R11, R10, 0x1, R225 ;  /* 0x000000010a0b7824 */ /* 0x004fe200078e02e1 */
[----:B------:R-:W-:-:S02]  /*21df0*/  LEA.HI R10, R8, R12, RZ, 0x3 ;  /* 0x0000000c080a7211 */ /* 0x000fc400078f18ff */
[----:B------:R-:W-:Y:S01]  /*21e00*/  LEA.HI R8, R8, R12, RZ, 0x7 ;  /* 0x0000000c08087211 */ /* 0x000fe200078f38ff */
[----:B------:R-:W-:Y:S01]  /*21e10*/  @P2 IMAD.HI.U32 R0, R11, R6, RZ ;  /* 0x000000060b002227 */ /* 0x000fe200078e00ff */
[----:B------:R-:W-:-:S03]  /*21e20*/  LOP3.LUT R10, R10, 0xfffffff8, RZ, 0xc0, !PT ;  /* 0xfffffff80a0a7812 */ /* 0x000fc600078ec0ff */
[----:B------:R-:W-:Y:S01]  /*21e30*/  IMAD.MOV.U32 R7, RZ, RZ, R11 ;  /* 0x000000ffff077224 */ /* 0x000fe200078e000b */
[----:B------:R-:W-:Y:S01]  /*21e40*/  @P2 SHF.R.U32.HI R7, RZ, R9, R0 ;  /* 0x00000009ff072219 */ /* 0x000fe20000011600 */
[----:B------:R-:W-:Y:S01]  /*21e50*/  IMAD R6, R80, UR4, RZ ;  /* 0x0000000450067c24 */ /* 0x000fe2000f8e02ff */
[----:B------:R-:W-:Y:S02]  /*21e60*/  LOP3.LUT R0, R8, 0xffffff80, RZ, 0xc0, !PT ;  /* 0xffffff8008007812 */ /* 0x000fe400078ec0ff */
[C---:B------:R-:W-:Y:S01]  /*21e70*/  IADD3 R82, R12.reuse, -R10, RZ ;  /* 0x8000000a0c527210 */ /* 0x040fe20007ffe0ff */
[--C-:B------:R-:W-:Y:S01]  /*21e80*/  IMAD.MOV R9, RZ, RZ, -R7.reuse ;  /* 0x000000ffff097224 */ /* 0x100fe200078e0a07 */
[----:B------:R-:W-:Y:S01]  /*21e90*/  SHF.R.S32.HI R13, RZ, 0x1f, R7 ;  /* 0x0000001fff0d7819 */ /* 0x000fe20000011407 */
[----:B------:R-:W-:Y:S01]  /*21ea0*/  IMAD.IADD R10, R12, 0x1, -R0 ;  /* 0x000000010c0a7824 */ /* 0x000fe200078e0a00 */
[----:B------:R-:W-:Y:S01]  /*21eb0*/  IADD3 R4, P1, R7, R4, RZ ;  /* 0x0000000407047210 */ /* 0x000fe20007f3e0ff */
[----:B------:R-:W-:Y:S01]  /*21ec0*/  IMAD R6, R81, UR5, R6 ;  /* 0x0000000551067c24 */ /* 0x000fe2000f8e0206 */
[----:B------:R-:W-:Y:S01]  /*21ed0*/  ULDC.64 UR4, c[0x0][0xb88] ;  /* 0x0002e20000047ab9 */ /* 0x000fe20000000a00 */
[----:B------:R-:W-:Y:S01]  /*21ee0*/  IMAD R9, R78, R9, R11 ;  /* 0x000000094e097224 */ /* 0x000fe200078e020b */
[----:B------:R-:W-:Y:S01]  /*21ef0*/  SHF.R.S32.HI R15, RZ, 0x1f, R10 ;  /* 0x0000001fff0f7819 */ /* 0x000fe2000001140a */
[----:B------:R-:W-:Y:S01]  /*21f00*/  IMAD.SHL.U32 R0, R82, 0x8, RZ ;  /* 0x0000000852007824 */ /* 0x000fe200078e00ff */
[----:B------:R-:W-:-:S02]  /*21f10*/  IADD3.X R5, R13, R5, R6, P1, !PT ;  /* 0x000000050d057210 */ /* 0x000fc40000ffe406 */
[----:B------:R-:W-:Y:S01]  /*21f20*/  SHF.R.S32.HI R6, RZ, 0x1f, R9 ;  /* 0x0000001fff067819 */ /* 0x000fe20000011409 */
[----:B------:R-:W-:Y:S01]  /*21f30*/  IMAD R11, R221, 0x40, R0 ;  /* 0x00000040dd0b7824 */ /* 0x000fe200078e0200 */
[----:B------:R-:W-:Y:S01]  /*21f40*/  LEA.HI R12, R15, R10, RZ, 0x2 ;  /* 0x0000000a0f0c7211 */ /* 0x000fe200078f10ff */
[----:B------:R-:W-:Y:S01]  /*21f50*/  IMAD.WIDE.U32 R4, R9, UR4, R4 ;  /* 0x0000000409047c25 */ /* 0x000fe2000f8e0004 */
[----:B------:R-:W-:Y:S02]  /*21f60*/  LOP3.LUT P0, RZ, R10, 0x3, RZ, 0xc0, !PT ;  /* 0x000000030aff7812 */ /* 0x000fe4000780c0ff */
[----:B------:R-:W-:Y:S01]  /*21f70*/  SHF.R.S32.HI R14, RZ, 0x2, R12 ;  /* 0x00000002ff0e7819 */ /* 0x000fe2000001140c */
[----:B------:R-:W-:Y:S01]  /*21f80*/  IMAD.WIDE R76, R11, 0x2, R76 ;  /* 0x000000020b4c7825 */ /* 0x000fe200078e024c */
[----:B------:R-:W-:Y:S02]  /*21f90*/  SHF.R.S32.HI R11, RZ, 0x7, R8 ;  /* 0x00000007ff0b7819 */ /* 0x000fe40000011408 */
[----:B------:R-:W-:Y:S01]  /*21fa0*/  SHF.R.S32.HI R25, RZ, 0x1f, R12 ;  /* 0x0000001fff197819 */ /* 0x000fe2000001140c */
[----:B------:R-:W-:Y:S01]  /*21fb0*/  IMAD R6, R6, UR4, RZ ;  /* 0x0000000406067c24 */ /* 0x000fe2000f8e02ff */
[----:B------:R-:W-:-:S02]  /*21fc0*/  LEA.HI R8, R8, R11, RZ, 0x1 ;  /* 0x0000000b08087211 */ /* 0x000fc400078f08ff */
[----:B------:R-:W-:Y:S01]  /*21fd0*/  IADD3 R61, P3, R76, 0x4000, RZ ;  /* 0x000040004c3d7810 */ /* 0x000fe20007f7e0ff */
[----:B------:R-:W-:Y:S01]  /*21fe0*/  IMAD R7, R9, UR5, R6 ;  /* 0x0000000509077c24 */ /* 0x000fe2000f8e0206 */
[----:B------:R-:W-:Y:S01]  /*21ff0*/  LOP3.LUT R8, R8, 0x3fffffe, RZ, 0xc0, !PT ;  /* 0x03fffffe08087812 */ /* 0x000fe200078ec0ff */
[----:B------:R-:W-:Y:S01]  /*22000*/  ULDC.64 UR4, c[0x0][0xb50] ;  /* 0x0002d40000047ab9 */ /* 0x000fe20000000a00 */
[----:B------:R-:W-:Y:S01]  /*22010*/  IADD3 R73, P5, R76, 0x1000, RZ ;  /* 0x000010004c497810 */ /* 0x000fe20007fbe0ff */
[----:B------:R-:W-:Y:S01]  /*22020*/  IMAD.IADD R5, R5, 0x1, R7 ;  /* 0x0000000105057824 */ /* 0x000fe200078e0207 */
[----:B------:R-:W-:Y:S01]  /*22030*/  LEA R6, P1, R4, UR4, 0x2 ;  /* 0x0000000404067c11 */ /* 0x000fe2000f8210ff */
[----:B------:R-:W-:Y:S01]  /*22040*/  IMAD.IADD R11, R11, 0x1, -R8 ;  /* 0x000000010b0b7824 */ /* 0x000fe200078e0a08 */
[----:B------:R-:W-:Y:S02]  /*22050*/  IADD3 R69, P4, R76, 0x2000, RZ ;  /* 0x000020004c457810 */ /* 0x000fe40007f9e0ff */
[----:B------:R-:W-:Y:S01]  /*22060*/  LEA.HI.X R8, R4, UR5, R5, 0x2, P1 ;  /* 0x0000000504087c11 */ /* 0x000fe200088f1405 */
[----:B------:R-:W-:Y:S01]  /*22070*/  ULDC.64 UR4, c[0x0][0xaa0] ;  /* 0x0002a80000047ab9 */ /* 0x000fe20000000a00 */
[----:B------:R-:W-:-:S02]  /*22080*/  IADD3 R65, P1, R76, 0x3000, RZ ;  /* 0x000030004c417810 */ /* 0x000fc40007f3e0ff */
[----:B------:R-:W-:Y:S02]  /*22090*/  LOP3.LUT R60, R61, 0x380, RZ, 0xc0, !PT ;  /* 0x000003803d3c7812 */ /* 0x000fe400078ec0ff */
[----:B------:R-:W-:Y:S02]  /*220a0*/  LOP3.LUT R64, R65, 0x380, RZ, 0xc0, !PT ;  /* 0x0000038041407812 */ /* 0x000fe400078ec0ff */
[----:B------:R-:W-:Y:S02]  /*220b0*/  LOP3.LUT R72, R73, 0x380, RZ, 0xc0, !PT ;  /* 0x0000038049487812 */ /* 0x000fe400078ec0ff */
[----:B------:R-:W-:Y:S02]  /*220c0*/  SHF.R.U64 R64, R64, 0x3, RZ ;  /* 0x0000000340407819 */ /* 0x000fe400000012ff */
[----:B------:R-:W-:Y:S02]  /*220d0*/  LOP3.LUT R68, R69, 0x380, RZ, 0xc0, !PT ;  /* 0x0000038045447812 */ /* 0x000fe400078ec0ff */
[----:B------:R-:W-:Y:S01]  /*220e0*/  LOP3.LUT R64, R64, R65, RZ, 0x3c, !PT ;  /* 0x0000004140407212 */ /* 0x000fe200078e3cff */
[----:B------:R-:W-:Y:S01]  /*220f0*/  IMAD.X R65, RZ, RZ, R77, P1 ;  /* 0x000000ffff417224 */ /* 0x000fe200008e064d */
[----:B------:R-:W-:-:S02]  /*22100*/  SHF.R.U64 R60, R60, 0x3, RZ ;  /* 0x000000033c3c7819 */ /* 0x000fc400000012ff */
[----:B------:R-:W-:Y:S02]  /*22110*/  IADD3 R49, P1, R76, 0x7000, RZ ;  /* 0x000070004c317810 */ /* 0x000fe40007f3e0ff */
[----:B------:R-:W-:Y:S02]  /*22120*/  SHF.R.U64 R72, R72, 0x3, RZ ;  /* 0x0000000348487819 */ /* 0x000fe400000012ff */
[----:B------:R-:W-:Y:S02]  /*22130*/  SHF.R.U64 R68, R68, 0x3, RZ ;  /* 0x0000000344447819 */ /* 0x000fe400000012ff */
[----:B------:R-:W-:Y:S02]  /*22140*/  LEA.HI R25, R25, R14, RZ, 0x3 ;  /* 0x0000000e19197211 */ /* 0x000fe400078f18ff */
[----:B------:R-:W-:Y:S01]  /*22150*/  LOP3.LUT R60, R60, R61, RZ, 0x3c, !PT ;  /* 0x0000003d3c3c7212 */ /* 0x000fe200078e3cff */
[----:B------:R-:W-:Y:S01]  /*22160*/  IMAD.X R61, RZ, RZ, R77, P3 ;  /* 0x000000ffff3d7224 */ /* 0x000fe200018e064d */
[----:B------:R-:W-:-:S02]  /*22170*/  LOP3.LUT R48, R49, 0x380, RZ, 0xc0, !PT ;  /* 0x0000038031307812 */ /* 0x000fc400078ec0ff */
[----:B------:R-:W-:Y:S01]  /*22180*/  LOP3.LUT R72, R72, R73, RZ, 0x3c, !PT ;  /* 0x0000004948487212 */ /* 0x000fe200078e3cff */
[----:B------:R-:W-:Y:S01]  /*22190*/  IMAD.X R73, RZ, RZ, R77, P5 ;  /* 0x000000ffff497224 */ /* 0x000fe200028e064d */
[----:B------:R-:W-:Y:S02]  /*221a0*/  LOP3.LUT R68, R68, R69, RZ, 0x3c, !PT ;  /* 0x0000004544447212 */ /* 0x000fe400078e3cff */
[----:B------:R-:W-:Y:S02]  /*221b0*/  LEA.HI R10, R15, R10, RZ, 0x5 ;  /* 0x0000000a0f0a7211 */ /* 0x000fe400078f28ff */
[----:B------:R-:W-:Y:S01]  /*221c0*/  LOP3.LUT R25, R25, 0xfffffff8, RZ, 0xc0, !PT ;  /* 0xfffffff819197812 */ /* 0x000fe200078ec0ff */
[----:B------:R-:W-:Y:S01]  /*221d0*/  SHFL.IDX PT, R15, R8, 0x1, 0x1c1f ;  /* 0x003c1f00080f7f89 */ /* 0x000fe200000e0000 */
[----:B------:R-:W-:Y:S02]  /*221e0*/  IADD3.X R69, RZ, R77, RZ, P4, !PT ;  /* 0x0000004dff457210 */ /* 0x000fe400027fe4ff */
[----:B------:R-:W-:-:S02]  /*221f0*/  IADD3 R45, P3, R76, 0x8000, RZ ;  /* 0x000080004c2d7810 */ /* 0x000fc40007f7e0ff */
[C---:B------:R-:W-:Y:S02]  /*22200*/  IADD3 R57, P5, R76.reuse, 0x5000, RZ ;  /* 0x000050004c397810 */ /* 0x040fe40007fbe0ff */
[----:B------:R-:W-:Y:S02]  /*22210*/  IADD3 R53, P4, R76, 0x6000, RZ ;  /* 0x000060004c357810 */ /* 0x000fe40007f9e0ff */
[----:B------:R-:W-:Y:S02]  /*22220*/  SHF.R.U64 R48, R48, 0x3, RZ ;  /* 0x0000000330307819 */ /* 0x000fe400000012ff */
[----:B------:R-:W-:Y:S02]  /*22230*/  IADD3 R25, R14, -R25, RZ ;  /* 0x800000190e197210 */ /* 0x000fe40007ffe0ff */
[----:B------:R-:W-:Y:S01]  /*22240*/  SHF.R.S32.HI R10, RZ, 0x5, R10 ;  /* 0x00000005ff0a7819 */ /* 0x000fe2000001140a */
[----:B------:R-:W-:Y:S01]  /*22250*/  SHFL.IDX PT, R14, R6, 0x1, 0x1c1f ;  /* 0x003c1f00060e7f89 */ /* 0x000fe200000e0000 */
[----:B------:R-:W-:-:S02]  /*22260*/  LOP3.LUT R44, R45, 0x380, RZ, 0xc0, !PT ;  /* 0x000003802d2c7812 */ /* 0x000fc400078ec0ff */
[----:B------:R-:W-:Y:S01]  /*22270*/  LOP3.LUT R56, R57, 0x380, RZ, 0xc0, !PT ;  /* 0x0000038039387812 */ /* 0x000fe200078ec0ff */
[----:B------:R-:W-:Y:S01]  /*22280*/  IMAD R10, R10, 0x10, R25 ;  /* 0x000000100a0a7824 */ /* 0x000fe200078e0219 */
[----:B------:R-:W-:Y:S02]  /*22290*/  LOP3.LUT R52, R53, 0x380, RZ, 0xc0, !PT ;  /* 0x0000038035347812 */ /* 0x000fe400078ec0ff */
[----:B------:R-:W-:Y:S01]  /*222a0*/  LOP3.LUT R48, R48, R49, RZ, 0x3c, !PT ;  /* 0x0000003130307212 */ /* 0x000fe200078e3cff */
[----:B------:R-:W-:Y:S01]  /*222b0*/  IMAD R4, R11, 0x40, R10 ;  /* 0x000000400b047824 */ /* 0x000fe200078e020a */
[----:B------:R-:W-:Y:S01]  /*222c0*/  IADD3.X R49, RZ, R77, RZ, P1, !PT ;  /* 0x0000004dff317210 */ /* 0x000fe20000ffe4ff */
[----:B------:R-:W-:Y:S01]  /*222d0*/  SHFL.IDX PT, R10, R6, RZ, 0x1c1f ;  /* 0x001c1fff060a7589 */ /* 0x000fe200000e0000 */
[----:B------:R-:W-:Y:S02]  /*222e0*/  SHF.R.U64 R44, R44, 0x3, RZ ;  /* 0x000000032c2c7819 */ /* 0x000fe400000012ff */
[----:B------:R-:W-:Y:S01]  /*222f0*/  IADD3 R33, P1, R76, 0xb000, RZ ;  /* 0x0000b0004c217810 */ /* 0x000fe20007f3e0ff */
[----:B------:R-:W0:Y:S01]  /*22300*/  SHFL.IDX PT, R11, R8, RZ, 0x1c1f ;  /* 0x001c1fff080b7589 */ /* 0x000e2200000e0000 */
[----:B------:R-:W-:-:S02]  /*22310*/  SHF.R.U64 R56, R56, 0x3, RZ ;  /* 0x0000000338387819 */ /* 0x000fc400000012ff */
[----:B------:R-:W-:Y:S02]  /*22320*/  SHF.R.U64 R52, R52, 0x3, RZ ;  /* 0x0000000334347819 */ /* 0x000fe400000012ff */
[----:B------:R-:W-:Y:S01]  /*22330*/  LOP3.LUT R44, R44, R45, RZ, 0x3c, !PT ;  /* 0x0000002d2c2c7212 */ /* 0x000fe200078e3cff */
[--C-:B------:R-:W-:Y:S01]  /*22340*/  IMAD.X R45, RZ, RZ, R77.reuse, P3 ;  /* 0x000000ffff2d7224 */ /* 0x100fe200018e064d */
[----:B------:R-:W-:Y:S02]  /*22350*/  LOP3.LUT R32, R33, 0x380, RZ, 0xc0, !PT ;  /* 0x0000038021207812 */ /* 0x000fe400078ec0ff */
[----:B------:R-:W-:Y:S01]  /*22360*/  LOP3.LUT R56, R56, R57, RZ, 0x3c, !PT ;  /* 0x0000003938387212 */ /* 0x000fe200078e3cff */
[--C-:B------:R-:W-:Y:S01]  /*22370*/  IMAD.X R57, RZ, RZ, R77.reuse, P5 ;  /* 0x000000ffff397224 */ /* 0x100fe200028e064d */
[----:B------:R-:W-:Y:S01]  /*22380*/  LOP3.LUT R52, R52, R53, RZ, 0x3c, !PT ;  /* 0x0000003534347212 */ /* 0x000fe200078e3cff */
[----:B------:R-:W-:Y:S01]  /*22390*/  IMAD.X R53, RZ, RZ, R77, P4 ;  /* 0x000000ffff357224 */ /* 0x000fe200020e064d */
[----:B------:R-:W-:-:S02]  /*223a0*/  IADD3 R29, P3, R76, 0xc000, RZ ;  /* 0x0000c0004c1d7810 */ /* 0x000fc40007f7e0ff */
[C---:B------:R-:W-:Y:S02]  /*223b0*/  IADD3 R41, P5, R76.reuse, 0x9000, RZ ;  /* 0x000090004c297810 */ /* 0x040fe40007fbe0ff */
[----:B------:R-:W-:Y:S02]  /*223c0*/  IADD3 R37, P4, R76, 0xa000, RZ ;  /* 0x0000a0004c257810 */ /* 0x000fe40007f9e0ff */
[----:B------:R-:W-:Y:S02]  /*223d0*/  SHF.R.U64 R32, R32, 0x3, RZ ;  /* 0x0000000320207819 */ /* 0x000fe400000012ff */
[----:B------:R-:W-:Y:S02]  /*223e0*/  LOP3.LUT R28, R29, 0x380, RZ, 0xc0, !PT ;  /* 0x000003801d1c7812 */ /* 0x000fe400078ec0ff */
[----:B------:R-:W-:Y:S02]  /*223f0*/  IADD3 R4, R4, R225, RZ ;  /* 0x000000e104047210 */ /* 0x000fe40007ffe0ff */
[----:B------:R-:W-:-:S02]  /*22400*/  LOP3.LUT R40, R41, 0x380, RZ, 0xc0, !PT ;  /* 0x0000038029287812 */ /* 0x000fc400078ec0ff */
[----:B------:R-:W-:Y:S02]  /*22410*/  LOP3.LUT R36, R37, 0x380, RZ, 0xc0, !PT ;  /* 0x0000038025247812 */ /* 0x000fe400078ec0ff */
[----:B------:R-:W-:Y:S01]  /*22420*/  LOP3.LUT R32, R32, R33, RZ, 0x3c, !PT ;  /* 0x0000002120207212 */ /* 0x000fe200078e3cff */
[----:B------:R-:W-:Y:S01]  /*22430*/  IMAD.X R33, RZ, RZ, R77, P1 ;  /* 0x000000ffff217224 */ /* 0x000fe200008e064d */
[----:B------:R-:W-:Y:S02]  /*22440*/  SHF.R.U64 R28, R28, 0x3, RZ ;  /* 0x000000031c1c7819 */ /* 0x000fe400000012ff */
[C---:B------:R-:W-:Y:S01]  /*22450*/  ISETP.GE.OR P1, PT, R4.reuse, R83, P0 ;  /* 0x000000530400720c */ /* 0x040fe20000726670 */
[----:B------:R-:W-:Y:S01]  /*22460*/  VIADD R4, R4, 0x8 ;  /* 0x0000000804047836 */ /* 0x000fe20000000000 */
        /* <DEDUP_REMOVED lines=8> */
[----:B------:R-:W-:Y:S01]  /*224f0*/  IADD3 R5, P3, R76, 0xf000, RZ ;  /* 0x0000f0004c057810 */ /* 0x000fe20007f7e0ff */
[----:B0-----:R0:W-:Y:S01]  /*22500*/  @!P1 ST.E desc[UR36][R10.64], R3 ;  /* 0x000000030a009985 */ /* 0x0011e2000c101924 */
[----:B------:R-:W-:Y:S02]  /*22510*/  ISETP.GE.OR P0, PT, R4, R83, P0 ;  /* 0x000000530400720c */ /* 0x000fe40000706670 */
[C---:B------:R-:W-:Y:S01]  /*22520*/  IADD3 R25, P5, R76.reuse, 0xd000, RZ ;  /* 0x0000d0004c197810 */ /* 0x040fe20007fbe0ff */
[----:B------:R-:W-:Y:S01]  /*22530*/  IMAD.X R9, RZ, RZ, R77, P3 ;  /* 0x000000ffff097224 */ /* 0x000fe200018e064d */
[----:B------:R-:W-:-:S02]  /*22540*/  IADD3 R13, P4, R76, 0xe000, RZ ;  /* 0x0000e0004c0d7810 */ /* 0x000fc40007f9e0ff */
[----:B------:R-:W-:Y:S02]  /*22550*/  LOP3.LUT R7, R76, 0x380, RZ, 0xc0, !PT ;  /* 0x000003804c077812 */ /* 0x000fe400078ec0ff */
[----:B------:R-:W-:Y:S02]  /*22560*/  LOP3.LUT R4, R5, 0x380, RZ, 0xc0, !PT ;  /* 0x0000038005047812 */ /* 0x000fe400078ec0ff */
[----:B------:R-:W-:Y:S02]  /*22570*/  LOP3.LUT R24, R25, 0x380, RZ, 0xc0, !PT ;  /* 0x0000038019187812 */ /* 0x000fe400078ec0ff */
[----:B------:R-:W-:Y:S01]  /*22580*/  LOP3.LUT R12, R13, 0x380, RZ, 0xc0, !PT ;  /* 0x000003800d0c7812 */ /* 0x000fe200078ec0ff */
[----:B------:R2:W-:Y:S01]  /*22590*/  @!P0 ST.E desc[UR36][R14.64], R2 ;  /* 0x000000020e008985 */ /* 0x0005e2000c101924 */
[----:B------:R-:W-:Y:S02]  /*225a0*/  SHF.R.U64 R7, R7, 0x3, RZ ;  /* 0x0000000307077819 */ /* 0x000fe400000012ff */
[----:B------:R-:W-:Y:S01]  /*225b0*/  SHF.R.U64 R4, R4, 0x3, RZ ;  /* 0x0000000304047819 */ /* 0x000fe200000012ff */
[----:B0-----:R-:W-:Y:S01]  /*225c0*/  IMAD R3, R21, UR4, RZ ;  /* 0x0000000415037c24 */ /* 0x001fe2000f8e02ff */
[----:B------:R-:W-:Y:S01]  /*225d0*/  SHF.R.U64 R24, R24, 0x3, RZ ;  /* 0x0000000318187819 */ /* 0x000fe200000012ff */
[----:B------:R-:W5:Y:S01]  /*225e0*/  LD.E.128 R72, desc[UR36][R72.64] ;  /* 0x0000002448487980 */ /* 0x000f62000c101d00 */
[----:B------:R-:W-:-:S02]  /*225f0*/  SHF.R.U64 R12, R12, 0x3, RZ ;  /* 0x000000030c0c7819 */ /* 0x000fc400000012ff */
[----:B------:R-:W-:Y:S01]  /*22600*/  LOP3.LUT R76, R7, R76, RZ, 0x3c, !PT ;  /* 0x0000004c074c7212 */ /* 0x000fe200078e3cff */
[----:B------:R-:W5:Y:S01]  /*22610*/  LD.E.128 R68, desc[UR36][R68.64] ;  /* 0x0000002444447980 */ /* 0x000f62000c101d00 */
[----:B------:R-:W-:Y:S01]  /*22620*/  LOP3.LUT R24, R24, R25, RZ, 0x3c, !PT ;  /* 0x0000001918187212 */ /* 0x000fe200078e3cff */
[----:B------:R-:W-:Y:S01]  /*22630*/  IMAD.X R25, RZ, RZ, R77, P5 ;  /* 0x000000ffff197224 */ /* 0x000fe200028e064d */
[----:B------:R-:W-:Y:S01]  /*22640*/  LOP3.LUT R12, R12, R13, RZ, 0x3c, !PT ;  /* 0x0000000d0c0c7212 */ /* 0x000fe200078e3cff */
[----:B------:R-:W5:Y:S01]  /*22650*/  LD.E.128 R64, desc[UR36][R64.64] ;  /* 0x0000002440407980 */ /* 0x000f62000c101d00 */
[----:B------:R-:W-:Y:S02]  /*22660*/  LOP3.LUT R8, R4, R5, RZ, 0x3c, !PT ;  /* 0x0000000504087212 */ /* 0x000fe400078e3cff */
[----:B------:R-:W-:Y:S01]  /*22670*/  IADD3.X R13, RZ, R77, RZ, P4, !PT ;  /* 0x0000004dff0d7210 */ /* 0x000fe200027fe4ff */
[----:B------:R0:W5:Y:S01]  /*22680*/  LD.E.128 R4, desc[UR36][R76.64] ;  /* 0x000000244c047980 */ /* 0x000162000c101d00 */
[----:B------:R-:W-:-:S03]  /*22690*/  IMAD R21, R20, UR5, R3 ;  /* 0x0000000514157c24 */ /* 0x000fc6000f8e0203 */
[----:B------:R-:W5:Y:S04]  /*226a0*/  LD.E.128 R60, desc[UR36][R60.64] ;  /* 0x000000243c3c7980 */ /* 0x000f68000c101d00 */
[----:B------:R-:W5:Y:S01]  /*226b0*/  LD.E.128 R56, desc[UR36][R56.64] ;  /* 0x0000002438387980 */ /* 0x000f62000c101d00 */
[----:B0-----:R-:W0:Y:S01]  /*226c0*/  @P2 LDC R77, c[0x0][0xbec] ;  /* 0x0002fb00ff4d2b82 */ /* 0x001e220000000800 */
[----:B--2---:R-:W-:Y:S01]  /*226d0*/  IMAD.WIDE.U32 R2, R20, UR4, RZ ;  /* 0x0000000414027c25 */ /* 0x004fe2000f8e00ff */
[----:B------:R-:W-:Y:S01]  /*226e0*/  ULDC.64 UR4, c[0x0][0xae8] ;  /* 0x0002ba0000047ab9 */ /* 0x000fe20000000a00 */
[----:B------:R-:W5:Y:S02]  /*226f0*/  LD.E.128 R52, desc[UR36][R52.64] ;  /* 0x0000002434347980 */ /* 0x000f64000c101d00 */
[----:B------:R-:W-:-:S02]  /*22700*/  IMAD R76, R82, 0x20, R221 ;  /* 0x00000020524c7824 */ /* 0x000fc400078e02dd */
[----:B------:R-:W-:Y:S01]  /*22710*/  IMAD.IADD R3, R3, 0x1, R21 ;  /* 0x0000000103037824 */ /* 0x000fe200078e0215 */
[----:B------:R-:W5:Y:S01]  /*22720*/  LD.E.128 R48, desc[UR36][R48.64] ;  /* 0x0000002430307980 */ /* 0x000f62000c101d00 */
[----:B------:R-:W-:Y:S02]  /*22730*/  IMAD R79, R79, UR4, RZ ;  /* 0x000000044f4f7c24 */ /* 0x000fe4000f8e02ff */
[----:B------:R-:W-:Y:S01]  /*22740*/  IMAD.IADD R76, R225, 0x1, R76 ;  /* 0x00000001e14c7824 */ /* 0x000fe200078e024c */
[----:B------:R-:W5:Y:S01]  /*22750*/  LD.E.128 R44, desc[UR36][R44.64] ;  /* 0x000000242c2c7980 */ /* 0x000f62000c101d00 */
[C---:B------:R-:W-:Y:S02]  /*22760*/  IMAD R79, R84.reuse, UR5, R79 ;  /* 0x00000005544f7c24 */ /* 0x040fe4000f8e024f */
[----:B------:R-:W-:Y:S01]  /*22770*/  IMAD.WIDE.U32 R2, R84, UR4, R2 ;  /* 0x0000000454027c25 */ /* 0x000fe2000f8e0002 */
[----:B------:R-:W-:Y:S01]  /*22780*/  ULDC.64 UR4, c[0x0][0xaf0] ;  /* 0x0002bc0000047ab9 */ /* 0x000fe20000000a00 */
[----:B------:R-:W5:Y:S02]  /*22790*/  LD.E.128 R40, desc[UR36][R40.64] ;  /* 0x0000002428287980 */ /* 0x000f64000c101d00 */
[----:B------:R-:W-:Y:S01]  /*227a0*/  IMAD.MOV.U32 R21, RZ, RZ, R76 ;  /* 0x000000ffff157224 */ /* 0x000fe200078e004c */
[----:B------:R-:W-:Y:S01]  /*227b0*/  IADD3 R3, R3, R79, RZ ;  /* 0x0000004f03037210 */ /* 0x000fe20007ffe0ff */
[----:B------:R-:W5:Y:S01]  /*227c0*/  LD.E.128 R36, desc[UR36][R36.64] ;  /* 0x0000002424247980 */ /* 0x000f62000c101d00 */
[----:B0-----:R-:W-:-:S03]  /*227d0*/  @P2 IMAD.HI.U32 R20, R76, R77, RZ ;  /* 0x0000004d4c142227 */ /* 0x001fc600078e00ff */
[----:B------:R-:W5:Y:S01]  /*227e0*/  LD.E.128 R32, desc[UR36][R32.64] ;  /* 0x0000002420207980 */ /* 0x000f62000c101d00 */
[----:B------:R-:W-:Y:S01]  /*227f0*/  IMAD R80, R80, UR4, RZ ;  /* 0x0000000450507c24 */ /* 0x000fe2000f8e02ff */
[----:B-1----:R-:W-:Y:S01]  /*22800*/  @P2 SHF.R.U32.HI R21, RZ, R85, R20 ;  /* 0x00000055ff152219 */ /* 0x002fe20000011614 */
[C---:B------:R-:W-:Y:S01]  /*22810*/  IMAD.WIDE.U32 R2, R81.reuse, UR4, R2 ;  /* 0x0000000451027c25 */ /* 0x040fe2000f8e0002 */
[----:B------:R-:W5:Y:S02]  /*22820*/  LD.E.128 R28, desc[UR36][R28.64] ;  /* 0x000000241c1c7980 */ /* 0x000f64000c101d00 */
[--C-:B------:R-:W-:Y:S01]  /*22830*/  SHF.R.S32.HI R20, RZ, 0x1f, R21.reuse ;  /* 0x0000001fff147819 */ /* 0x100fe20000011415 */
[----:B------:R-:W-:Y:S01]  /*22840*/  IMAD R77, R81, UR5, R80 ;  /* 0x00000005514d7c24 */ /* 0x000fe2000f8e0250 */
[----:B------:R-:W-:Y:S01]  /*22850*/  ULDC.64 UR4, c[0x0][0xae0] ;  /* 0x0002b80000047ab9 */ /* 0x000fe20000000a00 */
[----:B------:R-:W-:Y:S01]  /*22860*/  IMAD.MOV R79, RZ, RZ, -R21 ;  /* 0x000000ffff4f7224 */ /* 0x000fe200078e0a15 */
[----:B------:R-:W5:Y:S01]  /*22870*/  LD.E.128 R24, desc[UR36][R24.64] ;  /* 0x0000002418187980 */ /* 0x000f62000c101d00 */
[----:B------:R-:W-:-:S02]  /*22880*/  IMAD.IADD R3, R3, 0x1, R77 ;  /* 0x0000000103037824 */ /* 0x000fc400078e024d */
[----:B------:R-:W-:Y:S01]  /*22890*/  IMAD R20, R20, UR4, RZ ;  /* 0x0000000414147c24 */ /* 0x000fe2000f8e02ff */
[----:B------:R-:W5:Y:S01]  /*228a0*/  LD.E.128 R12, desc[UR36][R12.64] ;  /* 0x000000240c0c7980 */ /* 0x000f62000c101d00 */
[----:B------:R-:W-:Y:S02]  /*228b0*/  IMAD R77, R78, R79, R76 ;  /* 0x0000004f4e4d7224 */ /* 0x000fe400078e024c */
[C---:B------:R-:W-:Y:S01]  /*228c0*/  IMAD R79, R21.reuse, UR5, R20 ;  /* 0x00000005154f7c24 */ /* 0x040fe2000f8e0214 */
[----:B------:R-:W5:Y:S01]  /*228d0*/  LD.E.128 R8, desc[UR36][R8.64] ;  /* 0x0000002408087980 */ /* 0x000f62000c101d00 */
[----:B------:R-:W-:Y:S01]  /*228e0*/  IMAD.WIDE.U32 R2, R21, UR4, R2 ;  /* 0x0000000415027c25 */ /* 0x000fe2000f8e0002 */
[----:B------:R-:W-:Y:S01]  /*228f0*/  SHF.R.S32.HI R20, RZ, 0x1f, R77 ;  /* 0x0000001fff147819 */ /* 0x000fe2000001144d */
        /* <DEDUP_REMOVED lines=12> */
[----:B------:R-:W-:Y:S02]  /*229c0*/  IADD3 R82, R221, R225, RZ ;  /* 0x000000e1dd527210 */ /* 0x000fe40007ffe0ff */
[----:B------:R-:W-:Y:S01]  /*229d0*/  IMAD.IADD R3, R3, 0x1, R21 ;  /* 0x0000000103037824 */ /* 0x000fe200078e0215 */
[----:B------:R-:W-:-:S04]  /*229e0*/  LEA R80, P2, R2, UR4, 0x1 ;  /* 0x0000000402507c11 */ /* 0x000fc8000f8408ff */
[----:B------:R-:W-:Y:S02]  /*229f0*/  LEA.HI.X R81, R2, UR5, R3, 0x1, P2 ;  /* 0x0000000502517c11 */ /* 0x000fe400090f0c03 */
[----:B------:R-:W-:Y:S01]  /*22a00*/  ISETP.GE.AND P2, PT, R82, R83, PT ;  /* 0x000000535200720c */ /* 0x000fe20003f46270 */
[----:B------:R-:W-:Y:S02]  /*22a10*/  VIADD R20, R22, 0x38820 ;  /* 0x0003882016147836 */ /* 0x000fe40000000000 */
[----:B------:R-:W-:-:S03]  /*22a20*/  VIADD R78, R82, 0x40 ;  /* 0x00000040524e7836 */ /* 0x000fc60000000000 */
[----:B------:R-:W-:Y:S01]  /*22a30*/  PRMT R20, RZ, 0x654, R20 ;  /* 0x00000654ff147816 */ /* 0x000fe20000000014 */
[----:B------:R-:W-:Y:S01]  /*22a40*/  VIADD R76, R82, 0x20 ;  /* 0x00000020524c7836 */ /* 0x000fe20000000000 */
[-C--:B------:R-:W-:Y:S01]  /*22a50*/  ISETP.GE.AND P0, PT, R78, R83.reuse, PT ;  /* 0x000000534e00720c */ /* 0x080fe20003f06270 */
[C---:B------:R-:W-:Y:S01]  /*22a60*/  VIADD R86, R0.reuse, 0xc0 ;  /* 0x000000c000567836 */ /* 0x040fe20000000000 */
[----:B------:R-:W-:Y:S01]  /*22a70*/  IADD3 R84, R0, 0x80, RZ ;  /* 0x0000008000547810 */ /* 0x000fe20007ffe0ff */
[----:B0-----:R0:W-:Y:S01]  /*22a80*/  SYNCS.ARRIVE.TRANS64.RED.A1T0 RZ, [R20+URZ], RZ ;  /* 0x000000ff14ff79a7 */ /* 0x0011e2000810043f */
[----:B------:R0:W1:Y:S01]  /*22a90*/  SHFL.IDX PT, R78, R80, RZ, 0x181f ;  /* 0x00181fff504e7589 */ /* 0x00006200000e0000 */
[----:B------:R-:W-:-:S03]  /*22aa0*/  ISETP.GE.AND P1, PT, R76, R83, PT ;  /* 0x000000534c00720c */ /* 0x000fc60003f26270 */
[----:B------:R0:W2:Y:S01]  /*22ab0*/  SHFL.IDX PT, R79, R81, RZ, 0x181f ;  /* 0x00181fff514f7589 */ /* 0x0000a200000e0000 */
[----:B------:R-:W-:Y:S02]  /*22ac0*/  SHF.R.S32.HI R87, RZ, 0x1f, R0 ;  /* 0x0000001fff577819 */ /* 0x000fe40000011400 */
[----:B------:R-:W-:Y:S02]  /*22ad0*/  SHF.R.S32.HI R85, RZ, 0x1f, R84 ;  /* 0x0000001fff557819 */ /* 0x000fe40000011454 */
[----:B------:R-:W-:Y:S01]  /*22ae0*/  SHF.R.S32.HI R89, RZ, 0x1f, R86 ;  /* 0x0000001fff597819 */ /* 0x000fe20000011456 */
[----:B------:R-:W-:Y:S06]  /*22af0*/  @P2 BRA `(.L_x_3143) ;  /* 0x0000000000442947 */ /* 0x000fec0003800000 */
        /* <DEDUP_REMOVED lines=8> */
[----:B0-----:R-:W-:-:S04]  /*22b80*/  @!P3 LEA R20, P2, R19, R78, 0x1 ;  /* 0x0000004e1314b211 */ /* 0x001fc800078408ff */
        /* <DEDUP_REMOVED lines=8> */
.L_x_3143:
[----:B------:R-:W-:Y:S05]  /*22c10*/  BSYNC B1 ;  /* 0x0000000000017941 */ /* 0x000fea0003800000 */
.L_x_3142:
[----:B---3--:R3:W4:Y:S01]  /*22c20*/  SHFL.IDX PT, R21, R81, 0x1, 0x181f ;  /* 0x00381f0051157f89 */ /* 0x00872200000e0000 */
        /* <DEDUP_REMOVED lines=10> */
[----:B-----5:R-:W-:-:S03]  /*22cd0*/  @!P3 LEA R4, P5, R19, R20, 0x1 ;  /* 0x000000141304b211 */ /* 0x020fc600078a08ff */
        /* <DEDUP_REMOVED lines=9> */
.L_x_3145:
[----:B------:R-:W-:Y:S05]  /*22d70*/  BSYNC B1 ;  /* 0x0000000000017941 */ /* 0x000fea0003800000 */
.L_x_3144:
[----:B0---4-:R0:W4:Y:S01]  /*22d80*/  SHFL.IDX PT, R21, R81, 0x2, 0x181f ;  /* 0x00581f0051157f89 */ /* 0x01112200000e0000 */
        /* <DEDUP_REMOVED lines=9> */
[CC--:B-----5:R-:W-:Y:S02]  /*22e20*/  @!P2 LEA R4, P4, R19.reuse, R20.reuse, 0x1 ;  /* 0x000000141304a211 */ /* 0x0e0fe400078808ff */
[-C--:B----4-:R-:W-:Y:S02]  /*22e30*/  @!P3 LEA.HI.X R3, R0, R21.reuse, R87, 0x1, P5 ;  /* 0x000000150003b211 */ /* 0x090fe400028f0c57 */
[-C--:B------:R-:W-:Y:S02]  /*22e40*/  @!P1 LEA R6, P5, R84, R20.reuse, 0x1 ;  /* 0x0000001454069211 */ /* 0x080fe400078a08ff */
        /* <DEDUP_REMOVED lines=8> */
.L_x_3147:
[----:B------:R-:W-:Y:S05]  /*22ed0*/  BSYNC B1 ;  /* 0x0000000000017941 */ /* 0x000fea0003800000 */
.L_x_3146:
[----:B0-----:R-:W-:Y:S01]  /*22ee0*/  VIADD R2, R82, 0x60 ;  /* 0x0000006052027836 */ /* 0x001fe20000000000 */
[----:B---3--:R-:W0:Y:S04]  /*22ef0*/  SHFL.IDX PT, R81, R81, 0x3, 0x181f ;  /* 0x00781f0051517f89 */ /* 0x008e2800000e0000 */
[----:B------:R-:W-:Y:S01]  /*22f00*/  ISETP.GE.AND P0, PT, R2, R83, PT ;  /* 0x000000530200720c */ /* 0x000fe20003f06270 */
[----:B------:R-:W3:-:S12]  /*22f10*/  SHFL.IDX PT, R80, R80, 0x3, 0x181f ;  /* 0x00781f0050507f89 */ /* 0x000ed800000e0000 */
[----:B------:R-:W-:Y:S05]  /*22f20*/  @P0 BRA `(.L_x_3148) ;  /* 0x0000000c00dc0947 */ /* 0x000fea0003800000 */
[----:B------:R-:W-:Y:S02]  /*22f30*/  ULDC UR4, c[0x0][0xac8] ;  /* 0x0002b20000047ab9 */ /* 0x000fe40000000800 */
[----:B------:R-:W-:Y:S02]  /*22f40*/  ISETP.GE.AND P3, PT, R0, UR4, PT ;  /* 0x0000000400007c0c */ /* 0x000fe4000bf66270 */
[----:B------:R-:W-:Y:S02]  /*22f50*/  ISETP.GE.AND P4, PT, R19, UR4, PT ;  /* 0x0000000413007c0c */ /* 0x000fe4000bf86270 */
[----:B------:R-:W-:-:S09]  /*22f60*/  ISETP.GE.AND P5, PT, R84, UR4, PT ;  /* 0x0000000454007c0c */ /* 0x000fd2000bfa6270 */
[-C--:B---3--:R-:W-:Y:S02]  /*22f70*/  @!P3 LEA R2, P0, R0, R80.reuse, 0x1 ;  /* 0x000000500002b211 */ /* 0x088fe400078008ff */
[CC--:B-----5:R-:W-:Y:S02]  /*22f80*/  @!P4 LEA R4, P1, R19.reuse, R80.reuse, 0x1 ;  /* 0x000000501304c211 */ /* 0x0e0fe400078208ff */
        /* <DEDUP_REMOVED lines=13> */
.L_x_3139:
[----:B------:R-:W2:Y:S01]  /*23060*/  LDL R11, [R1+0x14] ;  /* 0x00001400010b7983 */ /* 0x000ea20000100800 */
[----:B------:R-:W-:-:S03]  /*23070*/  ULDC.64 UR4, c[0x0][0xc00] ;  /* 0x0003000000047ab9 */ /* 0x000fc60000000a00 */
[----:B------:R-:W3:Y:S01]  /*23080*/  LDL R9, [R1+0x34] ;  /* 0x0000340001097983 */ /* 0x000ee20000100800 */
[----:B------:R-:W-:Y:S01]  /*23090*/  ISETP.NE.U32.AND P0, PT, RZ, UR4, PT ;  /* 0x00000004ff007c0c */ /* 0x000fe2000bf05070 */
[----:B------:R-:W-:Y:S01]  /*230a0*/  IMAD.MOV.U32 R0, RZ, RZ, RZ ;  /* 0x000000ffff007224 */ /* 0x000fe200078e00ff */
[----:B------:R-:W4:Y:S02]  /*230b0*/  LDC R25, c[0x0][0xbe8] ;  /* 0x0002fa00ff197b82 */ /* 0x000f240000000800 */
        /* <DEDUP_REMOVED lines=12> */
[----:B------:R-:W-:Y:S02]  /*23180*/  MOV R6, UR4 ;  /* 0x0000000400067c02 */ /* 0x000fe40008000f00 */
[----:B------:R-:W-:-:S05]  /*23190*/  @P1 IADD3.X R5, R5, UR5, RZ, P2, !PT ;  /* 0x0000000505051c10 */ /* 0x000fca00097fe4ff */
[----:B------:R2:W5:Y:S01]  /*231a0*/  @P1 LDG.E R6, desc[UR36][R4.64] ;  /* 0x0000002404061981 */ /* 0x000562000c1e1900 */
[----:B----4-:R-:W-:Y:S01]  /*231b0*/  ISETP.NE.AND P2, PT, R25, 0x1, PT ;  /* 0x000000011900780c */ /* 0x010fe20003f45270 */
[----:B---3--:R-:W-:-:S12]  /*231c0*/  VIADD R24, R8, 0xffffff80 ;  /* 0xffffff8008187836 */ /* 0x008fd80000000000 */
[----:B------:R-:W3:Y:S01]  /*231d0*/  @P2 LDC R27, c[0x0][0xbec] ;  /* 0x0002fb00ff1b2b82 */ /* 0x000ee20000000800 */
[----:B------:R-:W-:Y:S02]  /*231e0*/  SHF.R.S32.HI R7, RZ, 0x1f, R24 ;  /* 0x0000001fff077819 */ /* 0x000fe40000011418 */
[----:B------:R-:W-:Y:S02]  /*231f0*/  ISETP.GE.AND P3, PT, R24, 0x80, PT ;  /* 0x000000801800780c */ /* 0x000fe40003f66270 */
[----:B------:R-:W-:Y:S01]  /*23200*/  LEA.HI R7, R7, R24, RZ, 0x3 ;  /* 0x0000001807077211 */ /* 0x000fe200078f18ff */
[----:B--2---:R-:W-:Y:S10]  /*23210*/  @P1 BRA `(.L_x_3149) ;  /* 0x0000000000101947 */ /* 0x004ff40003800000 */
[----:B------:R-:W-:Y:S05]  /*23220*/  @!P0 BRA `(.L_x_3149) ;  /* 0x00000000000c8947 */ /* 0x000fea0003800000 */
[----:B------:R-:W2:Y:S04]  /*23230*/  LDG.E R5, desc[UR36][R2.64] ;  /* 0x0000002402057981 */ /* 0x000ea8000c1e1900 */
[----:B-----5:R-:W2:Y:S02]  /*23240*/  LDG.E R6, desc[UR36][R2.64+0x4] ;  /* 0x0000042402067981 */ /* 0x020ea4000c1e1900 */
[----:B--2---:R-:W-:-:S07]  /*23250*/  IMAD.IADD R6, R6, 0x1, -R5 ;  /* 0x0000000106067824 */ /* 0x004fce00078e0a05 */
.L_x_3149:
[----:B------:R-:W2:Y:S01]  /*23260*/  LDL R20, [R1+0x30] ;  /* 0x0000300001147983 */ /* 0x000ea20000100800 */
[----:B------:R-:W-:Y:S01]  /*23270*/  BSSY B1, `(.L_x_3150) ;  /* 0x000002d000017945 */ /* 0x000fe20003800000 */
[----:B------:R-:W-:Y:S02]  /*23280*/  SEL R13, R11, RZ, !P0 ;  /* 0x000000ff0b0d7207 */ /* 0x000fe40004000000 */
[----:B------:R-:W-:Y:S02]  /*23290*/  LOP3.LUT R14, R7, 0xfffffff8, RZ, 0xc0, !PT ;  /* 0xfffffff8070e7812 */ /* 0x000fe400078ec0ff */
[----:B------:R-:W-:Y:S02]  /*232a0*/  SEL R12, R9, RZ, !P0 ;  /* 0x000000ff090c7207 */ /* 0x000fe40004000000 */
[----:B-----5:R-:W-:Y:S02]  /*232b0*/  SHF.R.S32.HI R11, RZ, 0x1f, R0 ;  /* 0x0000001fff0b7819 */ /* 0x020fe40000011400 */
[----:B--2---:R-:W-:Y:S01]  /*232c0*/  SHF.R.S32.HI R10, RZ, 0x1f, R20 ;  /* 0x0000001fff0a7819 */ /* 0x004fe20000011414 */
[----:B------:R-:W-:Y:S06]  /*232d0*/  @P3 BRA `(.L_x_3151) ;  /* 0x0000000000983947 */ /* 0x000fec0003800000 */
[----:B------:R-:W2:Y:S01]  /*232e0*/  LDC R9, c[0x0][0xbe8] ;  /* 0x0002fa00ff097b82 */ /* 0x000ea20000000800 */
[----:B------:R-:W-:Y:S01]  /*232f0*/  IADD3 R8, R225, -0x80, R8 ;  /* 0xffffff80e1087810 */ /* 0x000fe20007ffe008 */
[----:B--2---:R-:W-:-:S05]  /*23300*/  IMAD R2, R6, R9, RZ ;  /* 0x0000000906027224 */ /* 0x004fca00078e02ff */
        /* <DEDUP_REMOVED lines=13> */
[----:B------:R-:W4:Y:S01]  /*233e0*/  @P0 LDC R21, c[0x0][0xbf0] ;  /* 0x0002fc00ff150b82 */ /* 0x000f220000000800 */
[----:B------:R-:W-:-:S04]  /*233f0*/  IMAD.WIDE.U32 R2, R13, UR4, R2 ;  /* 0x000000040d027c25 */ /* 0x000fc8000f8e0002 */
        /* <DEDUP_REMOVED lines=20> */
.L_x_3151:
[----:B------:R-:W-:Y:S05]  /*23540*/  BSYNC B1 ;  /* 0x0000000000017941 */ /* 0x000fea0003800000 */
.L_x_3150:
[----:B------:R-:W4:Y:S01]  /*23550*/  @P2 LDC R9, c[0x0][0xbf0] ;  /* 0x0002fc00ff092b82 */ /* 0x000f220000000800 */
[----:B------:R-:W-:Y:S01]  /*23560*/  ULDC.64 UR4, c[0x0][0xaa0] ;  /* 0x0002a80000047ab9 */ /* 0x000fe20000000a00 */
[----:B------:R-:W-:Y:S01]  /*23570*/  IADD3 R14, R24, -R14, RZ ;  /* 0x8000000e180e7210 */ /* 0x000fe20007ffe0ff */
[----:B--2---:R-:W-:-:S04]  /*23580*/  IMAD R3, R11, UR4, RZ ;  /* 0x000000040b037c24 */ /* 0x004fc8000f8e02ff */
[C---:B------:R-:W-:Y:S02]  /*23590*/  IMAD R5, R0.reuse, UR5, R3 ;  /* 0x0000000500057c24 */ /* 0x040fe4000f8e0203 */
[----:B------:R-:W-:Y:S01]  /*235a0*/  IMAD.WIDE.U32 R2, R0, UR4, RZ ;  /* 0x0000000400027c25 */ /* 0x000fe2000f8e00ff */
[----:B------:R-:W-:-:S03]  /*235b0*/  ULDC.64 UR4, c[0x0][0xae8] ;  /* 0x0002ba0000047ab9 */ /* 0x000fc60000000a00 */
[----:B------:R-:W-:Y:S02]  /*235c0*/  IMAD R4, R14, 0x20, R221 ;  /* 0x000000200e047824 */ /* 0x000fe400078e02dd */
[----:B------:R-:W-:Y:S01]  /*235d0*/  IMAD R0, R10, UR4, RZ ;  /* 0x000000040a007c24 */ /* 0x000fe2000f8e02ff */
[----:B------:R-:W-:Y:S01]  /*235e0*/  SHF.R.S32.HI R10, RZ, 0x1f, R19 ;  /* 0x0000001fff0a7819 */ /* 0x000fe20000011413 */
[----:B------:R-:W-:Y:S02]  /*235f0*/  IMAD.IADD R8, R225, 0x1, R4 ;  /* 0x00000001e1087824 */ /* 0x000fe400078e0204 */
[----:B------:R-:W-:Y:S02]  /*23600*/  IMAD.IADD R3, R3, 0x1, R5 ;  /* 0x0000000103037824 */ /* 0x000fe400078e0205 */
[----:B------:R-:W-:Y:S02]  /*23610*/  IMAD R7, R20, UR5, R0 ;  /* 0x0000000514077c24 */ /* 0x000fe4000f8e0200 */
[----:B---3--:R-:W-:-:S04]  /*23620*/  @P2 IMAD.HI.U32 R0, R8, R27, RZ ;  /* 0x0000001b08002227 */ /* 0x008fc800078e00ff */
[----:B------:R-:W-:Y:S01]  /*23630*/  IMAD.WIDE.U32 R2, R20, UR4, R2 ;  /* 0x0000000414027c25 */ /* 0x000fe2000f8e0002 */
[----:B------:R-:W-:-:S03]  /*23640*/  ULDC.64 UR4, c[0x0][0xaf0] ;  /* 0x0002bc0000047ab9 */ /* 0x000fc60000000a00 */
[----:B------:R-:W-:Y:S01]  /*23650*/  IMAD.MOV.U32 R5, RZ, RZ, R8 ;  /* 0x000000ffff057224 */ /* 0x000fe200078e0008 */
[----:B----4-:R-:W-:Y:S01]  /*23660*/  @P2 SHF.R.U32.HI R5, RZ, R9, R0 ;  /* 0x00000009ff052219 */ /* 0x010fe20000011600 */
[----:B------:R-:W-:Y:S01]  /*23670*/  IMAD R4, R12, UR4, RZ ;  /* 0x000000040c047c24 */ /* 0x000fe2000f8e02ff */
[----:B------:R-:W-:Y:S01]  /*23680*/  IADD3 R3, R3, R7, RZ ;  /* 0x0000000703037210 */ /* 0x000fe20007ffe0ff */
[----:B------:R-:W-:Y:S01]  /*23690*/  IMAD.IADD R225, R221, 0x1, R225 ;  /* 0x00000001dde17824 */ /* 0x000fe200078e02e1 */
[--C-:B------:R-:W-:Y:S01]  /*236a0*/  SHF.R.S32.HI R0, RZ, 0x1f, R5.reuse ;  /* 0x0000001fff007819 */ /* 0x100fe20000011405 */
[----:B------:R-:W-:Y:S02]  /*236b0*/  IMAD.MOV R7, RZ, RZ, -R5 ;  /* 0x000000ffff077224 */ /* 0x000fe400078e0a05 */
[C---:B------:R-:W-:Y:S02]  /*236c0*/  IMAD R9, R13.reuse, UR5, R4 ;  /* 0x000000050d097c24 */ /* 0x040fe4000f8e0204 */
[----:B------:R-:W-:Y:S01]  /*236d0*/  IMAD.WIDE.U32 R2, R13, UR4, R2 ;  /* 0x000000040d027c25 */ /* 0x000fe2000f8e0002 */
[----:B------:R-:W-:-:S03]  /*236e0*/  ULDC.64 UR4, c[0x0][0xae0] ;  /* 0x0002b80000047ab9 */ /* 0x000fc60000000a00 */
[----:B------:R-:W-:Y:S02]  /*236f0*/  IMAD R7, R25, R7, R8 ;  /* 0x0000000719077224 */ /* 0x000fe400078e0208 */
[----:B------:R-:W-:Y:S02]  /*23700*/  IMAD R4, R0, UR4, RZ ;  /* 0x0000000400047c24 */ /* 0x000fe4000f8e02ff */
[----:B------:R-:W-:Y:S01]  /*23710*/  IMAD.IADD R3, R3, 0x1, R9 ;  /* 0x0000000103037824 */ /* 0x000fe200078e0209 */
[----:B------:R-:W-:Y:S01]  /*23720*/  SHF.R.S32.HI R0, RZ, 0x1f, R7 ;  /* 0x0000001fff007819 */ /* 0x000fe20000011407 */
[C---:B------:R-:W-:Y:S02]  /*23730*/  IMAD R9, R5.reuse, UR5, R4 ;  /* 0x0000000505097c24 */ /* 0x040fe4000f8e0204 */
[----:B------:R-:W-:Y:S01]  /*23740*/  IMAD.WIDE.U32 R2, R5, UR4, R2 ;  /* 0x0000000405027c25 */ /* 0x000fe2000f8e0002 */
[----:B------:R-:W-:-:S03]  /*23750*/  ULDC.64 UR4, c[0x0][0xad8] ;  /* 0x0002b60000047ab9 */ /* 0x000fc60000000a00 */
[----:B------:R-:W-:Y:S02]  /*23760*/  IMAD R0, R0, UR4, RZ ;  /* 0x0000000400007c24 */ /* 0x000fe4000f8e02ff */
[----:B------:R-:W-:Y:S02]  /*23770*/  IMAD.IADD R3, R3, 0x1, R9 ;  /* 0x0000000103037824 */ /* 0x000fe400078e0209 */
[C---:B------:R-:W-:Y:S02]  /*23780*/  IMAD R9, R7.reuse, UR5, R0 ;  /* 0x0000000507097c24 */ /* 0x040fe4000f8e0200 */
[----:B------:R-:W-:Y:S01]  /*23790*/  IMAD.WIDE.U32 R4, R7, UR4, R2 ;  /* 0x0000000407047c25 */ /* 0x000fe2000f8e0002 */
[----:B------:R-:W-:-:S03]  /*237a0*/  ULDC.64 UR4, c[0x0][0xa80] ;  /* 0x0002a00000047ab9 */ /* 0x000fc60000000a00 */
[----:B------:R-:W-:Y:S01]  /*237b0*/  IMAD.SHL.U32 R7, R14, 0x8, RZ ;  /* 0x000000080e077824 */ /* 0x000fe200078e00ff */
[----:B------:R-:W-:Y:S02]  /*237c0*/  IADD3 R3, R5, R9, RZ ;  /* 0x0000000905037210 */ /* 0x000fe40007ffe0ff */
[C---:B------:R-:W-:Y:S01]  /*237d0*/  LEA R2, P0, R4.reuse, UR4, 0x1 ;  /* 0x0000000404027c11 */ /* 0x040fe2000f8008ff */
[C---:B------:R-:W-:Y:S01]  /*237e0*/  VIADD R9, R7.reuse, 0xc0 ;  /* 0x000000c007097836 */ /* 0x040fe20000000000 */
[----:B------:R-:W-:Y:S01]  /*237f0*/  UMOV UR4, 0xffffffff ;  /* 0xffffffff00047882 */ /* 0x000fe20000000000 */
[----:B------:R-:W-:Y:S01]  /*23800*/  VIADD R21, R7, 0x80 ;  /* 0x0000008007157836 */ /* 0x000fe20000000000 */
[----:B------:R-:W-:Y:S02]  /*23810*/  LEA.HI.X R3, R4, UR5, R3, 0x1, P0 ;  /* 0x0000000504037c11 */ /* 0x000fe400080f0c03 */
[----:B------:R-:W-:Y:S02]  /*23820*/  SHF.R.S32.HI R5, RZ, 0x1f, R7 ;  /* 0x0000001fff057819 */ /* 0x000fe40000011407 */
[----:B------:R-:W-:-:S02]  /*23830*/  SHF.R.S32.HI R8, RZ, 0x1f, R9 ;  /* 0x0000001fff087819 */ /* 0x000fc40000011409 */
[----:B------:R-:W-:Y:S01]  /*23840*/  SHF.R.S32.HI R20, RZ, 0x1f, R21 ;  /* 0x0000001fff147819 */ /* 0x000fe20000011415 */
[----:B------:R-:W-:Y:S06]  /*23850*/  BRA.DIV UR4, `(.L_x_3152) ;  /* 0x000000ca04907947 */ /* 0x000fec000b800000 */
[----:B------:R2:W3:Y:S04]  /*23860*/  SHFL.IDX PT, R0, R3, RZ, 0x181f ;  /* 0x00181fff03007589 */ /* 0x0004e800000e0000 */
[----:B------:R2:W4:Y:S02]  /*23870*/  SHFL.IDX PT, R14, R2, RZ, 0x181f ;  /* 0x00181fff020e7589 */ /* 0x00052400000e0000 */
.L_x_3469:
        /* <DEDUP_REMOVED lines=10> */
[----:B------:R-:W-:Y:S02]  /*23920*/  @!P2 LEA R26, P4, R19, R14, 0x1 ;  /* 0x0000000e131aa211 */ /* 0x000fe400078808ff */
        /* <DEDUP_REMOVED lines=10> */
.L_x_3154:
[----:B------:R-:W-:Y:S05]  /*239d0*/  BSYNC B1 ;  /* 0x0000000000017941 */ /* 0x000fea0003800000 */
.L_x_3153:
[----:B------:R-:W-:-:S03]  /*239e0*/  UMOV UR4, 0xffffffff ;  /* 0xffffffff00047882 */ /* 0x000fc60000000000 */
[----:B------:R-:W-:Y:S05]  /*239f0*/  BRA.DIV UR4, `(.L_x_3155) ;  /* 0x000000ca045c7947 */ /* 0x000fea000b800000 */
[----:B---3--:R3:W0:Y:S04]  /*23a00*/  SHFL.IDX PT, R0, R3, 0x1, 0x181f ;  /* 0x00381f0003007f89 */ /* 0x00862800000e0000 */
[----:B----4-:R3:W4:Y:S02]  /*23a10*/  SHFL.IDX PT, R14, R2, 0x1, 0x181f ;  /* 0x00381f00020e7f89 */ /* 0x01072400000e0000 */
.L_x_3473:
        /* <DEDUP_REMOVED lines=21> */
.L_x_3157:
[----:B------:R-:W-:Y:S05]  /*23b70*/  BSYNC B1 ;  /* 0x0000000000017941 */ /* 0x000fea0003800000 */
.L_x_3156:
[----:B------:R-:W-:-:S03]  /*23b80*/  UMOV UR4, 0xffffffff ;  /* 0xffffffff00047882 */ /* 0x000fc60000000000 */
[----:B------:R-:W-:Y:S05]  /*23b90*/  BRA.DIV UR4, `(.L_x_3158) ;  /* 0x000000ca043c7947 */ /* 0x000fea000b800000 */
[----:B0-----:R0:W0:Y:S04]  /*23ba0*/  SHFL.IDX PT, R0, R3, 0x2, 0x181f ;  /* 0x00581f0003007f89 */ /* 0x00102800000e0000 */
[----:B----4-:R4:W0:Y:S02]  /*23bb0*/  SHFL.IDX PT, R14, R2, 0x2, 0x181f ;  /* 0x00581f00020e7f89 */ /* 0x01082400000e0000 */
.L_x_3477:
        /* <DEDUP_REMOVED lines=21> */
.L_x_3160:
[----:B------:R-:W-:Y:S05]  /*23d10*/  BSYNC B1 ;  /* 0x0000000000017941 */ /* 0x000fea0003800000 */
.L_x_3159:
[----:B------:R-:W-:-:S03]  /*23d20*/  UMOV UR4, 0xffffffff ;  /* 0xffffffff00047882 */ /* 0x000fc60000000000 */
[----:B------:R-:W-:Y:S05]  /*23d30*/  BRA.DIV UR4, `(.L_x_3161) ;  /* 0x000000ca041c7947 */ /* 0x000fea000b800000 */
[----:B0-----:R0:W0:Y:S04]  /*23d40*/  SHFL.IDX PT, R0, R3, 0x3, 0x181f ;  /* 0x00781f0003007f89 */ /* 0x00102800000e0000 */
[----:B------:R0:W0:Y:S02]  /*23d50*/  SHFL.IDX PT, R14, R2, 0x3, 0x181f ;  /* 0x00781f00020e7f89 */ /* 0x00002400000e0000 */
.L_x_3481:
        /* <DEDUP_REMOVED lines=20> */
.L_x_3148:
[----:B------:R-:W-:Y:S05]  /*23ea0*/  BSYNC B0 ;  /* 0x0000000000007941 */ /* 0x000fea0003800000 */
.L_x_3138:
[----:B------:R-:W-:Y:S02]  /*23eb0*/  ULDC UR4, c[0x0][0xc3c] ;  /* 0x00030f0000047ab9 */ /* 0x000fe40000000800 */
[----:B-1----:R-:W-:-:S13]  /*23ec0*/  ISETP.GE.AND P0, PT, R219, UR4, PT ;  /* 0x00000004db007c0c */ /* 0x002fda000bf06270 */
[----:B------:R-:W-:Y:S05]  /*23ed0*/  @!P0 BRA `(.L_x_3162) ;  /* 0xfffffdd000dc8947 */ /* 0x000fea000383ffff */
[----:B------:R-:W-:Y:S05]  /*23ee0*/  BRA `(.L_x_2941) ;  /* 0x0000008000487947 */ /* 0x000fea0003800000 */
.L_x_2939:
[----:B------:R-:W-:-:S08]  /*23ef0*/  NOP ;  /* 0x0000000000007918 */ /* 0x000fd00000000000 */
[----:B0-----:R-:W0:-:S00]  /*23f00*/  USETMAXREG.DEALLOC.CTAPOOL 0x28 ;  /* 0x00000028000079c8 */ /* 0x001e0000080e0500 */
[----:B0-----:R-:W2:Y:S01]  /*23f10*/  LDL.LU R3, [R1] ;  /* 0x0000000001037983 */ /* 0x001ea20000300800 */
[----:B------:R-:W-:-:S06]  /*23f20*/  LOP3.LUT R0, R0, 0x3, RZ, 0xc0, !PT ;  /* 0x0000000300007812 */ /* 0x000fcc00078ec0ff */
[----:B------:R-:W0:Y:S02]  /*23f30*/  SHFL.IDX PT, R0, R0, RZ, 0x1f ;  /* 0x00001fff00007589 */ /* 0x000e2400000e0000 */
[----:B0-----:R-:W-:-:S13]  /*23f40*/  ISETP.NE.AND P0, PT, R0, RZ, PT ;  /* 0x000000ff0000720c */ /* 0x001fda0003f05270 */
[----:B------:R-:W-:Y:S01]  /*23f50*/  @P0 BAR.SYNC.DEFER_BLOCKING 0x5, 0x180 ;  /* 0x0146000000000b1d */ /* 0x000fe20000010000 */
[----:B--2---:R-:W-:-:S04]  /*23f60*/  LOP3.LUT R3, R3, 0xffffff7f, RZ, 0xc0, !PT ;  /* 0xffffff7f03037812 */ /* 0x004fc800078ec0ff */
[----:B------:R-:W-:-:S05]  /*23f70*/  @P0 LOP3.LUT R3, R3, 0x80, RZ, 0xfc, !PT ;  /* 0x0000008003030812 */ /* 0x000fca00078efcff */
[----:B------:R0:W-:Y:S02]  /*23f80*/  STL [R1], R3 ;  /* 0x0000000301007387 */ /* 0x0001e40000100800 */
[----:B0-----:R-:W-:-:S04]  /*23f90*/  @P0 MOV R3, 0x400 ;  /* 0x0000040000030802 */ /* 0x001fc80000000f00 */
        /* <DEDUP_REMOVED lines=43> */
[----:B------:R-:W-:Y:S01]  /*24250*/  MOV R4, R3 ;  /* 0x0000000300047202 */ /* 0x000fe20000000f00 */
[----:B------:R-:W-:Y:S01]  /*24260*/  UMOV UR4, URZ ;  /* 0x0000003f00047c82 */ /* 0x000fe20008000000 */
[----:B------:R-:W-:Y:S01]  /*24270*/  ULDC UR7, c[0x0][0xc3c] ;  /* 0x00030f0000077ab9 */ /* 0x000fe20000000800 */
[----:B------:R-:W-:-:S05]  /*24280*/  ULDC UR5, c[0x0][0xc38] ;  /* 0x00030e0000057ab9 */ /* 0x000fca0000000800 */
.L_x_3168:
[----:B------:R-:W-:Y:S01]  /*24290*/  UIADD3 UR4, UR4, 0x1f, URZ ;  /* 0x0000001f04047890 */ /* 0x000fe2000fffe03f */
[----:B------:R-:W-:-:S05]  /*242a0*/  IMAD.U32 R19, RZ, RZ, UR7 ;  /* 0x00000007ff137e24 */ /* 0x000fca000f8e00ff */
[----:B0-----:R-:W-:-:S13]  /*242b0*/  ISETP.LE.AND P6, PT, R10, UR4, PT ;  /* 0x000000040a007c0c */ /* 0x001fda000bfc3270 */
[----:B------:R-:W-:Y:S05]  /*242c0*/  @P6 BRA `(.L_x_3165) ;  /* 0x0000000400b46947 */ /* 0x000fea0003800000 */
[----:B------:R-:W-:Y:S01]  /*242d0*/  VIADD R7, R5, UR4 ;  /* 0x0000000405077c36 */ /* 0x000fe20008000000 */
[----:B------:R-:W-:Y:S01]  /*242e0*/  BSSY B0, `(.L_x_3166) ;  /* 0x0000007000007945 */ /* 0x000fe20003800000 */
[----:B------:R-:W-:-:S03]  /*242f0*/  IMAD.MOV.U32 R0, RZ, RZ, RZ ;  /* 0x000000ffff007224 */ /* 0x000fc600078e00ff */
[----:B------:R-:W-:-:S13]  /*24300*/  ISETP.GE.OR P6, PT, R7, R10, !P0 ;  /* 0x0000000a0700720c */ /* 0x000fda00047c6670 */
[----:B------:R-:W-:Y:S05]  /*24310*/  @P6 BRA `(.L_x_3167) ;  /* 0x00000000000c6947 */ /* 0x000fea0003800000 */
[----:B------:R-:W0:Y:S02]  /*24320*/  LDC.64 R2, c[0x0][0xc80] ;  /* 0x00032000ff027b82 */ /* 0x000e240000000a00 */
[----:B0-----:R-:W-:-:S05]  /*24330*/  IMAD.WIDE R2, R7, 0x4, R2 ;  /* 0x0000000407027825 */ /* 0x001fca00078e0202 */
[----:B------:R0:W5:Y:S02]  /*24340*/  LDG.E R0, desc[UR36][R2.64] ;  /* 0x0000002402007981 */ /* 0x000164000c1e1900 */
.L_x_3167:
[----:B------:R-:W-:Y:S05]  /*24350*/  BSYNC B0 ;  /* 0x0000000000007941 */ /* 0x000fea0003800000 */
.L_x_3166:
        /* <DEDUP_REMOVED lines=17> */
[----:B------:R-:W-:-:S05]  /*24470*/  IMAD.IADD R4, R3, 0x1, R4 ;  /* 0x0000000103047824 */ /* 0x000fca00078e0204 */
[----:B------:R-:W-:-:S13]  /*24480*/  ISETP.GT.AND P6, PT, R4, UR6, PT ;  /* 0x0000000604007c0c */ /* 0x000fda000bfc4270 */
[----:B------:R-:W-:Y:S05]  /*24490*/  @!P6 BRA `(.L_x_3168) ;  /* 0xfffffffc007ce947 */ /* 0x000fea000383ffff */
.L_x_3164:
[----:B------:R-:W-:-:S05]  /*244a0*/  IADD3 R11, -R3, R4, RZ ;  /* 0x00000004030b7210 */ /* 0x000fca0007ffe1ff */
        /* <DEDUP_REMOVED lines=19> */
.L_x_3169:
[----:B-1----:R-:W-:Y:S02]  /*245e0*/  IMAD.MOV R2, RZ, RZ, -R3 ;  /* 0x000000ffff027224 */ /* 0x002fe400078e0a03 */
[----:B---3--:R-:W-:-:S03]  /*245f0*/  IMAD R16, R16, UR5, R11 ;  /* 0x0000000510107c24 */ /* 0x008fc6000f8e020b */
[----:B------:R-:W-:Y:S02]  /*24600*/  MOV R11, R2 ;  /* 0x00000002000b7202 */ /* 0x000fe40000000f00 */
[----:B------:R-:W-:Y:S02]  /*24610*/  IABS R2, R4 ;  /* 0x0000000400027213 */ /* 0x000fe40000000000 */
[----:B--2---:R-:W-:Y:S01]  /*24620*/  IADD3 R9, -R16, UR6, RZ ;  /* 0x0000000610097c10 */ /* 0x004fe2000fffe1ff */
        /* <DEDUP_REMOVED lines=10> */
[-C--:B------:R-:W-:Y:S01]  /*246d0*/  @!P1 IADD3 R3, R3, -R12.reuse, RZ ;  /* 0x8000000c03039210 */ /* 0x080fe20007ffe0ff */
        /* <DEDUP_REMOVED lines=19> */
[----:B-1----:R-:W-:-:S06]  /*24810*/  IADD3 R3, R7, 0xffffffe, RZ ;  /* 0x0ffffffe07037810 */ /* 0x002fcc0007ffe0ff */
        /* <DEDUP_REMOVED lines=14> */
[----:B------:R-:W-:Y:S02]  /*24900*/  ISETP.GE.AND P2, PT, R3, RZ, PT ;  /* 0x000000ff0300720c */ /* 0x000fe40003f46270 */
[----:B------:R-:W-:-:S05]  /*24910*/  IADD3 R3, R13, R6, RZ ;  /* 0x000000060d037210 */ /* 0x000fca0007ffe0ff */
[----:B------:R-:W-:-:S06]  /*24920*/  @P0 VIADD R2, R2, 0x1 ;  /* 0x0000000102020836 */ /* 0x000fcc0000000000 */
[----:B------:R-:W-:Y:S01]  /*24930*/  @!P2 IMAD.MOV R2, RZ, RZ, -R2 ;  /* 0x000000ffff02a224 */ /* 0x000fe200078e0a02 */
[----:B------:R-:W-:Y:S01]  /*24940*/  @!P1 LOP3.LUT R2, RZ, R18, RZ, 0x33, !PT ;  /* 0x00000012ff029212 */ /* 0x000fe200078e33ff */
[----:B------:R-:W-:-:S03]  /*24950*/  IMAD.MOV R18, RZ, RZ, -R18 ;  /* 0x000000ffff127224 */ /* 0x000fc600078e0a12 */
[----:B------:R-:W-:Y:S01]  /*24960*/  LOP3.LUT R17, RZ, R2, RZ, 0x33, !PT ;  /* 0x00000002ff117212 */ /* 0x000fe200078e33ff */
[----:B------:R-:W-:-:S04]  /*24970*/  IMAD R18, R2, R18, R3 ;  /* 0x0000001202127224 */ /* 0x000fc800078e0203 */
[----:B------:R-:W-:Y:S01]  /*24980*/  IMAD.IADD R17, R0, 0x1, R17 ;  /* 0x0000000100117824 */ /* 0x000fe200078e0211 */
[----:B------:R-:W-:Y:S06]  /*24990*/  BRA `(.L_x_3170) ;  /* 0x00000000000c7947 */ /* 0x000fec0003800000 */
.L_x_3165:
[----:B------:R-:W-:Y:S01]  /*249a0*/  IMAD.MOV.U32 R17, RZ, RZ, RZ ;  /* 0x000000ffff117224 */ /* 0x000fe200078e00ff */
[----:B------:R-:W-:Y:S01]  /*249b0*/  MOV R18, RZ ;  /* 0x000000ff00127202 */ /* 0x000fe20000000f00 */
[----:B------:R-:W-:-:S07]  /*249c0*/  IMAD.U32 R16, RZ, RZ, UR6 ;  /* 0x00000006ff107e24 */ /* 0x000fce000f8e00ff */
.L_x_3170:
[----:B------:R-:W-:-:S13]  /*249d0*/  ISETP.NE.AND P0, PT, R5, RZ, PT ;  /* 0x000000ff0500720c */ /* 0x000fda0003f05270 */
[----:B------:R-:W0:Y:S01]  /*249e0*/  @!P0 S2R R3, SR_CgaCtaId ;  /* 0x0000000000038919 */ /* 0x000e220000008800 */
[----:B------:R-:W-:-:S04]  /*249f0*/  @!P0 MOV R0, 0x400 ;  /* 0x0000040000008802 */ /* 0x000fc80000000f00 */
[----:B0-----:R-:W-:-:S05]  /*24a00*/  @!P0 LEA R0, R3, R0, 0x18 ;  /* 0x0000000003008211 */ /* 0x001fca00078ec0ff */
[----:B------:R2:W-:Y:S01]  /*24a10*/  @!P0 STS.128 [R0+0x388d0], R16 ;  /* 0x0388d01000008388 */ /* 0x0005e20000000c00 */
[----:B------:R-:W-:Y:S06]  /*24a20*/  BAR.ARV 0x5, 0x180 ;  /* 0x0146000000007b1d */ /* 0x000fec0000002000 */
.L_x_3163:
        /* <DEDUP_REMOVED lines=15> */
[----:B------:R-:W-:Y:S01]  /*24b20*/  ULDC.64 UR40, c[0x0][0x198] ;  /* 0x0000660000287ab9 */ /* 0x000fe20000000a00 */
[----:B------:R-:W-:Y:S01]  /*24b30*/  IMAD.MOV.U32 R23, RZ, RZ, RZ ;  /* 0x000000ffff177224 */ /* 0x000fe200078e00ff */
[----:B------:R-:W-:Y:S01]  /*24b40*/  ULDC UR39, c[0x0][0xc] ;  /* 0x0000030000277ab9 */ /* 0x000fe20000000800 */
[----:B------:R-:W-:-:S02]  /*24b50*/  IMAD.MOV.U32 R31, RZ, RZ, 0x1 ;  /* 0x00000001ff1f7424 */ /* 0x000fc400078e00ff */
[C---:B0-----:R-:W-:Y:S01]  /*24b60*/  IMAD.SHL.U32 R2, R11.reuse, 0x80, RZ ;  /* 0x000000800b027824 */ /* 0x041fe200078e00ff */
[C---:B------:R-:W-:Y:S02]  /*24b70*/  SHF.L.U32 R6, R11.reuse, 0x1, RZ ;  /* 0x000000010b067819 */ /* 0x040fe400000006ff */
[----:B------:R-:W-:Y:S02]  /*24b80*/  SHF.R.U32.HI R4, RZ, 0x1, R11 ;  /* 0x00000001ff047819 */ /* 0x000fe4000001160b */
        /* <DEDUP_REMOVED lines=10> */
[----:B------:R-:W-:Y:S01]  /*24c30*/  LOP3.LUT R9, R5, 0x70, R6, 0x78, !PT ;  /* 0x0000007005097812 */ /* 0x000fe200078e7806 */
[----:B------:R-:W-:Y:S01]  /*24c40*/  IMAD.SHL.U32 R6, R10, 0x10, RZ ;  /* 0x000000100a067824 */ /* 0x000fe200078e00ff */
[C---:B------:R-:W-:Y:S01]  /*24c50*/  LOP3.LUT R5, R3.reuse, 0x30, R4, 0xf8, !PT ;  /* 0x0000003003057812 */ /* 0x040fe200078ef804 */
[----:B------:R-:W-:Y:S01]  /*24c60*/  ULOP3.LUT UR42, UR5, 0x2, URZ, 0xfc, !UPT ;  /* 0x00000002052a7892 */ /* 0x000fe2000f8efc3f */
[----:B------:R-:W-:Y:S01]  /*24c70*/  LOP3.LUT R4, R2, 0x400, RZ, 0xc0, !PT ;  /* 0x0000040002047812 */ /* 0x000fe200078ec0ff */
[----:B------:R-:W-:Y:S01]  /*24c80*/  ULOP3.LUT UR38, UR5, 0x1, URZ, 0xfc, !UPT ;  /* 0x0000000105267892 */ /* 0x000fe2000f8efc3f */
[----:B------:R-:W-:-:S02]  /*24c90*/  LOP3.LUT R3, R3, 0x10, R11, 0xf8, !PT ;  /* 0x0000001003037812 */ /* 0x000fc400078ef80b */
[--C-:B------:R-:W-:Y:S02]  /*24ca0*/  LOP3.LUT R5, R5, 0x70, R0.reuse, 0x78, !PT ;  /* 0x0000007005057812 */ /* 0x100fe400078e7800 */
[----:B------:R-:W-:Y:S02]  /*24cb0*/  LOP3.LUT R4, R4, 0x1800, R7, 0xf8, !PT ;  /* 0x0000180004047812 */ /* 0x000fe400078ef807 */
[----:B------:R-:W-:Y:S02]  /*24cc0*/  LOP3.LUT R3, R3, 0x70, R0, 0x78, !PT ;  /* 0x0000007003037812 */ /* 0x000fe400078e7800 */
[----:B------:R-:W-:Y:S02]  /*24cd0*/  LOP3.LUT R5, R5, 0xc00, R2, 0xf8, !PT ;  /* 0x00000c0005057812 */ /* 0x000fe400078ef802 */
[----:B------:R-:W-:Y:S02]  /*24ce0*/  LOP3.LUT R8, R9, 0x400, R6, 0xf8, !PT ;  /* 0x0000040009087812 */ /* 0x000fe400078ef806 */
        /* <DEDUP_REMOVED lines=9> */
[----:B------:R0:W-:Y:S03]  /*24d80*/  STL [R1+0x8], R2 ;  /* 0x0000080201007387 */ /* 0x0001e60000100800 */
[----:B------:R-:W-:-:S05]  /*24d90*/  IADD3 R0, R22, R8, RZ ;  /* 0x0000000816007210 */ /* 0x000fca0007ffe0ff */
[----:B------:R1:W-:Y:S01]  /*24da0*/  STL [R1+0x18], R0 ;  /* 0x0000180001007387 */ /* 0x0003e20000100800 */
[----:B0-----:R-:W-:-:S07]  /*24db0*/  LOP3.LUT R2, R30, 0x80, RZ, 0xfc, !PT ;  /* 0x000000801e027812 */ /* 0x001fce00078efcff */
.L_x_3285:
[----:B0-----:R-:W0:Y:S02]  /*24dc0*/  LDC.64 R24, c[0x0][0xc88] ;  /* 0x00032200ff187b82 */ /* 0x001e240000000a00 */
[----:B0-----:R-:W-:-:S06]  /*24dd0*/  IMAD.WIDE R24, R19, 0x4, R24 ;  /* 0x0000000413187825 */ /* 0x001fcc00078e0218 */
[----:B-1----:R-:W1:Y:S01]  /*24de0*/  LDG.E R24, desc[UR36][R24.64] ;  /* 0x0000002418187981 */ /* 0x002e62000c1e1900 */
[----:B------:R-:W-:Y:S05]  /*24df0*/  YIELD ;  /* 0x0000000000007946 */ /* 0x000fea0003800000 */
[----:B------:R-:W-:Y:S01]  /*24e00*/  ULDC.64 UR4, c[0x0][0xa28] ;  /* 0x00028a0000047ab9 */ /* 0x000fe20000000a00 */
[----:B------:R-:W-:Y:S01]  /*24e10*/  ULDC.64 UR8, c[0x0][0xa18] ;  /* 0x0002860000087ab9 */ /* 0x000fe20000000a00 */
[----:B------:R-:W-:Y:S01]  /*24e20*/  ISETP.NE.U32.AND P0, PT, RZ, UR4, PT ;  /* 0x00000004ff007c0c */ /* 0x000fe2000bf05070 */
[----:B------:R-:W-:Y:S01]  /*24e30*/  IMAD.MOV.U32 R37, RZ, RZ, RZ ;  /* 0x000000ffff257224 */ /* 0x000fe200078e00ff */
[----:B------:R-:W-:-:S02]  /*24e40*/  ULDC.64 UR6, c[0x0][0xa10] ;  /* 0x0002840000067ab9 */ /* 0x000fc40000000a00 */
        /* <DEDUP_REMOVED lines=11> */
[----:B------:R1:W5:Y:S01]  /*24f00*/  @P0 LDG.E R37, desc[UR36][R2.64] ;  /* 0x0000002402250981 */ /* 0x000362000c1e1900 */
[----:B------:R-:W-:Y:S02]  /*24f10*/  ISETP.NE.U32.AND P0, PT, RZ, UR4, PT ;  /* 0x00000004ff007c0c */ /* 0x000fe4000bf05070 */
[----:B------:R-:W-:Y:S01]  /*24f20*/  ISETP.NE.U32.AND P1, PT, RZ, UR6, PT ;  /* 0x00000006ff007c0c */ /* 0x000fe2000bf25070 */
[----:B0-----:R-:W-:Y:S01]  /*24f30*/  IMAD.MOV.U32 R0, RZ, RZ, RZ ;  /* 0x000000ffff007224 */ /* 0x001fe200078e00ff */
[----:B------:R-:W-:Y:S02]  /*24f40*/  ISETP.NE.AND.EX P0, PT, RZ, UR5, PT, P0 ;  /* 0x00000005ff007c0c */ /* 0x000fe4000bf05300 */
[----:B------:R-:W-:Y:S02]  /*24f50*/  ISETP.NE.AND.EX P1, PT, RZ, UR7, PT, P1 ;  /* 0x00000007ff007c0c */ /* 0x000fe4000bf25310 */
[C---:B------:R-:W-:Y:S02]  /*24f60*/  IADD3 R4, P4, R25.reuse, UR6, RZ ;  /* 0x0000000619047c10 */ /* 0x040fe4000ff9e0ff */
[----:B-1----:R-:W-:Y:S01]  /*24f70*/  IADD3 R2, P3, R25, UR4, RZ ;  /* 0x0000000419027c10 */ /* 0x002fe2000ff7e0ff */
[----:B------:R-:W-:Y:S01]  /*24f80*/  ULDC UR4, c[0x0][0x288] ;  /* 0x0000a20000047ab9 */ /* 0x000fe20000000800 */
[----:B------:R-:W-:-:S02]  /*24f90*/  IADD3.X R5, R26, UR7, RZ, P4, !PT ;  /* 0x000000071a057c10 */ /* 0x000fc4000a7fe4ff */
[C---:B------:R-:W-:Y:S02]  /*24fa0*/  IADD3.X R3, R26.reuse, UR5, RZ, P3, !PT ;  /* 0x000000051a037c10 */ /* 0x040fe40009ffe4ff */
[----:B------:R-:W-:Y:S02]  /*24fb0*/  @P2 IADD3 R6, P3, R25, UR8, RZ ;  /* 0x0000000819062c10 */ /* 0x000fe4000ff7e0ff */
[----:B------:R-:W-:Y:S01]  /*24fc0*/  MOV R8, UR4 ;  /* 0x0000000400087c02 */ /* 0x000fe20008000f00 */
[----:B------:R-:W5:Y:S01]  /*24fd0*/  @P0 LDG.E R28, desc[UR36][R2.64] ;  /* 0x00000024021c0981 */ /* 0x000f62000c1e1900 */
[----:B------:R-:W-:Y:S01]  /*24fe0*/  @P2 IADD3.X R7, R26, UR9, RZ, P3, !PT ;  /* 0x000000091a072c10 */ /* 0x000fe20009ffe4ff */
[----:B------:R-:W-:Y:S02]  /*24ff0*/  ULDC.64 UR4, c[0x0][0x418] ;  /* 0x0001060000047ab9 */ /* 0x000fe40000000a00 */
[----:B------:R-:W5:Y:S04]  /*25000*/  @P1 LDG.E R0, desc[UR36][R4.64] ;  /* 0x0000002404001981 */ /* 0x000f68000c1e1900 */
[----:B------:R0:W2:Y:S01]  /*25010*/  @P2 LDG.E R8, desc[UR36][R6.64] ;  /* 0x0000002406082981 */ /* 0x0000a2000c1e1900 */
[----:B------:R-:W-:-:S03]  /*25020*/  UISETP.NE.U32.AND UP0, UPT, UR4, URZ, UPT ;  /* 0x0000003f0400728c */ /* 0x000fc6000bf05070 */
[----:B------:R-:W-:Y:S01]  /*25030*/  ULDC UR4, c[0x0][0x424] ;  /* 0x0001090000047ab9 */ /* 0x000fe20000000800 */
[----:B------:R-:W-:-:S03]  /*25040*/  UISETP.NE.AND.EX UP0, UPT, UR5, URZ, UPT, UP0 ;  /* 0x0000003f0500728c */ /* 0x000fc6000bf05300 */
[----:B------:R-:W-:Y:S01]  /*25050*/  ULDC UR5, c[0x0][0x2f0] ;  /* 0x0000bc0000057ab9 */ /* 0x000fe20000000800 */
[----:B------:R-:W-:-:S04]  /*25060*/  USEL UR4, UR4, 0x1, UP0 ;  /* 0x0000000104047887 */ /* 0x000fc80008000000 */
[----:B------:R-:W-:-:S03]  /*25070*/  UIMAD UR4, UR4, UR5, URZ ;  /* 0x00000005040472a4 */ /* 0x000fc6000f8e023f */
[----:B------:R-:W-:Y:S02]  /*25080*/  ULDC UR5, c[0x0][0x348] ;  /* 0x0000d20000057ab9 */ /* 0x000fe40000000800 */
[----:B0-----:R-:W-:Y:S02]  /*25090*/  IMAD.U32 R6, RZ, RZ, UR5 ;  /* 0x00000005ff067e24 */ /* 0x001fe4000f8e00ff */
[----:B------:R-:W-:Y:S01]  /*250a0*/  IMAD.U32 R7, RZ, RZ, UR4 ;  /* 0x00000004ff077e24 */ /* 0x000fe2000f8e00ff */
[----:B--2---:R0:W-:Y:S01]  /*250b0*/  STL [R1+0x1c], R8 ;  /* 0x00001c0801007387 */ /* 0x0041e20000100800 */
[----:B------:R-:W-:Y:S01]  /*250c0*/  IMAD.MOV.U32 R9, RZ, RZ, R8 ;  /* 0x000000ffff097224 */ /* 0x000fe200078e0008 */
[----:B------:R-:W-:Y:S06]  /*250d0*/  @P2 BRA `(.L_x_3172) ;  /* 0x0000000000142947 */ /* 0x000fec0003800000 */
[----:B------:R-:W-:Y:S05]  /*250e0*/  @!P0 BRA `(.L_x_3172) ;  /* 0x0000000000108947 */ /* 0x000fea0003800000 */
[----:B0-----:R-:W2:Y:S04]  /*250f0*/  LDG.E R8, desc[UR36][R2.64] ;  /* 0x0000002402087981 */ /* 0x001ea8000c1e1900 */
[----:B------:R-:W2:Y:S02]  /*25100*/  LDG.E R2, desc[UR36][R2.64+0x4] ;  /* 0x0000042402027981 */ /* 0x000ea4000c1e1900 */
[----:B--2---:R-:W-:-:S05]  /*25110*/  IMAD.IADD R9, R2, 0x1, -R8 ;  /* 0x0000000102097824 */ /* 0x004fca00078e0a08 */
[----:B------:R1:W-:Y:S02]  /*25120*/  STL [R1+0x1c], R9 ;  /* 0x00001c0901007387 */ /* 0x0003e40000100800 */
.L_x_3172:
[----:B------:R-:W-:Y:S01]  /*25130*/  ULDC.64 UR4, c[0x0][0xa20] ;  /* 0x0002880000047ab9 */ /* 0x000fe20000000a00 */
[----:B------:R-:W-:Y:S02]  /*25140*/  MOV R33, R24 ;  /* 0x0000001800217202 */ /* 0x000fe40000000f00 */
[----:B------:R-:W-:-:S04]  /*25150*/  ISETP.NE.U32.AND P0, PT, RZ, UR4, PT ;  /* 0x00000004ff007c0c */ /* 0x000fc8000bf05070 */
[----:B------:R-:W-:-:S13]  /*25160*/  ISETP.NE.AND.EX P0, PT, RZ, UR5, PT, P0 ;  /* 0x00000005ff007c0c */ /* 0x000fda000bf05300 */
[----:B------:R-:W-:Y:S05]  /*25170*/  @!P0 BRA `(.L_x_3173) ;  /* 0x0000000000108947 */ /* 0x000fea0003800000 */
[----:B------:R-:W-:-:S04]  /*25180*/  IADD3 R2, P0, R25, UR4, RZ ;  /* 0x0000000419027c10 */ /* 0x000fc8000ff1e0ff */
[----:B------:R-:W-:-:S05]  /*25190*/  IADD3.X R3, R26, UR5, RZ, P0, !PT ;  /* 0x000000051a037c10 */ /* 0x000fca00087fe4ff */
[----:B------:R2:W5:Y:S01]  /*251a0*/  LDG.E R7, desc[UR36][R2.64] ;  /* 0x0000002402077981 */ /* 0x000562000c1e1900 */
[----:B------:R-:W-:Y:S05]  /*251b0*/  BRA `(.L_x_3174) ;  /* 0x0000000000247947 */ /* 0x000fea0003800000 */
.L_x_3173:
[----:B------:R-:W-:Y:S02]  /*251c0*/  ULDC.64 UR4, c[0x0][0xa08] ;  /* 0x0002820000047ab9 */ /* 0x000fe40000000a00 */
[----:B------:R-:W-:-:S04]  /*251d0*/  ISETP.NE.U32.AND P0, PT, RZ, UR4, PT ;  /* 0x00000004ff007c0c */ /* 0x000fc8000bf05070 */
[----:B------:R-:W-:-:S13]  /*251e0*/  ISETP.NE.AND.EX P0, PT, RZ, UR5, PT, P0 ;  /* 0x00000005ff007c0c */ /* 0x000fda000bf05300 */
[----:B------:R-:W-:Y:S05]  /*251f0*/  @!P0 BRA `(.L_x_3174) ;  /* 0x0000000000148947 */ /* 0x000fea0003800000 */
[----:B------:R-:W2:Y:S02]  /*25200*/  LDC.64 R2, c[0x0][0xa08] ;  /* 0x00028200ff027b82 */ /* 0x000ea40000000a00 */
[----:B--2---:R-:W-:-:S05]  /*25210*/  IMAD.WIDE R2, R33, 0x4, R2 ;  /* 0x0000000421027825 */ /* 0x004fca00078e0202 */
[----:B------:R-:W2:Y:S04]  /*25220*/  LDG.E R7, desc[UR36][R2.64] ;  /* 0x0000002402077981 */ /* 0x000ea8000c1e1900 */
[----:B------:R-:W2:Y:S02]  /*25230*/  LDG.E R2, desc[UR36][R2.64+0x4] ;  /* 0x0000042402027981 */ /* 0x000ea4000c1e1900 */
[----:B--2---:R-:W-:-:S07]  /*25240*/  IMAD.IADD R7, R2, 0x1, -R7 ;  /* 0x0000000102077824 */ /* 0x004fce00078e0a07 */
.L_x_3174:
[----:B--2---:R-:W2:Y:S01]  /*25250*/  @P1 LDG.E R2, desc[UR36][R4.64] ;  /* 0x0000002404021981 */ /* 0x004ea2000c1e1900 */
[----:B------:R-:W3:Y:S03]  /*25260*/  LDC R3, c[0x0][0x448] ;  /* 0x00011200ff037b82 */ /* 0x000ee60000000800 */
[----:B------:R4:W2:Y:S01]  /*25270*/  @P1 LDG.E R5, desc[UR36][R4.64+0x4] ;  /* 0x0000042404051981 */ /* 0x0008a2000c1e1900 */
[----:B-----5:R-:W-:Y:S01]  /*25280*/  IMAD.IADD R7, R7, 0x1, -R37 ;  /* 0x0000000107077824 */ /* 0x020fe200078e0a25 */
[----:B------:R-:W-:Y:S01]  /*25290*/  BSSY B0, `(.L_x_3175) ;  /* 0x0000125000007945 */ /* 0x000fe20003800000 */
[----:B---3--:R-:W-:-:S13]  /*252a0*/  ISETP.NE.AND P0, PT, R3, 0x1, PT ;  /* 0x000000010300780c */ /* 0x008fda0003f05270 */
[----:B------:R-:W3:Y:S08]  /*252b0*/  @P0 LDC R3, c[0x0][0x44c] ;  /* 0x00011300ff030b82 */ /* 0x000ef00000000800 */
[----:B----4-:R-:W4:Y:S01]  /*252c0*/  @P0 LDC R4, c[0x0][0x450] ;  /* 0x00011400ff040b82 */ /* 0x010f220000000800 */
[----:B--2---:R-:W-:Y:S02]  /*252d0*/  @P1 IMAD.IADD R6, R5, 0x1, -R2 ;  /* 0x0000000105061824 */ /* 0x004fe400078e0a02 */
[----:B------:R-:W-:-:S02]  /*252e0*/  IMAD.SHL.U32 R2, R17, 0x80, RZ ;  /* 0x0000008011027824 */ /* 0x000fc400078e00ff */
[----:B------:R-:W-:Y:S02]  /*252f0*/  IMAD.IADD R27, R7, 0x1, R6 ;  /* 0x00000001071b7824 */ /* 0x000fe400078e0206 */
[----:B------:R-:W-:Y:S02]  /*25300*/  VIADD R2, R2, 0x7f ;  /* 0x0000007f02027836 */ /* 0x000fe40000000000 */
[----:B------:R-:W-:Y:S02]  /*25310*/  VIADD R20, R27, 0x7f ;  /* 0x0000007f1b147836 */ /* 0x000fe40000000000 */
[----:B---3--:R-:W-:Y:S01]  /*25320*/  @P0 IMAD.HI.U32 R5, R2, R3, RZ ;  /* 0x0000000302050227 */ /* 0x008fe200078e00ff */
[----:B------:R-:W-:Y:S02]  /*25330*/  MOV R3, R2 ;  /* 0x0000000200037202 */ /* 0x000fe40000000f00 */
[----:B------:R-:W-:Y:S02]  /*25340*/  SHF.R.S32.HI R2, RZ, 0x1f, R20 ;  /* 0x0000001fff027819 */ /* 0x000fe40000011414 */
[----:B----4-:R-:W-:-:S02]  /*25350*/  @P0 SHF.R.U32.HI R3, RZ, R4, R5 ;  /* 0x00000004ff030219 */ /* 0x010fc40000011605 */
[----:B------:R-:W-:Y:S02]  /*25360*/  LEA.HI R20, R2, R20, RZ, 0x7 ;  /* 0x0000001402147211 */ /* 0x000fe400078f38ff */
[----:B------:R-:W-:Y:S02]  /*25370*/  IADD3 R2, R27, 0x80, -R9 ;  /* 0x000000801b027810 */ /* 0x000fe40007ffe809 */
[----:B------:R-:W-:-:S03]  /*25380*/  SHF.R.S32.HI R20, RZ, 0x7, R20 ;  /* 0x00000007ff147819 */ /* 0x000fc60000011414 */
[----:B------:R-:W-:-:S05]  /*25390*/  IMAD.IADD R3, R2, 0x1, R3 ;  /* 0x0000000102037824 */ /* 0x000fca00078e0203 */
[----:B------:R-:W-:-:S04]  /*253a0*/  SHF.R.S32.HI R4, RZ, 0x1f, R3 ;  /* 0x0000001fff047819 */ /* 0x000fc80000011403 */
[----:B------:R-:W-:-:S04]  /*253b0*/  LEA.HI R4, R4, R3, RZ, 0x7 ;  /* 0x0000000304047211 */ /* 0x000fc800078f38ff */
[----:B------:R-:W-:-:S04]  /*253c0*/  SHF.R.S32.HI R4, RZ, 0x7, R4 ;  /* 0x00000007ff047819 */ /* 0x000fc80000011404 */
[----:B------:R-:W-:-:S04]  /*253d0*/  VIMNMX R3, R20, R4, PT ;  /* 0x0000000414037248 */ /* 0x000fc80003fe0100 */
[----:B------:R-:W-:Y:S01]  /*253e0*/  LEA R3, R3, -R7, 0x7 ;  /* 0x8000000703037211 */ /* 0x000fe200078e38ff */
[----:B------:R-:W-:-:S03]  /*253f0*/  IMAD.MOV R7, RZ, RZ, -R7 ;  /* 0x000000ffff077224 */ /* 0x000fc600078e0a07 */
[----:B------:R-:W-:Y:S02]  /*25400*/  VIMNMX R3, R3, R6, PT ;  /* 0x0000000603037248 */ /* 0x000fe40003fe0100 */
        /* <DEDUP_REMOVED lines=14> */
[----:B------:R-:W2:Y:S02]  /*254f0*/  S2R R6, SR_TID.X ;  /* 0x0000000000067919 */ /* 0x000ea40000002100 */
[----:B--2---:R-:W-:-:S04]  /*25500*/  SHF.R.U32.HI R6, RZ, 0x5, R6 ;  /* 0x00000005ff067819 */ /* 0x004fc80000011606 */
[----:B------:R-:W-:-:S05]  /*25510*/  LOP3.LUT R6, R6, 0x3, RZ, 0xc0, !PT ;  /* 0x0000000306067812 */ /* 0x000fca00078ec0ff */
[----:B------:R2:W3:Y:S02]  /*25520*/  SHFL.IDX PT, R14, R6, RZ, 0x1f ;  /* 0x00001fff060e7589 */ /* 0x0004e400000e0000 */
.L_x_3484:
[----:B---3--:R-:W-:Y:S02]  /*25530*/  ISETP.NE.AND P0, PT, R14, RZ, PT ;  /* 0x000000ff0e00720c */ /* 0x008fe40003f05270 */
[----:B------:R-:W-:-:S11]  /*25540*/  PLOP3.LUT P6, PT, PT, PT, PT, 0x8, 0x0 ;  /* 0x000000000000781c */ /* 0x000fd60003fce170 */
[----:B------:R-:W-:Y:S05]  /*25550*/  @P0 BRA `(.L_x_3178) ;  /* 0x00000000000c0947 */ /* 0x000fea0003800000 */
[----:B------:R-:W-:-:S03]  /*25560*/  UMOV UR4, 0xffffffff ;  /* 0xffffffff00047882 */ /* 0x000fc60000000000 */
[----:B------:R-:W-:Y:S05]  /*25570*/  BRA.DIV UR4, `(.L_x_3179) ;  /* 0x000000b204887947 */ /* 0x000fea000b800000 */
[----:B------:R-:W-:-:S13]  /*25580*/  ELECT P6, URZ, PT ;  /* 0x00000000003f782f */ /* 0x000fda00038c0000 */
.L_x_3178:
[----:B--2---:R-:W2:Y:S01]  /*25590*/  LDL R6, [R1+0x28] ;  /* 0x0000280001067983 */ /* 0x004ea20000100800 */
[----:B------:R-:W-:Y:S01]  /*255a0*/  BSSY B1, `(.L_x_3180) ;  /* 0x0000008000017945 */ /* 0x000fe20003800000 */
[----:B--2---:R-:W-:-:S05]  /*255b0*/  VIADD R6, R6, 0x1 ;  /* 0x0000000106067836 */ /* 0x004fca0000000000 */
[----:B------:R-:W-:-:S04]  /*255c0*/  LEA.HI R7, R6, R6, RZ, 0x1 ;  /* 0x0000000606077211 */ /* 0x000fc800078f08ff */
[----:B------:R-:W-:-:S04]  /*255d0*/  LOP3.LUT R7, R7, 0xfffffffe, RZ, 0xc0, !PT ;  /* 0xfffffffe07077812 */ /* 0x000fc800078ec0ff */
[----:B------:R-:W-:-:S04]  /*255e0*/  IADD3 R6, R6, -R7, RZ ;  /* 0x8000000706067210 */ /* 0x000fc80007ffe0ff */
[----:B------:R-:W-:-:S04]  /*255f0*/  SHF.L.U32 R6, R6, 0x1f, RZ ;  /* 0x0000001f06067819 */ /* 0x000fc800000006ff */
[----:B------:R-:W2:Y:S02]  /*25600*/  SYNCS.PHASECHK.TRANS64.TRYWAIT P0, [R22+URZ+0x38820], R6 ;  /* 0x03882006160075a7 */ /* 0x000ea4000800017f */
[----:B--2---:R-:W-:Y:S05]  /*25610*/  @!P0 BRA `(.L_x_3181) ;  /* 0x000000b000808947 */ /* 0x004fea0003800000 */
.L_x_3487:
[----:B------:R-:W-:Y:S05]  /*25620*/  BSYNC B1 ;  /* 0x0000000000017941 */ /* 0x000fea0003800000 */
.L_x_3180:
[----:B------:R-:W-:Y:S04]  /*25630*/  BSSY B1, `(.L_x_3182) ;  /* 0x000006c000017945 */ /* 0x000fe80003800000 */
[----:B------:R-:W-:Y:S05]  /*25640*/  @!P6 BRA `(.L_x_3183) ;  /* 0x0000000400a8e947 */ /* 0x000fea0003800000 */
[----:B------:R-:W-:Y:S01]  /*25650*/  IMAD R10, R29, 0x8, R22 ;  /* 0x000000081d0a7824 */ /* 0x000fe200078e0216 */
[----:B-1----:R-:W-:Y:S01]  /*25660*/  SHF.L.U32 R9, R32, 0x1f, RZ ;  /* 0x0000001f20097819 */ /* 0x002fe200000006ff */
[----:B------:R-:W1:Y:S01]  /*25670*/  S2R R7, SR_TID.X ;  /* 0x0000000000077919 */ /* 0x000e620000002100 */
[----:B------:R-:W-:Y:S02]  /*25680*/  BSSY B2, `(.L_x_3184) ;  /* 0x0000005000027945 */ /* 0x000fe40003800000 */
[----:B------:R-:W3:Y:S01]  /*25690*/  SYNCS.PHASECHK.TRANS64.TRYWAIT P0, [R10+URZ+0x388a0], R9 ;  /* 0x0388a0090a0075a7 */ /* 0x000ee2000800017f */
[----:B-1----:R-:W-:-:S04]  /*256a0*/  LOP3.LUT R7, R7, 0x7f, RZ, 0xc0, !PT ;  /* 0x0000007f07077812 */ /* 0x002fc800078ec0ff */
[----:B------:R-:W-:Y:S01]  /*256b0*/  ISETP.NE.AND P1, PT, R7, RZ, PT ;  /* 0x000000ff0700720c */ /* 0x000fe20003f25270 */
[----:B---3--:R-:W-:-:S12]  /*256c0*/  @!P0 BRA `(.L_x_3185) ;  /* 0x000000b000688947 */ /* 0x008fd80003800000 */
.L_x_3488:
[----:B------:R-:W-:Y:S05]  /*256d0*/  BSYNC B2 ;  /* 0x0000000000027941 */ /* 0x000fea0003800000 */
.L_x_3184:
[----:B------:R-:W-:Y:S04]  /*256e0*/  BSSY B2, `(.L_x_3186) ;  /* 0x0000009000027945 */ /* 0x000fe80003800000 */
[----:B------:R-:W-:Y:S05]  /*256f0*/  @P1 BRA `(.L_x_3187) ;  /* 0x00000000001c1947 */ /* 0x000fea0003800000 */
[----:B--2---:R-:W2:Y:S02]  /*25700*/  S2R R6, SR_TID.X ;  /* 0x0000000000067919 */ /* 0x004ea40000002100 */
[----:B--2---:R-:W-:Y:S01]  /*25710*/  LOP3.LUT R7, R6, 0x1f, RZ, 0xc0, !PT ;  /* 0x0000001f06077812 */ /* 0x004fe200078ec0ff */
[----:B------:R-:W-:-:S03]  /*25720*/  IMAD.MOV.U32 R6, RZ, RZ, 0x8000 ;  /* 0x00008000ff067424 */ /* 0x000fc600078e00ff */
[----:B------:R-:W-:Y:S01]  /*25730*/  ISETP.NE.AND P0, PT, R7, RZ, PT ;  /* 0x000000ff0700720c */ /* 0x000fe20003f05270 */
[----:B------:R3:W-:-:S12]  /*25740*/  SYNCS.ARRIVE.TRANS64 RZ, [R10+URZ+0x38890], R6 ;  /* 0x038890060aff79a7 */ /* 0x0007d8000800003f */
[----:B---3--:R-:W-:Y:S05]  /*25750*/  @!P0 BRA `(.L_x_3187) ;  /* 0x0000000000048947 */ /* 0x008fea0003800000 */
[----:B------:R-:W-:Y:S01]  /*25760*/  BPT.TRAP 0x1 ;  /* 0x000000040000795c */ /* 0x000fe20000300000 */
.L_x_3187:
[----:B------:R-:W-:Y:S05]  /*25770*/  BSYNC B2 ;  /* 0x0000000000027941 */ /* 0x000fea0003800000 */
.L_x_3186:
[----:B------:R-:W-:Y:S01]  /*25780*/  IMAD.MOV.U32 R15, RZ, RZ, RZ ;  /* 0x000000ffff0f7224 */ /* 0x000fe200078e00ff */
[----:B0-----:R-:W-:Y:S01]  /*25790*/  LEA R8, R29, R22, 0xf ;  /* 0x000000161d087211 */ /* 0x001fe200078e78ff */
[----:B------:R-:W-:Y:S01]  /*257a0*/  IMAD R7, R4, 0x80, R0 ;  /* 0x0000008004077824 */ /* 0x000fe200078e0200 */
[----:B------:R-:W-:Y:S01]  /*257b0*/  UIADD3 UR4, UP0, UR40, 0x570, URZ ;  /* 0x0000057028047890 */ /* 0x000fe2000ff1e03f */
[----:B------:R-:W-:Y:S01]  /*257c0*/  PLOP3.LUT P0, PT, PT, PT, PT, 0x80, 0x0 ;  /* 0x000000000000781c */ /* 0x000fe20003f0f070 */
[----:B--2---:R-:W-:Y:S01]  /*257d0*/  VIADD R6, R10, 0x38890 ;  /* 0x000388900a067836 */ /* 0x004fe20000000000 */
[----:B------:R-:W-:Y:S01]  /*257e0*/  R2UR UR10, R15 ;  /* 0x000000000f0a72ca */ /* 0x000fe200000e0000 */
[----:B------:R-:W-:Y:S01]  /*257f0*/  VIADD R7, R7, 0xffffff80 ;  /* 0xffffff8007077836 */ /* 0x000fe20000000000 */
[----:B------:R-:W-:Y:S01]  /*25800*/  UIADD3.X UR5, URZ, UR41, URZ, UP0, !UPT ;  /* 0x000000293f057290 */ /* 0x000fe200087fe43f */
[----:B------:R-:W-:Y:S01]  /*25810*/  VIADD R11, R8, 0x28400 ;  /* 0x00028400080b7836 */ /* 0x000fe20000000000 */
[----:B------:R-:W-:Y:S01]  /*25820*/  UMOV UR6, 0x0 ;  /* 0x0000000000067882 */ /* 0x000fe20000000000 */
[----:B------:R-:W-:-:S10]  /*25830*/  UMOV UR7, 0x12f00000 ;  /* 0x12f0000000077882 */ /* 0x000fd40000000000 */
.L_x_3188:
        /* <DEDUP_REMOVED lines=12> */
[----:B------:R-:W-:Y:S01]  /*25900*/  UMOV UR6, 0x0 ;  /* 0x0000000000067882 */ /* 0x000fe20000000000 */
[----:B------:R-:W-:Y:S01]  /*25910*/  IADD3 R11, R8, 0x2c400, RZ ;  /* 0x0002c400080b7810 */ /* 0x000fe20007ffe0ff */
[----:B------:R-:W-:Y:S01]  /*25920*/  UMOV UR7, 0x12f00000 ;  /* 0x12f0000000077882 */ /* 0x000fe20000000000 */
[----:B------:R-:W-:-:S15]  /*25930*/  R2UR UR10, R14 ;  /* 0x000000000e0a72ca */ /* 0x000fde00000e0000 */
.L_x_3189:
        /* <DEDUP_REMOVED lines=13> */
.L_x_3489:
[----:B------:R-:W-:Y:S05]  /*25a10*/  BSYNC B2 ;  /* 0x0000000000027941 */ /* 0x000fea0003800000 */
.L_x_3190:
        /* <DEDUP_REMOVED lines=11> */
.L_x_3193:
[----:B------:R-:W-:Y:S05]  /*25ad0*/  BSYNC B2 ;  /* 0x0000000000027941 */ /* 0x000fea0003800000 */
.L_x_3192:
        /* <DEDUP_REMOVED lines=8> */
.L_x_3194:
        /* <DEDUP_REMOVED lines=15> */
.L_x_3195:
        /* <DEDUP_REMOVED lines=9> */
[----:B---3--:R-:W-:Y:S05]  /*25ce0*/  @P0 BRA.U.ANY `(.L_x_3195) ;  /* 0xfffffffd00d80947 */ /* 0x008fea000393ffff */
.L_x_3183:
[----:B------:R-:W-:Y:S05]  /*25cf0*/  BSYNC B1 ;  /* 0x0000000000017941 */ /* 0x000fea0003800000 */
.L_x_3182:
        /* <DEDUP_REMOVED lines=9> */
.L_x_3210:
[----:B------:R-:W-:Y:S05]  /*25d90*/  YIELD ;  /* 0x0000000000007946 */ /* 0x000fea0003800000 */
[----:B------:R-:W-:Y:S04]  /*25da0*/  BSSY B1, `(.L_x_3196) ;  /* 0x000006b000017945 */ /* 0x000fe80003800000 */
[----:B------:R-:W-:Y:S05]  /*25db0*/  @!P6 BRA `(.L_x_3197) ;  /* 0x0000000400a4e947 */ /* 0x000fea0003800000 */
[----:B-1----:R-:W-:Y:S01]  /*25dc0*/  IMAD R9, R29, 0x8, R22 ;  /* 0x000000081d097824 */ /* 0x002fe200078e0216 */
[----:B0-----:R-:W-:Y:S01]  /*25dd0*/  SHF.L.U32 R8, R32, 0x1f, RZ ;  /* 0x0000001f20087819 */ /* 0x001fe200000006ff */
[----:B------:R-:W0:Y:S01]  /*25de0*/  S2R R4, SR_TID.X ;  /* 0x0000000000047919 */ /* 0x000e220000002100 */
[----:B------:R-:W-:Y:S02]  /*25df0*/  BSSY B2, `(.L_x_3198) ;  /* 0x0000005000027945 */ /* 0x000fe40003800000 */
[----:B------:R-:W1:Y:S01]  /*25e00*/  SYNCS.PHASECHK.TRANS64.TRYWAIT P1, [R9+URZ+0x388a0], R8 ;  /* 0x0388a008090075a7 */ /* 0x000e62000802017f */
[----:B0-----:R-:W-:-:S04]  /*25e10*/  LOP3.LUT R4, R4, 0x7f, RZ, 0xc0, !PT ;  /* 0x0000007f04047812 */ /* 0x001fc800078ec0ff */
[----:B------:R-:W-:Y:S01]  /*25e20*/  ISETP.NE.AND P2, PT, R4, RZ, PT ;  /* 0x000000ff0400720c */ /* 0x000fe20003f45270 */
[----:B-1----:R-:W-:-:S12]  /*25e30*/  @!P1 BRA `(.L_x_3199) ;  /* 0x000000a800b49947 */ /* 0x002fd80003800000 */
.L_x_3490:
[----:B------:R-:W-:Y:S05]  /*25e40*/  BSYNC B2 ;  /* 0x0000000000027941 */ /* 0x000fea0003800000 */
.L_x_3198:
[----:B------:R-:W-:Y:S04]  /*25e50*/  BSSY B2, `(.L_x_3200) ;  /* 0x0000009000027945 */ /* 0x000fe80003800000 */
[----:B------:R-:W-:Y:S05]  /*25e60*/  @P2 BRA `(.L_x_3201) ;  /* 0x00000000001c2947 */ /* 0x000fea0003800000 */
[----:B------:R-:W2:Y:S02]  /*25e70*/  S2R R4, SR_TID.X ;  /* 0x0000000000047919 */ /* 0x000ea40000002100 */
[----:B--2---:R-:W-:Y:S02]  /*25e80*/  LOP3.LUT R6, R4, 0x1f, RZ, 0xc0, !PT ;  /* 0x0000001f04067812 */ /* 0x004fe400078ec0ff */
[----:B------:R-:W-:Y:S02]  /*25e90*/  MOV R4, 0x8000 ;  /* 0x0000800000047802 */ /* 0x000fe40000000f00 */
[----:B------:R-:W-:Y:S02]  /*25ea0*/  ISETP.NE.AND P1, PT, R6, RZ, PT ;  /* 0x000000ff0600720c */ /* 0x000fe40003f25270 */
[----:B------:R1:W-:Y:S11]  /*25eb0*/  SYNCS.ARRIVE.TRANS64 RZ, [R9+URZ+0x38890], R4 ;  /* 0x0388900409ff79a7 */ /* 0x0003f6000800003f */
[----:B-1----:R-:W-:Y:S05]  /*25ec0*/  @!P1 BRA `(.L_x_3201) ;  /* 0x0000000000049947 */ /* 0x002fea0003800000 */
[----:B------:R-:W-:Y:S01]  /*25ed0*/  BPT.TRAP 0x1 ;  /* 0x000000040000795c */ /* 0x000fe20000300000 */
.L_x_3201:
[----:B------:R-:W-:Y:S05]  /*25ee0*/  BSYNC B2 ;  /* 0x0000000000027941 */ /* 0x000fea0003800000 */
.L_x_3200:
[----:B------:R-:W-:Y:S01]  /*25ef0*/  IMAD.MOV.U32 R14, RZ, RZ, RZ ;  /* 0x000000ffff0e7224 */ /* 0x000fe200078e00ff */
[----:B------:R-:W-:Y:S01]  /*25f00*/  UIADD3 UR4, UP0, UR40, 0x570, URZ ;  /* 0x0000057028047890 */ /* 0x000fe2000ff1e03f */
[----:B------:R-:W-:Y:S01]  /*25f10*/  IMAD R7, R29, 0x8000, R22 ;  /* 0x000080001d077824 */ /* 0x000fe200078e0216 */
[----:B------:R-:W-:Y:S01]  /*25f20*/  PLOP3.LUT P1, PT, PT, PT, PT, 0x80, 0x0 ;  /* 0x000000000000781c */ /* 0x000fe20003f2f070 */
[----:B--2---:R-:W-:Y:S01]  /*25f30*/  IMAD R6, R10, 0x80, R0 ;  /* 0x000000800a067824 */ /* 0x004fe200078e0200 */
[----:B------:R-:W-:Y:S01]  /*25f40*/  R2UR UR10, R14 ;  /* 0x000000000e0a72ca */ /* 0x000fe200000e0000 */
[----:B------:R-:W-:Y:S01]  /*25f50*/  VIADD R4, R9, 0x38890 ;  /* 0x0003889009047836 */ /* 0x000fe20000000000 */
[----:B------:R-:W-:Y:S01]  /*25f60*/  IADD3 R11, R7, 0x28400, RZ ;  /* 0x00028400070b7810 */ /* 0x000fe20007ffe0ff */
[----:B------:R-:W-:Y:S01]  /*25f70*/  UIADD3.X UR5, URZ, UR41, URZ, UP0, !UPT ;  /* 0x000000293f057290 */ /* 0x000fe200087fe43f */
[----:B------:R-:W-:Y:S01]  /*25f80*/  UMOV UR6, 0x0 ;  /* 0x0000000000067882 */ /* 0x000fe20000000000 */
[----:B------:R-:W-:-:S10]  /*25f90*/  UMOV UR7, 0x12f00000 ;  /* 0x12f0000000077882 */ /* 0x000fd40000000000 */
.L_x_3202:
        /* <DEDUP_REMOVED lines=12> */
[----:B------:R-:W-:Y:S01]  /*26060*/  VIADD R11, R7, 0x2c400 ;  /* 0x0002c400070b7836 */ /* 0x000fe20000000000 */
[----:B------:R-:W-:Y:S01]  /*26070*/  UMOV UR6, 0x0 ;  /* 0x0000000000067882 */ /* 0x000fe20000000000 */
[----:B------:R-:W-:Y:S01]  /*26080*/  UMOV UR7, 0x12f00000 ;  /* 0x12f0000000077882 */ /* 0x000fe20000000000 */
[----:B------:R-:W-:-:S15]  /*26090*/  R2UR UR10, R15 ;  /* 0x000000000f0a72ca */ /* 0x000fde00000e0000 */
.L_x_3203:
        /* <DEDUP_REMOVED lines=13> */
.L_x_3491:
[----:B------:R-:W-:Y:S05]  /*26170*/  BSYNC B2 ;  /* 0x0000000000027941 */ /* 0x000fea0003800000 */
.L_x_3204:
        /* <DEDUP_REMOVED lines=11> */
.L_x_3207:
[----:B------:R-:W-:Y:S05]  /*26230*/  BSYNC B2 ;  /* 0x0000000000027941 */ /* 0x000fea0003800000 */
.L_x_3206:
        /* <DEDUP_REMOVED lines=8> */
.L_x_3208:
        /* <DEDUP_REMOVED lines=15> */
.L_x_3209:
        /* <DEDUP_REMOVED lines=10> */
.L_x_3197:
[----:B------:R-:W-:Y:S05]  /*26450*/  BSYNC B1 ;  /* 0x0000000000017941 */ /* 0x000fea0003800000 */
.L_x_3196:
[C---:B------:R-:W-:Y:S01]  /*26460*/  ISETP.GT.AND P2, PT, R10.reuse, R5, PT ;  /* 0x000000050a00720c */ /* 0x040fe20003f44270 */
[----:B------:R-:W-:Y:S01]  /*26470*/  VIADD R29, R29, 0x1 ;  /* 0x000000011d1d7836 */ /* 0x000fe20000000000 */
[----:B------:R-:W-:-:S04]  /*26480*/  IADD3 R10, R10, -0x1, RZ ;  /* 0xffffffff0a0a7810 */ /* 0x000fc80007ffe0ff */
[----:B------:R-:W-:-:S04]  /*26490*/  ISETP.NE.AND P1, PT, R29, 0x2, PT ;  /* 0x000000021d00780c */ /* 0x000fc80003f25270 */
[----:B------:R-:W-:Y:S02]  /*264a0*/  SEL R4, RZ, 0x1, P1 ;  /* 0x00000001ff047807 */ /* 0x000fe40000800000 */
[----:B------:R-:W-:Y:S02]  /*264b0*/  SEL R29, R29, RZ, P1 ;  /* 0x000000ff1d1d7207 */ /* 0x000fe40000800000 */
[----:B------:R-:W-:Y:S01]  /*264c0*/  LOP3.LUT R32, R32, R4, RZ, 0x3c, !PT ;  /* 0x0000000420207212 */ /* 0x000fe200078e3cff */
[----:B------:R-:W-:Y:S06]  /*264d0*/  @P2 BRA `(.L_x_3210) ;  /* 0xfffffff8002c2947 */ /* 0x000fec000383ffff */
.L_x_3176:
[----:B------:R-:W-:Y:S05]  /*264e0*/  BSYNC B0 ;  /* 0x0000000000007941 */ /* 0x000fea0003800000 */
.L_x_3175:
[----:B------:R-:W3:Y:S01]  /*264f0*/  LDC R0, c[0x0][0x448] ;  /* 0x00011200ff007b82 */ /* 0x000ee20000000800 */
[----:B------:R-:W-:Y:S01]  /*26500*/  LEA R3, R17, 0x7f, 0x7 ;  /* 0x0000007f11037811 */ /* 0x000fe200078e38ff */
[----:B------:R-:W-:Y:S06]  /*26510*/  @!P0 WARPSYNC.ALL ;  /* 0x0000000000008948 */ /* 0x000fec0003800000 */
[----:B------:R-:W-:Y:S01]  /*26520*/  @!P0 BAR.SYNC.DEFER_BLOCKING 0xc, 0x180 ;  /* 0x0306000000008b1d */ /* 0x000fe20000010000 */
[----:B---3--:R-:W-:-:S13]  /*26530*/  ISETP.NE.AND P1, PT, R0, 0x1, PT ;  /* 0x000000010000780c */ /* 0x008fda0003f25270 */
[----:B------:R-:W3:Y:S08]  /*26540*/  @P1 LDC R4, c[0x0][0x44c] ;  /* 0x00011300ff041b82 */ /* 0x000ef00000000800 */
[----:B------:R-:W4:Y:S01]  /*26550*/  @P1 LDC R0, c[0x0][0x450] ;  /* 0x00011400ff001b82 */ /* 0x000f220000000800 */
[----:B---3--:R-:W-:-:S05]  /*26560*/  @P1 IMAD.HI.U32 R4, R3, R4, RZ ;  /* 0x0000000403041227 */ /* 0x008fca00078e00ff */
[----:B----4-:R-:W-:-:S05]  /*26570*/  @P1 SHF.R.U32.HI R3, RZ, R0, R4 ;  /* 0x00000000ff031219 */ /* 0x010fca0000011604 */
[----:B------:R-:W-:-:S05]  /*26580*/  IMAD.IADD R3, R2, 0x1, R3 ;  /* 0x0000000102037824 */ /* 0x000fca00078e0203 */
[----:B------:R-:W-:-:S04]  /*26590*/  SHF.R.S32.HI R0, RZ, 0x1f, R3 ;  /* 0x0000001fff007819 */ /* 0x000fc80000011403 */
[----:B------:R-:W-:-:S04]  /*265a0*/  LEA.HI R0, R0, R3, RZ, 0x7 ;  /* 0x0000000300007211 */ /* 0x000fc800078f38ff */
[----:B------:R-:W-:-:S04]  /*265b0*/  SHF.R.S32.HI R3, RZ, 0x7, R0 ;  /* 0x00000007ff037819 */ /* 0x000fc80000011400 */
[----:B------:R-:W-:-:S04]  /*265c0*/  VIMNMX R5, R20, R3, PT ;  /* 0x0000000314057248 */ /* 0x000fc80003fe0100 */
[----:B------:R-:W-:Y:S01]  /*265d0*/  ISETP.GT.AND P0, PT, R5, RZ, PT ;  /* 0x000000ff0500720c */ /* 0x000fe20003f04270 */
[----:B------:R3:W-:-:S12]  /*265e0*/  STL [R1+0x20], R5 ;  /* 0x0000200501007387 */ /* 0x0007d80000100800 */
[----:B---3--:R-:W-:Y:S05]  /*265f0*/  @P0 BRA `(.L_x_3211) ;  /* 0x0000000000440947 */ /* 0x008fea0003800000 */
[----:B--2---:R-:W2:Y:S02]  /*26600*/  S2R R6, SR_TID.X ;  /* 0x0000000000067919 */ /* 0x004ea40000002100 */
[----:B--2---:R-:W-:-:S04]  /*26610*/  LOP3.LUT R6, R6, 0x7f, RZ, 0xc0, !PT ;  /* 0x0000007f06067812 */ /* 0x004fc800078ec0ff */
[----:B------:R-:W-:-:S13]  /*26620*/  ISETP.NE.AND P0, PT, R6, RZ, PT ;  /* 0x000000ff0600720c */ /* 0x000fda0003f05270 */
[----:B------:R-:W-:Y:S05]  /*26630*/  @P0 BRA `(.L_x_3212) ;  /* 0x0000004800580947 */ /* 0x000fea0003800000 */
[----:B------:R-:W2:Y:S01]  /*26640*/  S2R R5, SR_LANEID ;  /* 0x0000000000057919 */ /* 0x000ea20000000000 */
[----:B------:R-:W-:Y:S01]  /*26650*/  VOTEU.ANY UR4, UPT, PT ;  /* 0x0000000000047886 */ /* 0x000fe200038e0100 */
[----:B------:R-:W3:Y:S01]  /*26660*/  LDC.64 R2, c[0x0][0xc60] ;  /* 0x00031800ff027b82 */ /* 0x000ee20000000a00 */
[----:B------:R-:W2:Y:S02]  /*26670*/  FLO.U32 R0, UR4 ;  /* 0x0000000400007d00 */ /* 0x000ea400080e0000 */
[----:B--2---:R-:W-:-:S06]  /*26680*/  ISETP.EQ.U32.AND P0, PT, R0, R5, PT ;  /* 0x000000050000720c */ /* 0x004fcc0003f02070 */
[----:B------:R-:W3:Y:S07]  /*26690*/  POPC R5, UR4 ;  /* 0x0000000400057d09 */ /* 0x000eee0008000000 */
[----:B---3--:R-:W2:Y:S01]  /*266a0*/  @P0 ATOMG.E.ADD.STRONG.GPU PT, R3, desc[UR36][R2.64], R5 ;  /* 0x00000005020309a8 */ /* 0x008ea200081ee1e4 */
[----:B------:R-:W3:Y:S02]  /*266b0*/  S2R R4, SR_LTMASK ;  /* 0x0000000000047919 */ /* 0x000ee40000003900 */
[----:B---3--:R-:W-:-:S04]  /*266c0*/  LOP3.LUT R4, R4, UR4, RZ, 0xc0, !PT ;  /* 0x0000000404047c12 */ /* 0x008fc8000f8ec0ff */
[----:B------:R-:W3:Y:S01]  /*266d0*/  POPC R7, R4 ;  /* 0x0000000400077309 */ /* 0x000ee20000000000 */
[----:B--2---:R-:W3:Y:S02]  /*266e0*/  SHFL.IDX PT, R0, R3, R0, 0x1f ;  /* 0x00001f0003007589 */ /* 0x004ee400000e0000 */
[----:B---3--:R-:W-:Y:S01]  /*266f0*/  IADD3 R16, R0, UR39, R7 ;  /* 0x0000002700107c10 */ /* 0x008fe2000fffe007 */
[----:B------:R-:W-:Y:S06]  /*26700*/  BRA `(.L_x_3212) ;  /* 0x0000004800247947 */ /* 0x000fec0003800000 */
.L_x_3211:
        /* <DEDUP_REMOVED lines=9> */
[----:B--2---:R-:W-:Y:S01]  /*267a0*/  MOV R6, UR8 ;  /* 0x0000000800067c02 */ /* 0x004fe20008000f00 */
[----:B------:R-:W2:Y:S01]  /*267b0*/  LDC.64 R2, c[0x4][R2] ;  /* 0x0100000002027b82 */ /* 0x000ea20000000a00 */
[----:B------:R-:W-:Y:S01]  /*267c0*/  IMAD.U32 R5, RZ, RZ, UR7 ;  /* 0x00000007ff057e24 */ /* 0x000fe2000f8e00ff */
[----:B------:R-:W-:Y:S01]  /*267d0*/  MOV R12, 0x1 ;  /* 0x00000001000c7802 */ /* 0x000fe20000000f00 */
[----:B------:R-:W-:Y:S02]  /*267e0*/  IMAD.U32 R7, RZ, RZ, UR9 ;  /* 0x00000009ff077e24 */ /* 0x000fe4000f8e00ff */
[----:B------:R-:W-:-:S02]  /*267f0*/  IMAD.U32 R10, RZ, RZ, UR4 ;  /* 0x00000004ff0a7e24 */ /* 0x000fc4000f8e00ff */
[----:B------:R-:W-:Y:S02]  /*26800*/  IMAD.U32 R11, RZ, RZ, UR5 ;  /* 0x00000005ff0b7e24 */ /* 0x000fe4000f8e00ff */
[----:B0-----:R-:W-:Y:S02]  /*26810*/  IMAD.MOV.U32 R8, RZ, RZ, 0x70 ;  /* 0x00000070ff087424 */ /* 0x001fe400078e00ff */
[----:B------:R-:W-:-:S07]  /*26820*/  IMAD.MOV.U32 R13, RZ, RZ, RZ ;  /* 0x000000ffff0d7224 */ /* 0x000fce00078e00ff */
[----:B------:R-:W-:-:S07]  /*26830*/  LEPC R20, `(.L_x_3214) ;  /* 0x000000001014794e */ /* 0x000fce0000000000 */
[----:B-12---:R-:W-:Y:S05]  /*26840*/  CALL.ABS.NOINC R2 ;  /* 0x0000000002007343 */ /* 0x006fea0003c00000 */
.L_x_3214:
[----:B------:R-:W-:Y:S05]  /*26850*/  BSYNC B6 ;  /* 0x0000000000067941 */ /* 0x000fea0003800000 */
.L_x_3213:
[----:B------:R-:W3:Y:S01]  /*26860*/  LDL.LU R34, [R1] ;  /* 0x0000000001227983 */ /* 0x000ee20000300800 */
[----:B------:R-:W-:Y:S01]  /*26870*/  VIADD R0, R22, 0x10400 ;  /* 0x0001040016007836 */ /* 0x000fe20000000000 */
[----:B------:R-:W-:Y:S04]  /*26880*/  BSSY B6, `(.L_x_3215) ;  /* 0x0000016000067945 */ /* 0x000fe80003800000 */
[----:B------:R-:W-:Y:S02]  /*26890*/  LOP3.LUT P0, RZ, R0, 0x3ff, RZ, 0xc0, !PT ;  /* 0x000003ff00ff7812 */ /* 0x000fe4000780c0ff */
[----:B---3--:R-:W-:-:S11]  /*268a0*/  LOP3.LUT R34, R34, 0xfffffffe, RZ, 0xc0, !PT ;  /* 0xfffffffe22227812 */ /* 0x008fd600078ec0ff */
[----:B------:R-:W-:-:S05]  /*268b0*/  @P0 LOP3.LUT R34, R34, 0x1, RZ, 0xfc, !PT ;  /* 0x0000000122220812 */ /* 0x000fca00078efcff */
[----:B------:R3:W-:Y:S01]  /*268c0*/  STL [R1], R34 ;  /* 0x0000002201007387 */ /* 0x0007e20000100800 */
        /* <DEDUP_REMOVED lines=16> */
[----:B-123--:R-:W-:Y:S05]  /*269d0*/  CALL.ABS.NOINC R2 ;  /* 0x0000000002007343 */ /* 0x00efea0003c00000 */
.L_x_3216:
[----:B------:R-:W-:Y:S05]  /*269e0*/  BSYNC B6 ;  /* 0x0000000000067941 */ /* 0x000fea0003800000 */
.L_x_3215:
        /* <DEDUP_REMOVED lines=20> */
.L_x_3218:
[----:B------:R-:W-:Y:S05]  /*26b30*/  BSYNC B6 ;  /* 0x0000000000067941 */ /* 0x000fea0003800000 */
.L_x_3217:
        /* <DEDUP_REMOVED lines=9> */
[----:B------:R-:W4:Y:S01]  /*26bd0*/  LDC.64 R2, c[0x4][R2] ;  /* 0x0100000002027b82 */ /* 0x000f220000000a00 */
[----:B------:R-:W-:Y:S01]  /*26be0*/  IMAD.U32 R5, RZ, RZ, UR5 ;  /* 0x00000005ff057e24 */ /* 0x000fe2000f8e00ff */
[----:B------:R-:W-:Y:S01]  /*26bf0*/  MOV R13, RZ ;  /* 0x000000ff000d7202 */ /* 0x000fe20000000f00 */
[----:B--2---:R-:W-:Y:S02]  /*26c00*/  IMAD.U32 R6, RZ, RZ, UR6 ;  /* 0x00000006ff067e24 */ /* 0x004fe4000f8e00ff */
[----:B------:R-:W-:-:S02]  /*26c10*/  IMAD.U32 R10, RZ, RZ, UR8 ;  /* 0x00000008ff0a7e24 */ /* 0x000fc4000f8e00ff */
[----:B------:R-:W-:Y:S02]  /*26c20*/  IMAD.U32 R11, RZ, RZ, UR9 ;  /* 0x00000009ff0b7e24 */ /* 0x000fe4000f8e00ff */
[----:B0-----:R-:W-:Y:S02]  /*26c30*/  IMAD.MOV.U32 R8, RZ, RZ, 0x70 ;  /* 0x00000070ff087424 */ /* 0x001fe400078e00ff */
[----:B------:R-:W-:-:S07]  /*26c40*/  IMAD.MOV.U32 R12, RZ, RZ, 0x1 ;  /* 0x00000001ff0c7424 */ /* 0x000fce00078e00ff */
[----:B------:R-:W-:-:S07]  /*26c50*/  LEPC R20, `(.L_x_3220) ;  /* 0x000000001014794e */ /* 0x000fce0000000000 */
[----:B-1-34-:R-:W-:Y:S05]  /*26c60*/  CALL.ABS.NOINC R2 ;  /* 0x0000000002007343 */ /* 0x01afea0003c00000 */
.L_x_3220:
[----:B------:R-:W-:Y:S05]  /*26c70*/  BSYNC B6 ;  /* 0x0000000000067941 */ /* 0x000fea0003800000 */
.L_x_3219:
[----:B------:R-:W0:Y:S01]  /*26c80*/  LDL R21, [R1+0x20] ;  /* 0x0000200001157983 */ /* 0x000e220000100800 */
[----:B------:R-:W-:Y:S02]  /*26c90*/  ULDC.64 UR4, c[0x0][0x9f8] ;  /* 0x00027e0000047ab9 */ /* 0x000fe40000000a00 */
[----:B------:R-:W-:Y:S01]  /*26ca0*/  ISETP.NE.U32.AND P0, PT, RZ, UR4, PT ;  /* 0x00000004ff007c0c */ /* 0x000fe2000bf05070 */
[----:B------:R-:W4:Y:S03]  /*26cb0*/  S2R R20, SR_TID.X ;  /* 0x0000000000147919 */ /* 0x000f260000002100 */
[----:B------:R-:W-:-:S13]  /*26cc0*/  ISETP.NE.AND.EX P0, PT, RZ, UR5, PT, P0 ;  /* 0x00000005ff007c0c */ /* 0x000fda000bf05300 */
[----:B------:R-:W-:-:S04]  /*26cd0*/  @P0 IADD3 R2, P1, R25, UR4, RZ ;  /* 0x0000000419020c10 */ /* 0x000fc8000ff3e0ff */
[----:B------:R-:W-:-:S05]  /*26ce0*/  @P0 IADD3.X R3, R26, UR5, RZ, P1, !PT ;  /* 0x000000051a030c10 */ /* 0x000fca0008ffe4ff */
[----:B------:R1:W2:Y:S01]  /*26cf0*/  @P0 LDG.E R33, desc[UR36][R2.64] ;  /* 0x0000002402210981 */ /* 0x0002a2000c1e1900 */
[C---:B----4-:R-:W-:Y:S01]  /*26d00*/  LOP3.LUT R0, R20.reuse, 0x7f, RZ, 0xc0, !PT ;  /* 0x0000007f14007812 */ /* 0x050fe200078ec0ff */
[----:B-1----:R-:W1:Y:S03]  /*26d10*/  LDC R2, c[0x0][0x430] ;  /* 0x00010c00ff027b82 */ /* 0x002e660000000800 */
[----:B------:R-:W-:Y:S01]  /*26d20*/  SHF.R.U32.HI R0, RZ, 0x3, R0 ;  /* 0x00000003ff007819 */ /* 0x000fe20000011600 */
[----:B------:R-:W-:-:S05]  /*26d30*/  IMAD.SHL.U32 R20, R20, 0x10, RZ ;  /* 0x0000001014147824 */ /* 0x000fca00078e00ff */
[----:B------:R-:W-:Y:S02]  /*26d40*/  LOP3.LUT R20, R0, 0x70, R20, 0xf8, !PT ;  /* 0x0000007000147812 */ /* 0x000fe400078ef814 */
[----:B-1----:R-:W-:-:S13]  /*26d50*/  ISETP.NE.AND P1, PT, R2, 0x1, PT ;  /* 0x000000010200780c */ /* 0x002fda0003f25270 */
[----:B------:R-:W1:Y:S08]  /*26d60*/  @P1 LDC R4, c[0x0][0x434] ;  /* 0x00010d00ff041b82 */ /* 0x000e700000000800 */
[----:B------:R-:W4:Y:S01]  /*26d70*/  @P1 LDC R0, c[0x0][0x438] ;  /* 0x00010e00ff001b82 */ /* 0x000f220000000800 */
[----:B---3--:R-:W-:Y:S01]  /*26d80*/  LOP3.LUT R34, R34, 0xfffffffd, RZ, 0xc0, !PT ;  /* 0xfffffffd22227812 */ /* 0x008fe200078ec0ff */
[----:B------:R-:W-:Y:S01]  /*26d90*/  UMOV UR4, 0xffffffff ;  /* 0xffffffff00047882 */ /* 0x000fe20000000000 */
[----:B0-----:R-:W-:-:S04]  /*26da0*/  LEA R8, R21, 0xffffff80, 0x7 ;  /* 0xffffff8015087811 */ /* 0x001fc800078e38ff */
[----:B------:R-:W-:-:S05]  /*26db0*/  LOP3.LUT R5, R20, R8, RZ, 0xfc, !PT ;  /* 0x0000000814057212 */ /* 0x000fca00078efcff */
[C---:B------:R-:W-:Y:S01]  /*26dc0*/  IMAD.IADD R3, R5.reuse, 0x1, R37 ;  /* 0x0000000105037824 */ /* 0x040fe200078e0225 */
[----:B------:R-:W-:-:S03]  /*26dd0*/  ISETP.GE.AND P0, PT, R5, R27, PT ;  /* 0x0000001b0500720c */ /* 0x000fc60003f06270 */
[----:B-1----:R-:W-:-:S04]  /*26de0*/  @P1 IMAD.HI.U32 R4, R3, R4, RZ ;  /* 0x0000000403041227 */ /* 0x002fc800078e00ff */
[----:B--2---:R-:W-:Y:S01]  /*26df0*/  IMAD.MOV.U32 R6, RZ, RZ, R3 ;  /* 0x000000ffff067224 */ /* 0x004fe200078e0003 */
[----:B----4-:R-:W-:-:S05]  /*26e00*/  @P1 SHF.R.U32.HI R6, RZ, R0, R4 ;  /* 0x00000000ff061219 */ /* 0x010fca0000011604 */
[----:B------:R-:W-:Y:S01]  /*26e10*/  IMAD.MOV R0, RZ, RZ, -R6 ;  /* 0x000000ffff007224 */ /* 0x000fe200078e0a06 */
[----:B------:R-:W0:Y:S03]  /*26e20*/  @!P0 LDC.64 R4, c[0x0][0x418] ;  /* 0x00010600ff048b82 */ /* 0x000e260000000a00 */
[----:B------:R-:W-:-:S05]  /*26e30*/  IMAD R0, R2, R0, R3 ;  /* 0x0000000002007224 */ /* 0x000fca00078e0203 */
[----:B------:R-:W1:Y:S01]  /*26e40*/  @!P0 LDC.64 R2, c[0x0][0x428] ;  /* 0x00010a00ff028b82 */ /* 0x000e620000000a00 */
[----:B------:R-:W-:Y:S02]  /*26e50*/  @!P0 SHF.R.S32.HI R7, RZ, 0x1f, R6 ;  /* 0x0000001fff078819 */ /* 0x000fe40000011406 */
[----:B------:R-:W-:-:S05]  /*26e60*/  SHF.R.S32.HI R9, RZ, 0x1f, R33 ;  /* 0x0000001fff097819 */ /* 0x000fca0000011421 */
[----:B------:R2:W-:Y:S01]  /*26e70*/  STL [R1+0x4], R9 ;  /* 0x0000040901007387 */ /* 0x0005e20000100800 */
[----:B-1----:R-:W-:-:S04]  /*26e80*/  @!P0 IMAD.WIDE.U32 R6, R33, R2, R6 ;  /* 0x0000000221068225 */ /* 0x002fc800078e0006 */
[----:B------:R-:W-:Y:S02]  /*26e90*/  @!P0 IMAD R2, R9, R2, RZ ;  /* 0x0000000209028224 */ /* 0x000fe400078e02ff */
[----:B--2---:R-:W1:Y:S02]  /*26ea0*/  LDC R9, c[0x0][0x2f4] ;  /* 0x0000bd00ff097b82 */ /* 0x004e640000000800 */
[----:B------:R-:W-:Y:S01]  /*26eb0*/  @!P0 IMAD R3, R33, R3, R2 ;  /* 0x0000000321038224 */ /* 0x000fe200078e0202 */
[----:B0-----:R-:W-:-:S04]  /*26ec0*/  @!P0 LEA R2, P1, R6, R4, 0x2 ;  /* 0x0000000406028211 */ /* 0x001fc800078210ff */
[----:B------:R-:W-:-:S04]  /*26ed0*/  @!P0 IADD3 R3, R7, R3, RZ ;  /* 0x0000000307038210 */ /* 0x000fc80007ffe0ff */
[----:B------:R-:W-:Y:S01]  /*26ee0*/  @!P0 LEA.HI.X R3, R6, R5, R3, 0x2, P1 ;  /* 0x0000000506038211 */ /* 0x000fe200008f1403 */
[----:B------:R-:W-:Y:S01]  /*26ef0*/  IMAD.MOV.U32 R4, RZ, RZ, RZ ;  /* 0x000000ffff047224 */ /* 0x000fe200078e00ff */
[----:B------:R-:W-:-:S05]  /*26f00*/  LOP3.LUT R20, R30, 0x80, RZ, 0xfc, !PT ;  /* 0x000000801e147812 */ /* 0x000fca00078efcff */
[----:B------:R0:W5:Y:S01]  /*26f10*/  @!P0 LDG.E R4, desc[UR36][R2.64] ;  /* 0x0000002402048981 */ /* 0x000162000c1e1900 */
[-C--:B-1----:R-:W-:Y:S02]  /*26f20*/  ISETP.GE.AND P1, PT, R30, R9.reuse, PT ;  /* 0x000000091e00720c */ /* 0x082fe40003f26270 */
[----:B------:R-:W-:Y:S01]  /*26f30*/  ISETP.GE.AND P0, PT, R20, R9, PT ;  /* 0x000000091400720c */ /* 0x000fe20003f06270 */
[----:B0-----:R-:W-:-:S05]  /*26f40*/  IMAD.U32 R2, RZ, RZ, UR42 ;  /* 0x0000002aff027e24 */ /* 0x001fca000f8e00ff */
[----:B------:R-:W-:-:S05]  /*26f50*/  ISETP.NE.AND P2, PT, R2, 0x3, PT ;  /* 0x000000030200780c */ /* 0x000fca0003f45270 */
[----:B------:R-:W-:-:S04]  /*26f60*/  @P1 LOP3.LUT R34, R34, 0x2, RZ, 0xfc, !PT ;  /* 0x0000000222221812 */ /* 0x000fc800078efcff */
[----:B------:R-:W-:-:S04]  /*26f70*/  LOP3.LUT R34, R34, 0xfffffffb, RZ, 0xc0, !PT ;  /* 0xfffffffb22227812 */ /* 0x000fc800078ec0ff */
[----:B------:R-:W-:-:S04]  /*26f80*/  LOP3.LUT R34, R34, 0xfffffffe, RZ, 0xc0, !PT ;  /* 0xfffffffe22227812 */ /* 0x000fc800078ec0ff */
[----:B------:R-:W-:-:S04]  /*26f90*/  @P0 LOP3.LUT R34, R34, 0x1, RZ, 0xfc, !PT ;  /* 0x0000000122220812 */ /* 0x000fc800078efcff */
[----:B------:R-:W-:-:S05]  /*26fa0*/  @P2 LOP3.LUT R34, R34, 0x4, RZ, 0xfc, !PT ;  /* 0x0000000422222812 */ /* 0x000fca00078efcff */
[----:B------:R0:W-:Y:S01]  /*26fb0*/  STL [R1], R34 ;  /* 0x0000002201007387 */ /* 0x0001e20000100800 */
[----:B------:R-:W-:Y:S05]  /*26fc0*/  BRA.DIV UR4, `(.L_x_3221) ;  /* 0x0000009a04787947 */ /* 0x000fea000b800000 */
.L_x_3494:
[----:B0-----:R-:W-:Y:S01]  /*26fd0*/  SHF.R.S32.HI R34, RZ, 0x1f, R18 ;  /* 0x0000001fff227819 */ /* 0x001fe20000011412 */
[----:B------:R-:W-:Y:S06]  /*26fe0*/  @!P2 BRA `(.L_x_3222) ;  /* 0x000000000004a947 */ /* 0x000fec0003800000 */
[----:B------:R-:W-:Y:S01]  /*26ff0*/  BPT.TRAP 0x1 ;  /* 0x000000040000795c */ /* 0x000fe20000300000 */
.L_x_3222:
        /* <DEDUP_REMOVED lines=10> */
.L_x_3495:
[----:B------:R-:W-:Y:S05]  /*270a0*/  BSYNC B0 ;  /* 0x0000000000007941 */ /* 0x000fea0003800000 */
.L_x_3223:
[----:B------:R-:W2:Y:S01]  /*270b0*/  LDL.LU R12, [R1] ;  /* 0x00000000010c7983 */ /* 0x000ea20000300800 */
[----:B------:R-:W-:-:S03]  /*270c0*/  ULDC.64 UR4, c[0x0][0x328] ;  /* 0x0000ca0000047ab9 */ /* 0x000fc60000000a00 */
[----:B------:R-:W3:Y:S01]  /*270d0*/  LDL R11, [R1+0xc] ;  /* 0x00000c00010b7983 */ /* 0x000ee20000100800 */
[----:B------:R-:W-:Y:S01]  /*270e0*/  ISETP.GE.AND P1, PT, R27, 0x1, PT ;  /* 0x000000011b00780c */ /* 0x000fe20003f26270 */
[----:B------:R-:W-:Y:S01]  /*270f0*/  IMAD R5, R9, UR4, RZ ;  /* 0x0000000409057c24 */ /* 0x000fe2000f8e02ff */
[----:B-----5:R-:W-:Y:S01]  /*27100*/  SHF.R.S32.HI R10, RZ, 0x1f, R4 ;  /* 0x0000001fff0a7819 */ /* 0x020fe20000011404 */
[----:B------:R-:W-:-:S04]  /*27110*/  IMAD.WIDE.U32 R2, R0, UR4, RZ ;  /* 0x0000000400027c25 */ /* 0x000fc8000f8e00ff */
        /* <DEDUP_REMOVED lines=9> */
[C---:B------:R-:W-:Y:S02]  /*271b0*/  IMAD R8, R18.reuse, UR5, R8 ;  /* 0x0000000512087c24 */ /* 0x040fe4000f8e0208 */
[----:B------:R-:W-:Y:S01]  /*271c0*/  IMAD.WIDE.U32 R2, R18, UR4, R2 ;  /* 0x0000000412027c25 */ /* 0x000fe2000f8e0002 */
[----:B------:R-:W-:-:S02]  /*271d0*/  ULDC.64 UR4, c[0x0][0x318] ;  /* 0x0000c60000047ab9 */ /* 0x000fc40000000a00 */
[----:B------:R-:W-:Y:S01]  /*271e0*/  IADD3 R7, P0, R2, UR4, RZ ;  /* 0x0000000402077c10 */ /* 0x000fe2000ff1e0ff */
[----:B------:R-:W-:-:S03]  /*271f0*/  UMOV UR4, 0xffffffff ;  /* 0xffffffff00047882 */ /* 0x000fc60000000000 */
[----:B------:R-:W-:Y:S02]  /*27200*/  IADD3.X R8, R3, UR5, R8, P0, !PT ;  /* 0x0000000503087c10 */ /* 0x000fe400087fe408 */
[----:B--2---:R-:W-:-:S04]  /*27210*/  LOP3.LUT R12, R12, 0xffffffdf, RZ, 0xc0, !PT ;  /* 0xffffffdf0c0c7812 */ /* 0x004fc800078ec0ff */
[----:B------:R-:W-:Y:S01]  /*27220*/  @P1 LOP3.LUT R12, R12, 0x20, RZ, 0xfc, !PT ;  /* 0x000000200c0c1812 */ /* 0x000fe200078efcff */
[----:B---3--:R-:W-:-:S04]  /*27230*/  IMAD R5, R23, 0x8000, R11 ;  /* 0x0000800017057824 */ /* 0x008fc800078e020b */
[----:B------:R1:W-:Y:S01]  /*27240*/  STL [R1], R12 ;  /* 0x0000000c01007387 */ /* 0x0003e20000100800 */
[----:B------:R-:W-:Y:S05]  /*27250*/  BRA.DIV UR4, `(.L_x_3225) ;  /* 0x0000009a041c7947 */ /* 0x000fea000b800000 */
[----:B-1----:R-:W1:Y:S01]  /*27260*/  LDC R12, c[0x0][0x2f4] ;  /* 0x0000bd00ff0c7b82 */ /* 0x002e620000000800 */
[----:B------:R-:W2:Y:S01]  /*27270*/  SHFL.IDX PT, R2, R7, RZ, 0x181f ;  /* 0x00181fff07027589 */ /* 0x000ea200000e0000 */
[----:B------:R-:W-:-:S03]  /*27280*/  LOP3.LUT R11, R30, 0x80, RZ, 0xfc, !PT ;  /* 0x000000801e0b7812 */ /* 0x000fc600078efcff */
[----:B------:R-:W3:Y:S01]  /*27290*/  SHFL.IDX PT, R3, R8, RZ, 0x181f ;  /* 0x00181fff08037589 */ /* 0x000ee200000e0000 */
[----:B------:R-:W-:Y:S01]  /*272a0*/  IMAD.IADD R5, R22, 0x1, R5 ;  /* 0x0000000116057824 */ /* 0x000fe200078e0205 */
[C---:B-1----:R-:W-:Y:S02]  /*272b0*/  ISETP.GE.AND P1, PT, R30.reuse, R12, PT ;  /* 0x0000000c1e00720c */ /* 0x042fe40003f26270 */
[----:B--2---:R-:W-:Y:S02]  /*272c0*/  IADD3 R2, P0, R30, R2, RZ ;  /* 0x000000021e027210 */ /* 0x004fe40007f1e0ff */
[----:B------:R-:W-:-:S03]  /*272d0*/  ISETP.LT.OR P2, PT, R27, 0x1, P1 ;  /* 0x000000011b00780c */ /* 0x000fc60000f41670 */
[----:B---3--:R-:W-:Y:S01]  /*272e0*/  IMAD.X R3, RZ, RZ, R3, P0 ;  /* 0x000000ffff037224 */ /* 0x008fe200000e0603 */
[----:B------:R-:W-:Y:S02]  /*272f0*/  ISETP.GE.AND P0, PT, R11, R12, PT ;  /* 0x0000000c0b00720c */ /* 0x000fe40003f06270 */
[----:B------:R-:W2:Y:S01]  /*27300*/  LDL.LU R11, [R1] ;  /* 0x00000000010b7983 */ /* 0x000ea20000300800 */
[C---:B------:R-:W-:Y:S02]  /*27310*/  ISETP.GE.AND P3, PT, R27.reuse, 0x11, PT ;  /* 0x000000111b00780c */ /* 0x040fe40003f66270 */
[C---:B------:R-:W-:Y:S02]  /*27320*/  ISETP.GE.AND P6, PT, R27.reuse, 0x71, PT ;  /* 0x000000711b00780c */ /* 0x040fe40003fc6270 */
[C---:B------:R-:W-:Y:S02]  /*27330*/  ISETP.GE.AND P5, PT, R27.reuse, 0x31, PT ;  /* 0x000000311b00780c */ /* 0x040fe40003fa6270 */
[----:B------:R-:W-:Y:S01]  /*27340*/  @!PT LDS RZ, [RZ] ;  /* 0x00000000fffff984 */ /* 0x000fe20000000800 */
[----:B------:R-:W-:Y:S01]  /*27350*/  LDGSTS.E.BYPASS.LTC128B.128 [R5+0x10400], desc[UR36][R2.64], !P2 ;  /* 0x1040000002057fae */ /* 0x000fe2000d101d64 */
[----:B------:R-:W-:-:S02]  /*27360*/  ISETP.LT.OR P2, PT, R27, 0x1, P0 ;  /* 0x000000011b00780c */ /* 0x000fc40000741670 */
[----:B------:R-:W-:-:S11]  /*27370*/  ISETP.GE.AND P4, PT, R27, 0x41, PT ;  /* 0x000000411b00780c */ /* 0x000fd60003f86270 */
[----:B------:R1:W-:Y:S04]  /*27380*/  LDGSTS.E.BYPASS.LTC128B.128 [R5+0x14400], desc[UR36][R2.64+0x80], !P2 ;  /* 0x1440008002057fae */ /* 0x0003e8000d101d64 */
[----:B-1----:R-:W1:Y:S04]  /*27390*/  SHFL.IDX PT, R2, R7, 0x1, 0x181f ;  /* 0x00381f0007027f89 */ /* 0x002e6800000e0000 */
[----:B------:R-:W3:Y:S01]  /*273a0*/  SHFL.IDX PT, R3, R8, 0x1, 0x181f ;  /* 0x00381f0008037f89 */ /* 0x000ee200000e0000 */
[----:B-1----:R-:W-:-:S05]  /*273b0*/  IADD3 R2, P2, R30, R2, RZ ;  /* 0x000000021e027210 */ /* 0x002fca0007f5e0ff */
[----:B---3--:R-:W-:Y:S01]  /*273c0*/  IMAD.X R3, RZ, RZ, R3, P2 ;  /* 0x000000ffff037224 */ /* 0x008fe200010e0603 */
[----:B------:R-:W-:-:S13]  /*273d0*/  ISETP.LT.OR P2, PT, R27, 0x11, P1 ;  /* 0x000000111b00780c */ /* 0x000fda0000f41670 */
[----:B------:R-:W-:Y:S01]  /*273e0*/  LDGSTS.E.BYPASS.LTC128B.128 [R5+0x10c00], desc[UR36][R2.64], !P2 ;  /* 0x10c0000002057fae */ /* 0x000fe2000d101d64 */
[----:B------:R-:W-:-:S13]  /*273f0*/  ISETP.LT.OR P2, PT, R27, 0x11, P0 ;  /* 0x000000111b00780c */ /* 0x000fda0000741670 */
[----:B------:R1:W-:Y:S04]  /*27400*/  LDGSTS.E.BYPASS.LTC128B.128 [R5+0x14c00], desc[UR36][R2.64+0x80], !P2 ;  /* 0x14c0008002057fae */ /* 0x0003e8000d101d64 */
[----:B-1----:R-:W1:Y:S04]  /*27410*/  SHFL.IDX PT, R2, R7, 0x2, 0x181f ;  /* 0x00581f0007027f89 */ /* 0x002e6800000e0000 */
[----:B------:R-:W3:Y:S01]  /*27420*/  SHFL.IDX PT, R3, R8, 0x2, 0x181f ;  /* 0x00581f0008037f89 */ /* 0x000ee200000e0000 */
[----:B-1----:R-:W-:-:S04]  /*27430*/  IADD3 R2, P2, R30, R2, RZ ;  /* 0x000000021e027210 */ /* 0x002fc80007f5e0ff */
[----:B---3--:R-:W-:Y:S02]  /*27440*/  IADD3.X R3, RZ, R3, RZ, P2, !PT ;  /* 0x00000003ff037210 */ /* 0x008fe400017fe4ff */
[----:B------:R-:W-:-:S13]  /*27450*/  ISETP.LT.OR P2, PT, R27, 0x21, P1 ;  /* 0x000000211b00780c */ /* 0x000fda0000f41670 */
[----:B------:R-:W-:Y:S01]  /*27460*/  LDGSTS.E.BYPASS.LTC128B.128 [R5+0x11400], desc[UR36][R2.64], !P2 ;  /* 0x1140000002057fae */ /* 0x000fe2000d101d64 */
[----:B------:R-:W-:-:S13]  /*27470*/  ISETP.LT.OR P2, PT, R27, 0x21, P0 ;  /* 0x000000211b00780c */ /* 0x000fda0000741670 */
        /* <DEDUP_REMOVED lines=16> */
[----:B------:R1:W-:Y:S01]  /*27580*/  LDGSTS.E.BYPASS.LTC128B.128 [R5+0x16400], desc[UR36][R2.64+0x80], !P2 ;  /* 0x1640008002057fae */ /* 0x0003e2000d101d64 */
[----:B--2---:R-:W-:-:S04]  /*27590*/  LOP3.LUT R11, R11, 0xffffffef, RZ, 0xc0, !PT ;  /* 0xffffffef0b0b7812 */ /* 0x004fc800078ec0ff */
[----:B------:R-:W-:Y:S02]  /*275a0*/  @P3 LOP3.LUT R11, R11, 0x10, RZ, 0xfc, !PT ;  /* 0x000000100b0b3812 */ /* 0x000fe400078efcff */
[----:B------:R-:W-:Y:S02]  /*275b0*/  ISETP.GE.AND P3, PT, R27, 0x51, PT ;  /* 0x000000511b00780c */ /* 0x000fe40003f66270 */
[----:B------:R-:W-:Y:S01]  /*275c0*/  LOP3.LUT R11, R11, 0xfffffff7, RZ, 0xc0, !PT ;  /* 0xfffffff70b0b7812 */ /* 0x000fe200078ec0ff */
        /* <DEDUP_REMOVED lines=22> */
[----:B------:R-:W-:-:S05]  /*27730*/  @P6 LOP3.LUT R11, R11, 0x40, RZ, 0xfc, !PT ;  /* 0x000000400b0b6812 */ /* 0x000fca00078efcff */
[----:B---3--:R1:W-:Y:S02]  /*27740*/  STL [R1], R11 ;  /* 0x0000000b01007387 */ /* 0x0083e40000100800 */
.L_x_3513:
[C---:B------:R-:W-:Y:S02]  /*27750*/  ISETP.LT.OR P1, PT, R27.reuse, 0x71, P1 ;  /* 0x000000711b00780c */ /* 0x040fe40000f21670 */
[----:B------:R-:W-:Y:S02]  /*27760*/  ISETP.LT.OR P0, PT, R27, 0x71, P0 ;  /* 0x000000711b00780c */ /* 0x000fe40000701670 */
[----:B--2---:R-:W-:-:S04]  /*27770*/  IADD3 R2, P6, R30, R2, RZ ;  /* 0x000000021e027210 */ /* 0x004fc80007fde0ff */
        /* <DEDUP_REMOVED lines=8> */
.L_x_3226:
[----:B------:R-:W-:Y:S02]  /*27800*/  PLOP3.LUT P1, PT, P1, P0, PT, 0xa2, 0x0 ;  /* 0x000000000000781c */ /* 0x000fe40000f21472 */
[----:B------:R-:W-:-:S08]  /*27810*/  @P0 R2UR P1, UR4, R6 ;  /* 0x00000000060402ca */ /* 0x000fd00000020000 */
[----:B------:R-:W-:-:S05]  /*27820*/  @P0 PLOP3.LUT P0, PT, P1, PT, PT, 0x80, 0x0 ;  /* 0x000000000000081c */ /* 0x000fca0000f0f070 */
[----:B------:R-:W-:Y:S01]  /*27830*/  @!P1 SYNCS.ARRIVE.TRANS64.RED.A0T1 RZ, [UR4+0x38870], RZ ;  /* 0x038870ffffff99a7 */ /* 0x000fe20008200404 */
[----:B------:R-:W-:Y:S07]  /*27840*/  @!P1 ARRIVES.LDGSTSBAR.64.TRANSCNT [UR4+0x38870] ;  /* 0x03887000ff0099b0 */ /* 0x000fee0008000a84 */
[----:B------:R-:W-:Y:S05]  /*27850*/  @P0 BRA.U.ANY `(.L_x_3226) ;  /* 0xfffffffd00e80947 */ /* 0x000fea000393ffff */
[----:B------:R-:W-:Y:S01]  /*27860*/  NOP ;  /* 0x0000000000007918 */ /* 0x000fe20000000000 */
[----:B--2---:R-:W2:Y:S02]  /*27870*/  LDL R2, [R1] ;  /* 0x0000000001027983 */ /* 0x004ea40000100800 */
[----:B--2---:R-:W-:-:S13]  /*27880*/  LOP3.LUT P6, RZ, R2, 0x4, RZ, 0xc0, !PT ;  /* 0x0000000402ff7812 */ /* 0x004fda00078cc0ff */
[----:B------:R-:W-:Y:S05]  /*27890*/  @!P6 BRA `(.L_x_3227) ;  /* 0x000000000004e947 */ /* 0x000fea0003800000 */
[----:B------:R-:W-:Y:S01]  /*278a0*/  BPT.TRAP 0x1 ;  /* 0x000000040000795c */ /* 0x000fe20000300000 */
.L_x_3227:
[----:B------:R2:W-:Y:S01]  /*278b0*/  SYNCS.ARRIVE.TRANS64.A1T0 RZ, [R6+URZ+0x38870], RZ ;  /* 0x038870ff06ff79a7 */ /* 0x0005e2000810003f */
[----:B------:R-:W-:Y:S05]  /*278c0*/  @!P6 BRA `(.L_x_3228) ;  /* 0x000000000004e947 */ /* 0x000fea0003800000 */
[----:B------:R-:W-:Y:S01]  /*278d0*/  BPT.TRAP 0x1 ;  /* 0x000000040000795c */ /* 0x000fe20000300000 */
.L_x_3228:
[----:B------:R-:W4:Y:S01]  /*278e0*/  SYNCS.PHASECHK.TRANS64.TRYWAIT P0, [R6+URZ+0x38840], R20 ;  /* 0x03884014060075a7 */ /* 0x000f22000800017f */
[----:B------:R-:W-:Y:S04]  /*278f0*/  BSSY B0, `(.L_x_3229) ;  /* 0x0000002000007945 */ /* 0x000fe80003800000 */
[----:B----4-:R-:W-:Y:S05]  /*27900*/  @!P0 BRA `(.L_x_3230) ;  /* 0x0000009c00488947 */ /* 0x010fea0003800000 */
.L_x_3514:
[----:B------:R-:W-:Y:S05]  /*27910*/  BSYNC B0 ;  /* 0x0000000000007941 */ /* 0x000fea0003800000 */
.L_x_3229:
[----:B---3--:R3:W5:Y:S01]  /*27920*/  LDL R21, [R1] ;  /* 0x0000000001157983 */ /* 0x0087620000100800 */
[----:B------:R-:W-:Y:S01]  /*27930*/  ULDC.64 UR4, c[0x0][0x300] ;  /* 0x0000c00000047ab9 */ /* 0x000fe20000000a00 */
[----:B------:R-:W0:Y:S01]  /*27940*/  LDC R8, c[0x0][0x2f4] ;  /* 0x0000bd00ff087b82 */ /* 0x000e220000000800 */
[----:B-1----:R-:W-:Y:S01]  /*27950*/  IMAD R7, R9, UR4, RZ ;  /* 0x0000000409077c24 */ /* 0x002fe2000f8e02ff */
        /* <DEDUP_REMOVED lines=14> */
[----:B0-----:R-:W-:Y:S02]  /*27a40*/  ISETP.GE.AND P1, PT, R11, R8, PT ;  /* 0x000000080b00720c */ /* 0x001fe40003f26270 */
[----:B------:R-:W-:Y:S01]  /*27a50*/  IMAD R0, R18, UR5, R0 ;  /* 0x0000000512007c24 */ /* 0x000fe2000f8e0200 */
[----:B------:R-:W-:-:S04]  /*27a60*/  IADD3 R4, P0, R2, UR6, RZ ;  /* 0x0000000602047c10 */ /* 0x000fc8000ff1e0ff */
[----:B------:R-:W-:Y:S01]  /*27a70*/  IADD3.X R0, R3, UR7, R0, P0, !PT ;  /* 0x0000000703007c10 */ /* 0x000fe200087fe400 */
[----:B---3--:R-:W-:Y:S08]  /*27a80*/  BRA.DIV UR4, `(.L_x_3231) ;  /* 0x0000009a04fc7947 */ /* 0x008ff0000b800000 */
[----:B------:R-:W0:Y:S01]  /*27a90*/  SHFL.IDX PT, R3, R4, RZ, 0x181f ;  /* 0x00181fff04037589 */ /* 0x000e2200000e0000 */
[----:B-----5:R-:W-:Y:S02]  /*27aa0*/  LOP3.LUT R21, R21, 0xfffffbff, RZ, 0xc0, !PT ;  /* 0xfffffbff15157812 */ /* 0x020fe400078ec0ff */
[----:B------:R-:W-:Y:S01]  /*27ab0*/  ISETP.GE.AND P6, PT, R30, R8, PT ;  /* 0x000000081e00720c */ /* 0x000fe20003fc6270 */
[----:B------:R-:W1:Y:S01]  /*27ac0*/  SHFL.IDX PT, R2, R0, RZ, 0x181f ;  /* 0x00181fff00027589 */ /* 0x000e6200000e0000 */
[----:B------:R-:W-:-:S04]  /*27ad0*/  @P4 LOP3.LUT R21, R21, 0x400, RZ, 0xfc, !PT ;  /* 0x0000040015154812 */ /* 0x000fc800078efcff */
[C---:B------:R-:W-:Y:S02]  /*27ae0*/  LOP3.LUT P4, RZ, R21.reuse, 0x20, RZ, 0xc0, !PT ;  /* 0x0000002015ff7812 */ /* 0x040fe4000788c0ff */
[----:B------:R-:W-:-:S04]  /*27af0*/  LOP3.LUT R21, R21, 0xfffffdff, RZ, 0xc0, !PT ;  /* 0xfffffdff15157812 */ /* 0x000fc800078ec0ff */
[----:B------:R-:W-:-:S04]  /*27b00*/  @P3 LOP3.LUT R21, R21, 0x200, RZ, 0xfc, !PT ;  /* 0x0000020015153812 */ /* 0x000fc800078efcff */
[C---:B------:R-:W-:Y:S02]  /*27b10*/  LOP3.LUT P3, RZ, R21.reuse, 0x10, RZ, 0xc0, !PT ;  /* 0x0000001015ff7812 */ /* 0x040fe4000786c0ff */
[----:B------:R-:W-:Y:S02]  /*27b20*/  LOP3.LUT R21, R21, 0xfffffeff, RZ, 0xc0, !PT ;  /* 0xfffffeff15157812 */ /* 0x000fe400078ec0ff */
[----:B0-----:R-:W-:Y:S02]  /*27b30*/  @P4 IADD3 R3, P0, R30, R3, RZ ;  /* 0x000000031e034210 */ /* 0x001fe40007f1e0ff */
[----:B------:R-:W-:-:S03]  /*27b40*/  @P2 LOP3.LUT R21, R21, 0x100, RZ, 0xfc, !PT ;  /* 0x0000010015152812 */ /* 0x000fc600078efcff */
[----:B-1----:R-:W-:Y:S01]  /*27b50*/  @P4 IMAD.X R2, RZ, RZ, R2, P0 ;  /* 0x000000ffff024224 */ /* 0x002fe200000e0602 */
[----:B------:R-:W-:Y:S01]  /*27b60*/  LOP3.LUT P2, RZ, R21, 0x8, RZ, 0xc0, !PT ;  /* 0x0000000815ff7812 */ /* 0x000fe2000784c0ff */
[----:B------:R-:W-:Y:S03]  /*27b70*/  STL [R1], R21 ;  /* 0x0000001501007387 */ /* 0x000fe60000100800 */
[----:B------:R-:W-:-:S04]  /*27b80*/  @P4 LOP3.LUT R3, R3, R2, RZ, 0x3c, !PT ;  /* 0x0000000203034212 */ /* 0x000fc800078e3cff */
[----:B------:R-:W-:-:S04]  /*27b90*/  @P4 LOP3.LUT R2, R3, R2, RZ, 0x3c, !PT ;  /* 0x0000000203024212 */ /* 0x000fc800078e3cff */
[----:B------:R-:W-:-:S05]  /*27ba0*/  @P4 LOP3.LUT R3, R3, R2, RZ, 0x3c, !PT ;  /* 0x0000000203034212 */ /* 0x000fca00078e3cff */
[----:B------:R-:W-:Y:S01]  /*27bb0*/  @!PT LDS RZ, [RZ] ;  /* 0x00000000fffff984 */ /* 0x000fe20000000800 */
[----:B------:R-:W-:Y:S04]  /*27bc0*/  @P4 LDGSTS.E.BYPASS.LTC128B.128 [R5+0x28400], desc[UR36][R2.64], !P6 ;  /* 0x2840000002054fae */ /* 0x000fe8000f101d64 */
[----:B------:R0:W-:Y:S01]  /*27bd0*/  @P4 LDGSTS.E.BYPASS.LTC128B.128 [R5+0x2c400], desc[UR36][R2.64+0x80], !P1 ;  /* 0x2c40008002054fae */ /* 0x0001e2000c901d64 */
[----:B------:R-:W-:-:S03]  /*27be0*/  LOP3.LUT P4, RZ, R21, 0x400, RZ, 0xc0, !PT ;  /* 0x0000040015ff7812 */ /* 0x000fc6000788c0ff */
[----:B0-----:R-:W0:Y:S04]  /*27bf0*/  SHFL.IDX PT, R3, R4, 0x1, 0x181f ;  /* 0x00381f0004037f89 */ /* 0x001e2800000e0000 */
[----:B------:R-:W1:Y:S01]  /*27c00*/  SHFL.IDX PT, R2, R0, 0x1, 0x181f ;  /* 0x00381f0000027f89 */ /* 0x000e6200000e0000 */
[----:B0-----:R-:W-:-:S05]  /*27c10*/  @P3 IADD3 R3, P0, R30, R3, RZ ;  /* 0x000000031e033210 */ /* 0x001fca0007f1e0ff */
[----:B-1----:R-:W-:-:S05]  /*27c20*/  @P3 IMAD.X R2, RZ, RZ, R2, P0 ;  /* 0x000000ffff023224 */ /* 0x002fca00000e0602 */
[----:B------:R-:W-:-:S04]  /*27c30*/  @P3 LOP3.LUT R3, R3, R2, RZ, 0x3c, !PT ;  /* 0x0000000203033212 */ /* 0x000fc800078e3cff */
[----:B------:R-:W-:-:S04]  /*27c40*/  @P3 LOP3.LUT R2, R3, R2, RZ, 0x3c, !PT ;  /* 0x0000000203023212 */ /* 0x000fc800078e3cff */
[----:B------:R-:W-:-:S05]  /*27c50*/  @P3 LOP3.LUT R3, R3, R2, RZ, 0x3c, !PT ;  /* 0x0000000203033212 */ /* 0x000fca00078e3cff */
[----:B------:R-:W-:Y:S04]  /*27c60*/  @P3 LDGSTS.E.BYPASS.LTC128B.128 [R5+0x28c00], desc[UR36][R2.64], !P6 ;  /* 0x28c0000002053fae */ /* 0x000fe8000f101d64 */
[----:B------:R0:W-:Y:S01]  /*27c70*/  @P3 LDGSTS.E.BYPASS.LTC128B.128 [R5+0x2cc00], desc[UR36][R2.64+0x80], !P1 ;  /* 0x2cc0008002053fae */ /* 0x0001e2000c901d64 */
[----:B------:R-:W-:-:S03]  /*27c80*/  LOP3.LUT P3, RZ, R21, 0x200, RZ, 0xc0, !PT ;  /* 0x0000020015ff7812 */ /* 0x000fc6000786c0ff */
[----:B0-----:R-:W0:Y:S04]  /*27c90*/  SHFL.IDX PT, R3, R4, 0x2, 0x181f ;  /* 0x00581f0004037f89 */ /* 0x001e2800000e0000 */
[----:B------:R-:W1:Y:S01]  /*27ca0*/  SHFL.IDX PT, R2, R0, 0x2, 0x181f ;  /* 0x00581f0000027f89 */ /* 0x000e6200000e0000 */
[----:B0-----:R-:W-:-:S04]  /*27cb0*/  @P2 IADD3 R3, P0, R30, R3, RZ ;  /* 0x000000031e032210 */ /* 0x001fc80007f1e0ff */
[----:B-1----:R-:W-:-:S04]  /*27cc0*/  @P2 IADD3.X R2, RZ, R2, RZ, P0, !PT ;  /* 0x00000002ff022210 */ /* 0x002fc800007fe4ff */
        /* <DEDUP_REMOVED lines=14> */
[----:B------:R0:W-:Y:S04]  /*27db0*/  @P5 LDGSTS.E.BYPASS.LTC128B.128 [R5+0x2dc00], desc[UR36][R2.64+0x80], !P1 ;  /* 0x2dc0008002055fae */ /* 0x0001e8000c901d64 */
        /* <DEDUP_REMOVED lines=19> */
[----:B------:R-:W1:Y:S04]  /*27ef0*/  SHFL.IDX PT, R2, R0, 0x6, 0x181f ;  /* 0x00d81f0000027f89 */ /* 0x000e6800000e0000 */
[----:B------:R-:W3:Y:S04]  /*27f00*/  SHFL.IDX PT, R4, R4, 0x7, 0x181f ;  /* 0x00f81f0004047f89 */ /* 0x000ee800000e0000 */
[----:B------:R-:W2:Y:S01]  /*27f10*/  SHFL.IDX PT, R0, R0, 0x7, 0x181f ;  /* 0x00f81f0000007f89 */ /* 0x000ea200000e0000 */
[----:B0-----:R-:W-:-:S05]  /*27f20*/  @P2 IADD3 R3, P0, R30, R3, RZ ;  /* 0x000000031e032210 */ /* 0x001fca0007f1e0ff */
[----:B-1----:R-:W-:-:S05]  /*27f30*/  @P2 IMAD.X R2, RZ, RZ, R2, P0 ;  /* 0x000000ffff022224 */ /* 0x002fca00000e0602 */
[----:B------:R-:W-:-:S04]  /*27f40*/  @P2 LOP3.LUT R3, R3, R2, RZ, 0x3c, !PT ;  /* 0x0000000203032212 */ /* 0x000fc800078e3cff */
[----:B------:R-:W-:-:S04]  /*27f50*/  @P2 LOP3.LUT R2, R3, R2, RZ, 0x3c, !PT ;  /* 0x0000000203022212 */ /* 0x000fc800078e3cff */
[----:B------:R-:W-:-:S05]  /*27f60*/  @P2 LOP3.LUT R3, R3, R2, RZ, 0x3c, !PT ;  /* 0x0000000203032212 */ /* 0x000fca00078e3cff */
[----:B------:R1:W-:Y:S04]  /*27f70*/  @P2 LDGSTS.E.BYPASS.LTC128B.128 [R5+0x2b400], desc[UR36][R2.64], !P6 ;  /* 0x2b40000002052fae */ /* 0x0003e8000f101d64 */
[----:B--23--:R1:W-:Y:S02]  /*27f80*/  @P2 LDGSTS.E.BYPASS.LTC128B.128 [R5+0x2f400], desc[UR36][R2.64+0x80], !P1 ;  /* 0x2f40008002052fae */ /* 0x00c3e4000c901d64 */
.L_x_3532:
[----:B------:R-:W-:Y:S02]  /*27f90*/  LOP3.LUT P2, RZ, R21, 0x40, RZ, 0xc0, !PT ;  /* 0x0000004015ff7812 */ /* 0x000fe4000784c0ff */
[----:B------:R-:W-:-:S11]  /*27fa0*/  ISETP.GE.AND P3, PT, R30, R8, PT ;  /* 0x000000081e00720c */ /* 0x000fd60003f66270 */
[----:B01----:R-:W-:-:S04]  /*27fb0*/  @P2 IADD3 R2, P0, R30, R4, RZ ;  /* 0x000000041e022210 */ /* 0x003fc80007f1e0ff */
[----:B------:R-:W-:Y:S02]  /*27fc0*/  @P2 IADD3.X R0, RZ, R0, RZ, P0, !PT ;  /* 0x00000000ff002210 */ /* 0x000fe400007fe4ff */
        /* <DEDUP_REMOVED lines=8> */
.L_x_3232:
[----:B------:R-:W-:Y:S02]  /*28050*/  PLOP3.LUT P1, PT, P1, P0, PT, 0xa2, 0x0 ;  /* 0x000000000000781c */ /* 0x000fe40000f21472 */
[----:B------:R-:W-:-:S08]  /*28060*/  @P0 R2UR P1, UR4, R6 ;  /* 0x00000000060402ca */ /* 0x000fd00000020000 */
[----:B------:R-:W-:-:S05]  /*28070*/  @P0 PLOP3.LUT P0, PT, P1, PT, PT, 0x80, 0x0 ;  /* 0x000000000000081c */ /* 0x000fca0000f0f070 */
[----:B------:R-:W-:Y:S01]  /*28080*/  @!P1 SYNCS.ARRIVE.TRANS64.RED.A0T1 RZ, [UR4+0x38830], RZ ;  /* 0x038830ffffff99a7 */ /* 0x000fe20008200404 */
[----:B------:R-:W-:Y:S07]  /*28090*/  @!P1 ARRIVES.LDGSTSBAR.64.TRANSCNT [UR4+0x38830] ;  /* 0x03883000ff0099b0 */ /* 0x000fee0008000a84 */
[----:B------:R-:W-:Y:S05]  /*280a0*/  @P0 BRA.U.ANY `(.L_x_3232) ;  /* 0xfffffffd00e80947 */ /* 0x000fea000393ffff */
[----:B------:R-:W-:Y:S01]  /*280b0*/  NOP ;  /* 0x0000000000007918 */ /* 0x000fe20000000000 */
[----:B------:R-:W2:Y:S02]  /*280c0*/  LDL R0, [R1] ;  /* 0x0000000001007983 */ /* 0x000ea40000100800 */
[----:B--2---:R-:W-:-:S13]  /*280d0*/  LOP3.LUT P2, RZ, R0, 0x4, RZ, 0xc0, !PT ;  /* 0x0000000400ff7812 */ /* 0x004fda000784c0ff */
[----:B------:R-:W-:Y:S05]  /*280e0*/  @!P2 BRA `(.L_x_3233) ;  /* 0x000000000004a947 */ /* 0x000fea0003800000 */
[----:B------:R-:W-:Y:S01]  /*280f0*/  BPT.TRAP 0x1 ;  /* 0x000000040000795c */ /* 0x000fe20000300000 */
.L_x_3233:
[----:B0-----:R0:W5:Y:S01]  /*28100*/  LDL.LU R3, [R1+0x24] ;  /* 0x0000240001037983 */ /* 0x0011620000300800 */
[----:B------:R-:W-:Y:S01]  /*28110*/  VIADD R0, R22, 0x20400 ;  /* 0x0002040016007836 */ /* 0x000fe20000000000 */
[----:B------:R-:W-:Y:S01]  /*28120*/  SHF.R.S32.HI R2, RZ, 0x1f, R28 ;  /* 0x0000001fff027819 */ /* 0x000fe2000001141c */
[----:B------:R0:W-:Y:S06]  /*28130*/  SYNCS.ARRIVE.TRANS64.A1T0 RZ, [R6+URZ+0x38830], RZ ;  /* 0x038830ff06ff79a7 */ /* 0x0001ec000810003f */
[----:B------:R-:W-:Y:S05]  /*28140*/  WARPSYNC.ALL ;  /* 0x0000000000007948 */ /* 0x000fea0003800000 */
[----:B------:R-:W-:Y:S01]  /*28150*/  BAR.SYNC.DEFER_BLOCKING 0x8, 0x180 ;  /* 0x0206000000007b1d */ /* 0x000fe20000010000 */
[----:B------:R-:W-:-:S05]  /*28160*/  LOP3.LUT P1, RZ, R0, 0x3ff, RZ, 0xc0, !PT ;  /* 0x000003ff00ff7812 */ /* 0x000fca000782c0ff */
[----:B------:R-:W-:Y:S01]  /*28170*/  ULDC.64 UR4, c[0x0][0x298] ;  /* 0x0000a60000047ab9 */ /* 0x000fe20000000a00 */
[----:B------:R-:W-:Y:S01]  /*28180*/  ULDC.64 UR6, c[0x0][0xa00] ;  /* 0x0002800000067ab9 */ /* 0x000fe20000000a00 */
[----:B------:R-:W-:Y:S01]  /*28190*/  IMAD R2, R2, UR4, RZ ;  /* 0x0000000402027c24 */ /* 0x000fe2000f8e02ff */
[----:B------:R-:W-:Y:S01]  /*281a0*/  ISETP.NE.U32.AND P0, PT, RZ, UR6, PT ;  /* 0x00000006ff007c0c */ /* 0x000fe2000bf05070 */
[C---:B------:R-:W-:Y:S01]  /*281b0*/  IMAD.WIDE.U32 R26, R28.reuse, UR4, RZ ;  /* 0x000000041c1a7c25 */ /* 0x040fe2000f8e00ff */
[----:B------:R-:W-:Y:S02]  /*281c0*/  BSSY B6, `(.L_x_3234) ;  /* 0x0000017000067945 */ /* 0x000fe40003800000 */
[----:B------:R-:W-:Y:S01]  /*281d0*/  ISETP.NE.AND.EX P0, PT, RZ, UR7, PT, P0 ;  /* 0x00000007ff007c0c */ /* 0x000fe2000bf05300 */
[----:B------:R-:W-:-:S03]  /*281e0*/  IMAD R25, R28, UR5, R2 ;  /* 0x000000051c197c24 */ /* 0x000fc6000f8e0202 */
[----:B------:R-:W-:Y:S01]  /*281f0*/  SEL R24, R24, RZ, !P0 ;  /* 0x000000ff18187207 */ /* 0x000fe20004000000 */
[----:B------:R-:W-:Y:S01]  /*28200*/  IMAD.IADD R25, R27, 0x1, R25 ;  /* 0x000000011b197824 */ /* 0x000fe200078e0219 */
[----:B-----5:R-:W-:Y:S01]  /*28210*/  SEL R28, R3, RZ, !P0 ;  /* 0x000000ff031c7207 */ /* 0x020fe20004000000 */
[----:B------:R-:W-:Y:S06]  /*28220*/  @!P1 BRA `(.L_x_3235) ;  /* 0x0000000000409947 */ /* 0x000fec0003800000 */
[----:B------:R-:W-:Y:S01]  /*28230*/  MOV R2, 0x0 ;  /* 0x0000000000027802 */ /* 0x000fe20000000f00 */
[----:B------:R-:W-:Y:S01]  /*28240*/  ULDC.64 UR4, c[0x4][0xc0] ;  /* 0x0100300000047ab9 */ /* 0x000fe20000000a00 */
[----:B------:R-:W-:Y:S01]  /*28250*/  ULDC.64 UR6, c[0x4][0xc8] ;  /* 0x0100320000067ab9 */ /* 0x000fe20000000a00 */
[----:B------:R-:W-:Y:S01]  /*28260*/  ULDC.64 UR8, c[0x4][0x28] ;  /* 0x01000a0000087ab9 */ /* 0x000fe20000000a00 */
[----:B------:R-:W-:Y:S01]  /*28270*/  IMAD.U32 R4, RZ, RZ, UR4 ;  /* 0x00000004ff047e24 */ /* 0x000fe2000f8e00ff */
[----:B------:R-:W-:Y:S01]  /*28280*/  MOV R5, UR5 ;  /* 0x0000000500057c02 */ /* 0x000fe20008000f00 */
[----:B------:R-:W1:Y:S01]  /*28290*/  LDC.64 R2, c[0x4][R2] ;  /* 0x0100000002027b82 */ /* 0x000e620000000a00 */
[----:B0---4-:R-:W-:Y:S01]  /*282a0*/  IMAD.U32 R6, RZ, RZ, UR6 ;  /* 0x00000006ff067e24 */ /* 0x011fe2000f8e00ff */
[----:B------:R-:W-:Y:S01]  /*282b0*/  MOV R8, 0x70 ;  /* 0x0000007000087802 */ /* 0x000fe20000000f00 */
[----:B------:R-:W-:Y:S02]  /*282c0*/  IMAD.U32 R7, RZ, RZ, UR7 ;  /* 0x00000007ff077e24 */ /* 0x000fe4000f8e00ff */
[----:B------:R-:W-:-:S02]  /*282d0*/  IMAD.U32 R10, RZ, RZ, UR8 ;  /* 0x00000008ff0a7e24 */ /* 0x000fc4000f8e00ff */
[----:B------:R-:W-:Y:S02]  /*282e0*/  IMAD.U32 R11, RZ, RZ, UR9 ;  /* 0x00000009ff0b7e24 */ /* 0x000fe4000f8e00ff */
[----:B------:R-:W-:Y:S02]  /*282f0*/  IMAD.MOV.U32 R12, RZ, RZ, 0x1 ;  /* 0x00000001ff0c7424 */ /* 0x000fe400078e00ff */
[----:B------:R-:W-:-:S07]  /*28300*/  IMAD.MOV.U32 R13, RZ, RZ, RZ ;  /* 0x000000ffff0d7224 */ /* 0x000fce00078e00ff */
[----:B------:R-:W-:-:S07]  /*28310*/  LEPC R20, `(.L_x_3235) ;  /* 0x000000001014794e */ /* 0x000fce0000000000 */
[----:B-1----:R-:W-:Y:S05]  /*28320*/  CALL.ABS.NOINC R2 ;  /* 0x0000000002007343 */ /* 0x002fea0003c00000 */
.L_x_3235:
[----:B------:R-:W-:Y:S05]  /*28330*/  BSYNC B6 ;  /* 0x0000000000067941 */ /* 0x000fea0003800000 */
.L_x_3234:
[----:B----4-:R1:W5:Y:S01]  /*28340*/  LDL R20, [R1+0x1c] ;  /* 0x00001c0001147983 */ /* 0x0103620000100800 */
[----:B0-----:R-:W0:Y:S01]  /*28350*/  LDC R6, c[0x0][0x448] ;  /* 0x00011200ff067b82 */ /* 0x001e220000000800 */
[----:B------:R-:W-:Y:S01]  /*28360*/  ULDC.64 UR4, c[0x0][0x2d8] ;  /* 0x0000b60000047ab9 */ /* 0x000fe20000000a00 */
[----:B------:R-:W-:Y:S01]  /*28370*/  IMAD.MOV.U32 R2, RZ, RZ, R26 ;  /* 0x000000ffff027224 */ /* 0x000fe200078e001a */
[----:B------:R1:W5:Y:S01]  /*28380*/  LDL R8, [R1+0x18] ;  /* 0x0000180001087983 */ /* 0x0003620000100800 */
[----:B------:R-:W-:Y:S01]  /*28390*/  IMAD.MOV.U32 R3, RZ, RZ, R25 ;  /* 0x000000ffff037224 */ /* 0x000fe200078e0019 */
[----:B------:R-:W2:Y:S01]  /*283a0*/  S2R R21, SR_TID.X ;  /* 0x0000000000157919 */ /* 0x000ea20000002100 */
[----:B------:R-:W-:Y:S01]  /*283b0*/  IMAD R0, R34, UR4, RZ ;  /* 0x0000000422007c24 */ /* 0x000fe2000f8e02ff */
[----:B------:R-:W-:Y:S01]  /*283c0*/  LOP3.LUT R9, R30, 0x80, RZ, 0xfc, !PT ;  /* 0x000000801e097812 */ /* 0x000fe200078efcff */
[----:B------:R-:W-:Y:S01]  /*283d0*/  IMAD.WIDE.U32 R2, R18, UR4, R2 ;  /* 0x0000000412027c25 */ /* 0x000fe2000f8e0002 */
[----:B------:R-:W-:-:S03]  /*283e0*/  ULDC.64 UR6, c[0x0][0x280] ;  /* 0x0000a00000067ab9 */ /* 0x000fc60000000a00 */
[----:B------:R-:W-:Y:S01]  /*283f0*/  IMAD R0, R18, UR5, R0 ;  /* 0x0000000512007c24 */ /* 0x000fe2000f8e0200 */
[----:B------:R-:W-:Y:S02]  /*28400*/  ULDC.64 UR4, c[0x0][0x2e0] ;  /* 0x0000b80000047ab9 */ /* 0x000fe40000000a00 */
[----:B------:R-:W-:Y:S02]  /*28410*/  IMAD R5, R28, UR4, RZ ;  /* 0x000000041c057c24 */ /* 0x000fe4000f8e02ff */
[----:B------:R-:W-:Y:S02]  /*28420*/  IADD3 R3, R3, R0, RZ ;  /* 0x0000000003037210 */ /* 0x000fe40007ffe0ff */
[----:B------:R-:W-:Y:S01]  /*28430*/  IMAD R0, R24, UR5, R5 ;  /* 0x0000000518007c24 */ /* 0x000fe2000f8e0205 */
[----:B0-----:R-:W-:Y:S01]  /*28440*/  ISETP.NE.AND P0, PT, R6, 0x1, PT ;  /* 0x000000010600780c */ /* 0x001fe20003f05270 */
[----:B------:R-:W-:Y:S01]  /*28450*/  IMAD.WIDE.U32 R2, R24, UR4, R2 ;  /* 0x0000000418027c25 */ /* 0x000fe2000f8e0002 */
[----:B------:R-:W-:-:S03]  /*28460*/  ULDC.64 UR4, c[0x0][0x2d0] ;  /* 0x0000b40000047ab9 */ /* 0x000fc60000000a00 */
[----:B------:R-:W-:-:S08]  /*28470*/  IMAD.IADD R3, R3, 0x1, R0 ;  /* 0x0000000103037824 */ /* 0x000fd000078e0200 */
[----:B------:R-:W0:Y:S01]  /*28480*/  @P0 LDC R7, c[0x0][0x44c] ;  /* 0x00011300ff070b82 */ /* 0x000e220000000800 */
[C---:B--2---:R-:W-:Y:S01]  /*28490*/  LOP3.LUT R4, R21.reuse, 0x7f, RZ, 0xc0, !PT ;  /* 0x0000007f15047812 */ /* 0x044fe200078ec0ff */
[----:B------:R-:W-:-:S03]  /*284a0*/  IMAD.SHL.U32 R21, R21, 0x10, RZ ;  /* 0x0000001015157824 */ /* 0x000fc600078e00ff */
[----:B------:R-:W-:-:S03]  /*284b0*/  SHF.R.U32.HI R4, RZ, 0x3, R4 ;  /* 0x00000003ff047819 */ /* 0x000fc60000011604 */
[----:B------:R-:W2:Y:S01]  /*284c0*/  @P0 LDC R0, c[0x0][0x450] ;  /* 0x00011400ff000b82 */ /* 0x000ea20000000800 */
[----:B------:R-:W-:-:S05]  /*284d0*/  LOP3.LUT R21, R4, 0x70, R21, 0xf8, !PT ;  /* 0x0000007004157812 */ /* 0x000fca00078ef815 */
[----:B------:R-:W-:-:S04]  /*284e0*/  IMAD R5, R17, 0x80, R21 ;  /* 0x0000008011057824 */ /* 0x000fc800078e0215 */
[----:B------:R-:W-:Y:S02]  /*284f0*/  IMAD.MOV.U32 R4, RZ, RZ, R5 ;  /* 0x000000ffff047224 */ /* 0x000fe400078e0005 */
[----:B0-----:R-:W-:Y:S01]  /*28500*/  @P0 IMAD.HI.U32 R7, R5, R7, RZ ;  /* 0x0000000705070227 */ /* 0x001fe200078e00ff */
[----:B------:R-:W0:Y:S04]  /*28510*/  S2R R21, SR_TID.X ;  /* 0x0000000000157919 */ /* 0x000e280000002100 */
[----:B--2---:R-:W-:-:S04]  /*28520*/  @P0 SHF.R.U32.HI R4, RZ, R0, R7 ;  /* 0x00000000ff040219 */ /* 0x004fc80000011607 */
        /* <DEDUP_REMOVED lines=20> */
[----:B-1----:R-:W-:Y:S06]  /*28670*/  BRA.DIV UR4, `(.L_x_3236) ;  /* 0x0000009a04c47947 */ /* 0x002fec000b800000 */
[----:B------:R-:W0:Y:S01]  /*28680*/  SHFL.IDX PT, R3, R0, RZ, 0x181f ;  /* 0x00181fff00037589 */ /* 0x000e2200000e0000 */
[----:B-----5:R-:W-:Y:S02]  /*28690*/  IMAD R5, R20, R6, RZ ;  /* 0x0000000614057224 */ /* 0x020fe400078e02ff */
[----:B------:R-:W-:Y:S01]  /*286a0*/  IMAD R17, R17, 0x80, R9 ;  /* 0x0000008011117824 */ /* 0x000fe200078e0209 */
[----:B------:R-:W1:Y:S04]  /*286b0*/  SHFL.IDX PT, R2, R4, RZ, 0x181f ;  /* 0x00181fff04027589 */ /* 0x000e6800000e0000 */
[----:B------:R-:W-:Y:S01]  /*286c0*/  ISETP.GE.AND P3, PT, R17, R5, PT ;  /* 0x000000051100720c */ /* 0x000fe20003f66270 */
[----:B------:R-:W2:-:S12]  /*286d0*/  SHFL.IDX PT, R14, R0, 0x1, 0x181f ;  /* 0x00381f00000e7f89 */ /* 0x000e9800000e0000 */
[----:B0-----:R-:W-:-:S05]  /*286e0*/  @!P3 IADD3 R6, P2, R30, R3, RZ ;  /* 0x000000031e06b210 */ /* 0x001fca0007f5e0ff */
[----:B-1----:R-:W-:Y:S02]  /*286f0*/  @!P3 IMAD.X R3, RZ, RZ, R2, P2 ;  /* 0x000000ffff03b224 */ /* 0x002fe400010e0602 */
[----:B------:R-:W-:Y:S01]  /*28700*/  @!P3 IMAD.MOV.U32 R2, RZ, RZ, R6 ;  /* 0x000000ffff02b224 */ /* 0x000fe200078e0006 */
[----:B------:R-:W-:-:S04]  /*28710*/  IADD3 R6, R17, 0x10, RZ ;  /* 0x0000001011067810 */ /* 0x000fc80007ffe0ff */
[----:B------:R-:W-:Y:S04]  /*28720*/  @!P3 LDGSTS.E.BYPASS.LTC128B.128 [R8+0x20400], desc[UR36][R2.64], !P0 ;  /* 0x204000000208bfae */ /* 0x000fe8000c101d64 */
[----:B------:R0:W-:Y:S01]  /*28730*/  @!P3 LDGSTS.E.BYPASS.LTC128B.128 [R8+0x24400], desc[UR36][R2.64+0x80], !P1 ;  /* 0x244000800208bfae */ /* 0x0001e2000c901d64 */
[----:B------:R-:W-:-:S03]  /*28740*/  ISETP.GE.AND P3, PT, R6, R5, PT ;  /* 0x000000050600720c */ /* 0x000fc60003f66270 */
[----:B0-----:R-:W0:Y:S10]  /*28750*/  SHFL.IDX PT, R2, R4, 0x1, 0x181f ;  /* 0x00381f0004027f89 */ /* 0x001e3400000e0000 */
[----:B--2---:R-:W-:-:S02]  /*28760*/  @!P3 IADD3 R6, P2, R30, R14, RZ ;  /* 0x0000000e1e06b210 */ /* 0x004fc40007f5e0ff */
[----:B------:R-:W1:Y:S03]  /*28770*/  SHFL.IDX PT, R14, R0, 0x2, 0x181f ;  /* 0x00581f00000e7f89 */ /* 0x000e6600000e0000 */
[----:B0-----:R-:W-:Y:S02]  /*28780*/  @!P3 IMAD.X R7, RZ, RZ, R2, P2 ;  /* 0x000000ffff07b224 */ /* 0x001fe400010e0602 */
[----:B------:R-:W-:Y:S02]  /*28790*/  @!P3 IMAD.MOV.U32 R2, RZ, RZ, R6 ;  /* 0x000000ffff02b224 */ /* 0x000fe400078e0006 */
[----:B------:R-:W-:Y:S02]  /*287a0*/  @!P3 IMAD.MOV.U32 R3, RZ, RZ, R7 ;  /* 0x000000ffff03b224 */ /* 0x000fe400078e0007 */
[----:B------:R-:W-:-:S03]  /*287b0*/  VIADD R6, R17, 0x20 ;  /* 0x0000002011067836 */ /* 0x000fc60000000000 */
[----:B------:R-:W-:Y:S04]  /*287c0*/  @!P3 LDGSTS.E.BYPASS.LTC128B.128 [R8+0x20c00], desc[UR36][R2.64], !P0 ;  /* 0x20c000000208bfae */ /* 0x000fe8000c101d64 */
[----:B------:R0:W-:Y:S01]  /*287d0*/  @!P3 LDGSTS.E.BYPASS.LTC128B.128 [R8+0x24c00], desc[UR36][R2.64+0x80], !P1 ;  /* 0x24c000800208bfae */ /* 0x0001e2000c901d64 */
[----:B------:R-:W-:-:S03]  /*287e0*/  ISETP.GE.AND P3, PT, R6, R5, PT ;  /* 0x000000050600720c */ /* 0x000fc60003f66270 */
[----:B0-----:R-:W0:Y:S10]  /*287f0*/  SHFL.IDX PT, R2, R4, 0x2, 0x181f ;  /* 0x00581f0004027f89 */ /* 0x001e3400000e0000 */
[----:B-1----:R-:W-:-:S02]  /*28800*/  @!P3 IADD3 R6, P2, R30, R14, RZ ;  /* 0x0000000e1e06b210 */ /* 0x002fc40007f5e0ff */
[----:B------:R-:W1:Y:S02]  /*28810*/  SHFL.IDX PT, R14, R0, 0x3, 0x181f ;  /* 0x00781f00000e7f89 */ /* 0x000e6400000e0000 */
[----:B0-----:R-:W-:Y:S01]  /*28820*/  @!P3 IADD3.X R7, RZ, R2, RZ, P2, !PT ;  /* 0x00000002ff07b210 */ /* 0x001fe200017fe4ff */
[----:B------:R-:W-:Y:S02]  /*28830*/  @!P3 IMAD.MOV.U32 R2, RZ, RZ, R6 ;  /* 0x000000ffff02b224 */ /* 0x000fe400078e0006 */
[----:B------:R-:W-:Y:S02]  /*28840*/  VIADD R6, R17, 0x30 ;  /* 0x0000003011067836 */ /* 0x000fe40000000000 */
[----:B------:R-:W-:-:S05]  /*28850*/  @!P3 IMAD.MOV.U32 R3, RZ, RZ, R7 ;  /* 0x000000ffff03b224 */ /* 0x000fca00078e0007 */
[----:B------:R-:W-:Y:S04]  /*28860*/  @!P3 LDGSTS.E.BYPASS.LTC128B.128 [R8+0x21400], desc[UR36][R2.64], !P0 ;  /* 0x214000000208bfae */ /* 0x000fe8000c101d64 */
[----:B------:R0:W-:Y:S01]  /*28870*/  @!P3 LDGSTS.E.BYPASS.LTC128B.128 [R8+0x25400], desc[UR36][R2.64+0x80], !P1 ;  /* 0x254000800208bfae */ /* 0x0001e2000c901d64 */
[----:B------:R-:W-:-:S03]  /*28880*/  ISETP.GE.AND P3, PT, R6, R5, PT ;  /* 0x000000050600720c */ /* 0x000fc60003f66270 */
[----:B0-----:R-:W0:Y:S10]  /*28890*/  SHFL.IDX PT, R2, R4, 0x3, 0x181f ;  /* 0x00781f0004027f89 */ /* 0x001e3400000e0000 */
[----:B-1----:R-:W-:-:S02]  /*288a0*/  @!P3 IADD3 R6, P2, R30, R14, RZ ;  /* 0x0000000e1e06b210 */ /* 0x002fc40007f5e0ff */
[----:B------:R-:W1:Y:S03]  /*288b0*/  SHFL.IDX PT, R14, R0, 0x4, 0x181f ;  /* 0x00981f00000e7f89 */ /* 0x000e6600000e0000 */
[----:B0-----:R-:W-:Y:S01]  /*288c0*/  @!P3 IMAD.X R7, RZ, RZ, R2, P2 ;  /* 0x000000ffff07b224 */ /* 0x001fe200010e0602 */
[----:B------:R-:W-:Y:S01]  /*288d0*/  @!P3 MOV R2, R6 ;  /* 0x000000060002b202 */ /* 0x000fe20000000f00 */
        /* <DEDUP_REMOVED lines=8> */
[----:B0-----:R-:W-:Y:S02]  /*28960*/  @!P3 IMAD.X R7, RZ, RZ, R2, P2 ;  /* 0x000000ffff07b224 */ /* 0x001fe400010e0602 */
[----:B------:R-:W-:Y:S02]  /*28970*/  @!P3 IMAD.MOV.U32 R2, RZ, RZ, R6 ;  /* 0x000000ffff02b224 */ /* 0x000fe400078e0006 */
[----:B------:R-:W-:Y:S01]  /*28980*/  VIADD R6, R17, 0x50 ;  /* 0x0000005011067836 */ /* 0x000fe20000000000 */
[----:B------:R-:W-:-:S05]  /*28990*/  @!P3 MOV R3, R7 ;  /* 0x000000070003b202 */ /* 0x000fca0000000f00 */
[----:B------:R-:W-:Y:S04]  /*289a0*/  @!P3 LDGSTS.E.BYPASS.LTC128B.128 [R8+0x22400], desc[UR36][R2.64], !P0 ;  /* 0x224000000208bfae */ /* 0x000fe8000c101d64 */
[----:B------:R0:W-:Y:S01]  /*289b0*/  @!P3 LDGSTS.E.BYPASS.LTC128B.128 [R8+0x26400], desc[UR36][R2.64+0x80], !P1 ;  /* 0x264000800208bfae */ /* 0x0001e2000c901d64 */
[----:B------:R-:W-:-:S03]  /*289c0*/  ISETP.GE.AND P3, PT, R6, R5, PT ;  /* 0x000000050600720c */ /* 0x000fc60003f66270 */
[----:B0-----:R-:W0:Y:S10]  /*289d0*/  SHFL.IDX PT, R2, R4, 0x5, 0x181f ;  /* 0x00b81f0004027f89 */ /* 0x001e3400000e0000 */
[----:B-1----:R-:W-:-:S02]  /*289e0*/  @!P3 IADD3 R6, P2, R30, R14, RZ ;  /* 0x0000000e1e06b210 */ /* 0x002fc40007f5e0ff */
[----:B------:R-:W-:Y:S03]  /*289f0*/  SHFL.IDX PT, R14, R0, 0x7, 0x181f ;  /* 0x00f81f00000e7f89 */ /* 0x000fe600000e0000 */
[----:B0-----:R-:W-:Y:S02]  /*28a00*/  @!P3 IMAD.X R7, RZ, RZ, R2, P2 ;  /* 0x000000ffff07b224 */ /* 0x001fe400010e0602 */
[----:B------:R-:W-:Y:S01]  /*28a10*/  @!P3 IMAD.MOV.U32 R2, RZ, RZ, R6 ;  /* 0x000000ffff02b224 */ /* 0x000fe200078e0006 */
[----:B------:R-:W-:Y:S01]  /*28a20*/  IADD3 R6, R17, 0x60, RZ ;  /* 0x0000006011067810 */ /* 0x000fe20007ffe0ff */
[----:B------:R-:W-:-:S05]  /*28a30*/  @!P3 IMAD.MOV.U32 R3, RZ, RZ, R7 ;  /* 0x000000ffff03b224 */ /* 0x000fca00078e0007 */
[----:B------:R-:W-:Y:S04]  /*28a40*/  @!P3 LDGSTS.E.BYPASS.LTC128B.128 [R8+0x22c00], desc[UR36][R2.64], !P0 ;  /* 0x22c000000208bfae */ /* 0x000fe8000c101d64 */
[----:B------:R0:W-:Y:S01]  /*28a50*/  @!P3 LDGSTS.E.BYPASS.LTC128B.128 [R8+0x26c00], desc[UR36][R2.64+0x80], !P1 ;  /* 0x26c000800208bfae */ /* 0x0001e2000c901d64 */
[----:B------:R-:W-:-:S03]  /*28a60*/  ISETP.GE.AND P3, PT, R6, R5, PT ;  /* 0x000000050600720c */ /* 0x000fc60003f66270 */
[----:B0-----:R-:W0:Y:S04]  /*28a70*/  SHFL.IDX PT, R3, R0, 0x6, 0x181f ;  /* 0x00d81f0000037f89 */ /* 0x001e2800000e0000 */
[----:B------:R-:W1:Y:S04]  /*28a80*/  SHFL.IDX PT, R2, R4, 0x6, 0x181f ;  /* 0x00d81f0004027f89 */ /* 0x000e6800000e0000 */
[----:B------:R-:W2:Y:S02]  /*28a90*/  SHFL.IDX PT, R4, R4, 0x7, 0x181f ;  /* 0x00f81f0004047f89 */ /* 0x000ea400000e0000 */
[----:B0-----:R-:W-:-:S05]  /*28aa0*/  @!P3 IADD3 R6, P2, R30, R3, RZ ;  /* 0x000000031e06b210 */ /* 0x001fca0007f5e0ff */
[----:B-1----:R-:W-:Y:S02]  /*28ab0*/  @!P3 IMAD.X R7, RZ, RZ, R2, P2 ;  /* 0x000000ffff07b224 */ /* 0x002fe400010e0602 */
[----:B------:R-:W-:Y:S02]  /*28ac0*/  @!P3 IMAD.MOV.U32 R2, RZ, RZ, R6 ;  /* 0x000000ffff02b224 */ /* 0x000fe400078e0006 */
[----:B------:R-:W-:-:S05]  /*28ad0*/  @!P3 IMAD.MOV.U32 R3, RZ, RZ, R7 ;  /* 0x000000ffff03b224 */ /* 0x000fca00078e0007 */
[----:B------:R0:W-:Y:S04]  /*28ae0*/  @!P3 LDGSTS.E.BYPASS.LTC128B.128 [R8+0x23400], desc[UR36][R2.64], !P0 ;  /* 0x234000000208bfae */ /* 0x0001e8000c101d64 */
[----:B--2---:R0:W-:Y:S02]  /*28af0*/  @!P3 LDGSTS.E.BYPASS.LTC128B.128 [R8+0x27400], desc[UR36][R2.64+0x80], !P1 ;  /* 0x274000800208bfae */ /* 0x0041e4000c901d64 */
.L_x_3549:
[----:B------:R-:W-:Y:S01]  /*28b00*/  VIADD R0, R17, 0x70 ;  /* 0x0000007011007836 */ /* 0x000fe20000000000 */
[----:B------:R-:W-:Y:S04]  /*28b10*/  BSSY B0, `(.L_x_3237) ;  /* 0x000000a000007945 */ /* 0x000fe80003800000 */
[----:B------:R-:W-:-:S13]  /*28b20*/  ISETP.GE.AND P2, PT, R0, R5, PT ;  /* 0x000000050000720c */ /* 0x000fda0003f46270 */
[----:B------:R-:W-:Y:S05]  /*28b30*/  @P2 BRA `(.L_x_3238) ;  /* 0x00000000001c2947 */ /* 0x000fea0003800000 */
[----:B0-----:R-:W-:-:S04]  /*28b40*/  IADD3 R2, P2, R30, R14, RZ ;  /* 0x0000000e1e027210 */ /* 0x001fc80007f5e0ff */
[----:B------:R-:W-:-:S05]  /*28b50*/  IADD3.X R3, RZ, R4, RZ, P2, !PT ;  /* 0x00000004ff037210 */ /* 0x000fca00017fe4ff */
[----:B------:R-:W-:Y:S01]  /*28b60*/  @!PT LDS RZ, [RZ] ;  /* 0x00000000fffff984 */ /* 0x000fe20000000800 */
[----:B------:R-:W-:Y:S01]  /*28b70*/  @!PT LDS RZ, [RZ] ;  /* 0x00000000fffff984 */ /* 0x000fe20000000800 */
[----:B------:R-:W-:Y:S01]  /*28b80*/  @!PT LDS RZ, [RZ] ;  /* 0x00000000fffff984 */ /* 0x000fe20000000800 */
[----:B------:R1:W-:Y:S04]  /*28b90*/  LDGSTS.E.BYPASS.LTC128B.128 [R8+0x23c00], desc[UR36][R2.64], !P0 ;  /* 0x23c0000002087fae */ /* 0x0003e8000c101d64 */
[----:B------:R1:W-:Y:S02]  /*28ba0*/  LDGSTS.E.BYPASS.LTC128B.128 [R8+0x27c00], desc[UR36][R2.64+0x80], !P1 ;  /* 0x27c0008002087fae */ /* 0x0003e4000c901d64 */
.L_x_3238:
[----:B------:R-:W-:Y:S05]  /*28bb0*/  BSYNC B0 ;  /* 0x0000000000007941 */ /* 0x000fea0003800000 */
.L_x_3237:
[----:B------:R-:W-:Y:S01]  /*28bc0*/  NOP ;  /* 0x0000000000007918 */ /* 0x000fe20000000000 */
[----:B------:R-:W-:-:S13]  /*28bd0*/  PLOP3.LUT P0, PT, PT, PT, PT, 0x80, 0x0 ;  /* 0x000000000000781c */ /* 0x000fda0003f0f070 */
.L_x_3239:
        /* <DEDUP_REMOVED lines=14> */
[----:B0-----:R-:W2:Y:S01]  /*28cc0*/  LDL R2, [R1+0x20] ;  /* 0x0000200001027983 */ /* 0x001ea20000100800 */
[----:B------:R0:W-:Y:S01]  /*28cd0*/  SYNCS.ARRIVE.TRANS64.A1T0 RZ, [R22+URZ+0x38800], RZ ;  /* 0x038800ff16ff79a7 */ /* 0x0001e2000810003f */
[----:B------:R-:W-:Y:S01]  /*28ce0*/  BSSY B0, `(.L_x_3240) ;  /* 0x0000004000007945 */ /* 0x000fe20003800000 */
[----:B------:R-:W1:Y:S01]  /*28cf0*/  SYNCS.PHASECHK.TRANS64.TRYWAIT P0, [R22+URZ+0x38820], R3 ;  /* 0x03882003160075a7 */ /* 0x000e62000800017f */
[----:B--2---:R-:W-:Y:S02]  /*28d00*/  ISETP.GE.AND P1, PT, R2, 0x2, PT ;  /* 0x000000020200780c */ /* 0x004fe40003f26270 */
[----:B01----:R-:W-:Y:S11]  /*28d10*/  @!P0 BRA `(.L_x_3241) ;  /* 0x0000009c00a48947 */ /* 0x003ff60003800000 */
.L_x_3550:
[----:B------:R-:W-:Y:S05]  /*28d20*/  BSYNC B0 ;  /* 0x0000000000007941 */ /* 0x000fea0003800000 */
.L_x_3240:
[----:B------:R-:W-:Y:S05]  /*28d30*/  @!P1 BRA `(.L_x_3242) ;  /* 0x0000001400fc9947 */ /* 0x000fea0003800000 */
[----:B------:R-:W2:Y:S01]  /*28d40*/  LDL.LU R0, [R1+0x20] ;  /* 0x0000200001007983 */ /* 0x000ea20000300800 */
[----:B------:R-:W-:Y:S01]  /*28d50*/  IMAD.MOV.U32 R9, RZ, RZ, R23 ;  /* 0x000000ffff097224 */ /* 0x000fe200078e0017 */
[----:B------:R-:W-:Y:S01]  /*28d60*/  MOV R10, R31 ;  /* 0x0000001f000a7202 */ /* 0x000fe20000000f00 */
[----:B--2---:R-:W-:-:S07]  /*28d70*/  VIADD R28, R0, 0xfffffffe ;  /* 0xfffffffe001c7836 */ /* 0x004fce0000000000 */
.L_x_3262:
[----:B------:R-:W2:Y:S01]  /*28d80*/  LDL R2, [R1] ;  /* 0x0000000001027983 */ /* 0x000ea20000100800 */
[----:B-1----:R-:W1:Y:S03]  /*28d90*/  LDC R5, c[0x0][0x430] ;  /* 0x00010c00ff057b82 */ /* 0x002e660000000800 */
[----:B------:R-:W3:Y:S01]  /*28da0*/  LDL R6, [R1+0x4] ;  /* 0x0000040001067983 */ /* 0x000ee20000100800 */
[----:B------:R-:W4:Y:S01]  /*28db0*/  S2R R0, SR_TID.X ;  /* 0x0000000000007919 */ /* 0x000f220000002100 */
[----:B-1----:R-:W-:-:S13]  /*28dc0*/  ISETP.NE.AND P0, PT, R5, 0x1, PT ;  /* 0x000000010500780c */ /* 0x002fda0003f05270 */
[----:B0-----:R-:W0:Y:S01]  /*28dd0*/  @P0 LDC R3, c[0x0][0x434] ;  /* 0x00010d00ff030b82 */ /* 0x001e220000000800 */
[----:B----4-:R-:W-:Y:S01]  /*28de0*/  LOP3.LUT R0, R0, 0x7f, RZ, 0xc0, !PT ;  /* 0x0000007f00007812 */ /* 0x010fe200078ec0ff */
[----:B------:R-:W-:Y:S05]  /*28df0*/  YIELD ;  /* 0x0000000000007946 */ /* 0x000fea0003800000 */
[----:B------:R-:W-:Y:S01]  /*28e00*/  ULDC.64 UR4, c[0x0][0x428] ;  /* 0x00010a0000047ab9 */ /* 0x000fe20000000a00 */
[----:B--2---:R-:W-:Y:S02]  /*28e10*/  LOP3.LUT P2, RZ, R2, 0x4, RZ, 0xc0, !PT ;  /* 0x0000000402ff7812 */ /* 0x004fe4000784c0ff */
[----:B------:R-:W-:-:S02]  /*28e20*/  SHF.R.U32.HI R2, RZ, 0x3, R0 ;  /* 0x00000003ff027819 */ /* 0x000fc40000011600 */
[----:B------:R-:W1:Y:S03]  /*28e30*/  @P0 LDC R0, c[0x0][0x438] ;  /* 0x00010e00ff000b82 */ /* 0x000e660000000800 */
[----:B------:R-:W-:-:S05]  /*28e40*/  IMAD R4, R28, 0x80, R2 ;  /* 0x000000801c047824 */ /* 0x000fca00078e0202 */
[----:B------:R-:W-:-:S05]  /*28e50*/  IADD3 R4, R30, R4, R37 ;  /* 0x000000041e047210 */ /* 0x000fca0007ffe025 */
[----:B0-----:R-:W-:-:S04]  /*28e60*/  @P0 IMAD.HI.U32 R3, R4, R3, RZ ;  /* 0x0000000304030227 */ /* 0x001fc800078e00ff */
[----:B------:R-:W-:Y:S01]  /*28e70*/  IMAD.MOV.U32 R2, RZ, RZ, R4 ;  /* 0x000000ffff027224 */ /* 0x000fe200078e0004 */
[----:B-1----:R-:W-:-:S05]  /*28e80*/  @P0 SHF.R.U32.HI R2, RZ, R0, R3 ;  /* 0x00000000ff020219 */ /* 0x002fca0000011603 */
[--C-:B------:R-:W-:Y:S01]  /*28e90*/  IMAD.MOV R0, RZ, RZ, -R2.reuse ;  /* 0x000000ffff007224 */ /* 0x100fe200078e0a02 */
[----:B------:R-:W-:-:S03]  /*28ea0*/  SHF.R.S32.HI R3, RZ, 0x1f, R2 ;  /* 0x0000001fff037819 */ /* 0x000fc60000011402 */
[----:B------:R-:W-:Y:S02]  /*28eb0*/  IMAD R5, R5, R0, R4 ;  /* 0x0000000005057224 */ /* 0x000fe400078e0204 */
[----:B---3--:R-:W-:Y:S02]  /*28ec0*/  IMAD R0, R6, UR4, RZ ;  /* 0x0000000406007c24 */ /* 0x008fe4000f8e02ff */
[----:B------:R-:W-:-:S04]  /*28ed0*/  IMAD.WIDE.U32 R2, R33, UR4, R2 ;  /* 0x0000000421027c25 */ /* 0x000fc8000f8e0002 */
[----:B------:R-:W-:Y:S01]  /*28ee0*/  IMAD R7, R33, UR5, R0 ;  /* 0x0000000521077c24 */ /* 0x000fe2000f8e0200 */
[----:B------:R-:W-:Y:S02]  /*28ef0*/  ULDC.64 UR4, c[0x0][0x418] ;  /* 0x0001060000047ab9 */ /* 0x000fe40000000a00 */
[----:B------:R-:W-:Y:S01]  /*28f00*/  LEA R6, P0, R2, UR4, 0x2 ;  /* 0x0000000402067c11 */ /* 0x000fe2000f8010ff */
[----:B------:R-:W-:-:S05]  /*28f10*/  IMAD.IADD R7, R7, 0x1, R3 ;  /* 0x0000000107077824 */ /* 0x000fca00078e0203 */
[----:B------:R-:W-:-:S05]  /*28f20*/  LEA.HI.X R7, R2, UR5, R7, 0x2, P0 ;  /* 0x0000000502077c11 */ /* 0x000fca00080f1407 */
[----:B------:R-:W2:Y:S01]  /*28f30*/  LDG.E R6, desc[UR36][R6.64] ;  /* 0x0000002406067981 */ /* 0x000ea2000c1e1900 */
[----:B------:R-:W-:-:S04]  /*28f40*/  IADD3 R23, R9, 0x1, RZ ;  /* 0x0000000109177810 */ /* 0x000fc80007ffe0ff */
[----:B------:R-:W-:-:S04]  /*28f50*/  ISETP.NE.AND P0, PT, R23, 0x2, PT ;  /* 0x000000021700780c */ /* 0x000fc80003f05270 */
[----:B------:R-:W-:Y:S02]  /*28f60*/  SEL R31, RZ, 0x1, P0 ;  /* 0x00000001ff1f7807 */ /* 0x000fe40000000000 */
[C---:B------:R-:W-:Y:S01]  /*28f70*/  ISETP.GT.AND P1, PT, R28.reuse, RZ, PT ;  /* 0x000000ff1c00720c */ /* 0x040fe20003f24270 */
[----:B------:R-:W-:Y:S01]  /*28f80*/  VIADD R28, R28, 0xffffffff ;  /* 0xffffffff1c1c7836 */ /* 0x000fe20000000000 */
[----:B------:R-:W-:Y:S02]  /*28f90*/  SEL R23, R23, RZ, P0 ;  /* 0x000000ff17177207 */ /* 0x000fe40000000000 */
[----:B------:R-:W-:Y:S02]  /*28fa0*/  LOP3.LUT R31, R10, R31, RZ, 0x3c, !PT ;  /* 0x0000001f0a1f7212 */ /* 0x000fe400078e3cff */
[----:B--2---:R-:W-:Y:S01]  /*28fb0*/  SHF.R.S32.HI R20, RZ, 0x1f, R6 ;  /* 0x0000001fff147819 */ /* 0x004fe20000011406 */
[----:B------:R-:W-:Y:S06]  /*28fc0*/  @!P2 BRA `(.L_x_3243) ;  /* 0x000000000004a947 */ /* 0x000fec0003800000 */
[----:B------:R-:W-:Y:S01]  /*28fd0*/  BPT.TRAP 0x1 ;  /* 0x000000040000795c */ /* 0x000fe20000300000 */
.L_x_3243:
[----:B------:R-:W-:Y:S01]  /*28fe0*/  IMAD R0, R23, 0x8, R22 ;  /* 0x0000000817007824 */ /* 0x000fe200078e0216 */
[----:B------:R-:W-:Y:S01]  /*28ff0*/  SHF.L.U32 R21, R31, 0x1f, RZ ;  /* 0x0000001f1f157819 */ /* 0x000fe200000006ff */
[----:B------:R-:W-:Y:S01]  /*29000*/  BSSY B0, `(.L_x_3244) ;  /* 0x0000004000007945 */ /* 0x000fe20003800000 */
[----:B------:R-:W-:Y:S02]  /*29010*/  SHF.R.S32.HI R17, RZ, 0x1f, R5 ;  /* 0x0000001fff117819 */ /* 0x000fe40000011405 */
[----:B------:R-:W0:Y:S02]  /*29020*/  SYNCS.PHASECHK.TRANS64.TRYWAIT P0, [R0+URZ+0x38880], R21 ;  /* 0x03888015000075a7 */ /* 0x000e24000800017f */
[----:B0-----:R-:W-:Y:S05]  /*29030*/  @!P0 BRA `(.L_x_3245) ;  /* 0x0000009800f08947 */ /* 0x001fea0003800000 */
.L_x_3551:
[----:B------:R-:W-:Y:S05]  /*29040*/  BSYNC B0 ;  /* 0x0000000000007941 */ /* 0x000fea0003800000 */
.L_x_3244:
        /* <DEDUP_REMOVED lines=16> */
[-C--:B-1----:R-:W-:Y:S01]  /*29150*/  ISETP.GE.AND P2, PT, R12, R11.reuse, PT ;  /* 0x0000000b0c00720c */ /* 0x082fe20003f46270 */
[----:B------:R-:W-:Y:S01]  /*29160*/  IMAD R7, R18, UR5, R7 ;  /* 0x0000000512077c24 */ /* 0x000fe2000f8e0207 */
[----:B------:R-:W-:Y:S01]  /*29170*/  ISETP.GE.AND P3, PT, R30, R11, PT ;  /* 0x0000000b1e00720c */ /* 0x000fe20003f66270 */
[----:B------:R-:W-:Y:S01]  /*29180*/  IMAD.WIDE.U32 R2, R18, UR4, R2 ;  /* 0x0000000412027c25 */ /* 0x000fe2000f8e0002 */
[----:B------:R-:W-:-:S02]  /*29190*/  UMOV UR4, 0xffffffff ;  /* 0xffffffff00047882 */ /* 0x000fc40000000000 */
[----:B------:R-:W-:-:S04]  /*291a0*/  IADD3 R8, P0, R2, UR6, RZ ;  /* 0x0000000602087c10 */ /* 0x000fc8000ff1e0ff */
[----:B------:R-:W-:Y:S02]  /*291b0*/  IADD3.X R7, R7, UR7, R3, P0, !PT ;  /* 0x0000000707077c10 */ /* 0x000fe400087fe403 */
[----:B--2---:R-:W-:Y:S01]  /*291c0*/  LEA R4, R23, R13, 0xf ;  /* 0x0000000d17047211 */ /* 0x004fe200078e78ff */
[----:B------:R-:W-:Y:S06]  /*291d0*/  BRA.DIV UR4, `(.L_x_3246) ;  /* 0x0000009a049c7947 */ /* 0x000fec000b800000 */
        /* <DEDUP_REMOVED lines=46> */
.L_x_3569:
        /* <DEDUP_REMOVED lines=9> */
.L_x_3247:
        /* <DEDUP_REMOVED lines=11> */
.L_x_3248:
[----:B------:R2:W-:Y:S01]  /*29600*/  SYNCS.ARRIVE.TRANS64.A1T0 RZ, [R0+URZ+0x38870], RZ ;  /* 0x038870ff00ff79a7 */ /* 0x0005e2000810003f */
[----:B------:R-:W-:Y:S05]  /*29610*/  @!P3 BRA `(.L_x_3249) ;  /* 0x000000000004b947 */ /* 0x000fea0003800000 */
[----:B------:R-:W-:Y:S01]  /*29620*/  BPT.TRAP 0x1 ;  /* 0x000000040000795c */ /* 0x000fe20000300000 */
.L_x_3249:
[----:B------:R-:W3:Y:S01]  /*29630*/  SYNCS.PHASECHK.TRANS64.TRYWAIT P0, [R0+URZ+0x38840], R21 ;  /* 0x03884015000075a7 */ /* 0x000ee2000800017f */
[----:B------:R-:W-:Y:S04]  /*29640*/  BSSY B0, `(.L_x_3250) ;  /* 0x0000002000007945 */ /* 0x000fe80003800000 */
[----:B---3--:R-:W-:Y:S05]  /*29650*/  @!P0 BRA `(.L_x_3251) ;  /* 0x0000009c00c48947 */ /* 0x008fea0003800000 */
.L_x_3570:
[----:B------:R-:W-:Y:S05]  /*29660*/  BSYNC B0 ;  /* 0x0000000000007941 */ /* 0x000fea0003800000 */
.L_x_3250:
[----:B------:R-:W-:Y:S01]  /*29670*/  ULDC.64 UR4, c[0x0][0x300] ;  /* 0x0000c00000047ab9 */ /* 0x000fe20000000a00 */
[----:B-1----:R-:W1:Y:S01]  /*29680*/  LDC R8, c[0x0][0x2f4] ;  /* 0x0000bd00ff087b82 */ /* 0x002e620000000800 */
[----:B------:R-:W-:Y:S01]  /*29690*/  IMAD R7, R17, UR4, RZ ;  /* 0x0000000411077c24 */ /* 0x000fe2000f8e02ff */
[----:B------:R-:W-:Y:S01]  /*296a0*/  ULDC.64 UR6, c[0x0][0x2e8] ;  /* 0x0000ba0000067ab9 */ /* 0x000fe20000000a00 */
[----:B------:R-:W-:Y:S01]  /*296b0*/  IMAD.WIDE.U32 R2, R5, UR4, RZ ;  /* 0x0000000405027c25 */ /* 0x000fe2000f8e00ff */
        /* <DEDUP_REMOVED lines=10> */
[-C--:B-1----:R-:W-:Y:S01]  /*29760*/  ISETP.GE.AND P2, PT, R11, R8.reuse, PT ;  /* 0x000000080b00720c */ /* 0x082fe20003f46270 */
[----:B------:R-:W-:Y:S01]  /*29770*/  IMAD.WIDE.U32 R2, R18, UR4, R2 ;  /* 0x0000000412027c25 */ /* 0x000fe2000f8e0002 */
[----:B------:R-:W-:Y:S01]  /*29780*/  UMOV UR4, 0xffffffff ;  /* 0xffffffff00047882 */ /* 0x000fe20000000000 */
[----:B------:R-:W-:Y:S02]  /*29790*/  ISETP.GE.AND P3, PT, R30, R8, PT ;  /* 0x000000081e00720c */ /* 0x000fe40003f66270 */
[----:B------:R-:W-:Y:S01]  /*297a0*/  IMAD R5, R18, UR5, R5 ;  /* 0x0000000512057c24 */ /* 0x000fe2000f8e0205 */
[----:B------:R-:W-:-:S04]  /*297b0*/  IADD3 R6, P0, R2, UR6, RZ ;  /* 0x0000000602067c10 */ /* 0x000fc8000ff1e0ff */
[----:B------:R-:W-:Y:S01]  /*297c0*/  IADD3.X R5, R5, UR7, R3, P0, !PT ;  /* 0x0000000705057c10 */ /* 0x000fe200087fe403 */
[----:B------:R-:W-:Y:S08]  /*297d0*/  BRA.DIV UR4, `(.L_x_3252) ;  /* 0x0000009e04787947 */ /* 0x000ff0000b800000 */
[----:B------:R-:W1:Y:S04]  /*297e0*/  SHFL.IDX PT, R2, R6, RZ, 0x181f ;  /* 0x00181fff06027589 */ /* 0x000e6800000e0000 */
[----:B------:R-:W4:Y:S01]  /*297f0*/  SHFL.IDX PT, R3, R5, RZ, 0x181f ;  /* 0x00181fff05037589 */ /* 0x000f2200000e0000 */
[----:B-1----:R-:W-:-:S05]  /*29800*/  IADD3 R2, P0, R30, R2, RZ ;  /* 0x000000021e027210 */ /* 0x002fca0007f1e0ff */
[----:B----4-:R-:W-:-:S05]  /*29810*/  IMAD.X R3, RZ, RZ, R3, P0 ;  /* 0x000000ffff037224 */ /* 0x010fca00000e0603 */
[----:B------:R-:W-:Y:S01]  /*29820*/  @!PT LDS RZ, [RZ] ;  /* 0x00000000fffff984 */ /* 0x000fe20000000800 */
[----:B------:R-:W-:Y:S04]  /*29830*/  LDGSTS.E.BYPASS.LTC128B.128 [R4+0x28400], desc[UR36][R2.64], !P3 ;  /* 0x2840000002047fae */ /* 0x000fe8000d901d64 */
[----:B------:R1:W-:Y:S04]  /*29840*/  LDGSTS.E.BYPASS.LTC128B.128 [R4+0x2c400], desc[UR36][R2.64+0x80], !P2 ;  /* 0x2c40008002047fae */ /* 0x0003e8000d101d64 */
[----:B-1----:R-:W1:Y:S04]  /*29850*/  SHFL.IDX PT, R2, R6, 0x1, 0x181f ;  /* 0x00381f0006027f89 */ /* 0x002e6800000e0000 */
[----:B------:R-:W4:Y:S01]  /*29860*/  SHFL.IDX PT, R3, R5, 0x1, 0x181f ;  /* 0x00381f0005037f89 */ /* 0x000f2200000e0000 */
[----:B-1----:R-:W-:-:S05]  /*29870*/  IADD3 R2, P0, R30, R2, RZ ;  /* 0x000000021e027210 */ /* 0x002fca0007f1e0ff */
[----:B----4-:R-:W-:-:S05]  /*29880*/  IMAD.X R3, RZ, RZ, R3, P0 ;  /* 0x000000ffff037224 */ /* 0x010fca00000e0603 */
        /* <DEDUP_REMOVED lines=10> */
[----:B-1----:R-:W-:-:S04]  /*29930*/  IADD3 R2, P0, R30, R2, RZ ;  /* 0x000000021e027210 */ /* 0x002fc80007f1e0ff */
[----:B----4-:R-:W-:-:S05]  /*29940*/  IADD3.X R3, RZ, R3, RZ, P0, !PT ;  /* 0x00000003ff037210 */ /* 0x010fca00007fe4ff */
        /* <DEDUP_REMOVED lines=15> */
[----:B------:R-:W4:Y:S04]  /*29a40*/  SHFL.IDX PT, R3, R5, 0x6, 0x181f ;  /* 0x00d81f0005037f89 */ /* 0x000f2800000e0000 */
[----:B------:R-:W0:Y:S01]  /*29a50*/  SHFL.IDX PT, R5, R5, 0x7, 0x181f ;  /* 0x00f81f0005057f89 */ /* 0x000e2200000e0000 */
[----:B-1----:R-:W-:-:S05]  /*29a60*/  IADD3 R2, P0, R30, R2, RZ ;  /* 0x000000021e027210 */ /* 0x002fca0007f1e0ff */
[----:B----4-:R-:W-:-:S05]  /*29a70*/  IMAD.X R3, RZ, RZ, R3, P0 ;  /* 0x000000ffff037224 */ /* 0x010fca00000e0603 */
[----:B------:R-:W-:Y:S04]  /*29a80*/  LDGSTS.E.BYPASS.LTC128B.128 [R4+0x2b400], desc[UR36][R2.64], !P3 ;  /* 0x2b40000002047fae */ /* 0x000fe8000d901d64 */
[----:B------:R1:W-:Y:S04]  /*29a90*/  LDGSTS.E.BYPASS.LTC128B.128 [R4+0x2f400], desc[UR36][R2.64+0x80], !P2 ;  /* 0x2f40008002047fae */ /* 0x0003e8000d101d64 */
[----:B01----:R1:W4:Y:S02]  /*29aa0*/  SHFL.IDX PT, R2, R6, 0x7, 0x181f ;  /* 0x00f81f0006027f89 */ /* 0x00332400000e0000 */
.L_x_3588:
[----:B----4-:R-:W-:-:S05]  /*29ab0*/  IADD3 R2, P0, R30, R2, RZ ;  /* 0x000000021e027210 */ /* 0x010fca0007f1e0ff */
        /* <DEDUP_REMOVED lines=8> */
.L_x_3253:
[----:B------:R-:W-:Y:S02]  /*29b40*/  PLOP3.LUT P2, PT, P2, P0, PT, 0xa2, 0x0 ;  /* 0x000000000000781c */ /* 0x000fe40001741472 */
[----:B------:R-:W-:-:S08]  /*29b50*/  @P0 R2UR P2, UR4, R0 ;  /* 0x00000000000402ca */ /* 0x000fd00000040000 */
[----:B------:R-:W-:-:S05]  /*29b60*/  @P0 PLOP3.LUT P0, PT, P2, PT, PT, 0x80, 0x0 ;  /* 0x000000000000081c */ /* 0x000fca000170f070 */
[----:B------:R-:W-:Y:S01]  /*29b70*/  @!P2 SYNCS.ARRIVE.TRANS64.RED.A0T1 RZ, [UR4+0x38830], RZ ;  /* 0x038830ffffffa9a7 */ /* 0x000fe20008200404 */
[----:B------:R-:W-:Y:S07]  /*29b80*/  @!P2 ARRIVES.LDGSTSBAR.64.TRANSCNT [UR4+0x38830] ;  /* 0x03883000ff00a9b0 */ /* 0x000fee0008000a84 */
[----:B------:R-:W-:Y:S05]  /*29b90*/  @P0 BRA.U.ANY `(.L_x_3253) ;  /* 0xfffffffd00e80947 */ /* 0x000fea000393ffff */
[----:B------:R-:W-:Y:S01]  /*29ba0*/  NOP ;  /* 0x0000000000007918 */ /* 0x000fe20000000000 */
[----:B0-----:R-:W4:Y:S02]  /*29bb0*/  LDL R2, [R1] ;  /* 0x0000000001027983 */ /* 0x001f240000100800 */
[----:B----4-:R-:W-:-:S13]  /*29bc0*/  LOP3.LUT P3, RZ, R2, 0x4, RZ, 0xc0, !PT ;  /* 0x0000000402ff7812 */ /* 0x010fda000786c0ff */
[----:B------:R-:W-:Y:S05]  /*29bd0*/  @!P3 BRA `(.L_x_3254) ;  /* 0x000000000004b947 */ /* 0x000fea0003800000 */
[----:B------:R-:W-:Y:S01]  /*29be0*/  BPT.TRAP 0x1 ;  /* 0x000000040000795c */ /* 0x000fe20000300000 */
.L_x_3254:
[----:B------:R2:W-:Y:S02]  /*29bf0*/  SYNCS.ARRIVE.TRANS64.A1T0 RZ, [R0+URZ+0x38830], RZ ;  /* 0x038830ff00ff79a7 */ /* 0x0005e4000810003f */
[----:B--23--:R-:W-:-:S04]  /*29c00*/  MOV R0, UR38 ;  /* 0x0000002600007c02 */ /* 0x00cfc80008000f00 */
[----:B------:R-:W-:-:S13]  /*29c10*/  ISETP.NE.AND P0, PT, R0, 0x3, PT ;  /* 0x000000030000780c */ /* 0x000fda0003f05270 */
[----:B------:R-:W-:Y:S05]  /*29c20*/  @!P0 BRA `(.L_x_3255) ;  /* 0x0000000000048947 */ /* 0x000fea0003800000 */
[----:B------:R-:W-:Y:S01]  /*29c30*/  BPT.TRAP 0x1 ;  /* 0x000000040000795c */ /* 0x000fe20000300000 */
.L_x_3255:
[----:B------:R-:W-:Y:S01]  /*29c40*/  LOP3.LUT R3, R10, 0x1, RZ, 0x3c, !PT ;  /* 0x000000010a037812 */ /* 0x000fe200078e3cff */
[----:B------:R-:W-:Y:S01]  /*29c50*/  IMAD R0, R9, 0x8, R22 ;  /* 0x0000000809007824 */ /* 0x000fe200078e0216 */
[----:B------:R-:W-:Y:S02]  /*29c60*/  BSSY B0, `(.L_x_3256) ;  /* 0x0000004000007945 */ /* 0x000fe40003800000 */
[----:B------:R-:W-:-:S04]  /*29c70*/  SHF.L.U32 R3, R3, 0x1f, RZ ;  /* 0x0000001f03037819 */ /* 0x000fc800000006ff */
[----:B------:R-:W0:Y:S02]  /*29c80*/  SYNCS.PHASECHK.TRANS64.TRYWAIT P2, [R0+URZ+0x38870], R3 ;  /* 0x03887003000075a7 */ /* 0x000e24000804017f */
[----:B0-----:R-:W-:Y:S05]  /*29c90*/  @!P2 BRA `(.L_x_3257) ;  /* 0x000000a0008ca947 */ /* 0x001fea0003800000 */
.L_x_3589:
[----:B------:R-:W-:Y:S05]  /*29ca0*/  BSYNC B0 ;  /* 0x0000000000007941 */ /* 0x000fea0003800000 */
.L_x_3256:
[----:B------:R-:W2:Y:S02]  /*29cb0*/  LDL R2, [R1] ;  /* 0x0000000001027983 */ /* 0x000ea40000100800 */
[----:B--2---:R-:W-:-:S13]  /*29cc0*/  LOP3.LUT P2, RZ, R2, 0x4, RZ, 0xc0, !PT ;  /* 0x0000000402ff7812 */ /* 0x004fda000784c0ff */
[----:B------:R-:W-:Y:S05]  /*29cd0*/  @!P2 BRA `(.L_x_3258) ;  /* 0x000000000004a947 */ /* 0x000fea0003800000 */
[----:B------:R-:W-:Y:S01]  /*29ce0*/  BPT.TRAP 0x1 ;  /* 0x000000040000795c */ /* 0x000fe20000300000 */
.L_x_3258:
[----:B0-----:R-:W-:Y:S01]  /*29cf0*/  SHF.L.U32 R3, R10, 0x1f, RZ ;  /* 0x0000001f0a037819 */ /* 0x001fe200000006ff */
[----:B------:R-:W-:-:S03]  /*29d00*/  IMAD.SHL.U32 R12, R9, 0x8000, RZ ;  /* 0x00008000090c7824 */ /* 0x000fc600078e00ff */
[----:B------:R-:W0:Y:S02]  /*29d10*/  SYNCS.PHASECHK.TRANS64.TRYWAIT P2, [R0+URZ+0x38860], R3 ;  /* 0x03886003000075a7 */ /* 0x000e24000804017f */
[----:B0-----:R-:W-:Y:S05]  /*29d20*/  @!P2 BRA `(.L_x_3259) ;  /* 0x000000a0007ca947 */ /* 0x001fea0003800000 */
.L_x_3590:
[----:B------:R-:W0:Y:S04]  /*29d30*/  LDL R2, [R1+0x14] ;  /* 0x0000140001027983 */ /* 0x000e280000100800 */
[----:B------:R-:W2:Y:S04]  /*29d40*/  LDL R4, [R1] ;  /* 0x0000000001047983 */ /* 0x000ea80000100800 */
[----:B------:R-:W3:Y:S01]  /*29d50*/  LDL R13, [R1+0x10] ;  /* 0x00001000010d7983 */ /* 0x000ee20000100800 */
[----:B------:R-:W-:Y:S05]  /*29d60*/  WARPSYNC.ALL ;  /* 0x0000000000007948 */ /* 0x000fea0003800000 */
[----:B0-----:R-:W-:-:S05]  /*29d70*/  LOP3.LUT R3, R12, R2, RZ, 0xfc, !PT ;  /* 0x000000020c037212 */ /* 0x001fca00078efcff */
[----:B------:R-:W-:Y:S01]  /*29d80*/  IMAD.IADD R3, R22, 0x1, R3 ;  /* 0x0000000116037824 */ /* 0x000fe200078e0203 */
[----:B--2---:R-:W-:-:S04]  /*29d90*/  LOP3.LUT P2, RZ, R4, 0x4, RZ, 0xc0, !PT ;  /* 0x0000000404ff7812 */ /* 0x004fc8000784c0ff */
[----:B-1----:R-:W0:Y:S01]  /*29da0*/  LDSM.16.MT88.4 R4, [R3+0x10400] ;  /* 0x010400000304783b */ /* 0x002e220000004200 */
[----:B------:R-:W-:Y:S01]  /*29db0*/  IMAD.IADD R2, R36, 0x1, R3 ;  /* 0x0000000124027824 */ /* 0x000fe200078e0203 */
[----:B---3--:R-:W-:Y:S02]  /*29dc0*/  LOP3.LUT R20, R12, R13, RZ, 0xfc, !PT ;  /* 0x0000000d0c147212 */ /* 0x008fe400078efcff */
[C-C-:B0-----:R-:W-:Y:S02]  /*29dd0*/  PRMT R8, R4.reuse, 0x6420, R5.reuse ;  /* 0x0000642004087816 */ /* 0x141fe40000000005 */
[----:B------:R-:W-:Y:S02]  /*29de0*/  PRMT R9, R4, 0x7531, R5 ;  /* 0x0000753104097816 */ /* 0x000fe40000000005 */
[C-C-:B------:R-:W-:Y:S02]  /*29df0*/  PRMT R10, R6.reuse, 0x6420, R7.reuse ;  /* 0x00006420060a7816 */ /* 0x140fe40000000007 */
[----:B------:R-:W-:-:S02]  /*29e00*/  PRMT R11, R6, 0x7531, R7 ;  /* 0x00007531060b7816 */ /* 0x000fc40000000007 */
[----:B------:R-:W0:Y:S01]  /*29e10*/  LDSM.16.MT88.4 R4, [R2+0x10400] ;  /* 0x010400000204783b */ /* 0x000e220000004200 */
[----:B------:R-:W-:-:S05]  /*29e20*/  IADD3 R20, R22, R20, RZ ;  /* 0x0000001416147210 */ /* 0x000fca0007ffe0ff */
[----:B------:R-:W-:Y:S01]  /*29e30*/  STSM.16.M88.4 [R20+0x400], R8 ;  /* 0x0004000814007844 */ /* 0x000fe20000000200 */
[C-C-:B0-----:R-:W-:Y:S02]  /*29e40*/  PRMT R12, R4.reuse, 0x6420, R5.reuse ;  /* 0x00006420040c7816 */ /* 0x141fe40000000005 */
        /* <DEDUP_REMOVED lines=21> */
[----:B------:R-:W0:Y:S01]  /*29fa0*/  LDSM.16.MT88.4 R8, [R2+0x11400] ;  /* 0x011400000208783b */ /* 0x000e220000004200 */
[----:B------:R-:W-:-:S05]  /*29fb0*/  IADD3 R17, R35, 0x400, R20 ;  /* 0x0000040023117810 */ /* 0x000fca0007ffe014 */
[----:B------:R-:W-:Y:S01]  /*29fc0*/  STSM.16.M88.4 [R17], R4 ;  /* 0x0000000411007844 */ /* 0x000fe20000000200 */
        /* <DEDUP_REMOVED lines=75> */
.L_x_3260:
[----:B0-----:R0:W-:Y:S01]  /*2a480*/  SYNCS.ARRIVE.TRANS64.A1T0 RZ, [R0+URZ+0x38850], RZ ;  /* 0x038850ff00ff79a7 */ /* 0x0011e2000810003f */
[----:B------:R-:W-:Y:S06]  /*2a490*/  BAR.SYNC.DEFER_BLOCKING 0x2, 0x80 ;  /* 0x0082000000007b1d */ /* 0x000fec0000010000 */
[----:B------:R-:W-:Y:S05]  /*2a4a0*/  @!P0 BRA `(.L_x_3261) ;  /* 0x0000000000048947 */ /* 0x000fea0003800000 */
[----:B------:R-:W-:Y:S01]  /*2a4b0*/  BPT.TRAP 0x1 ;  /* 0x000000040000795c */ /* 0x000fe20000300000 */
.L_x_3261:
[----:B------:R-:W2:Y:S01]  /*2a4c0*/  LDL R2, [R1+0x8] ;  /* 0x0000080001027983 */ /* 0x000ea20000100800 */
[----:B0-----:R-:W-:Y:S02]  /*2a4d0*/  VIADD R0, R0, 0x38880 ;  /* 0x0003888000007836 */ /* 0x001fe40000000000 */
[----:B-1----:R-:W-:Y:S02]  /*2a4e0*/  IMAD.MOV.U32 R9, RZ, RZ, R23 ;  /* 0x000000ffff097224 */ /* 0x002fe400078e0017 */
[----:B------:R-:W-:Y:S01]  /*2a4f0*/  IMAD.MOV.U32 R10, RZ, RZ, R31 ;  /* 0x000000ffff0a7224 */ /* 0x000fe200078e001f */
[----:B--2---:R-:W-:-:S04]  /*2a500*/  PRMT R0, R2, 0x654, R0 ;  /* 0x0000065402007816 */ /* 0x004fc80000000000 */
[----:B------:R1:W-:Y:S01]  /*2a510*/  SYNCS.ARRIVE.TRANS64.RED.A1T0 RZ, [R0+URZ], RZ ;  /* 0x000000ff00ff79a7 */ /* 0x0003e2000810043f */
[----:B------:R-:W-:Y:S05]  /*2a520*/  @P1 BRA `(.L_x_3262) ;  /* 0xffffffe800141947 */ /* 0x000fea000383ffff */
.L_x_3242:
[----:B-1----:R-:W1:Y:S01]  /*2a530*/  S2R R0, SR_TID.X ;  /* 0x0000000000007919 */ /* 0x002e620000002100 */
[----:B------:R-:W-:Y:S01]  /*2a540*/  BSSY B0, `(.L_x_3263) ;  /* 0x0000012000007945 */ /* 0x000fe20003800000 */
[----:B-1----:R-:W-:Y:S02]  /*2a550*/  LOP3.LUT R2, R0, 0x7f, RZ, 0xc0, !PT ;  /* 0x0000007f00027812 */ /* 0x002fe400078ec0ff */
[----:B------:R-:W-:Y:S02]  /*2a560*/  MOV R0, UR38 ;  /* 0x0000002600007c02 */ /* 0x000fe40008000f00 */
        /* <DEDUP_REMOVED lines=9> */
[----:B0-----:R-:W2:Y:S01]  /*2a600*/  @P1 ATOMG.E.ADD.STRONG.GPU PT, R3, desc[UR36][R2.64], R5 ;  /* 0x00000005020319a8 */ /* 0x001ea200081ee1e4 */
[----:B------:R-:W0:Y:S02]  /*2a610*/  S2R R4, SR_LTMASK ;  /* 0x0000000000047919 */ /* 0x000e240000003900 */
[----:B0-----:R-:W-:-:S04]  /*2a620*/  LOP3.LUT R4, R4, UR4, RZ, 0xc0, !PT ;  /* 0x0000000404047c12 */ /* 0x001fc8000f8ec0ff */
[----:B------:R-:W0:Y:S01]  /*2a630*/  POPC R7, R4 ;  /* 0x0000000400077309 */ /* 0x000e220000000000 */
[----:B--2---:R-:W0:Y:S02]  /*2a640*/  SHFL.IDX PT, R0, R3, R0, 0x1f ;  /* 0x00001f0003007589 */ /* 0x004e2400000e0000 */
[----:B0-----:R-:W-:-:S07]  /*2a650*/  IADD3 R16, R0, UR39, R7 ;  /* 0x0000002700107c10 */ /* 0x001fce000fffe007 */
.L_x_3264:
[----:B------:R-:W-:Y:S05]  /*2a660*/  BSYNC B0 ;  /* 0x0000000000007941 */ /* 0x000fea0003800000 */
.L_x_3263:
[----:B------:R-:W-:Y:S05]  /*2a670*/  @!P0 BRA `(.L_x_3265) ;  /* 0x0000000000048947 */ /* 0x000fea0003800000 */
[----:B------:R-:W-:Y:S01]  /*2a680*/  BPT.TRAP 0x1 ;  /* 0x000000040000795c */ /* 0x000fe20000300000 */
.L_x_3265:
[----:B0-----:R-:W-:Y:S01]  /*2a690*/  LOP3.LUT R3, R31, 0x1, RZ, 0x3c, !PT ;  /* 0x000000011f037812 */ /* 0x001fe200078e3cff */
[----:B------:R-:W-:Y:S01]  /*2a6a0*/  IMAD R18, R23, 0x8, R22 ;  /* 0x0000000817127824 */ /* 0x000fe200078e0216 */
[----:B------:R-:W-:Y:S02]  /*2a6b0*/  BSSY B0, `(.L_x_3266) ;  /* 0x0000004000007945 */ /* 0x000fe40003800000 */
[----:B------:R-:W-:-:S04]  /*2a6c0*/  SHF.L.U32 R3, R3, 0x1f, RZ ;  /* 0x0000001f03037819 */ /* 0x000fc800000006ff */
[----:B------:R-:W0:Y:S02]  /*2a6d0*/  SYNCS.PHASECHK.TRANS64.TRYWAIT P1, [R18+URZ+0x38870], R3 ;  /* 0x03887003120075a7 */ /* 0x000e24000802017f */
[----:B0-----:R-:W-:Y:S05]  /*2a6e0*/  @!P1 BRA `(.L_x_3267) ;  /* 0x0000009800209947 */ /* 0x001fea0003800000 */
.L_x_3591:
[----:B------:R-:W-:Y:S05]  /*2a6f0*/  BSYNC B0 ;  /* 0x0000000000007941 */ /* 0x000fea0003800000 */
.L_x_3266:
[----:B------:R-:W2:Y:S02]  /*2a700*/  LDL R0, [R1] ;  /* 0x0000000001007983 */ /* 0x000ea40000100800 */
[----:B--2---:R-:W-:-:S13]  /*2a710*/  LOP3.LUT P1, RZ, R0, 0x4, RZ, 0xc0, !PT ;  /* 0x0000000400ff7812 */ /* 0x004fda000782c0ff */
[----:B------:R-:W-:Y:S05]  /*2a720*/  @!P1 BRA `(.L_x_3268) ;  /* 0x0000000000049947 */ /* 0x000fea0003800000 */
[----:B------:R-:W-:Y:S01]  /*2a730*/  BPT.TRAP 0x1 ;  /* 0x000000040000795c */ /* 0x000fe20000300000 */
.L_x_3268:
[----:B0-----:R-:W-:-:S04]  /*2a740*/  SHF.L.U32 R3, R31, 0x1f, RZ ;  /* 0x0000001f1f037819 */ /* 0x001fc800000006ff */
[----:B------:R-:W0:Y:S02]  /*2a750*/  SYNCS.PHASECHK.TRANS64.TRYWAIT P1, [R18+URZ+0x38860], R3 ;  /* 0x03886003120075a7 */ /* 0x000e24000802017f */
[----:B0-----:R-:W-:Y:S05]  /*2a760*/  @!P1 BRA `(.L_x_3269) ;  /* 0x0000009800149947 */ /* 0x001fea0003800000 */
.L_x_3592:
[----:B------:R-:W2:Y:S04]  /*2a770*/  LDL R0, [R1+0x14] ;  /* 0x0000140001007983 */ /* 0x000ea80000100800 */
[----:B------:R-:W3:Y:S04]  /*2a780*/  LDL R2, [R1] ;  /* 0x0000000001027983 */ /* 0x000ee80000100800 */
[----:B------:R-:W4:Y:S01]  /*2a790*/  LDL R12, [R1+0x10] ;  /* 0x00001000010c7983 */ /* 0x000f220000100800 */
[----:B0-----:R-:W-:Y:S01]  /*2a7a0*/  IMAD.SHL.U32 R3, R23, 0x8000, RZ ;  /* 0x0000800017037824 */ /* 0x001fe200078e00ff */
[----:B------:R-:W-:Y:S05]  /*2a7b0*/  WARPSYNC.ALL ;  /* 0x0000000000007948 */ /* 0x000fea0003800000 */
[----:B--2---:R-:W-:-:S05]  /*2a7c0*/  LOP3.LUT R5, R3, R0, RZ, 0xfc, !PT ;  /* 0x0000000003057212 */ /* 0x004fca00078efcff */
[----:B------:R-:W-:-:S05]  /*2a7d0*/  IMAD.IADD R0, R22, 0x1, R5 ;  /* 0x0000000116007824 */ /* 0x000fca00078e0205 */
[----:B------:R-:W0:Y:S01]  /*2a7e0*/  LDSM.16.MT88.4 R4, [R0+0x10400] ;  /* 0x010400000004783b */ /* 0x000e220000004200 */
[----:B---3--:R-:W-:Y:S01]  /*2a7f0*/  LOP3.LUT P1, RZ, R2, 0x4, RZ, 0xc0, !PT ;  /* 0x0000000402ff7812 */ /* 0x008fe2000782c0ff */
[----:B------:R-:W-:Y:S01]  /*2a800*/  IMAD.IADD R2, R36, 0x1, R0 ;  /* 0x0000000124027824 */ /* 0x000fe200078e0200 */
[----:B----4-:R-:W-:Y:S02]  /*2a810*/  LOP3.LUT R3, R3, R12, RZ, 0xfc, !PT ;  /* 0x0000000c03037212 */ /* 0x010fe400078efcff */
[C-C-:B0-----:R-:W-:Y:S02]  /*2a820*/  PRMT R8, R4.reuse, 0x6420, R5.reuse ;  /* 0x0000642004087816 */ /* 0x141fe40000000005 */
[----:B------:R-:W-:Y:S02]  /*2a830*/  PRMT R9, R4, 0x7531, R5 ;  /* 0x0000753104097816 */ /* 0x000fe40000000005 */
[C-C-:B------:R-:W-:Y:S02]  /*2a840*/  PRMT R10, R6.reuse, 0x6420, R7.reuse ;  /* 0x00006420060a7816 */ /* 0x140fe40000000007 */
[----:B------:R-:W-:-:S02]  /*2a850*/  PRMT R11, R6, 0x7531, R7 ;  /* 0x00007531060b7816 */ /* 0x000fc40000000007 */
[----:B------:R-:W0:Y:S01]  /*2a860*/  LDSM.16.MT88.4 R4, [R2+0x10400] ;  /* 0x010400000204783b */ /* 0x000e220000004200 */
[----:B------:R-:W-:-:S05]  /*2a870*/  IADD3 R3, R22, R3, RZ ;  /* 0x0000000316037210 */ /* 0x000fca0007ffe0ff */
[----:B------:R0:W-:Y:S02]  /*2a880*/  STSM.16.M88.4 [R3+0x400], R8 ;  /* 0x0004000803007844 */ /* 0x0001e40000000200 */
        /* <DEDUP_REMOVED lines=73> */
[----:B------:R-:W-:-:S05]  /*2ad20*/  IMAD.IADD R3, R35, 0x1, R3 ;  /* 0x0000000123037824 */ /* 0x000fca00078e0203 */
[----:B------:R-:W-:Y:S01]  /*2ad30*/  STSM.16.M88.4 [R3], R24 ;  /* 0x0000001803007844 */ /* 0x000fe20000000200 */
[C-C-:B0-----:R-:W-:Y:S02]  /*2ad40*/  PRMT R8, R4.reuse, 0x6420, R5.reuse ;  /* 0x0000642004087816 */ /* 0x141fe40000000005 */
        /* <DEDUP_REMOVED lines=24> */
.L_x_3270:
[----:B-1----:R1:W-:Y:S01]  /*2aed0*/  SYNCS.ARRIVE.TRANS64.A1T0 RZ, [R18+URZ+0x38850], RZ ;  /* 0x038850ff12ff79a7 */ /* 0x0023e2000810003f */
[----:B------:R-:W-:Y:S06]  /*2aee0*/  BAR.SYNC.DEFER_BLOCKING 0x2, 0x80 ;  /* 0x0082000000007b1d */ /* 0x000fec0000010000 */
[----:B------:R-:W-:Y:S05]  /*2aef0*/  @!P0 BRA `(.L_x_3271) ;  /* 0x0000000000048947 */ /* 0x000fea0003800000 */
[----:B------:R-:W-:Y:S01]  /*2af00*/  BPT.TRAP 0x1 ;  /* 0x000000040000795c */ /* 0x000fe20000300000 */
.L_x_3271:
[----:B------:R-:W2:Y:S01]  /*2af10*/  LDL R0, [R1+0x8] ;  /* 0x0000080001007983 */ /* 0x000ea20000100800 */
[----:B-1----:R-:W-:Y:S02]  /*2af20*/  VIADD R18, R18, 0x38880 ;  /* 0x0003888012127836 */ /* 0x002fe40000000000 */
[----:B------:R-:W-:-:S05]  /*2af30*/  VIADD R23, R23, 0x1 ;  /* 0x0000000117177836 */ /* 0x000fca0000000000 */
[----:B------:R-:W-:-:S04]  /*2af40*/  ISETP.NE.AND P0, PT, R23, 0x2, PT ;  /* 0x000000021700780c */ /* 0x000fc80003f05270 */
[----:B------:R-:W-:Y:S02]  /*2af50*/  SEL R23, R23, RZ, P0 ;  /* 0x000000ff17177207 */ /* 0x000fe40000000000 */
[----:B--2---:R-:W-:Y:S02]  /*2af60*/  PRMT R18, R0, 0x654, R18 ;  /* 0x0000065400127816 */ /* 0x004fe40000000012 */
[----:B------:R-:W-:Y:S02]  /*2af70*/  SEL R0, RZ, 0x1, P0 ;  /* 0x00000001ff007807 */ /* 0x000fe40000000000 */
[----:B------:R1:W-:Y:S02]  /*2af80*/  SYNCS.ARRIVE.TRANS64.RED.A1T0 RZ, [R18+URZ], RZ ;  /* 0x000000ff12ff79a7 */ /* 0x0003e4000810043f */
[----:B------:R-:W-:-:S07]  /*2af90*/  LOP3.LUT R31, R31, R0, RZ, 0x3c, !PT ;  /* 0x000000001f1f7212 */ /* 0x000fce00078e3cff */
.L_x_3212:
[----:B------:R-:W2:Y:S02]  /*2afa0*/  LDL R0, [R1] ;  /* 0x0000000001007983 */ /* 0x000ea40000100800 */
[----:B--2---:R-:W-:-:S13]  /*2afb0*/  LOP3.LUT P0, RZ, R0, 0x80, RZ, 0xc0, !PT ;  /* 0x0000008000ff7812 */ /* 0x004fda000780c0ff */
[----:B------:R-:W-:Y:S05]  /*2afc0*/  @!P0 BRA `(.L_x_3272) ;  /* 0x0000000000288947 */ /* 0x000fea0003800000 */
[----:B------:R-:W-:Y:S05]  /*2afd0*/  WARPSYNC.ALL ;  /* 0x0000000000007948 */ /* 0x000fea0003800000 */
[----:B------:R-:W2:Y:S08]  /*2afe0*/  S2UR UR4, SR_CgaCtaId ;  /* 0x00000000000479c3 */ /* 0x000eb00000008800 */
[----:B------:R-:W-:Y:S01]  /*2aff0*/  BAR.SYNC.DEFER_BLOCKING 0x5, 0x180 ;  /* 0x0146000000007b1d */ /* 0x000fe20000010000 */
[----:B------:R-:W-:Y:S01]  /*2b000*/  MOV R22, 0x400 ;  /* 0x0000040000167802 */ /* 0x000fe20000000f00 */
[----:B--2---:R-:W-:-:S05]  /*2b010*/  IMAD.U32 R0, RZ, RZ, UR4 ;  /* 0x00000004ff007e24 */ /* 0x004fca000f8e00ff */
[----:B------:R-:W-:Y:S01]  /*2b020*/  LEA R22, R0, R22, 0x18 ;  /* 0x0000001600167211 */ /* 0x000fe200078ec0ff */
[----:B------:R2:W-:Y:S04]  /*2b030*/  STL [R1+0x8], R0 ;  /* 0x0000080001007387 */ /* 0x0005e80000100800 */
[----:B-1----:R2:W3:Y:S01]  /*2b040*/  LDS.128 R16, [R22+0x388d0] ;  /* 0x0388d00016107984 */ /* 0x0024e20000000c00 */
[----:B------:R-:W-:Y:S06]  /*2b050*/  BAR.ARV 0x4, 0x180 ;  /* 0x0106000000007b1d */ /* 0x000fec0000002000 */
[----:B------:R-:W-:Y:S05]  /*2b060*/  BRA `(.L_x_3273) ;  /* 0x0000000800d47947 */ /* 0x000fea0003800000 */
.L_x_3272:
[----:B------:R-:W0:Y:S01]  /*2b070*/  S2R R0, SR_TID.X ;  /* 0x0000000000007919 */ /* 0x000e220000002100 */
[----:B------:R-:W-:Y:S01]  /*2b080*/  UMOV UR4, 0xffffffff ;  /* 0xffffffff00047882 */ /* 0x000fe20000000000 */
[----:B0-----:R-:W-:-:S04]  /*2b090*/  LOP3.LUT R8, R0, 0x1f, RZ, 0xc0, !PT ;  /* 0x0000001f00087812 */ /* 0x001fc800078ec0ff */
[----:B------:R-:W-:Y:S01]  /*2b0a0*/  ISETP.NE.AND P0, PT, R8, 0x1f, PT ;  /* 0x0000001f0800780c */ /* 0x000fe20003f05270 */
[----:B------:R-:W-:-:S12]  /*2b0b0*/  BRA.DIV UR4, `(.L_x_3274) ;  /* 0x0000008e04d47947 */ /* 0x000fd8000b800000 */
[----:B------:R-:W-:Y:S01]  /*2b0c0*/  IADD3 R5, R19, R8, RZ ;  /* 0x0000000813057210 */ /* 0x000fe20007ffe0ff */
[----:B------:R-:W-:-:S03]  /*2b0d0*/  ULDC UR4, c[0x0][0xc3c] ;  /* 0x00030f0000047ab9 */ /* 0x000fc60000000800 */
[----:B------:R-:W-:-:S13]  /*2b0e0*/  ISETP.GE.OR P1, PT, R5, UR4, !P0 ;  /* 0x0000000405007c0c */ /* 0x000fda000c726670 */
[----:B------:R-:W0:Y:S02]  /*2b0f0*/  @!P1 LDC.64 R2, c[0x0][0xc80] ;  /* 0x00032000ff029b82 */ /* 0x000e240000000a00 */
[----:B0-----:R-:W-:-:S06]  /*2b100*/  @!P1 IMAD.WIDE R2, R5, 0x4, R2 ;  /* 0x0000000405029825 */ /* 0x001fcc00078e0202 */
[----:B------:R-:W2:Y:S01]  /*2b110*/  @!P1 LDG.E R2, desc[UR36][R2.64] ;  /* 0x0000002402029981 */ /* 0x000ea2000c1e1900 */
[----:B------:R-:W-:Y:S01]  /*2b120*/  IMAD.MOV.U32 R17, RZ, RZ, RZ ;  /* 0x000000ffff117224 */ /* 0x000fe200078e00ff */
        /* <DEDUP_REMOVED lines=23> */
[----:B------:R0:W2:Y:S02]  /*2b2a0*/  SHFL.IDX PT, R14, R3, 0x1f, 0x1f ;  /* 0x03e01f00030e7f89 */ /* 0x0000a400000e0000 */
.L_x_3602:
[----:B------:R-:W-:Y:S02]  /*2b2b0*/  ULDC UR4, c[0x0][0xc38] ;  /* 0x00030e0000047ab9 */ /* 0x000fe40000000800 */
[----:B------:R-:W-:-:S04]  /*2b2c0*/  IMAD.U32 R4, RZ, RZ, UR4 ;  /* 0x00000004ff047e24 */ /* 0x000fc8000f8e00ff */
[----:B--2---:R-:W-:-:S04]  /*2b2d0*/  IMAD R14, R14, R4, RZ ;  /* 0x000000040e0e7224 */ /* 0x004fc800078e02ff */
[----:B------:R-:W-:-:S05]  /*2b2e0*/  IMAD.IADD R5, R5, 0x1, R14 ;  /* 0x0000000105057824 */ /* 0x000fca00078e020e */
[----:B------:R-:W-:-:S13]  /*2b2f0*/  ISETP.GT.AND P6, PT, R5, R0, PT ;  /* 0x000000000500720c */ /* 0x000fda0003fc4270 */
[----:B------:R-:W-:Y:S05]  /*2b300*/  @P6 BRA `(.L_x_3275) ;  /* 0x00000000009c6947 */ /* 0x000fea0003800000 */
.L_x_3280:
[----:B------:R-:W2:Y:S01]  /*2b310*/  LDC R2, c[0x0][0xc3c] ;  /* 0x00030f00ff027b82 */ /* 0x000ea20000000800 */
[----:B------:R-:W-:-:S04]  /*2b320*/  IADD3 R19, R19, 0x1f, RZ ;  /* 0x0000001f13137810 */ /* 0x000fc80007ffe0ff */
[----:B--2---:R-:W-:-:S13]  /*2b330*/  ISETP.GE.AND P6, PT, R19, R2, PT ;  /* 0x000000021300720c */ /* 0x004fda0003fc6270 */
        /* <DEDUP_REMOVED lines=11> */
.L_x_3278:
[----:B------:R-:W-:Y:S05]  /*2b3f0*/  BSYNC B0 ;  /* 0x0000000000007941 */ /* 0x000fea0003800000 */
.L_x_3277:
[----:B------:R-:W-:-:S03]  /*2b400*/  UMOV UR4, 0xffffffff ;  /* 0xffffffff00047882 */ /* 0x000fc60000000000 */
[----:B------:R-:W-:Y:S05]  /*2b410*/  BRA.DIV UR4, `(.L_x_3279) ;  /* 0x0000009204207947 */ /* 0x000fea000b800000 */
[----:B-----5:R-:W2:Y:S02]  /*2b420*/  SHFL.UP PT, R14, R17, 0x1, RZ ;  /* 0x04200000110e7989 */ /* 0x020ea400000e00ff */
[----:B--2---:R-:W-:-:S05]  /*2b430*/  SEL R14, R14, RZ, P1 ;  /* 0x000000ff0e0e7207 */ /* 0x004fca0000800000 */
        /* <DEDUP_REMOVED lines=14> */
.L_x_3610:
[----:B------:R-:W-:Y:S02]  /*2b520*/  ULDC UR4, c[0x0][0xc38] ;  /* 0x00030e0000047ab9 */ /* 0x000fe40000000800 */
[----:B------:R-:W-:-:S04]  /*2b530*/  IMAD.U32 R4, RZ, RZ, UR4 ;  /* 0x00000004ff047e24 */ /* 0x000fc8000f8e00ff */
[----:B--2---:R-:W-:-:S04]  /*2b540*/  IMAD R14, R14, R4, RZ ;  /* 0x000000040e0e7224 */ /* 0x004fc800078e02ff */
[----:B------:R-:W-:-:S05]  /*2b550*/  IMAD.IADD R5, R14, 0x1, R5 ;  /* 0x000000010e057824 */ /* 0x000fca00078e0205 */
[----:B------:R-:W-:-:S13]  /*2b560*/  ISETP.GT.AND P6, PT, R5, R0, PT ;  /* 0x000000000500720c */ /* 0x000fda0003fc4270 */
[----:B------:R-:W-:Y:S05]  /*2b570*/  @!P6 BRA `(.L_x_3280) ;  /* 0xfffffffc0064e947 */ /* 0x000fea000383ffff */
.L_x_3275:
[----:B------:R-:W-:Y:S01]  /*2b580*/  IADD3 R16, -R14, R5, RZ ;  /* 0x000000050e107210 */ /* 0x000fe20007ffe1ff */
[----:B------:R-:W-:-:S04]  /*2b590*/  UMOV UR4, 0xffffffff ;  /* 0xffffffff00047882 */ /* 0x000fc80000000000 */
[----:B------:R-:W-:-:S05]  /*2b5a0*/  IMAD R5, R3, R4, R16 ;  /* 0x0000000403057224 */ /* 0x000fca00078e0210 */
[----:B------:R-:W-:Y:S01]  /*2b5b0*/  ISETP.GT.AND P6, PT, R5, R0, PT ;  /* 0x000000000500720c */ /* 0x000fe20003fc4270 */
[----:B------:R-:W-:-:S12]  /*2b5c0*/  BRA.DIV UR4, `(.L_x_3281) ;  /* 0x0000009204707947 */ /* 0x000fd8000b800000 */
[----:B------:R-:W-:-:S04]  /*2b5d0*/  VOTE.ANY R2, PT, !P6 ;  /* 0x0000000000027806 */ /* 0x000fc800070e0100 */
[----:B------:R-:W2:Y:S02]  /*2b5e0*/  POPC R6, R2 ;  /* 0x0000000200067309 */ /* 0x000ea40000000000 */
[----:B--2---:R2:W3:Y:S02]  /*2b5f0*/  SHFL.IDX PT, R17, R17, R6, 0x1f ;  /* 0x00001f0611117589 */ /* 0x0044e400000e0000 */
.L_x_3614:
[----:B------:R-:W-:Y:S01]  /*2b600*/  ISETP.NE.AND P0, PT, R2, RZ, PT ;  /* 0x000000ff0200720c */ /* 0x000fe20003f05270 */
[----:B------:R-:W-:-:S12]  /*2b610*/  IMAD.MOV.U32 R14, RZ, RZ, RZ ;  /* 0x000000ffff0e7224 */ /* 0x000fd800078e00ff */
[----:B------:R-:W-:Y:S05]  /*2b620*/  @!P0 BRA `(.L_x_3282) ;  /* 0x0000000000108947 */ /* 0x000fea0003800000 */
[----:B------:R-:W-:Y:S01]  /*2b630*/  UMOV UR4, 0xffffffff ;  /* 0xffffffff00047882 */ /* 0x000fe20000000000 */
[----:B------:R-:W-:Y:S02]  /*2b640*/  VIADD R12, R6, 0xffffffff ;  /* 0xffffffff060c7836 */ /* 0x000fe40000000000 */
[----:B------:R-:W-:Y:S05]  /*2b650*/  BRA.DIV UR4, `(.L_x_3283) ;  /* 0x0000009204947947 */ /* 0x000fea000b800000 */
[----:B------:R4:W0:Y:S02]  /*2b660*/  SHFL.IDX PT, R14, R3, R12, 0x1f ;  /* 0x00001f0c030e7589 */ /* 0x00082400000e0000 */
.L_x_3282:
[----:B0---4-:R-:W0:Y:S01]  /*2b670*/  LDC.64 R2, c[0x0][0xc90] ;  /* 0x00032400ff027b82 */ /* 0x011e220000000a00 */
[----:B------:R-:W-:-:S04]  /*2b680*/  IMAD.IADD R19, R6, 0x1, R19 ;  /* 0x0000000106137824 */ /* 0x000fc800078e0213 */
[----:B0-----:R-:W-:-:S05]  /*2b690*/  IMAD.WIDE R2, R19, 0x4, R2 ;  /* 0x0000000413027825 */ /* 0x001fca00078e0202 */
[----:B--2---:R0:W3:Y:S01]  /*2b6a0*/  LDG.E R6, desc[UR36][R2.64] ;  /* 0x0000002402067981 */ /* 0x0040e2000c1e1900 */
[----:B------:R-:W-:-:S04]  /*2b6b0*/  IMAD R16, R14, R4, R16 ;  /* 0x000000040e107224 */ /* 0x000fc800078e0210 */
[----:B------:R-:W-:Y:S02]  /*2b6c0*/  IMAD.IADD R0, R0, 0x1, -R16 ;  /* 0x0000000100007824 */ /* 0x000fe400078e0a10 */
[----:B0-----:R-:W-:Y:S02]  /*2b6d0*/  IMAD.MOV.U32 R2, RZ, RZ, RZ ;  /* 0x000000ffff027224 */ /* 0x001fe400078e00ff */
[----:B---3--:R-:W-:-:S05]  /*2b6e0*/  IMAD R5, R17, R6, RZ ;  /* 0x0000000611057224 */ /* 0x008fca00078e02ff */
[----:B------:R-:W-:-:S04]  /*2b6f0*/  IABS R7, R5 ;  /* 0x0000000500077213 */ /* 0x000fc80000000000 */
[----:B------:R-:W0:Y:S08]  /*2b700*/  I2F.RP R8, R7 ;  /* 0x0000000700087306 */ /* 0x000e300000209400 */
[----:B0-----:R-:W1:Y:S02]  /*2b710*/  MUFU.RCP R8, R8 ;  /* 0x0000000800087308 */ /* 0x001e640000001000 */
[----:B-1----:R-:W-:Y:S01]  /*2b720*/  VIADD R9, R8, 0xffffffe ;  /* 0x0ffffffe08097836 */ /* 0x002fe20000000000 */
[----:B------:R-:W-:-:S05]  /*2b730*/  IABS R8, R5 ;  /* 0x0000000500087213 */ /* 0x000fca0000000000 */
[----:B------:R-:W0:Y:S01]  /*2b740*/  F2I.FTZ.U32.TRUNC.NTZ R3, R9 ;  /* 0x0000000900037305 */ /* 0x000e22000021f000 */
[----:B------:R-:W-:Y:S01]  /*2b750*/  IMAD.MOV R8, RZ, RZ, -R8 ;  /* 0x000000ffff087224 */ /* 0x000fe200078e0a08 */
[----:B0-----:R-:W-:-:S05]  /*2b760*/  IADD3 R10, RZ, -R3, RZ ;  /* 0x80000003ff0a7210 */ /* 0x001fca0007ffe0ff */
[----:B------:R-:W-:-:S04]  /*2b770*/  IMAD R11, R10, R7, RZ ;  /* 0x000000070a0b7224 */ /* 0x000fc800078e02ff */
[----:B------:R-:W-:Y:S01]  /*2b780*/  IMAD.HI.U32 R2, R3, R11, R2 ;  /* 0x0000000b03027227 */ /* 0x000fe200078e0002 */
[----:B------:R-:W-:-:S05]  /*2b790*/  IABS R3, R0 ;  /* 0x0000000000037213 */ /* 0x000fca0000000000 */
        /* <DEDUP_REMOVED lines=35> */
[----:B------:R-:W-:Y:S01]  /*2b9d0*/  @!P1 IMAD.IADD R5, R5, 0x1, -R6 ;  /* 0x0000000105059824 */ /* 0x000fe200078e0a06 */
[----:B------:R-:W-:Y:S02]  /*2b9e0*/  @!P1 IADD3 R3, R3, 0x1, RZ ;  /* 0x0000000103039810 */ /* 0x000fe40007ffe0ff */
[----:B------:R-:W-:Y:S02]  /*2b9f0*/  ISETP.NE.AND P1, PT, R4, RZ, PT ;  /* 0x000000ff0400720c */ /* 0x000fe40003f25270 */
[----:B------:R-:W-:-:S13]  /*2ba00*/  ISETP.GE.U32.AND P0, PT, R5, R6, PT ;  /* 0x000000060500720c */ /* 0x000fda0003f06070 */
[----:B------:R-:W-:-:S04]  /*2ba10*/  @P0 VIADD R3, R3, 0x1 ;  /* 0x0000000103030836 */ /* 0x000fc80000000000 */
[----:B------:R-:W-:Y:S01]  /*2ba20*/  @!P2 IMAD.MOV R3, RZ, RZ, -R3 ;  /* 0x000000ffff03a224 */ /* 0x000fe200078e0a03 */
[----:B------:R-:W-:Y:S01]  /*2ba30*/  @!P1 LOP3.LUT R3, RZ, R4, RZ, 0x33, !PT ;  /* 0x00000004ff039212 */ /* 0x000fe200078e33ff */
[----:B------:R-:W-:-:S04]  /*2ba40*/  IMAD.MOV R4, RZ, RZ, -R4 ;  /* 0x000000ffff047224 */ /* 0x000fc800078e0a04 */
[----:B------:R-:W-:Y:S01]  /*2ba50*/  IMAD R18, R3, R4, R0 ;  /* 0x0000000403127224 */ /* 0x000fe200078e0200 */
[----:B------:R-:W-:-:S04]  /*2ba60*/  LOP3.LUT R0, RZ, R3, RZ, 0x33, !PT ;  /* 0x00000003ff007212 */ /* 0x000fc800078e33ff */
[----:B------:R-:W-:Y:S01]  /*2ba70*/  IADD3 R17, R17, R0, RZ ;  /* 0x0000000011117210 */ /* 0x000fe20007ffe0ff */
[----:B------:R-:W-:Y:S06]  /*2ba80*/  BRA `(.L_x_3284) ;  /* 0x00000000001c7947 */ /* 0x000fec0003800000 */
.L_x_3276:
[----:B------:R-:W-:Y:S01]  /*2ba90*/  UMOV UR4, URZ ;  /* 0x0000003f00047c82 */ /* 0x000fe20008000000 */
[----:B------:R-:W-:Y:S01]  /*2baa0*/  UMOV UR5, URZ ;  /* 0x0000003f00057c82 */ /* 0x000fe20008000000 */
[----:B------:R-:W-:Y:S01]  /*2bab0*/  ULDC UR6, c[0x0][0xc3c] ;  /* 0x00030f0000067ab9 */ /* 0x000fe20000000800 */
[----:B------:R-:W-:Y:S02]  /*2bac0*/  IMAD.MOV.U32 R16, RZ, RZ, R0 ;  /* 0x000000ffff107224 */ /* 0x000fe400078e0000 */
[----:B------:R-:W-:Y:S02]  /*2bad0*/  IMAD.U32 R17, RZ, RZ, UR4 ;  /* 0x00000004ff117e24 */ /* 0x000fe4000f8e00ff */
[----:B-1----:R-:W-:Y:S02]  /*2bae0*/  IMAD.U32 R18, RZ, RZ, UR5 ;  /* 0x00000005ff127e24 */ /* 0x002fe4000f8e00ff */
[----:B------:R-:W-:-:S07]  /*2baf0*/  IMAD.U32 R19, RZ, RZ, UR6 ;  /* 0x00000006ff137e24 */ /* 0x000fce000f8e00ff */
.L_x_3284:
        /* <DEDUP_REMOVED lines=12> */
.L_x_3273:
[----:B------:R-:W-:Y:S02]  /*2bbc0*/  ULDC UR4, c[0x0][0xc3c] ;  /* 0x00030f0000047ab9 */ /* 0x000fe40000000800 */
[----:B---3--:R-:W-:-:S13]  /*2bbd0*/  ISETP.GE.AND P0, PT, R19, UR4, PT ;  /* 0x0000000413007c0c */ /* 0x008fda000bf06270 */
[----:B------:R-:W-:Y:S05]  /*2bbe0*/  @!P0 BRA `(.L_x_3285) ;  /* 0xffffff9000748947 */ /* 0x000fea000383ffff */
[----:B------:R-:W-:Y:S05]  /*2bbf0*/  BSYNC B7 ;  /* 0x0000000000077941 */ /* 0x000fea0003800000 */
.L_x_3171:
[----:B--2---:R-:W2:Y:S01]  /*2bc00*/  LDL.LU R0, [R1+0x28] ;  /* 0x0000280001007983 */ /* 0x004ea20000300800 */
[----:B------:R-:W-:Y:S01]  /*2bc10*/  BSSY B0, `(.L_x_3286) ;  /* 0x000000b000007945 */ /* 0x000fe20003800000 */
[----:B------:R-:W3:Y:S01]  /*2bc20*/  S2R R5, SR_CgaCtaId ;  /* 0x0000000000057919 */ /* 0x000ee20000008800 */
[----:B--2---:R-:W-:-:S04]  /*2bc30*/  IADD3 R0, R0, 0x1, RZ ;  /* 0x0000000100007810 */ /* 0x004fc80007ffe0ff */
[----:B01----:R-:W-:-:S04]  /*2bc40*/  LEA.HI R2, R0, R0, RZ, 0x1 ;  /* 0x0000000000027211 */ /* 0x003fc800078f08ff */
[----:B------:R-:W-:Y:S02]  /*2bc50*/  LOP3.LUT R3, R2, 0xfffffffe, RZ, 0xc0, !PT ;  /* 0xfffffffe02037812 */ /* 0x000fe400078ec0ff */
[----:B------:R-:W-:-:S03]  /*2bc60*/  MOV R2, 0x400 ;  /* 0x0000040000027802 */ /* 0x000fc60000000f00 */
[----:B------:R-:W-:Y:S01]  /*2bc70*/  IMAD.IADD R0, R0, 0x1, -R3 ;  /* 0x0000000100007824 */ /* 0x000fe200078e0a03 */
[----:B---3--:R-:W-:-:S04]  /*2bc80*/  LEA R5, R5, R2, 0x18 ;  /* 0x0000000205057211 */ /* 0x008fc800078ec0ff */
[----:B------:R-:W-:-:S04]  /*2bc90*/  SHF.L.U32 R0, R0, 0x1f, RZ ;  /* 0x0000001f00007819 */ /* 0x000fc800000006ff */
[----:B------:R-:W0:Y:S02]  /*2bca0*/  SYNCS.PHASECHK.TRANS64.TRYWAIT P0, [R5+URZ+0x38820], R0 ;  /* 0x03882000050075a7 */ /* 0x000e24000800017f */
[----:B0-----:R-:W-:Y:S05]  /*2bcb0*/  @!P0 BRA `(.L_x_3287) ;  /* 0x0000008c00208947 */ /* 0x001fea0003800000 */
.L_x_3617:
[----:B------:R-:W-:Y:S05]  /*2bcc0*/  BSYNC B0 ;  /* 0x0000000000007941 */ /* 0x000fea0003800000 */
.L_x_3286:
[----:B------:R-:W-:-:S03]  /*2bcd0*/  UMOV UR4, 0xffffffff ;  /* 0xffffffff00047882 */ /* 0x000fc60000000000 */
[----:B------:R-:W-:Y:S05]  /*2bce0*/  BRA.DIV UR4, `(.L_x_3288) ;  /* 0x0000008e04287947 */ /* 0x000fea000b800000 */
[----:B0-----:R-:W0:Y:S02]  /*2bcf0*/  S2R R0, SR_TID.X ;  /* 0x0000000000007919 */ /* 0x001e240000002100 */
[----:B0-----:R-:W-:-:S04]  /*2bd00*/  SHF.R.U32.HI R0, RZ, 0x5, R0 ;  /* 0x00000005ff007819 */ /* 0x001fc80000011600 */
[----:B------:R-:W-:-:S05]  /*2bd10*/  LOP3.LUT R0, R0, 0x3, RZ, 0xc0, !PT ;  /* 0x0000000300007812 */ /* 0x000fca00078ec0ff */
[----:B------:R0:W1:Y:S02]  /*2bd20*/  SHFL.IDX PT, R14, R0, RZ, 0x1f ;  /* 0x00001fff000e7589 */ /* 0x00006400000e0000 */
.L_x_3620:
[----:B-1----:R-:W-:-:S13]  /*2bd30*/  ISETP.NE.AND P0, PT, R14, RZ, PT ;  /* 0x000000ff0e00720c */ /* 0x002fda0003f05270 */
[----:B------:R-:W-:Y:S05]  /*2bd40*/  @P0 BRA `(.L_x_2941) ;  /* 0x0000000000b00947 */ /* 0x000fea0003800000 */
[----:B------:R-:W-:-:S03]  /*2bd50*/  UMOV UR4, 0xffffffff ;  /* 0xffffffff00047882 */ /* 0x000fc60000000000 */
[----:B------:R-:W-:Y:S05]  /*2bd60*/  BRA.DIV UR4, `(.L_x_3289) ;  /* 0x0000008e043c7947 */ /* 0x000fea000b800000 */
[----:B------:R-:W-:-:S13]  /*2bd70*/  ELECT P6, URZ, PT ;  /* 0x00000000003f782f */ /* 0x000fda00038c0000 */
.L_x_3623:
        /* <DEDUP_REMOVED lines=8> */
.L_x_3290:
[----:B------:R-:W-:Y:S01]  /*2be00*/  IMAD R3, R23, 0x8, R5 ;  /* 0x0000000817037824 */ /* 0x000fe200078e0205 */
[----:B------:R-:W-:Y:S01]  /*2be10*/  SHF.L.U32 R2, R31, 0x1f, RZ ;  /* 0x0000001f1f027819 */ /* 0x000fe200000006ff */
[----:B------:R-:W-:-:S03]  /*2be20*/  VIADD R23, R23, 0x1 ;  /* 0x0000000117177836 */ /* 0x000fc60000000000 */
[----:B------:R-:W0:Y:S02]  /*2be30*/  SYNCS.PHASECHK.TRANS64.TRYWAIT P1, [R3+URZ+0x38840], R2 ;  /* 0x03884002030075a7 */ /* 0x000e24000802017f */
[----:B------:R-:W-:-:S04]  /*2be40*/  ISETP.NE.AND P2, PT, R23, 0x2, PT ;  /* 0x000000021700780c */ /* 0x000fc80003f45270 */
[----:B------:R-:W-:Y:S01]  /*2be50*/  SEL R0, RZ, 0x1, P2 ;  /* 0x00000001ff007807 */ /* 0x000fe20001000000 */
[----:B0-----:R-:W-:Y:S08]  /*2be60*/  @!P1 BRA `(.L_x_3291) ;  /* 0x0000008c001c9947 */ /* 0x001ff00003800000 */
.L_x_3624:
[----:B------:R-:W-:Y:S02]  /*2be70*/  SEL R23, R23, RZ, P2 ;  /* 0x000000ff17177207 */ /* 0x000fe40001000000 */
[----:B------:R-:W-:Y:S01]  /*2be80*/  LOP3.LUT R0, R31, R0, RZ, 0x3c, !PT ;  /* 0x000000001f007212 */ /* 0x000fe200078e3cff */
[----:B------:R-:W-:Y:S06]  /*2be90*/  @!P0 BRA `(.L_x_3292) ;  /* 0x0000000000048947 */ /* 0x000fec0003800000 */
[----:B------:R-:W-:Y:S01]  /*2bea0*/  BPT.TRAP 0x1 ;  /* 0x000000040000795c */ /* 0x000fe20000300000 */
.L_x_3292:
[----:B------:R-:W-:Y:S02]  /*2beb0*/  LEA R23, R23, R5, 0x3 ;  /* 0x0000000517177211 */ /* 0x000fe400078e18ff */
[----:B------:R-:W-:-:S04]  /*2bec0*/  SHF.L.U32 R0, R0, 0x1f, RZ ;  /* 0x0000001f00007819 */ /* 0x000fc800000006ff */
[----:B------:R-:W1:Y:S02]  /*2bed0*/  SYNCS.PHASECHK.TRANS64.TRYWAIT P1, [R23+URZ+0x38840], R0 ;  /* 0x03884000170075a7 */ /* 0x000e64000802017f */
[----:B-1----:R-:W-:Y:S05]  /*2bee0*/  @!P1 BRA `(.L_x_3293) ;  /* 0x0000008c00109947 */ /* 0x002fea0003800000 */
.L_x_3625:
[----:B------:R-:W-:Y:S05]  /*2bef0*/  @!P0 BRA `(.L_x_3294) ;  /* 0x0000000000048947 */ /* 0x000fea0003800000 */
[----:B------:R-:W-:Y:S01]  /*2bf00*/  BPT.TRAP 0x1 ;  /* 0x000000040000795c */ /* 0x000fe20000300000 */
.L_x_3294:
[----:B------:R-:W2:Y:S02]  /*2bf10*/  SYNCS.PHASECHK.TRANS64.TRYWAIT P1, [R3+URZ+0x38860], R2 ;  /* 0x03886002030075a7 */ /* 0x000ea4000802017f */
[----:B--2---:R-:W-:Y:S05]  /*2bf20*/  @!P1 BRA `(.L_x_3295) ;  /* 0x0000008c00149947 */ /* 0x004fea0003800000 */
.L_x_3626:
[----:B------:R-:W-:Y:S05]  /*2bf30*/  @!P0 BRA `(.L_x_3296) ;  /* 0x0000000000048947 */ /* 0x000fea0003800000 */
[----:B------:R-:W-:Y:S01]  /*2bf40*/  BPT.TRAP 0x1 ;  /* 0x000000040000795c */ /* 0x000fe20000300000 */
.L_x_3296:
[----:B------:R-:W3:Y:S02]  /*2bf50*/  SYNCS.PHASECHK.TRANS64.TRYWAIT P1, [R23+URZ+0x38860], R0 ;  /* 0x03886000170075a7 */ /* 0x000ee4000802017f */
[----:B---3--:R-:W-:Y:S05]  /*2bf60*/  @!P1 BRA `(.L_x_3297) ;  /* 0x0000008c00189947 */ /* 0x008fea0003800000 */
.L_x_3627:
[----:B------:R-:W-:Y:S05]  /*2bf70*/  @!P0 BRA `(.L_x_3298) ;  /* 0x0000000000048947 */ /* 0x000fea0003800000 */
[----:B------:R-:W-:Y:S01]  /*2bf80*/  BPT.TRAP 0x1 ;  /* 0x000000040000795c */ /* 0x000fe20000300000 */
.L_x_3298:
[----:B------:R-:W4:Y:S02]  /*2bf90*/  SYNCS.PHASECHK.TRANS64.TRYWAIT P1, [R3+URZ+0x38880], R2 ;  /* 0x03888002030075a7 */ /* 0x000f24000802017f */
[----:B----4-:R-:W-:Y:S05]  /*2bfa0*/  @!P1 BRA `(.L_x_3299) ;  /* 0x0000008c001c9947 */ /* 0x010fea0003800000 */
.L_x_3628:
[----:B------:R-:W-:Y:S05]  /*2bfb0*/  @!P0 BRA `(.L_x_3300) ;  /* 0x0000000000048947 */ /* 0x000fea0003800000 */
[----:B------:R-:W-:Y:S01]  /*2bfc0*/  BPT.TRAP 0x1 ;  /* 0x000000040000795c */ /* 0x000fe20000300000 */
.L_x_3300:
[----:B------:R0:W0:Y:S02]  /*2bfd0*/  SYNCS.PHASECHK.TRANS64.TRYWAIT P0, [R23+URZ+0x38880], R0 ;  /* 0x03888000170075a7 */ /* 0x000024000800017f */
[----:B0-----:R-:W-:Y:S05]  /*2bfe0*/  @!P0 NANOSLEEP.SYNCS 0x989680 ;  /* 0x009896800000895d */ /* 0x001fea0003900000 */
[----:B------:R-:W0:Y:S02]  /*2bff0*/  @!P0 SYNCS.PHASECHK.TRANS64 P0, [R23+URZ+0x38880], R0 ;  /* 0x03888000170085a7 */ /* 0x000e24000800007f */
[----:B0-----:R-:W-:Y:S05]  /*2c000*/  @!P0 BRA `(.L_x_3300) ;  /* 0xfffffffc00f08947 */ /* 0x001fea000383ffff */
.L_x_2941:
[----:B------:R-:W-:Y:S05]  /*2c010*/  BSYNC B8 ;  /* 0x0000000000087941 */ /* 0x000fea0003800000 */
.L_x_2938:
[----:B------:R-:W-:Y:S05]  /*2c020*/  EXIT ;  /* 0x000000000000794d */ /* 0x000fea0003800000 */
.L_x_2963:
[----:B0-----:R0:W1:Y:S02]  /*2c030*/  SYNCS.PHASECHK.TRANS64.TRYWAIT P6, [R80+URZ+0x38890], R111 ;  /* 0x0388906f500075a7 */ /* 0x00106400080c017f */
[----:B-1----:R-:W-:Y:S05]  /*2c040*/  @!P6 NANOSLEEP.SYNCS 0x989680 ;  /* 0x009896800000e95d */ /* 0x002fea0003900000 */
[----:B------:R-:W1:Y:S02]  /*2c050*/  @!P6 SYNCS.PHASECHK.TRANS64 P6, [R80+URZ+0x38890], R111 ;  /* 0x0388906f5000e5a7 */ /* 0x000e6400080c007f */
[----:B-1----:R-:W-:Y:S05]  /*2c060*/  @!P6 BRA `(.L_x_2963) ;  /* 0xfffffffc00f0e947 */ /* 0x002fea000383ffff */
[----:B------:R-:W-:Y:S05]  /*2c070*/  BRA `(.L_x_3301) ;  /* 0xfffffd7000207947 */ /* 0x000fea000383ffff */
.L_x_2964:
[----:B------:R-:W-:Y:S01]  /*2c080*/  BSSY B1, `(.L_x_3302) ;  /* 0x0000008000017945 */ /* 0x000fe20003800000 */
[----:B--2---:R-:W-:Y:S02]  /*2c090*/  IMAD.MOV.U32 R13, RZ, RZ, R117 ;  /* 0x000000ffff0d7224 */ /* 0x004fe400078e0075 */
[----:B------:R-:W-:Y:S02]  /*2c0a0*/  IMAD.MOV.U32 R12, RZ, RZ, RZ ;  /* 0x000000ffff0c7224 */ /* 0x000fe400078e00ff */
[----:B------:R-:W-:Y:S02]  /*2c0b0*/  IMAD.MOV.U32 R11, RZ, RZ, 0x181f ;  /* 0x0000181fff0b7424 */ /* 0x000fe400078e00ff */
[----:B------:R-:W-:-:S07]  /*2c0c0*/  IMAD.MOV.U32 R15, RZ, RZ, -0x1 ;  /* 0xffffffffff0f7424 */ /* 0x000fce00078e00ff */
[----:B0-----:R-:W-:Y:S05]  /*2c0d0*/  WARPSYNC.COLLECTIVE R15, `(.L_x_3303) ;  /* 0x000000000f087348 */ /* 0x001fea0003c00000 */
[----:B------:R1:W2:Y:S02]  /*2c0e0*/  SHFL.IDX P6, R14, R13, R12, R11 ;  /* 0x0000000c0d0e7389 */ /* 0x0002a400000c000b */
[----:B012---:R-:W-:Y:S01]  /*2c0f0*/  ENDCOLLECTIVE ;  /* 0x000000000000791b */ /* 0x007fe20003800000 */
.L_x_3303:
[----:B------:R-:W-:Y:S05]  /*2c100*/  BSYNC B1 ;  /* 0x0000000000017941 */ /* 0x000fea0003800000 */
.L_x_3302:
        /* <DEDUP_REMOVED lines=8> */
.L_x_3304:
[----:B------:R-:W-:Y:S01]  /*2c190*/  MOV R115, R14 ;  /* 0x0000000e00737202 */ /* 0x000fe20000000f00 */
[----:B------:R-:W-:Y:S06]  /*2c1a0*/  BRA `(.L_x_3305) ;  /* 0xfffffd6c00e87947 */ /* 0x000fec000383ffff */
.L_x_2973:
[----:B------:R-:W-:Y:S01]  /*2c1b0*/  BSSY B1, `(.L_x_3306) ;  /* 0x0000008000017945 */ /* 0x000fe20003800000 */
[----:B0-2---:R-:W-:Y:S02]  /*2c1c0*/  IMAD.MOV.U32 R13, RZ, RZ, R117 ;  /* 0x000000ffff0d7224 */ /* 0x005fe400078e0075 */
[----:B------:R-:W-:Y:S02]  /*2c1d0*/  IMAD.MOV.U32 R12, RZ, RZ, 0x1 ;  /* 0x00000001ff0c7424 */ /* 0x000fe400078e00ff */
[----:B------:R-:W-:Y:S02]  /*2c1e0*/  IMAD.MOV.U32 R11, RZ, RZ, 0x181f ;  /* 0x0000181fff0b7424 */ /* 0x000fe400078e00ff */
[----:B------:R-:W-:-:S07]  /*2c1f0*/  IMAD.MOV.U32 R15, RZ, RZ, -0x1 ;  /* 0xffffffffff0f7424 */ /* 0x000fce00078e00ff */
[----:B-1-34-:R-:W-:Y:S05]  /*2c200*/  WARPSYNC.COLLECTIVE R15, `(.L_x_3307) ;  /* 0x000000000f087348 */ /* 0x01afea0003c00000 */
[----:B------:R0:W2:Y:S02]  /*2c210*/  SHFL.IDX P6, R14, R13, R12, R11 ;  /* 0x0000000c0d0e7389 */ /* 0x0000a400000c000b */
[----:B01234-:R-:W-:Y:S01]  /*2c220*/  ENDCOLLECTIVE ;  /* 0x000000000000791b */ /* 0x01ffe20003800000 */
.L_x_3307:
[----:B------:R-:W-:Y:S05]  /*2c230*/  BSYNC B1 ;  /* 0x0000000000017941 */ /* 0x000fea0003800000 */
.L_x_3306:
        /* <DEDUP_REMOVED lines=8> */
.L_x_3308:
[----:B------:R-:W-:Y:S01]  /*2c2c0*/  MOV R73, R14 ;  /* 0x0000000e00497202 */ /* 0x000fe20000000f00 */
[----:B------:R-:W-:Y:S06]  /*2c2d0*/  BRA `(.L_x_3309) ;  /* 0xfffffd7c00487947 */ /* 0x000fec000383ffff */
.L_x_2982:
        /* <DEDUP_REMOVED lines=8> */
.L_x_3311:
[----:B------:R-:W-:Y:S05]  /*2c360*/  BSYNC B1 ;  /* 0x0000000000017941 */ /* 0x000fea0003800000 */
.L_x_3310:
        /* <DEDUP_REMOVED lines=8> */
.L_x_3312:
[----:B------:R-:W-:Y:S01]  /*2c3f0*/  MOV R65, R14 ;  /* 0x0000000e00417202 */ /* 0x000fe20000000f00 */
[----:B------:R-:W-:Y:S06]  /*2c400*/  BRA `(.L_x_3313) ;  /* 0xfffffd8800a87947 */ /* 0x000fec000383ffff */
.L_x_2991:
        /* <DEDUP_REMOVED lines=8> */
.L_x_3315:
[----:B------:R-:W-:Y:S05]  /*2c490*/  BSYNC B1 ;  /* 0x0000000000017941 */ /* 0x000fea0003800000 */
.L_x_3314:
        /* <DEDUP_REMOVED lines=8> */
.L_x_3316:
[----:B------:R-:W-:Y:S01]  /*2c520*/  MOV R53, R14 ;  /* 0x0000000e00357202 */ /* 0x000fe20000000f00 */
[----:B------:R-:W-:Y:S06]  /*2c530*/  BRA `(.L_x_3317) ;  /* 0xfffffd9800147947 */ /* 0x000fec000383ffff */
.L_x_3001:
[----:B-1----:R1:W2:Y:S02]  /*2c540*/  SYNCS.PHASECHK.TRANS64.TRYWAIT P3, [R80+URZ+0x38890], R111 ;  /* 0x0388906f500075a7 */ /* 0x0022a4000806017f */
[----:B--2---:R-:W-:Y:S05]  /*2c550*/  @!P3 NANOSLEEP.SYNCS 0x989680 ;  /* 0x009896800000b95d */ /* 0x004fea0003900000 */
[----:B------:R-:W2:Y:S02]  /*2c560*/  @!P3 SYNCS.PHASECHK.TRANS64 P3, [R80+URZ+0x38890], R111 ;  /* 0x0388906f5000b5a7 */ /* 0x000ea4000806007f */
[----:B--2---:R-:W-:Y:S05]  /*2c570*/  @!P3 BRA `(.L_x_3001) ;  /* 0xfffffffc00f0b947 */ /* 0x004fea000383ffff */
[----:B------:R-:W-:Y:S05]  /*2c580*/  BRA `(.L_x_3318) ;  /* 0xfffffdac00407947 */ /* 0x000fea000383ffff */
.L_x_3002:
        /* <DEDUP_REMOVED lines=8> */
.L_x_3320:
[----:B------:R-:W-:Y:S05]  /*2c610*/  BSYNC B1 ;  /* 0x0000000000017941 */ /* 0x000fea0003800000 */
.L_x_3319:
        /* <DEDUP_REMOVED lines=8> */
.L_x_3321:
[----:B------:R-:W-:Y:S01]  /*2c6a0*/  MOV R120, R14 ;  /* 0x0000000e00787202 */ /* 0x000fe20000000f00 */
[----:B------:R-:W-:Y:S06]  /*2c6b0*/  BRA `(.L_x_3322) ;  /* 0xfffffdac000c7947 */ /* 0x000fec000383ffff */
.L_x_3007:
[----:B------:R-:W-:Y:S01]  /*2c6c0*/  BSSY B1, `(.L_x_3323) ;  /* 0x0000008000017945 */ /* 0x000fe20003800000 */
[----:B----4-:R-:W-:Y:S02]  /*2c6d0*/  IMAD.MOV.U32 R13, RZ, RZ, R117 ;  /* 0x000000ffff0d7224 */ /* 0x010fe400078e0075 */
[----:B------:R-:W-:Y:S02]  /*2c6e0*/  IMAD.MOV.U32 R12, RZ, RZ, 0x1 ;  /* 0x00000001ff0c7424 */ /* 0x000fe400078e00ff */
[----:B------:R-:W-:Y:S02]  /*2c6f0*/  IMAD.MOV.U32 R11, RZ, RZ, 0x181f ;  /* 0x0000181fff0b7424 */ /* 0x000fe400078e00ff */
[----:B------:R-:W-:-:S07]  /*2c700*/  IMAD.MOV.U32 R15, RZ, RZ, -0x1 ;  /* 0xffffffffff0f7424 */ /* 0x000fce00078e00ff */
[----:B0123--:R-:W-:Y:S05]  /*2c710*/  WARPSYNC.COLLECTIVE R15, `(.L_x_3324) ;  /* 0x000000000f087348 */ /* 0x00ffea0003c00000 */
[----:B------:R4:W0:Y:S02]  /*2c720*/  SHFL.IDX P6, R14, R13, R12, R11 ;  /* 0x0000000c0d0e7389 */ /* 0x00082400000c000b */
[----:B01234-:R-:W-:Y:S01]  /*2c730*/  ENDCOLLECTIVE ;  /* 0x000000000000791b */ /* 0x01ffe20003800000 */
.L_x_3324:
[----:B------:R-:W-:Y:S05]  /*2c740*/  BSYNC B1 ;  /* 0x0000000000017941 */ /* 0x000fea0003800000 */
.L_x_3323:
        /* <DEDUP_REMOVED lines=8> */
.L_x_3325:
[----:B------:R-:W-:Y:S01]  /*2c7d0*/  MOV R50, R14 ;  /* 0x0000000e00327202 */ /* 0x000fe20000000f00 */
[----:B------:R-:W-:Y:S06]  /*2c7e0*/  BRA `(.L_x_3326) ;  /* 0xfffffdb800b07947 */ /* 0x000fec000383ffff */
.L_x_3012:
        /* <DEDUP_REMOVED lines=8> */
.L_x_3328:
[----:B------:R-:W-:Y:S05]  /*2c870*/  BSYNC B1 ;  /* 0x0000000000017941 */ /* 0x000fea0003800000 */
.L_x_3327:
        /* <DEDUP_REMOVED lines=8> */
.L_x_3329:
[----:B------:R-:W-:Y:S01]  /*2c900*/  MOV R52, R14 ;  /* 0x0000000e00347202 */ /* 0x000fe20000000f00 */
[----:B------:R-:W-:Y:S06]  /*2c910*/  BRA `(.L_x_3330) ;  /* 0xfffffdc800487947 */ /* 0x000fec000383ffff */
.L_x_3017:
        /* <DEDUP_REMOVED lines=8> */
.L_x_3332:
[----:B------:R-:W-:Y:S05]  /*2c9a0*/  BSYNC B1 ;  /* 0x0000000000017941 */ /* 0x000fea0003800000 */
.L_x_3331:
        /* <DEDUP_REMOVED lines=8> */
.L_x_3333:
[----:B------:R-:W-:Y:S01]  /*2ca30*/  MOV R116, R14 ;  /* 0x0000000e00747202 */ /* 0x000fe20000000f00 */
[----:B------:R-:W-:Y:S06]  /*2ca40*/  BRA `(.L_x_3334) ;  /* 0xfffffdd400e07947 */ /* 0x000fec000383ffff */
.L_x_3022:
[----:B0-----:R0:W1:Y:S02]  /*2ca50*/  SYNCS.PHASECHK.TRANS64.TRYWAIT P2, [R80+URZ+0x38890], R111 ;  /* 0x0388906f500075a7 */ /* 0x001064000804017f */
[----:B-1----:R-:W-:Y:S05]  /*2ca60*/  @!P2 NANOSLEEP.SYNCS 0x989680 ;  /* 0x009896800000a95d */ /* 0x002fea0003900000 */
[----:B------:R-:W1:Y:S02]  /*2ca70*/  @!P2 SYNCS.PHASECHK.TRANS64 P2, [R80+URZ+0x38890], R111 ;  /* 0x0388906f5000a5a7 */ /* 0x000e64000804007f */
[----:B-1----:R-:W-:Y:S05]  /*2ca80*/  @!P2 BRA `(.L_x_3022) ;  /* 0xfffffffc00f0a947 */ /* 0x002fea000383ffff */
[----:B------:R-:W-:Y:S05]  /*2ca90*/  BRA `(.L_x_3335) ;  /* 0xfffffde400c87947 */ /* 0x000fea000383ffff */
.L_x_3023:
        /* <DEDUP_REMOVED lines=8> */
.L_x_3337:
[----:B------:R-:W-:Y:S05]  /*2cb20*/  BSYNC B1 ;  /* 0x0000000000017941 */ /* 0x000fea0003800000 */
.L_x_3336:
        /* <DEDUP_REMOVED lines=8> */
.L_x_3338:
[----:B------:R-:W-:Y:S05]  /*2cbb0*/  BRA `(.L_x_3339) ;  /* 0xfffffde400ec7947 */ /* 0x000fea000383ffff */
.L_x_3026:
[----:B------:R-:W-:Y:S01]  /*2cbc0*/  BSSY B1, `(.L_x_3340) ;  /* 0x0000008000017945 */ /* 0x000fe20003800000 */
[----:B----4-:R-:W-:Y:S01]  /*2cbd0*/  MOV R13, R46 ;  /* 0x0000002e000d7202 */ /* 0x010fe20000000f00 */
[----:B------:R-:W-:Y:S02]  /*2cbe0*/  IMAD.MOV.U32 R12, RZ, RZ, 0x1 ;  /* 0x00000001ff0c7424 */ /* 0x000fe400078e00ff */
[----:B------:R-:W-:Y:S02]  /*2cbf0*/  IMAD.MOV.U32 R11, RZ, RZ, 0x181f ;  /* 0x0000181fff0b7424 */ /* 0x000fe400078e00ff */
[----:B------:R-:W-:-:S07]  /*2cc00*/  IMAD.MOV.U32 R15, RZ, RZ, -0x1 ;  /* 0xffffffffff0f7424 */ /* 0x000fce00078e00ff */
[----:B0123--:R-:W-:Y:S05]  /*2cc10*/  WARPSYNC.COLLECTIVE R15, `(.L_x_3341) ;  /* 0x000000000f087348 */ /* 0x00ffea0003c00000 */
[----:B---3--:R3:W4:Y:S02]  /*2cc20*/  SHFL.IDX P6, R14, R13, R12, R11 ;  /* 0x0000000c0d0e7389 */ /* 0x00872400000c000b */
[----:B01234-:R-:W-:Y:S01]  /*2cc30*/  ENDCOLLECTIVE ;  /* 0x000000000000791b */ /* 0x01ffe20003800000 */
.L_x_3341:
[----:B------:R-:W-:Y:S05]  /*2cc40*/  BSYNC B1 ;  /* 0x0000000000017941 */ /* 0x000fea0003800000 */
.L_x_3340:
        /* <DEDUP_REMOVED lines=8> */
.L_x_3342:
[----:B------:R-:W-:Y:S05]  /*2ccd0*/  BRA `(.L_x_3343) ;  /* 0xfffffde400ec7947 */ /* 0x000fea000383ffff */
.L_x_3029:
        /* <DEDUP_REMOVED lines=8> */
.L_x_3345:
[----:B------:R-:W-:Y:S05]  /*2cd60*/  BSYNC B1 ;  /* 0x0000000000017941 */ /* 0x000fea0003800000 */
.L_x_3344:
        /* <DEDUP_REMOVED lines=8> */
.L_x_3346:
[----:B------:R-:W-:Y:S05]  /*2cdf0*/  BRA `(.L_x_3347) ;  /* 0xfffffde400f07947 */ /* 0x000fea000383ffff */
.L_x_3032:
        /* <DEDUP_REMOVED lines=8> */
.L_x_3349:
[----:B------:R-:W-:Y:S05]  /*2ce80*/  BSYNC B1 ;  /* 0x0000000000017941 */ /* 0x000fea0003800000 */
.L_x_3348:
        /* <DEDUP_REMOVED lines=8> */
.L_x_3350:
[----:B------:R-:W-:Y:S05]  /*2cf10*/  BRA `(.L_x_3351) ;  /* 0xfffffde400f47947 */ /* 0x000fea000383ffff */
.L_x_3036:
[----:B------:R0:W0:Y:S02]  /*2cf20*/  SYNCS.PHASECHK.TRANS64.TRYWAIT P3, [R80+URZ+0x388b0], R111 ;  /* 0x0388b06f500075a7 */ /* 0x000024000806017f */
[----:B0-----:R-:W-:Y:S05]  /*2cf30*/  @!P3 NANOSLEEP.SYNCS 0x989680 ;  /* 0x009896800000b95d */ /* 0x001fea0003900000 */
[----:B------:R-:W0:Y:S02]  /*2cf40*/  @!P3 SYNCS.PHASECHK.TRANS64 P3, [R80+URZ+0x388b0], R111 ;  /* 0x0388b06f5000b5a7 */ /* 0x000e24000806007f */
[----:B0-----:R-:W-:Y:S05]  /*2cf50*/  @!P3 BRA `(.L_x_3036) ;  /* 0xfffffffc00f0b947 */ /* 0x001fea000383ffff */
[----:B------:R-:W-:Y:S05]  /*2cf60*/  BRA `(.L_x_3352) ;  /* 0xfffffde8006c7947 */ /* 0x000fea000383ffff */
.L_x_3048:
[----:B------:R-:W-:Y:S01]  /*2cf70*/  BSSY B0, `(.L_x_3353) ;  /* 0x0000007000007945 */ /* 0x000fe20003800000 */
[----:B------:R-:W-:Y:S01]  /*2cf80*/  IMAD.MOV.U32 R12, RZ, RZ, RZ ;  /* 0x000000ffff0c7224 */ /* 0x000fe200078e00ff */
[----:B------:R-:W-:Y:S01]  /*2cf90*/  MOV R11, 0x1f ;  /* 0x0000001f000b7802 */ /* 0x000fe20000000f00 */
[----:B------:R-:W-:-:S07]  /*2cfa0*/  IMAD.MOV.U32 R15, RZ, RZ, -0x1 ;  /* 0xffffffffff0f7424 */ /* 0x000fce00078e00ff */
[----:B-----5:R-:W-:Y:S05]  /*2cfb0*/  WARPSYNC.COLLECTIVE R15, `(.L_x_3354) ;  /* 0x000000000f087348 */ /* 0x020fea0003c00000 */
[----:B------:R0:W1:Y:S02]  /*2cfc0*/  SHFL.IDX P6, R14, R13, R12, R11 ;  /* 0x0000000c0d0e7389 */ /* 0x00006400000c000b */
[----:B01---5:R-:W-:Y:S01]  /*2cfd0*/  ENDCOLLECTIVE ;  /* 0x000000000000791b */ /* 0x023fe20003800000 */
.L_x_3354:
[----:B------:R-:W-:Y:S05]  /*2cfe0*/  BSYNC B0 ;  /* 0x0000000000007941 */ /* 0x000fea0003800000 */
.L_x_3353:
[----:B------:R-:W-:Y:S05]  /*2cff0*/  BRA `(.L_x_3355) ;  /* 0xfffffdf400787947 */ /* 0x000fea000383ffff */
.L_x_3058:
        /* <DEDUP_REMOVED lines=8> */
.L_x_3357:
[----:B------:R-:W-:Y:S05]  /*2d080*/  BSYNC B1 ;  /* 0x0000000000017941 */ /* 0x000fea0003800000 */
.L_x_3356:
        /* <DEDUP_REMOVED lines=8> */
.L_x_3358:
[----:B------:R-:W-:Y:S01]  /*2d110*/  MOV R13, R8 ;  /* 0x00000008000d7202 */ /* 0x000fe20000000f00 */
[----:B------:R-:W-:-:S07]  /*2d120*/  IMAD.MOV.U32 R4, RZ, RZ, R14 ;  /* 0x000000ffff047224 */ /* 0x000fce00078e000e */
[----:B------:R-:W-:Y:S05]  /*2d130*/  WARPSYNC.COLLECTIVE R15, `(.L_x_3359) ;  /* 0x000000000f087348 */ /* 0x000fea0003c00000 */
[----:B------:R0:W1:Y:S02]  /*2d140*/  SHFL.IDX P6, R14, R13, R12, R11 ;  /* 0x0000000c0d0e7389 */ /* 0x00006400000c000b */
[----:B01----:R-:W-:Y:S01]  /*2d150*/  ENDCOLLECTIVE ;  /* 0x000000000000791b */ /* 0x003fe20003800000 */
.L_x_3359:
[----:B------:R-:W-:Y:S02]  /*2d160*/  IMAD.MOV.U32 R13, RZ, RZ, R7 ;  /* 0x000000ffff0d7224 */ /* 0x000fe400078e0007 */
[----:B------:R-:W-:-:S07]  /*2d170*/  IMAD.MOV.U32 R3, RZ, RZ, R14 ;  /* 0x000000ffff037224 */ /* 0x000fce00078e000e */
[----:B------:R-:W-:Y:S05]  /*2d180*/  WARPSYNC.COLLECTIVE R15, `(.L_x_3360) ;  /* 0x000000000f087348 */ /* 0x000fea0003c00000 */
[----:B------:R0:W1:Y:S02]  /*2d190*/  SHFL.IDX P6, R14, R13, R12, R11 ;  /* 0x0000000c0d0e7389 */ /* 0x00006400000c000b */
[----:B01----:R-:W-:Y:S01]  /*2d1a0*/  ENDCOLLECTIVE ;  /* 0x000000000000791b */ /* 0x003fe20003800000 */
.L_x_3360:
[----:B------:R-:W-:Y:S05]  /*2d1b0*/  BRA `(.L_x_3361) ;  /* 0xfffffdfc009c7947 */ /* 0x000fea000383ffff */
.L_x_3061:
[----:B------:R-:W-:Y:S01]  /*2d1c0*/  BSSY B1, `(.L_x_3362) ;  /* 0x0000008000017945 */ /* 0x000fe20003800000 */
[----:B------:R-:W-:Y:S01]  /*2d1d0*/  IMAD.MOV.U32 R13, RZ, RZ, R6 ;  /* 0x000000ffff0d7224 */ /* 0x000fe200078e0006 */
[----:B------:R-:W-:Y:S01]  /*2d1e0*/  MOV R12, 0x1 ;  /* 0x00000001000c7802 */ /* 0x000fe20000000f00 */
[----:B------:R-:W-:Y:S02]  /*2d1f0*/  IMAD.MOV.U32 R11, RZ, RZ, 0x181f ;  /* 0x0000181fff0b7424 */ /* 0x000fe400078e00ff */
[----:B------:R-:W-:-:S07]  /*2d200*/  IMAD.MOV.U32 R15, RZ, RZ, -0x1 ;  /* 0xffffffffff0f7424 */ /* 0x000fce00078e00ff */
[----:B0-2345:R-:W-:Y:S05]  /*2d210*/  WARPSYNC.COLLECTIVE R15, `(.L_x_3363) ;  /* 0x000000000f087348 */ /* 0x03dfea0003c00000 */
[----:B----4-:R1:W4:Y:S02]  /*2d220*/  SHFL.IDX P6, R14, R13, R12, R11 ;  /* 0x0000000c0d0e7389 */ /* 0x01032400000c000b */
[----:B012345:R-:W-:Y:S01]  /*2d230*/  ENDCOLLECTIVE ;  /* 0x000000000000791b */ /* 0x03ffe20003800000 */
.L_x_3363:
[----:B------:R-:W-:Y:S05]  /*2d240*/  BSYNC B1 ;  /* 0x0000000000017941 */ /* 0x000fea0003800000 */
.L_x_3362:
        /* <DEDUP_REMOVED lines=8> */
.L_x_3364:
[----:B------:R-:W-:Y:S01]  /*2d2d0*/  IMAD.MOV.U32 R13, RZ, RZ, R8 ;  /* 0x000000ffff0d7224 */ /* 0x000fe200078e0008 */
[----:B------:R-:W-:-:S07]  /*2d2e0*/  MOV R4, R14 ;  /* 0x0000000e00047202 */ /* 0x000fce0000000f00 */
[----:B------:R-:W-:Y:S05]  /*2d2f0*/  WARPSYNC.COLLECTIVE R15, `(.L_x_3365) ;  /* 0x000000000f087348 */ /* 0x000fea0003c00000 */
[----:B------:R0:W1:Y:S02]  /*2d300*/  SHFL.IDX P6, R14, R13, R12, R11 ;  /* 0x0000000c0d0e7389 */ /* 0x00006400000c000b */
[----:B01----:R-:W-:Y:S01]  /*2d310*/  ENDCOLLECTIVE ;  /* 0x000000000000791b */ /* 0x003fe20003800000 */
.L_x_3365:
[----:B------:R-:W-:Y:S02]  /*2d320*/  IMAD.MOV.U32 R13, RZ, RZ, R7 ;  /* 0x000000ffff0d7224 */ /* 0x000fe400078e0007 */
[----:B------:R-:W-:-:S07]  /*2d330*/  IMAD.MOV.U32 R3, RZ, RZ, R14 ;  /* 0x000000ffff037224 */ /* 0x000fce00078e000e */
[----:B------:R-:W-:Y:S05]  /*2d340*/  WARPSYNC.COLLECTIVE R15, `(.L_x_3366) ;  /* 0x000000000f087348 */ /* 0x000fea0003c00000 */
[----:B------:R0:W1:Y:S02]  /*2d350*/  SHFL.IDX P6, R14, R13, R12, R11 ;  /* 0x0000000c0d0e7389 */ /* 0x00006400000c000b */
[----:B01----:R-:W-:Y:S01]  /*2d360*/  ENDCOLLECTIVE ;  /* 0x000000000000791b */ /* 0x003fe20003800000 */
.L_x_3366:
[----:B------:R-:W-:Y:S05]  /*2d370*/  BRA `(.L_x_3367) ;  /* 0xfffffdfc00b87947 */ /* 0x000fea000383ffff */
.L_x_3064:
[----:B------:R-:W-:Y:S01]  /*2d380*/  BSSY B1, `(.L_x_3368) ;  /* 0x0000008000017945 */ /* 0x000fe20003800000 */
[----:B0-----:R-:W-:Y:S01]  /*2d390*/  MOV R13, R6 ;  /* 0x00000006000d7202 */ /* 0x001fe20000000f00 */
[----:B------:R-:W-:Y:S02]  /*2d3a0*/  IMAD.MOV.U32 R12, RZ, RZ, 0x2 ;  /* 0x00000002ff0c7424 */ /* 0x000fe400078e00ff */
[----:B------:R-:W-:Y:S02]  /*2d3b0*/  IMAD.MOV.U32 R11, RZ, RZ, 0x181f ;  /* 0x0000181fff0b7424 */ /* 0x000fe400078e00ff */
[----:B------:R-:W-:-:S07]  /*2d3c0*/  IMAD.MOV.U32 R15, RZ, RZ, -0x1 ;  /* 0xffffffffff0f7424 */ /* 0x000fce00078e00ff */
[----:B-12345:R-:W-:Y:S05]  /*2d3d0*/  WARPSYNC.COLLECTIVE R15, `(.L_x_3369) ;  /* 0x000000000f087348 */ /* 0x03efea0003c00000 */
[----:B----4-:R0:W4:Y:S02]  /*2d3e0*/  SHFL.IDX P6, R14, R13, R12, R11 ;  /* 0x0000000c0d0e7389 */ /* 0x01012400000c000b */
[----:B012345:R-:W-:Y:S01]  /*2d3f0*/  ENDCOLLECTIVE ;  /* 0x000000000000791b */ /* 0x03ffe20003800000 */
.L_x_3369:
[----:B------:R-:W-:Y:S05]  /*2d400*/  BSYNC B1 ;  /* 0x0000000000017941 */ /* 0x000fea0003800000 */
.L_x_3368:
[----:B------:R-:W-:Y:S01]  /*2d410*/  IMAD.MOV.U32 R13, RZ, RZ, R5 ;  /* 0x000000ffff0d7224 */ /* 0x000fe200078e0005 */
[----:B------:R-:W-:Y:S01]  /*2d420*/  MOV R15, 0xffffffff ;  /* 0xffffffff000f7802 */ /* 0x000fe20000000f00 */
[----:B------:R-:W-:Y:S01]  /*2d430*/  IMAD.MOV.U32 R12, RZ, RZ, 0x2 ;  /* 0x00000002ff0c7424 */ /* 0x000fe200078e00ff */
[----:B------:R-:W-:Y:S01]  /*2d440*/  MOV R0, R14 ;  /* 0x0000000e00007202 */ /* 0x000fe20000000f00 */
[----:B------:R-:W-:-:S07]  /*2d450*/  IMAD.MOV.U32 R11, RZ, RZ, 0x181f ;  /* 0x0000181fff0b7424 */ /* 0x000fce00078e00ff */
[----:B------:R-:W-:Y:S05]  /*2d460*/  WARPSYNC.COLLECTIVE R15, `(.L_x_3370) ;  /* 0x000000000f087348 */ /* 0x000fea0003c00000 */
[----:B------:R0:W1:Y:S02]  /*2d470*/  SHFL.IDX P6, R14, R13, R12, R11 ;  /* 0x0000000c0d0e7389 */ /* 0x00006400000c000b */
[----:B01----:R-:W-:Y:S01]  /*2d480*/  ENDCOLLECTIVE ;  /* 0x000000000000791b */ /* 0x003fe20003800000 */
.L_x_3370:
[----:B------:R-:W-:Y:S02]  /*2d490*/  IMAD.MOV.U32 R13, RZ, RZ, R8 ;  /* 0x000000ffff0d7224 */ /* 0x000fe400078e0008 */
[----:B------:R-:W-:-:S07]  /*2d4a0*/  IMAD.MOV.U32 R4, RZ, RZ, R14 ;  /* 0x000000ffff047224 */ /* 0x000fce00078e000e */
[----:B------:R-:W-:Y:S05]  /*2d4b0*/  WARPSYNC.COLLECTIVE R15, `(.L_x_3371) ;  /* 0x000000000f087348 */ /* 0x000fea0003c00000 */
[----:B------:R0:W1:Y:S02]  /*2d4c0*/  SHFL.IDX P6, R14, R13, R12, R11 ;  /* 0x0000000c0d0e7389 */ /* 0x00006400000c000b */
[----:B01----:R-:W-:Y:S01]  /*2d4d0*/  ENDCOLLECTIVE ;  /* 0x000000000000791b */ /* 0x003fe20003800000 */
.L_x_3371:
[----:B------:R-:W-:Y:S01]  /*2d4e0*/  MOV R13, R7 ;  /* 0x00000007000d7202 */ /* 0x000fe20000000f00 */
[----:B------:R-:W-:-:S07]  /*2d4f0*/  IMAD.MOV.U32 R3, RZ, RZ, R14 ;  /* 0x000000ffff037224 */ /* 0x000fce00078e000e */
[----:B------:R-:W-:Y:S05]  /*2d500*/  WARPSYNC.COLLECTIVE R15, `(.L_x_3372) ;  /* 0x000000000f087348 */ /* 0x000fea0003c00000 */
[----:B------:R0:W1:Y:S02]  /*2d510*/  SHFL.IDX P6, R14, R13, R12, R11 ;  /* 0x0000000c0d0e7389 */ /* 0x00006400000c000b */
[----:B01----:R-:W-:Y:S01]  /*2d520*/  ENDCOLLECTIVE ;  /* 0x000000000000791b */ /* 0x003fe20003800000 */
.L_x_3372:
[----:B------:R-:W-:Y:S05]  /*2d530*/  BRA `(.L_x_3373) ;  /* 0xfffffdfc00cc7947 */ /* 0x000fea000383ffff */
.L_x_3067:
[----:B------:R-:W-:Y:S01]  /*2d540*/  BSSY B1, `(.L_x_3374) ;  /* 0x0000008000017945 */ /* 0x000fe20003800000 */
[----:B------:R-:W-:Y:S01]  /*2d550*/  IMAD.MOV.U32 R13, RZ, RZ, R6 ;  /* 0x000000ffff0d7224 */ /* 0x000fe200078e0006 */
[----:B------:R-:W-:Y:S01]  /*2d560*/  MOV R15, 0xffffffff ;  /* 0xffffffff000f7802 */ /* 0x000fe20000000f00 */
[----:B------:R-:W-:Y:S02]  /*2d570*/  IMAD.MOV.U32 R12, RZ, RZ, 0x3 ;  /* 0x00000003ff0c7424 */ /* 0x000fe400078e00ff */
[----:B------:R-:W-:-:S07]  /*2d580*/  IMAD.MOV.U32 R11, RZ, RZ, 0x181f ;  /* 0x0000181fff0b7424 */ /* 0x000fce00078e00ff */
[----:B-12345:R-:W-:Y:S05]  /*2d590*/  WARPSYNC.COLLECTIVE R15, `(.L_x_3375) ;  /* 0x000000000f087348 */ /* 0x03efea0003c00000 */
[----:B----4-:R0:W4:Y:S02]  /*2d5a0*/  SHFL.IDX P6, R14, R13, R12, R11 ;  /* 0x0000000c0d0e7389 */ /* 0x01012400000c000b */
[----:B012345:R-:W-:Y:S01]  /*2d5b0*/  ENDCOLLECTIVE ;  /* 0x000000000000791b */ /* 0x03ffe20003800000 */
.L_x_3375:
[----:B------:R-:W-:Y:S05]  /*2d5c0*/  BSYNC B1 ;  /* 0x0000000000017941 */ /* 0x000fea0003800000 */
.L_x_3374:
        /* <DEDUP_REMOVED lines=8> */
.L_x_3376:
[----:B------:R-:W-:Y:S02]  /*2d650*/  IMAD.MOV.U32 R13, RZ, RZ, R8 ;  /* 0x000000ffff0d7224 */ /* 0x000fe400078e0008 */
[----:B------:R-:W-:-:S07]  /*2d660*/  IMAD.MOV.U32 R4, RZ, RZ, R14 ;  /* 0x000000ffff047224 */ /* 0x000fce00078e000e */
[----:B------:R-:W-:Y:S05]  /*2d670*/  WARPSYNC.COLLECTIVE R15, `(.L_x_3377) ;  /* 0x000000000f087348 */ /* 0x000fea0003c00000 */
[----:B------:R0:W1:Y:S02]  /*2d680*/  SHFL.IDX P6, R14, R13, R12, R11 ;  /* 0x0000000c0d0e7389 */ /* 0x00006400000c000b */
[----:B01----:R-:W-:Y:S01]  /*2d690*/  ENDCOLLECTIVE ;  /* 0x000000000000791b */ /* 0x003fe20003800000 */
.L_x_3377:
[----:B------:R-:W-:Y:S01]  /*2d6a0*/  IMAD.MOV.U32 R13, RZ, RZ, R7 ;  /* 0x000000ffff0d7224 */ /* 0x000fe200078e0007 */
[----:B------:R-:W-:-:S07]  /*2d6b0*/  MOV R3, R14 ;  /* 0x0000000e00037202 */ /* 0x000fce0000000f00 */
[----:B------:R-:W-:Y:S05]  /*2d6c0*/  WARPSYNC.COLLECTIVE R15, `(.L_x_3378) ;  /* 0x000000000f087348 */ /* 0x000fea0003c00000 */
[----:B------:R0:W1:Y:S02]  /*2d6d0*/  SHFL.IDX P6, R14, R13, R12, R11 ;  /* 0x0000000c0d0e7389 */ /* 0x00006400000c000b */
[----:B01----:R-:W-:Y:S01]  /*2d6e0*/  ENDCOLLECTIVE ;  /* 0x000000000000791b */ /* 0x003fe20003800000 */
.L_x_3378:
[----:B------:R-:W-:Y:S05]  /*2d6f0*/  BRA `(.L_x_3379) ;  /* 0xfffffdfc00e87947 */ /* 0x000fea000383ffff */
.L_x_3071:
[----:B-1----:R1:W2:Y:S02]  /*2d700*/  SYNCS.PHASECHK.TRANS64.TRYWAIT P0, [R22+URZ+0x38800], R55 ;  /* 0x03880037160075a7 */ /* 0x0022a4000800017f */
[----:B--2---:R-:W-:Y:S05]  /*2d710*/  @!P0 NANOSLEEP.SYNCS 0x989680 ;  /* 0x009896800000895d */ /* 0x004fea0003900000 */
[----:B------:R-:W2:Y:S02]  /*2d720*/  @!P0 SYNCS.PHASECHK.TRANS64 P0, [R22+URZ+0x38800], R55 ;  /* 0x03880037160085a7 */ /* 0x000ea4000800007f */
[----:B--2---:R-:W-:Y:S05]  /*2d730*/  @!P0 BRA `(.L_x_3071) ;  /* 0xfffffffc00f08947 */ /* 0x004fea000383ffff */
[----:B------:R-:W-:Y:S05]  /*2d740*/  BRA `(.L_x_3380) ;  /* 0xfffffe0000687947 */ /* 0x000fea000383ffff */
.L_x_3087:
[----:B------:R-:W0:Y:S01]  /*2d750*/  LDC R59, c[0x0][0x3f4] ;  /* 0x0000fd00ff3b7b82 */ /* 0x000e220000000800 */
        /* <DEDUP_REMOVED lines=8> */
.L_x_3382:
[----:B------:R-:W-:Y:S05]  /*2d7e0*/  BSYNC B1 ;  /* 0x0000000000017941 */ /* 0x000fea0003800000 */
.L_x_3381:
[----:B------:R-:W-:Y:S01]  /*2d7f0*/  IMAD.MOV.U32 R13, RZ, RZ, R43 ;  /* 0x000000ffff0d7224 */ /* 0x000fe200078e002b */
[----:B------:R-:W-:Y:S01]  /*2d800*/  MOV R12, RZ ;  /* 0x000000ff000c7202 */ /* 0x000fe20000000f00 */
[----:B------:R-:W-:Y:S01]  /*2d810*/  IMAD.MOV.U32 R11, RZ, RZ, 0x181f ;  /* 0x0000181fff0b7424 */ /* 0x000fe200078e00ff */
[----:B------:R-:W-:Y:S01]  /*2d820*/  ISETP.GE.AND P0, PT, R16, R59, PT ;  /* 0x0000003b1000720c */ /* 0x000fe20003f06270 */
[----:B------:R-:W-:Y:S02]  /*2d830*/  IMAD.MOV.U32 R15, RZ, RZ, -0x1 ;  /* 0xffffffffff0f7424 */ /* 0x000fe400078e00ff */
[----:B------:R-:W-:Y:S02]  /*2d840*/  IMAD.MOV.U32 R3, RZ, RZ, R14 ;  /* 0x000000ffff037224 */ /* 0x000fe400078e000e */
[----:B------:R-:W-:-:S08]  /*2d850*/  IMAD R48, R219, R48, RZ ;  /* 0x00000030db307224 */ /* 0x000fd000078e02ff */
[----:B------:R-:W-:Y:S05]  /*2d860*/  WARPSYNC.COLLECTIVE R15, `(.L_x_3383) ;  /* 0x000000000f087348 */ /* 0x000fea0003c00000 */
[----:B------:R0:W1:Y:S02]  /*2d870*/  SHFL.IDX P6, R14, R13, R12, R11 ;  /* 0x0000000c0d0e7389 */ /* 0x00006400000c000b */
[----:B01----:R-:W-:Y:S01]  /*2d880*/  ENDCOLLECTIVE ;  /* 0x000000000000791b */ /* 0x003fe20003800000 */
.L_x_3383:
[----:B------:R-:W-:Y:S02]  /*2d890*/  ISETP.GE.OR P1, PT, R61, R48, P0 ;  /* 0x000000303d00720c */ /* 0x000fe40000726670 */
[----:B------:R-:W-:Y:S01]  /*2d8a0*/  MOV R13, R49 ;  /* 0x00000031000d7202 */ /* 0x000fe20000000f00 */
[----:B------:R-:W-:-:S10]  /*2d8b0*/  IMAD.MOV.U32 R5, RZ, RZ, R14 ;  /* 0x000000ffff057224 */ /* 0x000fd400078e000e */
[----:B------:R-:W-:Y:S05]  /*2d8c0*/  WARPSYNC.COLLECTIVE R15, `(.L_x_3384) ;  /* 0x000000000f087348 */ /* 0x000fea0003c00000 */
[----:B------:R0:W1:Y:S02]  /*2d8d0*/  SHFL.IDX P6, R14, R13, R12, R11 ;  /* 0x0000000c0d0e7389 */ /* 0x00006400000c000b */
[----:B01----:R-:W-:Y:S01]  /*2d8e0*/  ENDCOLLECTIVE ;  /* 0x000000000000791b */ /* 0x003fe20003800000 */
.L_x_3384:
        /* <DEDUP_REMOVED lines=8> */
.L_x_3385:
[----:B------:R-:W-:-:S04]  /*2d970*/  @!P1 IADD3 R14, P3, R16, R14, RZ ;  /* 0x0000000e100e9210 */ /* 0x000fc80007f7e0ff */
[----:B------:R-:W-:Y:S01]  /*2d980*/  @!P1 IADD3.X R3, R7, R17, RZ, P3, !PT ;  /* 0x0000001107039210 */ /* 0x000fe20001ffe4ff */
[----:B------:R-:W-:Y:S01]  /*2d990*/  @!P1 IMAD.MOV.U32 R26, RZ, RZ, R14 ;  /* 0x000000ffff1a9224 */ /* 0x000fe200078e000e */
[----:B------:R-:W5:Y:S03]  /*2d9a0*/  @!P1 LD.E.128 R4, desc[UR36][R4.64] ;  /* 0x0000002404049980 */ /* 0x000f66000c101d00 */
[----:B------:R-:W-:-:S05]  /*2d9b0*/  @!P1 IMAD.MOV.U32 R27, RZ, RZ, R3 ;  /* 0x000000ffff1b9224 */ /* 0x000fca00078e0003 */
[----:B------:R0:W5:Y:S01]  /*2d9c0*/  @!P1 LD.E.128 R36, desc[UR36][R26.64] ;  /* 0x000000241a249980 */ /* 0x000162000c101d00 */
[----:B------:R-:W-:Y:S01]  /*2d9d0*/  MOV R13, R10 ;  /* 0x0000000a000d7202 */ /* 0x000fe20000000f00 */
[----:B------:R-:W-:Y:S01]  /*2d9e0*/  IMAD.MOV.U32 R12, RZ, RZ, 0x1 ;  /* 0x00000001ff0c7424 */ /* 0x000fe200078e00ff */
[----:B------:R-:W-:Y:S02]  /*2d9f0*/  CS2R R32, SRZ ;  /* 0x0000000000207805 */ /* 0x000fe4000001ff00 */
[----:B------:R-:W-:Y:S02]  /*2da00*/  CS2R R28, SRZ ;  /* 0x00000000001c7805 */ /* 0x000fe4000001ff00 */
[----:B------:R-:W-:Y:S02]  /*2da10*/  CS2R R30, SRZ ;  /* 0x00000000001e7805 */ /* 0x000fe4000001ff00 */
[----:B------:R-:W-:-:S07]  /*2da20*/  CS2R R20, SRZ ;  /* 0x0000000000147805 */ /* 0x000fce000001ff00 */
[----:B0----5:R-:W-:Y:S05]  /*2da30*/  WARPSYNC.COLLECTIVE R15, `(.L_x_3386) ;  /* 0x000000000f087348 */ /* 0x021fea0003c00000 */
[----:B------:R1:W2:Y:S02]  /*2da40*/  SHFL.IDX P6, R14, R13, R12, R11 ;  /* 0x0000000c0d0e7389 */ /* 0x0002a400000c000b */
[----:B012--5:R-:W-:Y:S01]  /*2da50*/  ENDCOLLECTIVE ;  /* 0x000000000000791b */ /* 0x027fe20003800000 */
.L_x_3386:
[----:B------:R-:W-:Y:S02]  /*2da60*/  IMAD.MOV.U32 R13, RZ, RZ, R43 ;  /* 0x000000ffff0d7224 */ /* 0x000fe400078e002b */
[----:B------:R-:W-:-:S07]  /*2da70*/  IMAD.MOV.U32 R3, RZ, RZ, R14 ;  /* 0x000000ffff037224 */ /* 0x000fce00078e000e */
[----:B------:R-:W-:Y:S05]  /*2da80*/  WARPSYNC.COLLECTIVE R15, `(.L_x_3387) ;  /* 0x000000000f087348 */ /* 0x000fea0003c00000 */
[----:B------:R0:W1:Y:S02]  /*2da90*/  SHFL.IDX P6, R14, R13, R12, R11 ;  /* 0x0000000c0d0e7389 */ /* 0x00006400000c000b */
[----:B01----:R-:W-:Y:S01]  /*2daa0*/  ENDCOLLECTIVE ;  /* 0x000000000000791b */ /* 0x003fe20003800000 */
.L_x_3387:
[----:B------:R-:W-:Y:S01]  /*2dab0*/  IMAD.MOV.U32 R13, RZ, RZ, R49 ;  /* 0x000000ffff0d7224 */ /* 0x000fe200078e0031 */
[----:B------:R-:W-:-:S07]  /*2dac0*/  MOV R9, R14 ;  /* 0x0000000e00097202 */ /* 0x000fce0000000f00 */
[----:B------:R-:W-:Y:S05]  /*2dad0*/  WARPSYNC.COLLECTIVE R15, `(.L_x_3388) ;  /* 0x000000000f087348 */ /* 0x000fea0003c00000 */
[----:B------:R0:W1:Y:S02]  /*2dae0*/  SHFL.IDX P6, R14, R13, R12, R11 ;  /* 0x0000000c0d0e7389 */ /* 0x00006400000c000b */
[----:B01----:R-:W-:Y:S01]  /*2daf0*/  ENDCOLLECTIVE ;  /* 0x000000000000791b */ /* 0x003fe20003800000 */
.L_x_3388:
[----:B------:R-:W-:Y:S02]  /*2db00*/  IMAD.MOV.U32 R13, RZ, RZ, R42 ;  /* 0x000000ffff0d7224 */ /* 0x000fe400078e002a */
[----:B------:R-:W-:-:S07]  /*2db10*/  IMAD.MOV.U32 R25, RZ, RZ, R14 ;  /* 0x000000ffff197224 */ /* 0x000fce00078e000e */
[----:B------:R-:W-:Y:S05]  /*2db20*/  WARPSYNC.COLLECTIVE R15, `(.L_x_3389) ;  /* 0x000000000f087348 */ /* 0x000fea0003c00000 */
[----:B------:R0:W1:Y:S02]  /*2db30*/  SHFL.IDX P6, R14, R13, R12, R11 ;  /* 0x0000000c0d0e7389 */ /* 0x00006400000c000b */
[----:B01----:R-:W-:Y:S01]  /*2db40*/  ENDCOLLECTIVE ;  /* 0x000000000000791b */ /* 0x003fe20003800000 */
.L_x_3389:
[----:B------:R-:W-:Y:S01]  /*2db50*/  @!P1 MOV R32, R4 ;  /* 0x0000000400209202 */ /* 0x000fe20000000f00 */
[----:B------:R-:W-:Y:S01]  /*2db60*/  @!P1 IMAD.MOV.U32 R33, RZ, RZ, R5 ;  /* 0x000000ffff219224 */ /* 0x000fe200078e0005 */
[----:B------:R-:W-:Y:S01]  /*2db70*/  CS2R R4, SRZ ;  /* 0x0000000000047805 */ /* 0x000fe2000001ff00 */
[----:B------:R-:W-:Y:S02]  /*2db80*/  @!P1 IMAD.MOV.U32 R28, RZ, RZ, R6 ;  /* 0x000000ffff1c9224 */ /* 0x000fe400078e0006 */
[----:B------:R-:W-:Y:S01]  /*2db90*/  @!P1 IMAD.MOV.U32 R29, RZ, RZ, R7 ;  /* 0x000000ffff1d9224 */ /* 0x000fe200078e0007 */
[----:B------:R-:W-:Y:S01]  /*2dba0*/  @!P1 MOV R30, R36 ;  /* 0x00000024001e9202 */ /* 0x000fe20000000f00 */
[----:B------:R-:W-:Y:S02]  /*2dbb0*/  @!P1 IMAD.MOV.U32 R31, RZ, RZ, R37 ;  /* 0x000000ffff1f9224 */ /* 0x000fe400078e0025 */
[----:B------:R-:W-:Y:S02]  /*2dbc0*/  @!P1 IMAD.MOV.U32 R20, RZ, RZ, R38 ;  /* 0x000000ffff149224 */ /* 0x000fe400078e0026 */
[----:B------:R-:W-:Y:S01]  /*2dbd0*/  @!P1 IMAD.MOV.U32 R21, RZ, RZ, R39 ;  /* 0x000000ffff159224 */ /* 0x000fe200078e0027 */
[----:B------:R-:W-:Y:S06]  /*2dbe0*/  BRA `(.L_x_3390) ;  /* 0xfffffe3c00e87947 */ /* 0x000fec000383ffff */
.L_x_3090:
[----:B------:R-:W-:Y:S01]  /*2dbf0*/  BSSY B1, `(.L_x_3391) ;  /* 0x0000008000017945 */ /* 0x000fe20003800000 */
[----:B------:R-:W-:Y:S01]  /*2dc00*/  MOV R13, R10 ;  /* 0x0000000a000d7202 */ /* 0x000fe20000000f00 */
[----:B------:R-:W-:Y:S02]  /*2dc10*/  IMAD.MOV.U32 R12, RZ, RZ, 0x2 ;  /* 0x00000002ff0c7424 */ /* 0x000fe400078e00ff */
[----:B------:R-:W-:Y:S02]  /*2dc20*/  IMAD.MOV.U32 R11, RZ, RZ, 0x181f ;  /* 0x0000181fff0b7424 */ /* 0x000fe400078e00ff */
[----:B------:R-:W-:-:S07]  /*2dc30*/  IMAD.MOV.U32 R15, RZ, RZ, -0x1 ;  /* 0xffffffffff0f7424 */ /* 0x000fce00078e00ff */
[----:B-----5:R-:W-:Y:S05]  /*2dc40*/  WARPSYNC.COLLECTIVE R15, `(.L_x_3392) ;  /* 0x000000000f087348 */ /* 0x020fea0003c00000 */
[----:B------:R0:W1:Y:S02]  /*2dc50*/  SHFL.IDX P6, R14, R13, R12, R11 ;  /* 0x0000000c0d0e7389 */ /* 0x00006400000c000b */
[----:B01---5:R-:W-:Y:S01]  /*2dc60*/  ENDCOLLECTIVE ;  /* 0x000000000000791b */ /* 0x023fe20003800000 */
.L_x_3392:
[----:B------:R-:W-:Y:S05]  /*2dc70*/  BSYNC B1 ;  /* 0x0000000000017941 */ /* 0x000fea0003800000 */
.L_x_3391:
[----:B------:R-:W-:Y:S01]  /*2dc80*/  IMAD.MOV.U32 R13, RZ, RZ, R43 ;  /* 0x000000ffff0d7224 */ /* 0x000fe200078e002b */
[----:B------:R-:W-:Y:S01]  /*2dc90*/  MOV R15, 0xffffffff ;  /* 0xffffffff000f7802 */ /* 0x000fe20000000f00 */
[----:B------:R-:W-:Y:S01]  /*2dca0*/  IMAD.MOV.U32 R12, RZ, RZ, 0x2 ;  /* 0x00000002ff0c7424 */ /* 0x000fe200078e00ff */
[----:B------:R-:W-:Y:S01]  /*2dcb0*/  MOV R3, R14 ;  /* 0x0000000e00037202 */ /* 0x000fe20000000f00 */
[----:B------:R-:W-:Y:S02]  /*2dcc0*/  IMAD.MOV.U32 R11, RZ, RZ, 0x181f ;  /* 0x0000181fff0b7424 */ /* 0x000fe400078e00ff */
[----:B------:R-:W-:-:S07]  /*2dcd0*/  VIADD R27, R61, 0x40 ;  /* 0x000000403d1b7836 */ /* 0x000fce0000000000 */
[----:B------:R-:W-:Y:S05]  /*2dce0*/  WARPSYNC.COLLECTIVE R15, `(.L_x_3393) ;  /* 0x000000000f087348 */ /* 0x000fea0003c00000 */
[----:B------:R0:W1:Y:S02]  /*2dcf0*/  SHFL.IDX P6, R14, R13, R12, R11 ;  /* 0x0000000c0d0e7389 */ /* 0x00006400000c000b */
[----:B01----:R-:W-:Y:S01]  /*2dd00*/  ENDCOLLECTIVE ;  /* 0x000000000000791b */ /* 0x003fe20003800000 */
.L_x_3393:
[----:B------:R-:W-:Y:S01]  /*2dd10*/  ISETP.GE.OR P1, PT, R27, R48, P0 ;  /* 0x000000301b00720c */ /* 0x000fe20000726670 */
[----:B------:R-:W-:Y:S02]  /*2dd20*/  IMAD.MOV.U32 R13, RZ, RZ, R49 ;  /* 0x000000ffff0d7224 */ /* 0x000fe400078e0031 */
[----:B------:R-:W-:-:S10]  /*2dd30*/  IMAD.MOV.U32 R9, RZ, RZ, R14 ;  /* 0x000000ffff097224 */ /* 0x000fd400078e000e */
[----:B------:R-:W-:Y:S05]  /*2dd40*/  WARPSYNC.COLLECTIVE R15, `(.L_x_3394) ;  /* 0x000000000f087348 */ /* 0x000fea0003c00000 */
[----:B------:R0:W1:Y:S02]  /*2dd50*/  SHFL.IDX P6, R14, R13, R12, R11 ;  /* 0x0000000c0d0e7389 */ /* 0x00006400000c000b */
[----:B01----:R-:W-:Y:S01]  /*2dd60*/  ENDCOLLECTIVE ;  /* 0x000000000000791b */ /* 0x003fe20003800000 */
.L_x_3394:
[----:B------:R-:W-:-:S04]  /*2dd70*/  @!P1 IADD3 R0, P2, R16, R9, RZ ;  /* 0x0000000910009210 */ /* 0x000fc80007f5e0ff */
[----:B------:R-:W-:Y:S01]  /*2dd80*/  @!P1 MOV R8, R0 ;  /* 0x0000000000089202 */ /* 0x000fe20000000f00 */
[----:B------:R-:W-:Y:S01]  /*2dd90*/  @!P1 IMAD.X R9, R3, 0x1, R17, P2 ;  /* 0x0000000103099824 */ /* 0x000fe200010e0611 */
[----:B------:R-:W-:Y:S01]  /*2dda0*/  MOV R13, R42 ;  /* 0x0000002a000d7202 */ /* 0x000fe20000000f00 */
[----:B------:R-:W-:-:S07]  /*2ddb0*/  IMAD.MOV.U32 R25, RZ, RZ, R14 ;  /* 0x000000ffff197224 */ /* 0x000fce00078e000e */
[----:B------:R-:W-:Y:S05]  /*2ddc0*/  WARPSYNC.COLLECTIVE R15, `(.L_x_3395) ;  /* 0x000000000f087348 */ /* 0x000fea0003c00000 */
[----:B------:R0:W1:Y:S02]  /*2ddd0*/  SHFL.IDX P6, R14, R13, R12, R11 ;  /* 0x0000000c0d0e7389 */ /* 0x00006400000c000b */
[----:B01----:R-:W-:Y:S01]  /*2dde0*/  ENDCOLLECTIVE ;  /* 0x000000000000791b */ /* 0x003fe20003800000 */
.L_x_3395:
[----:B------:R-:W-:-:S05]  /*2ddf0*/  @!P1 IADD3 R14, P3, R16, R14, RZ ;  /* 0x0000000e100e9210 */ /* 0x000fca0007f7e0ff */
[----:B------:R-:W-:Y:S02]  /*2de00*/  @!P1 IMAD.X R3, R25, 0x1, R17, P3 ;  /* 0x0000000119039824 */ /* 0x000fe400018e0611 */
[----:B------:R0:W5:Y:S02]  /*2de10*/  @!P1 LD.E.128 R24, desc[UR36][R8.64] ;  /* 0x0000002408189980 */ /* 0x000164000c101d00 */
[----:B0-----:R-:W-:Y:S02]  /*2de20*/  @!P1 IMAD.MOV.U32 R8, RZ, RZ, R14 ;  /* 0x000000ffff089224 */ /* 0x001fe400078e000e */
[----:B------:R-:W-:-:S05]  /*2de30*/  @!P1 IMAD.MOV.U32 R9, RZ, RZ, R3 ;  /* 0x000000ffff099224 */ /* 0x000fca00078e0003 */
[----:B------:R0:W5:Y:S01]  /*2de40*/  @!P1 LD.E.128 R52, desc[UR36][R8.64] ;  /* 0x0000002408349980 */ /* 0x000162000c101d00 */
[----:B------:R-:W-:Y:S01]  /*2de50*/  IMAD.MOV.U32 R13, RZ, RZ, R10 ;  /* 0x000000ffff0d7224 */ /* 0x000fe200078e000a */
[----:B------:R-:W-:Y:S02]  /*2de60*/  MOV R12, 0x3 ;  /* 0x00000003000c7802 */ /* 0x000fe40000000f00 */
[----:B------:R-:W-:Y:S02]  /*2de70*/  CS2R R34, SRZ ;  /* 0x0000000000227805 */ /* 0x000fe4000001ff00 */
[----:B------:R-:W-:Y:S02]  /*2de80*/  CS2R R36, SRZ ;  /* 0x0000000000247805 */ /* 0x000fe4000001ff00 */
[----:B------:R-:W-:Y:S02]  /*2de90*/  CS2R R38, SRZ ;  /* 0x0000000000267805 */ /* 0x000fe4000001ff00 */
[----:B0-----:R-:W-:-:S07]  /*2dea0*/  CS2R R40, SRZ ;  /* 0x0000000000287805 */ /* 0x001fce000001ff00 */
[----:B-----5:R-:W-:Y:S05]  /*2deb0*/  WARPSYNC.COLLECTIVE R15, `(.L_x_3396) ;  /* 0x000000000f087348 */ /* 0x020fea0003c00000 */
[----:B------:R0:W1:Y:S02]  /*2dec0*/  SHFL.IDX P6, R14, R13, R12, R11 ;  /* 0x0000000c0d0e7389 */ /* 0x00006400000c000b */
[----:B01---5:R-:W-:Y:S01]  /*2ded0*/  ENDCOLLECTIVE ;  /* 0x000000000000791b */ /* 0x023fe20003800000 */
.L_x_3396:
[----:B------:R-:W-:Y:S01]  /*2dee0*/  CS2R R8, SRZ ;  /* 0x0000000000087805 */ /* 0x000fe2000001ff00 */
[----:B------:R-:W-:Y:S02]  /*2def0*/  IMAD.MOV.U32 R13, RZ, RZ, R43 ;  /* 0x000000ffff0d7224 */ /* 0x000fe400078e002b */
[----:B------:R-:W-:-:S07]  /*2df00*/  IMAD.MOV.U32 R3, RZ, RZ, R14 ;  /* 0x000000ffff037224 */ /* 0x000fce00078e000e */
[----:B------:R-:W-:Y:S05]  /*2df10*/  WARPSYNC.COLLECTIVE R15, `(.L_x_3397) ;  /* 0x000000000f087348 */ /* 0x000fea0003c00000 */
[----:B------:R0:W1:Y:S02]  /*2df20*/  SHFL.IDX P6, R14, R13, R12, R11 ;  /* 0x0000000c0d0e7389 */ /* 0x00006400000c000b */
[----:B01----:R-:W-:Y:S01]  /*2df30*/  ENDCOLLECTIVE ;  /* 0x000000000000791b */ /* 0x003fe20003800000 */
.L_x_3397:
[----:B------:R-:W-:Y:S01]  /*2df40*/  MOV R13, R49 ;  /* 0x00000031000d7202 */ /* 0x000fe20000000f00 */
[----:B------:R-:W-:-:S07]  /*2df50*/  IMAD.MOV.U32 R43, RZ, RZ, R14 ;  /* 0x000000ffff2b7224 */ /* 0x000fce00078e000e */
[----:B------:R-:W-:Y:S05]  /*2df60*/  WARPSYNC.COLLECTIVE R15, `(.L_x_3398) ;  /* 0x000000000f087348 */ /* 0x000fea0003c00000 */
[----:B------:R0:W1:Y:S02]  /*2df70*/  SHFL.IDX P6, R14, R13, R12, R11 ;  /* 0x0000000c0d0e7389 */ /* 0x00006400000c000b */
[----:B01----:R-:W-:Y:S01]  /*2df80*/  ENDCOLLECTIVE ;  /* 0x000000000000791b */ /* 0x003fe20003800000 */
.L_x_3398:
[----:B------:R-:W-:Y:S02]  /*2df90*/  IMAD.MOV.U32 R13, RZ, RZ, R42 ;  /* 0x000000ffff0d7224 */ /* 0x000fe400078e002a */
[----:B------:R-:W-:-:S07]  /*2dfa0*/  IMAD.MOV.U32 R49, RZ, RZ, R14 ;  /* 0x000000ffff317224 */ /* 0x000fce00078e000e */
[----:B------:R-:W-:Y:S05]  /*2dfb0*/  WARPSYNC.COLLECTIVE R15, `(.L_x_3399) ;  /* 0x000000000f087348 */ /* 0x000fea0003c00000 */
[----:B------:R0:W1:Y:S02]  /*2dfc0*/  SHFL.IDX P6, R14, R13, R12, R11 ;  /* 0x0000000c0d0e7389 */ /* 0x00006400000c000b */
[----:B01----:R-:W-:Y:S01]  /*2dfd0*/  ENDCOLLECTIVE ;  /* 0x000000000000791b */ /* 0x003fe20003800000 */
.L_x_3399:
[----:B------:R-:W-:Y:S01]  /*2dfe0*/  @!P1 IMAD.MOV.U32 R34, RZ, RZ, R24 ;  /* 0x000000ffff229224 */ /* 0x000fe200078e0018 */
[----:B------:R-:W-:Y:S01]  /*2dff0*/  @!P1 MOV R35, R25 ;  /* 0x0000001900239202 */ /* 0x000fe20000000f00 */
[----:B------:R-:W-:Y:S02]  /*2e000*/  @!P1 IMAD.MOV.U32 R36, RZ, RZ, R26 ;  /* 0x000000ffff249224 */ /* 0x000fe400078e001a */
[----:B------:R-:W-:Y:S02]  /*2e010*/  @!P1 IMAD.MOV.U32 R37, RZ, RZ, R27 ;  /* 0x000000ffff259224 */ /* 0x000fe400078e001b */
[----:B------:R-:W-:Y:S01]  /*2e020*/  @!P1 IMAD.MOV.U32 R38, RZ, RZ, R52 ;  /* 0x000000ffff269224 */ /* 0x000fe200078e0034 */
[----:B------:R-:W-:Y:S01]  /*2e030*/  @!P1 MOV R39, R53 ;  /* 0x0000003500279202 */ /* 0x000fe20000000f00 */
[----:B------:R-:W-:Y:S02]  /*2e040*/  @!P1 IMAD.MOV.U32 R40, RZ, RZ, R54 ;  /* 0x000000ffff289224 */ /* 0x000fe400078e0036 */
[----:B------:R-:W-:Y:S01]  /*2e050*/  @!P1 IMAD.MOV.U32 R41, RZ, RZ, R55 ;  /* 0x000000ffff299224 */ /* 0x000fe200078e0037 */
[----:B------:R-:W-:Y:S06]  /*2e060*/  BRA `(.L_x_3400) ;  /* 0xfffffe3c00987947 */ /* 0x000fec000383ffff */
.L_x_3094:
[----:B0-----:R0:W1:Y:S02]  /*2e070*/  SYNCS.PHASECHK.TRANS64.TRYWAIT P4, [R22+URZ+0x38800], R13 ;  /* 0x0388000d160075a7 */ /* 0x001064000808017f */
[----:B-1----:R-:W-:Y:S05]  /*2e080*/  @!P4 NANOSLEEP.SYNCS 0x989680 ;  /* 0x009896800000c95d */ /* 0x002fea0003900000 */
[----:B------:R-:W1:Y:S02]  /*2e090*/  @!P4 SYNCS.PHASECHK.TRANS64 P4, [R22+URZ+0x38800], R13 ;  /* 0x0388000d1600c5a7 */ /* 0x000e64000808007f */
[----:B-1----:R-:W-:Y:S05]  /*2e0a0*/  @!P4 BRA `(.L_x_3094) ;  /* 0xfffffffc00f0c947 */ /* 0x002fea000383ffff */
[----:B------:R-:W-:Y:S05]  /*2e0b0*/  BRA `(.L_x_3401) ;  /* 0xfffffe4000007947 */ /* 0x000fea000383ffff */
.L_x_3104:
[----:B--2---:R2:W3:Y:S02]  /*2e0c0*/  SYNCS.PHASECHK.TRANS64.TRYWAIT P1, [R5+URZ+0x38830], R6 ;  /* 0x03883006050075a7 */ /* 0x0044e4000802017f */
[----:B---3--:R-:W-:Y:S05]  /*2e0d0*/  @!P1 NANOSLEEP.SYNCS 0x989680 ;  /* 0x009896800000995d */ /* 0x008fea0003900000 */
[----:B------:R-:W3:Y:S02]  /*2e0e0*/  @!P1 SYNCS.PHASECHK.TRANS64 P1, [R5+URZ+0x38830], R6 ;  /* 0x03883006050095a7 */ /* 0x000ee4000802007f */
[----:B---3--:R-:W-:Y:S05]  /*2e0f0*/  @!P1 BRA `(.L_x_3104) ;  /* 0xfffffffc00f09947 */ /* 0x008fea000383ffff */
[----:B------:R-:W-:Y:S05]  /*2e100*/  BRA `(.L_x_3103) ;  /* 0xfffffe8000847947 */ /* 0x000fea000383ffff */
.L_x_3110:
[----:B-1----:R1:W2:Y:S02]  /*2e110*/  SYNCS.PHASECHK.TRANS64.TRYWAIT P1, [R5+URZ+0x38850], R6 ;  /* 0x03885006050075a7 */ /* 0x0022a4000802017f */
[----:B--2---:R-:W-:Y:S05]  /*2e120*/  @!P1 NANOSLEEP.SYNCS 0x989680 ;  /* 0x009896800000995d */ /* 0x004fea0003900000 */
[----:B------:R-:W2:Y:S02]  /*2e130*/  @!P1 SYNCS.PHASECHK.TRANS64 P1, [R5+URZ+0x38850], R6 ;  /* 0x03885006050095a7 */ /* 0x000ea4000802007f */
[----:B--2---:R-:W-:Y:S05]  /*2e140*/  @!P1 BRA `(.L_x_3110) ;  /* 0xfffffffc00f09947 */ /* 0x004fea000383ffff */
[----:B------:R-:W-:Y:S05]  /*2e150*/  BRA `(.L_x_3109) ;  /* 0xfffffeac00347947 */ /* 0x000fea000383ffff */
.L_x_3116:
[----:B-1----:R1:W2:Y:S02]  /*2e160*/  SYNCS.PHASECHK.TRANS64.TRYWAIT P1, [R6+URZ+0x38830], R7 ;  /* 0x03883007060075a7 */ /* 0x0022a4000802017f */
[----:B--2---:R-:W-:Y:S05]  /*2e170*/  @!P1 NANOSLEEP.SYNCS 0x989680 ;  /* 0x009896800000995d */ /* 0x004fea0003900000 */
[----:B------:R-:W2:Y:S02]  /*2e180*/  @!P1 SYNCS.PHASECHK.TRANS64 P1, [R6+URZ+0x38830], R7 ;  /* 0x03883007060095a7 */ /* 0x000ea4000802007f */
[----:B--2---:R-:W-:Y:S05]  /*2e190*/  @!P1 BRA `(.L_x_3116) ;  /* 0xfffffffc00f09947 */ /* 0x004fea000383ffff */
[----:B------:R-:W-:Y:S05]  /*2e1a0*/  BRA `(.L_x_3115) ;  /* 0xfffffeb0007c7947 */ /* 0x000fea000383ffff */
.L_x_3122:
[----:B-1----:R1:W2:Y:S02]  /*2e1b0*/  SYNCS.PHASECHK.TRANS64.TRYWAIT P1, [R6+URZ+0x38850], R7 ;  /* 0x03885007060075a7 */ /* 0x0022a4000802017f */
[----:B--2---:R-:W-:Y:S05]  /*2e1c0*/  @!P1 NANOSLEEP.SYNCS 0x989680 ;  /* 0x009896800000995d */ /* 0x004fea0003900000 */
[----:B------:R-:W2:Y:S02]  /*2e1d0*/  @!P1 SYNCS.PHASECHK.TRANS64 P1, [R6+URZ+0x38850], R7 ;  /* 0x03885007060095a7 */ /* 0x000ea4000802007f */
[----:B--2---:R-:W-:Y:S05]  /*2e1e0*/  @!P1 BRA `(.L_x_3122) ;  /* 0xfffffffc00f09947 */ /* 0x004fea000383ffff */
[----:B------:R-:W-:Y:S05]  /*2e1f0*/  BRA `(.L_x_3121) ;  /* 0xfffffee000f47947 */ /* 0x000fea000383ffff */
.L_x_3129:
[----:B-1----:R1:W2:Y:S02]  /*2e200*/  SYNCS.PHASECHK.TRANS64.TRYWAIT P1, [R6+URZ+0x38830], R7 ;  /* 0x03883007060075a7 */ /* 0x0022a4000802017f */
[----:B--2---:R-:W-:Y:S05]  /*2e210*/  @!P1 NANOSLEEP.SYNCS 0x989680 ;  /* 0x009896800000995d */ /* 0x004fea0003900000 */
[----:B------:R-:W2:Y:S02]  /*2e220*/  @!P1 SYNCS.PHASECHK.TRANS64 P1, [R6+URZ+0x38830], R7 ;  /* 0x03883007060095a7 */ /* 0x000ea4000802007f */
[----:B--2---:R-:W-:Y:S05]  /*2e230*/  @!P1 BRA `(.L_x_3129) ;  /* 0xfffffffc00f09947 */ /* 0x004fea000383ffff */
[----:B------:R-:W-:Y:S05]  /*2e240*/  BRA `(.L_x_3128) ;  /* 0xfffffee800047947 */ /* 0x000fea000383ffff */
.L_x_3135:
[----:B---3--:R3:W4:Y:S02]  /*2e250*/  SYNCS.PHASECHK.TRANS64.TRYWAIT P1, [R6+URZ+0x38850], R7 ;  /* 0x03885007060075a7 */ /* 0x008724000802017f */
[----:B----4-:R-:W-:Y:S05]  /*2e260*/  @!P1 NANOSLEEP.SYNCS 0x989680 ;  /* 0x009896800000995d */ /* 0x010fea0003900000 */
[----:B------:R-:W4:Y:S02]  /*2e270*/  @!P1 SYNCS.PHASECHK.TRANS64 P1, [R6+URZ+0x38850], R7 ;  /* 0x03885007060095a7 */ /* 0x000f24000802007f */
[----:B----4-:R-:W-:Y:S05]  /*2e280*/  @!P1 BRA `(.L_x_3135) ;  /* 0xfffffffc00f09947 */ /* 0x010fea000383ffff */
[----:B------:R-:W-:Y:S05]  /*2e290*/  BRA `(.L_x_3134) ;  /* 0xffffff1000207947 */ /* 0x000fea000383ffff */
.L_x_3140:
[----:B------:R-:W-:Y:S02]  /*2e2a0*/  SEL R10, R9, R24, P0 ;  /* 0x00000018090a7207 */ /* 0x000fe40000000000 */
[----:B------:R-:W-:Y:S02]  /*2e2b0*/  SEL R6, R24, R9, P0 ;  /* 0x0000000918067207 */ /* 0x000fe40000000000 */
[----:B------:R-:W-:Y:S02]  /*2e2c0*/  SEL R20, R11, R30, P0 ;  /* 0x0000001e0b147207 */ /* 0x000fe40000000000 */
[----:B------:R-:W-:Y:S02]  /*2e2d0*/  SEL R24, R30, R11, P0 ;  /* 0x0000000b1e187207 */ /* 0x000fe40000000000 */
[----:B------:R-:W-:Y:S02]  /*2e2e0*/  SEL R32, R15, R12, P0 ;  /* 0x0000000c0f207207 */ /* 0x000fe40000000000 */
[----:B------:R-:W-:Y:S01]  /*2e2f0*/  SEL R34, R12, R15, P0 ;  /* 0x0000000f0c227207 */ /* 0x000fe20000000000 */
[----:B-----5:R-:W-:Y:S01]  /*2e300*/  IMAD.MOV.U32 R12, RZ, RZ, R5 ;  /* 0x000000ffff0c7224 */ /* 0x020fe200078e0005 */
[----:B------:R-:W-:Y:S01]  /*2e310*/  MOV R11, 0x1c1f ;  /* 0x00001c1f000b7802 */ /* 0x000fe20000000f00 */
[----:B------:R-:W-:Y:S01]  /*2e320*/  IMAD.MOV.U32 R15, RZ, RZ, -0x1 ;  /* 0xffffffffff0f7424 */ /* 0x000fe200078e00ff */
[----:B------:R-:W-:-:S02]  /*2e330*/  SEL R36, R21, R14, P0 ;  /* 0x0000000e15247207 */ /* 0x000fc40000000000 */
[----:B------:R-:W-:-:S07]  /*2e340*/  SEL R38, R14, R21, P0 ;  /* 0x000000150e267207 */ /* 0x000fce0000000000 */
[----:B------:R-:W-:Y:S05]  /*2e350*/  WARPSYNC.COLLECTIVE R15, `(.L_x_3402) ;  /* 0x000000000f087348 */ /* 0x000fea0003c00000 */
[----:B------:R0:W1:Y:S02]  /*2e360*/  SHFL.IDX P6, R14, R13, R12, R11 ;  /* 0x0000000c0d0e7389 */ /* 0x00006400000c000b */
[----:B01----:R-:W-:Y:S01]  /*2e370*/  ENDCOLLECTIVE ;  /* 0x000000000000791b */ /* 0x003fe20003800000 */
.L_x_3402:
        /* <DEDUP_REMOVED lines=18> */
.L_x_3403:
        /* <DEDUP_REMOVED lines=19> */
.L_x_3404:
        /* <DEDUP_REMOVED lines=18> */
.L_x_3405:
        /* <DEDUP_REMOVED lines=18> */
.L_x_3406:
        /* <DEDUP_REMOVED lines=11> */
[----:B------:R-:W-:Y:S01]  /*2e8c0*/  SEL R10, R25, R10, P0 ;  /* 0x0000000a190a7207 */ /* 0x000fe20000000000 */
[----:B------:R-:W-:-:S07]  /*2e8d0*/  IMAD.MOV.U32 R26, RZ, RZ, R14 ;  /* 0x000000ffff1a7224 */ /* 0x000fce00078e000e */
[----:B------:R-:W-:Y:S05]  /*2e8e0*/  WARPSYNC.COLLECTIVE R15, `(.L_x_3407) ;  /* 0x000000000f087348 */ /* 0x000fea0003c00000 */
[----:B------:R0:W1:Y:S02]  /*2e8f0*/  SHFL.IDX P6, R14, R13, R12, R11 ;  /* 0x0000000c0d0e7389 */ /* 0x00006400000c000b */
[----:B01----:R-:W-:Y:S01]  /*2e900*/  ENDCOLLECTIVE ;  /* 0x000000000000791b */ /* 0x003fe20003800000 */
.L_x_3407:
[----:B------:R-:W-:Y:S02]  /*2e910*/  IMAD.MOV.U32 R13, RZ, RZ, R28 ;  /* 0x000000ffff0d7224 */ /* 0x000fe400078e001c */
[----:B------:R-:W-:Y:S02]  /*2e920*/  IMAD.MOV.U32 R12, RZ, RZ, R5 ;  /* 0x000000ffff0c7224 */ /* 0x000fe400078e0005 */
[----:B------:R-:W-:-:S07]  /*2e930*/  IMAD.MOV.U32 R27, RZ, RZ, R14 ;  /* 0x000000ffff1b7224 */ /* 0x000fce00078e000e */
[----:B------:R-:W-:Y:S05]  /*2e940*/  WARPSYNC.COLLECTIVE R15, `(.L_x_3408) ;  /* 0x000000000f087348 */ /* 0x000fea0003c00000 */
[----:B------:R0:W1:Y:S02]  /*2e950*/  SHFL.IDX P6, R14, R13, R12, R11 ;  /* 0x0000000c0d0e7389 */ /* 0x00006400000c000b */
[----:B01----:R-:W-:Y:S01]  /*2e960*/  ENDCOLLECTIVE ;  /* 0x000000000000791b */ /* 0x003fe20003800000 */
.L_x_3408:
        /* <DEDUP_REMOVED lines=8> */
.L_x_3409:
[----:B------:R-:W-:Y:S01]  /*2e9f0*/  MOV R13, R32 ;  /* 0x00000020000d7202 */ /* 0x000fe20000000f00 */
[----:B------:R-:W-:Y:S02]  /*2ea00*/  IMAD.MOV.U32 R12, RZ, RZ, R5 ;  /* 0x000000ffff0c7224 */ /* 0x000fe400078e0005 */
[----:B------:R-:W-:-:S07]  /*2ea10*/  IMAD.MOV.U32 R30, RZ, RZ, R14 ;  /* 0x000000ffff1e7224 */ /* 0x000fce00078e000e */
[----:B------:R-:W-:Y:S05]  /*2ea20*/  WARPSYNC.COLLECTIVE R15, `(.L_x_3410) ;  /* 0x000000000f087348 */ /* 0x000fea0003c00000 */
[----:B------:R0:W1:Y:S02]  /*2ea30*/  SHFL.IDX P6, R14, R13, R12, R11 ;  /* 0x0000000c0d0e7389 */ /* 0x00006400000c000b */
[----:B01----:R-:W-:Y:S01]  /*2ea40*/  ENDCOLLECTIVE ;  /* 0x000000000000791b */ /* 0x003fe20003800000 */
.L_x_3410:
        /* <DEDUP_REMOVED lines=8> */
.L_x_3411:
[----:B------:R-:W-:Y:S02]  /*2ead0*/  IMAD.MOV.U32 R13, RZ, RZ, R36 ;  /* 0x000000ffff0d7224 */ /* 0x000fe400078e0024 */
[----:B------:R-:W-:Y:S02]  /*2eae0*/  IMAD.MOV.U32 R12, RZ, RZ, R5 ;  /* 0x000000ffff0c7224 */ /* 0x000fe400078e0005 */
[----:B------:R-:W-:-:S07]  /*2eaf0*/  IMAD.MOV.U32 R34, RZ, RZ, R14 ;  /* 0x000000ffff227224 */ /* 0x000fce00078e000e */
[----:B------:R-:W-:Y:S05]  /*2eb00*/  WARPSYNC.COLLECTIVE R15, `(.L_x_3412) ;  /* 0x000000000f087348 */ /* 0x000fea0003c00000 */
[----:B------:R0:W1:Y:S02]  /*2eb10*/  SHFL.IDX P6, R14, R13, R12, R11 ;  /* 0x0000000c0d0e7389 */ /* 0x00006400000c000b */
[----:B01----:R-:W-:Y:S01]  /*2eb20*/  ENDCOLLECTIVE ;  /* 0x000000000000791b */ /* 0x003fe20003800000 */
.L_x_3412:
        /* <DEDUP_REMOVED lines=8> */
.L_x_3413:
[----:B------:R-:W-:Y:S01]  /*2ebb0*/  MOV R13, R40 ;  /* 0x00000028000d7202 */ /* 0x000fe20000000f00 */
[----:B------:R-:W-:Y:S02]  /*2ebc0*/  IMAD.MOV.U32 R12, RZ, RZ, R5 ;  /* 0x000000ffff0c7224 */ /* 0x000fe400078e0005 */
[----:B------:R-:W-:-:S07]  /*2ebd0*/  IMAD.MOV.U32 R38, RZ, RZ, R14 ;  /* 0x000000ffff267224 */ /* 0x000fce00078e000e */
[----:B------:R-:W-:Y:S05]  /*2ebe0*/  WARPSYNC.COLLECTIVE R15, `(.L_x_3414) ;  /* 0x000000000f087348 */ /* 0x000fea0003c00000 */
[----:B------:R0:W1:Y:S02]  /*2ebf0*/  SHFL.IDX P6, R14, R13, R12, R11 ;  /* 0x0000000c0d0e7389 */ /* 0x00006400000c000b */
[----:B01----:R-:W-:Y:S01]  /*2ec00*/  ENDCOLLECTIVE ;  /* 0x000000000000791b */ /* 0x003fe20003800000 */
.L_x_3414:
        /* <DEDUP_REMOVED lines=8> */
.L_x_3415:
[----:B------:R-:W-:Y:S02]  /*2ec90*/  IMAD.MOV.U32 R13, RZ, RZ, R44 ;  /* 0x000000ffff0d7224 */ /* 0x000fe400078e002c */
[----:B------:R-:W-:Y:S02]  /*2eca0*/  IMAD.MOV.U32 R12, RZ, RZ, R5 ;  /* 0x000000ffff0c7224 */ /* 0x000fe400078e0005 */
[----:B------:R-:W-:-:S07]  /*2ecb0*/  IMAD.MOV.U32 R42, RZ, RZ, R14 ;  /* 0x000000ffff2a7224 */ /* 0x000fce00078e000e */
[----:B------:R-:W-:Y:S05]  /*2ecc0*/  WARPSYNC.COLLECTIVE R15, `(.L_x_3416) ;  /* 0x000000000f087348 */ /* 0x000fea0003c00000 */
[----:B------:R0:W1:Y:S02]  /*2ecd0*/  SHFL.IDX P6, R14, R13, R12, R11 ;  /* 0x0000000c0d0e7389 */ /* 0x00006400000c000b */
[----:B01----:R-:W-:Y:S01]  /*2ece0*/  ENDCOLLECTIVE ;  /* 0x000000000000791b */ /* 0x003fe20003800000 */
.L_x_3416:
        /* <DEDUP_REMOVED lines=8> */
.L_x_3417:
[----:B------:R-:W-:Y:S01]  /*2ed70*/  MOV R13, R48 ;  /* 0x00000030000d7202 */ /* 0x000fe20000000f00 */
[----:B------:R-:W-:Y:S02]  /*2ed80*/  IMAD.MOV.U32 R12, RZ, RZ, R5 ;  /* 0x000000ffff0c7224 */ /* 0x000fe400078e0005 */
[----:B------:R-:W-:-:S07]  /*2ed90*/  IMAD.MOV.U32 R46, RZ, RZ, R14 ;  /* 0x000000ffff2e7224 */ /* 0x000fce00078e000e */
[----:B------:R-:W-:Y:S05]  /*2eda0*/  WARPSYNC.COLLECTIVE R15, `(.L_x_3418) ;  /* 0x000000000f087348 */ /* 0x000fea0003c00000 */
[----:B------:R0:W1:Y:S02]  /*2edb0*/  SHFL.IDX P6, R14, R13, R12, R11 ;  /* 0x0000000c0d0e7389 */ /* 0x00006400000c000b */
[----:B01----:R-:W-:Y:S01]  /*2edc0*/  ENDCOLLECTIVE ;  /* 0x000000000000791b */ /* 0x003fe20003800000 */
.L_x_3418:
        /* <DEDUP_REMOVED lines=8> */
.L_x_3419:
[----:B------:R-:W-:Y:S02]  /*2ee50*/  IMAD.MOV.U32 R13, RZ, RZ, R52 ;  /* 0x000000ffff0d7224 */ /* 0x000fe400078e0034 */
[----:B------:R-:W-:Y:S02]  /*2ee60*/  IMAD.MOV.U32 R12, RZ, RZ, R5 ;  /* 0x000000ffff0c7224 */ /* 0x000fe400078e0005 */
[----:B------:R-:W-:-:S07]  /*2ee70*/  IMAD.MOV.U32 R50, RZ, RZ, R14 ;  /* 0x000000ffff327224 */ /* 0x000fce00078e000e */
[----:B------:R-:W-:Y:S05]  /*2ee80*/  WARPSYNC.COLLECTIVE R15, `(.L_x_3420) ;  /* 0x000000000f087348 */ /* 0x000fea0003c00000 */
[----:B------:R0:W1:Y:S02]  /*2ee90*/  SHFL.IDX P6, R14, R13, R12, R11 ;  /* 0x0000000c0d0e7389 */ /* 0x00006400000c000b */
[----:B01----:R-:W-:Y:S01]  /*2eea0*/  ENDCOLLECTIVE ;  /* 0x000000000000791b */ /* 0x003fe20003800000 */
.L_x_3420:
        /* <DEDUP_REMOVED lines=8> */
.L_x_3421:
[----:B------:R-:W-:Y:S01]  /*2ef30*/  MOV R13, R56 ;  /* 0x00000038000d7202 */ /* 0x000fe20000000f00 */
[----:B------:R-:W-:Y:S02]  /*2ef40*/  IMAD.MOV.U32 R12, RZ, RZ, R5 ;  /* 0x000000ffff0c7224 */ /* 0x000fe400078e0005 */
[----:B------:R-:W-:-:S07]  /*2ef50*/  IMAD.MOV.U32 R54, RZ, RZ, R14 ;  /* 0x000000ffff367224 */ /* 0x000fce00078e000e */
[----:B------:R-:W-:Y:S05]  /*2ef60*/  WARPSYNC.COLLECTIVE R15, `(.L_x_3422) ;  /* 0x000000000f087348 */ /* 0x000fea0003c00000 */
[----:B------:R0:W1:Y:S02]  /*2ef70*/  SHFL.IDX P6, R14, R13, R12, R11 ;  /* 0x0000000c0d0e7389 */ /* 0x00006400000c000b */
[----:B01----:R-:W-:Y:S01]  /*2ef80*/  ENDCOLLECTIVE ;  /* 0x000000000000791b */ /* 0x003fe20003800000 */
.L_x_3422:
        /* <DEDUP_REMOVED lines=8> */
.L_x_3423:
[----:B------:R-:W-:Y:S02]  /*2f010*/  IMAD.MOV.U32 R13, RZ, RZ, R60 ;  /* 0x000000ffff0d7224 */ /* 0x000fe400078e003c */
[----:B------:R-:W-:Y:S02]  /*2f020*/  IMAD.MOV.U32 R12, RZ, RZ, R5 ;  /* 0x000000ffff0c7224 */ /* 0x000fe400078e0005 */
[----:B------:R-:W-:-:S07]  /*2f030*/  IMAD.MOV.U32 R58, RZ, RZ, R14 ;  /* 0x000000ffff3a7224 */ /* 0x000fce00078e000e */
[----:B------:R-:W-:Y:S05]  /*2f040*/  WARPSYNC.COLLECTIVE R15, `(.L_x_3424) ;  /* 0x000000000f087348 */ /* 0x000fea0003c00000 */
[----:B------:R0:W1:Y:S02]  /*2f050*/  SHFL.IDX P6, R14, R13, R12, R11 ;  /* 0x0000000c0d0e7389 */ /* 0x00006400000c000b */
[----:B01----:R-:W-:Y:S01]  /*2f060*/  ENDCOLLECTIVE ;  /* 0x000000000000791b */ /* 0x003fe20003800000 */
.L_x_3424:
        /* <DEDUP_REMOVED lines=8> */
.L_x_3425:
[----:B------:R-:W-:Y:S01]  /*2f0f0*/  MOV R13, R64 ;  /* 0x00000040000d7202 */ /* 0x000fe20000000f00 */
[----:B------:R-:W-:Y:S02]  /*2f100*/  IMAD.MOV.U32 R12, RZ, RZ, R5 ;  /* 0x000000ffff0c7224 */ /* 0x000fe400078e0005 */
[----:B------:R-:W-:-:S07]  /*2f110*/  IMAD.MOV.U32 R62, RZ, RZ, R14 ;  /* 0x000000ffff3e7224 */ /* 0x000fce00078e000e */
[----:B------:R-:W-:Y:S05]  /*2f120*/  WARPSYNC.COLLECTIVE R15, `(.L_x_3426) ;  /* 0x000000000f087348 */ /* 0x000fea0003c00000 */
[----:B------:R0:W1:Y:S02]  /*2f130*/  SHFL.IDX P6, R14, R13, R12, R11 ;  /* 0x0000000c0d0e7389 */ /* 0x00006400000c000b */
[----:B01----:R-:W-:Y:S01]  /*2f140*/  ENDCOLLECTIVE ;  /* 0x000000000000791b */ /* 0x003fe20003800000 */
.L_x_3426:
        /* <DEDUP_REMOVED lines=8> */
.L_x_3427:
[----:B------:R-:W-:Y:S02]  /*2f1d0*/  IMAD.MOV.U32 R13, RZ, RZ, R68 ;  /* 0x000000ffff0d7224 */ /* 0x000fe400078e0044 */
[----:B------:R-:W-:Y:S02]  /*2f1e0*/  IMAD.MOV.U32 R12, RZ, RZ, R5 ;  /* 0x000000ffff0c7224 */ /* 0x000fe400078e0005 */
[----:B------:R-:W-:-:S07]  /*2f1f0*/  IMAD.MOV.U32 R66, RZ, RZ, R14 ;  /* 0x000000ffff427224 */ /* 0x000fce00078e000e */
[----:B------:R-:W-:Y:S05]  /*2f200*/  WARPSYNC.COLLECTIVE R15, `(.L_x_3428) ;  /* 0x000000000f087348 */ /* 0x000fea0003c00000 */
[----:B------:R0:W1:Y:S02]  /*2f210*/  SHFL.IDX P6, R14, R13, R12, R11 ;  /* 0x0000000c0d0e7389 */ /* 0x00006400000c000b */
[----:B01----:R-:W-:Y:S01]  /*2f220*/  ENDCOLLECTIVE ;  /* 0x000000000000791b */ /* 0x003fe20003800000 */
.L_x_3428:
        /* <DEDUP_REMOVED lines=8> */
.L_x_3429:
[----:B------:R-:W-:Y:S01]  /*2f2b0*/  MOV R13, R72 ;  /* 0x00000048000d7202 */ /* 0x000fe20000000f00 */
[----:B------:R-:W-:Y:S02]  /*2f2c0*/  IMAD.MOV.U32 R12, RZ, RZ, R5 ;  /* 0x000000ffff0c7224 */ /* 0x000fe400078e0005 */
[----:B------:R-:W-:-:S07]  /*2f2d0*/  IMAD.MOV.U32 R49, RZ, RZ, R14 ;  /* 0x000000ffff317224 */ /* 0x000fce00078e000e */
[----:B------:R-:W-:Y:S05]  /*2f2e0*/  WARPSYNC.COLLECTIVE R15, `(.L_x_3430) ;  /* 0x000000000f087348 */ /* 0x000fea0003c00000 */
[----:B------:R0:W1:Y:S02]  /*2f2f0*/  SHFL.IDX P6, R14, R13, R12, R11 ;  /* 0x0000000c0d0e7389 */ /* 0x00006400000c000b */
[----:B01----:R-:W-:Y:S01]  /*2f300*/  ENDCOLLECTIVE ;  /* 0x000000000000791b */ /* 0x003fe20003800000 */
.L_x_3430:
[----:B------:R-:W-:Y:S02]  /*2f310*/  SEL R68, R20, R49, P0 ;  /* 0x0000003114447207 */ /* 0x000fe40000000000 */
[----:B------:R-:W-:Y:S02]  /*2f320*/  SEL R70, R49, R20, P0 ;  /* 0x0000001431467207 */ /* 0x000fe40000000000 */
[----:B------:R-:W-:Y:S01]  /*2f330*/  MOV R20, RZ ;  /* 0x000000ff00147202 */ /* 0x000fe20000000f00 */
[----:B------:R-:W-:Y:S01]  /*2f340*/  IMAD.MOV.U32 R13, RZ, RZ, R74 ;  /* 0x000000ffff0d7224 */ /* 0x000fe200078e004a */
[----:B------:R-:W-:Y:S01]  /*2f350*/  MOV R12, R9 ;  /* 0x00000009000c7202 */ /* 0x000fe20000000f00 */
[----:B------:R-:W-:-:S07]  /*2f360*/  IMAD.MOV.U32 R51, RZ, RZ, R14 ;  /* 0x000000ffff337224 */ /* 0x000fce00078e000e */
[----:B------:R-:W-:Y:S05]  /*2f370*/  WARPSYNC.COLLECTIVE R15, `(.L_x_3431) ;  /* 0x000000000f087348 */ /* 0x000fea0003c00000 */
[----:B------:R0:W1:Y:S02]  /*2f380*/  SHFL.IDX P6, R14, R13, R12, R11 ;  /* 0x0000000c0d0e7389 */ /* 0x00006400000c000b */
[----:B01----:R-:W-:Y:S01]  /*2f390*/  ENDCOLLECTIVE ;  /* 0x000000000000791b */ /* 0x003fe20003800000 */
.L_x_3431:
[----:B------:R-:W-:Y:S02]  /*2f3a0*/  IMAD.MOV.U32 R13, RZ, RZ, R78 ;  /* 0x000000ffff0d7224 */ /* 0x000fe400078e004e */
[----:B------:R-:W-:Y:S02]  /*2f3b0*/  IMAD.MOV.U32 R12, RZ, RZ, R5 ;  /* 0x000000ffff0c7224 */ /* 0x000fe400078e0005 */
[----:B------:R-:W-:-:S07]  /*2f3c0*/  IMAD.MOV.U32 R74, RZ, RZ, R14 ;  /* 0x000000ffff4a7224 */ /* 0x000fce00078e000e */
[----:B------:R-:W-:Y:S05]  /*2f3d0*/  WARPSYNC.COLLECTIVE R15, `(.L_x_3432) ;  /* 0x000000000f087348 */ /* 0x000fea0003c00000 */
[----:B------:R0:W1:Y:S02]  /*2f3e0*/  SHFL.IDX P6, R14, R13, R12, R11 ;  /* 0x0000000c0d0e7389 */ /* 0x00006400000c000b */
[----:B01----:R-:W-:Y:S01]  /*2f3f0*/  ENDCOLLECTIVE ;  /* 0x000000000000791b */ /* 0x003fe20003800000 */
.L_x_3432:
        /* <DEDUP_REMOVED lines=8> */
.L_x_3433:
[----:B------:R-:W-:Y:S01]  /*2f480*/  MOV R13, R82 ;  /* 0x00000052000d7202 */ /* 0x000fe20000000f00 */
[----:B------:R-:W-:Y:S02]  /*2f490*/  IMAD.MOV.U32 R12, RZ, RZ, R5 ;  /* 0x000000ffff0c7224 */ /* 0x000fe400078e0005 */
[----:B------:R-:W-:-:S07]  /*2f4a0*/  IMAD.MOV.U32 R53, RZ, RZ, R14 ;  /* 0x000000ffff357224 */ /* 0x000fce00078e000e */
[----:B------:R-:W-:Y:S05]  /*2f4b0*/  WARPSYNC.COLLECTIVE R15, `(.L_x_3434) ;  /* 0x000000000f087348 */ /* 0x000fea0003c00000 */
[----:B------:R0:W1:Y:S02]  /*2f4c0*/  SHFL.IDX P6, R14, R13, R12, R11 ;  /* 0x0000000c0d0e7389 */ /* 0x00006400000c000b */
[----:B01----:R-:W-:Y:S01]  /*2f4d0*/  ENDCOLLECTIVE ;  /* 0x000000000000791b */ /* 0x003fe20003800000 */
.L_x_3434:
[----:B------:R-:W-:Y:S01]  /*2f4e0*/  IMAD.MOV.U32 R13, RZ, RZ, R84 ;  /* 0x000000ffff0d7224 */ /* 0x000fe200078e0054 */
[----:B------:R-:W-:Y:S01]  /*2f4f0*/  MOV R12, R9 ;  /* 0x00000009000c7202 */ /* 0x000fe20000000f00 */
[----:B------:R-:W-:-:S07]  /*2f500*/  IMAD.MOV.U32 R82, RZ, RZ, R14 ;  /* 0x000000ffff527224 */ /* 0x000fce00078e000e */
[----:B------:R-:W-:Y:S05]  /*2f510*/  WARPSYNC.COLLECTIVE R15, `(.L_x_3435) ;  /* 0x000000000f087348 */ /* 0x000fea0003c00000 */
[----:B------:R0:W1:Y:S02]  /*2f520*/  SHFL.IDX P6, R14, R13, R12, R11 ;  /* 0x0000000c0d0e7389 */ /* 0x00006400000c000b */
[----:B01----:R-:W-:Y:S01]  /*2f530*/  ENDCOLLECTIVE ;  /* 0x000000000000791b */ /* 0x003fe20003800000 */
.L_x_3435:
[----:B------:R-:W-:Y:S02]  /*2f540*/  IMAD.MOV.U32 R13, RZ, RZ, R86 ;  /* 0x000000ffff0d7224 */ /* 0x000fe400078e0056 */
[----:B------:R-:W-:Y:S02]  /*2f550*/  IMAD.MOV.U32 R12, RZ, RZ, R5 ;  /* 0x000000ffff0c7224 */ /* 0x000fe400078e0005 */
[----:B------:R-:W-:-:S07]  /*2f560*/  IMAD.MOV.U32 R55, RZ, RZ, R14 ;  /* 0x000000ffff377224 */ /* 0x000fce00078e000e */
[----:B------:R-:W-:Y:S05]  /*2f570*/  WARPSYNC.COLLECTIVE R15, `(.L_x_3436) ;  /* 0x000000000f087348 */ /* 0x000fea0003c00000 */
[----:B------:R0:W1:Y:S02]  /*2f580*/  SHFL.IDX P6, R14, R13, R12, R11 ;  /* 0x0000000c0d0e7389 */ /* 0x00006400000c000b */
[----:B01----:R-:W-:Y:S01]  /*2f590*/  ENDCOLLECTIVE ;  /* 0x000000000000791b */ /* 0x003fe20003800000 */
.L_x_3436:
[----:B------:R-:W-:Y:S02]  /*2f5a0*/  IMAD.MOV.U32 R13, RZ, RZ, R88 ;  /* 0x000000ffff0d7224 */ /* 0x000fe400078e0058 */
[----:B------:R-:W-:Y:S01]  /*2f5b0*/  IMAD.MOV.U32 R12, RZ, RZ, R9 ;  /* 0x000000ffff0c7224 */ /* 0x000fe200078e0009 */
[----:B------:R-:W-:-:S07]  /*2f5c0*/  MOV R86, R14 ;  /* 0x0000000e00567202 */ /* 0x000fce0000000f00 */
[----:B------:R-:W-:Y:S05]  /*2f5d0*/  WARPSYNC.COLLECTIVE R15, `(.L_x_3437) ;  /* 0x000000000f087348 */ /* 0x000fea0003c00000 */
[----:B------:R0:W1:Y:S02]  /*2f5e0*/  SHFL.IDX P6, R14, R13, R12, R11 ;  /* 0x0000000c0d0e7389 */ /* 0x00006400000c000b */
[----:B01----:R-:W-:Y:S01]  /*2f5f0*/  ENDCOLLECTIVE ;  /* 0x000000000000791b */ /* 0x003fe20003800000 */
.L_x_3437:
[----:B------:R-:W-:Y:S01]  /*2f600*/  MOV R13, R90 ;  /* 0x0000005a000d7202 */ /* 0x000fe20000000f00 */
[----:B------:R-:W-:Y:S02]  /*2f610*/  IMAD.MOV.U32 R12, RZ, RZ, R5 ;  /* 0x000000ffff0c7224 */ /* 0x000fe400078e0005 */
[----:B------:R-:W-:-:S07]  /*2f620*/  IMAD.MOV.U32 R57, RZ, RZ, R14 ;  /* 0x000000ffff397224 */ /* 0x000fce00078e000e */
[----:B------:R-:W-:Y:S05]  /*2f630*/  WARPSYNC.COLLECTIVE R15, `(.L_x_3438) ;  /* 0x000000000f087348 */ /* 0x000fea0003c00000 */
[----:B------:R0:W1:Y:S02]  /*2f640*/  SHFL.IDX P6, R14, R13, R12, R11 ;  /* 0x0000000c0d0e7389 */ /* 0x00006400000c000b */
[----:B01----:R-:W-:Y:S01]  /*2f650*/  ENDCOLLECTIVE ;  /* 0x000000000000791b */ /* 0x003fe20003800000 */
.L_x_3438:
[----:B------:R-:W-:Y:S01]  /*2f660*/  IMAD.MOV.U32 R13, RZ, RZ, R92 ;  /* 0x000000ffff0d7224 */ /* 0x000fe200078e005c */
[----:B------:R-:W-:Y:S01]  /*2f670*/  MOV R12, R9 ;  /* 0x00000009000c7202 */ /* 0x000fe20000000f00 */
[----:B------:R-:W-:-:S07]  /*2f680*/  IMAD.MOV.U32 R90, RZ, RZ, R14 ;  /* 0x000000ffff5a7224 */ /* 0x000fce00078e000e */
[----:B------:R-:W-:Y:S05]  /*2f690*/  WARPSYNC.COLLECTIVE R15, `(.L_x_3439) ;  /* 0x000000000f087348 */ /* 0x000fea0003c00000 */
[----:B------:R0:W1:Y:S02]  /*2f6a0*/  SHFL.IDX P6, R14, R13, R12, R11 ;  /* 0x0000000c0d0e7389 */ /* 0x00006400000c000b */
[----:B01----:R-:W-:Y:S01]  /*2f6b0*/  ENDCOLLECTIVE ;  /* 0x000000000000791b */ /* 0x003fe20003800000 */
.L_x_3439:
[----:B------:R-:W-:Y:S02]  /*2f6c0*/  IMAD.MOV.U32 R13, RZ, RZ, R94 ;  /* 0x000000ffff0d7224 */ /* 0x000fe400078e005e */
[----:B------:R-:W-:Y:S02]  /*2f6d0*/  IMAD.MOV.U32 R12, RZ, RZ, R5 ;  /* 0x000000ffff0c7224 */ /* 0x000fe400078e0005 */
[----:B------:R-:W-:-:S07]  /*2f6e0*/  IMAD.MOV.U32 R59, RZ, RZ, R14 ;  /* 0x000000ffff3b7224 */ /* 0x000fce00078e000e */
[----:B------:R-:W-:Y:S05]  /*2f6f0*/  WARPSYNC.COLLECTIVE R15, `(.L_x_3440) ;  /* 0x000000000f087348 */ /* 0x000fea0003c00000 */
[----:B------:R0:W1:Y:S02]  /*2f700*/  SHFL.IDX P6, R14, R13, R12, R11 ;  /* 0x0000000c0d0e7389 */ /* 0x00006400000c000b */
[----:B01----:R-:W-:Y:S01]  /*2f710*/  ENDCOLLECTIVE ;  /* 0x000000000000791b */ /* 0x003fe20003800000 */
.L_x_3440:
        /* <DEDUP_REMOVED lines=8> */
.L_x_3441:
[----:B------:R-:W-:Y:S01]  /*2f7a0*/  MOV R13, R98 ;  /* 0x00000062000d7202 */ /* 0x000fe20000000f00 */
[----:B------:R-:W-:Y:S02]  /*2f7b0*/  IMAD.MOV.U32 R12, RZ, RZ, R5 ;  /* 0x000000ffff0c7224 */ /* 0x000fe400078e0005 */
[----:B------:R-:W-:-:S07]  /*2f7c0*/  IMAD.MOV.U32 R61, RZ, RZ, R14 ;  /* 0x000000ffff3d7224 */ /* 0x000fce00078e000e */
[----:B------:R-:W-:Y:S05]  /*2f7d0*/  WARPSYNC.COLLECTIVE R15, `(.L_x_3442) ;  /* 0x000000000f087348 */ /* 0x000fea0003c00000 */
[----:B------:R0:W1:Y:S02]  /*2f7e0*/  SHFL.IDX P6, R14, R13, R12, R11 ;  /* 0x0000000c0d0e7389 */ /* 0x00006400000c000b */
[----:B01----:R-:W-:Y:S01]  /*2f7f0*/  ENDCOLLECTIVE ;  /* 0x000000000000791b */ /* 0x003fe20003800000 */
.L_x_3442:
        /* <DEDUP_REMOVED lines=8> */
.L_x_3443:
[----:B------:R-:W-:Y:S02]  /*2f880*/  IMAD.MOV.U32 R13, RZ, RZ, R102 ;  /* 0x000000ffff0d7224 */ /* 0x000fe400078e0066 */
[----:B------:R-:W-:Y:S02]  /*2f890*/  IMAD.MOV.U32 R12, RZ, RZ, R5 ;  /* 0x000000ffff0c7224 */ /* 0x000fe400078e0005 */
[----:B------:R-:W-:-:S07]  /*2f8a0*/  IMAD.MOV.U32 R63, RZ, RZ, R14 ;  /* 0x000000ffff3f7224 */ /* 0x000fce00078e000e */
[----:B------:R-:W-:Y:S05]  /*2f8b0*/  WARPSYNC.COLLECTIVE R15, `(.L_x_3444) ;  /* 0x000000000f087348 */ /* 0x000fea0003c00000 */
[----:B------:R0:W1:Y:S02]  /*2f8c0*/  SHFL.IDX P6, R14, R13, R12, R11 ;  /* 0x0000000c0d0e7389 */ /* 0x00006400000c000b */
[----:B01----:R-:W-:Y:S01]  /*2f8d0*/  ENDCOLLECTIVE ;  /* 0x000000000000791b */ /* 0x003fe20003800000 */
.L_x_3444:
        /* <DEDUP_REMOVED lines=8> */
.L_x_3445:
[----:B------:R-:W-:Y:S01]  /*2f960*/  MOV R13, R106 ;  /* 0x0000006a000d7202 */ /* 0x000fe20000000f00 */
[----:B------:R-:W-:Y:S02]  /*2f970*/  IMAD.MOV.U32 R12, RZ, RZ, R5 ;  /* 0x000000ffff0c7224 */ /* 0x000fe400078e0005 */
[----:B------:R-:W-:-:S07]  /*2f980*/  IMAD.MOV.U32 R65, RZ, RZ, R14 ;  /* 0x000000ffff417224 */ /* 0x000fce00078e000e */
[----:B------:R-:W-:Y:S05]  /*2f990*/  WARPSYNC.COLLECTIVE R15, `(.L_x_3446) ;  /* 0x000000000f087348 */ /* 0x000fea0003c00000 */
[----:B------:R0:W1:Y:S02]  /*2f9a0*/  SHFL.IDX P6, R14, R13, R12, R11 ;  /* 0x0000000c0d0e7389 */ /* 0x00006400000c000b */
[----:B01----:R-:W-:Y:S01]  /*2f9b0*/  ENDCOLLECTIVE ;  /* 0x000000000000791b */ /* 0x003fe20003800000 */
.L_x_3446:
        /* <DEDUP_REMOVED lines=8> */
.L_x_3447:
[----:B------:R-:W-:Y:S02]  /*2fa40*/  IMAD.MOV.U32 R13, RZ, RZ, R112 ;  /* 0x000000ffff0d7224 */ /* 0x000fe400078e0070 */
[----:B------:R-:W-:Y:S02]  /*2fa50*/  IMAD.MOV.U32 R12, RZ, RZ, R5 ;  /* 0x000000ffff0c7224 */ /* 0x000fe400078e0005 */
[----:B------:R-:W-:-:S07]  /*2fa60*/  IMAD.MOV.U32 R67, RZ, RZ, R14 ;  /* 0x000000ffff437224 */ /* 0x000fce00078e000e */
[----:B------:R-:W-:Y:S05]  /*2fa70*/  WARPSYNC.COLLECTIVE R15, `(.L_x_3448) ;  /* 0x000000000f087348 */ /* 0x000fea0003c00000 */
[----:B------:R0:W1:Y:S02]  /*2fa80*/  SHFL.IDX P6, R14, R13, R12, R11 ;  /* 0x0000000c0d0e7389 */ /* 0x00006400000c000b */
[----:B01----:R-:W-:Y:S01]  /*2fa90*/  ENDCOLLECTIVE ;  /* 0x000000000000791b */ /* 0x003fe20003800000 */
.L_x_3448:
        /* <DEDUP_REMOVED lines=8> */
.L_x_3449:
[----:B------:R-:W-:Y:S01]  /*2fb20*/  MOV R13, R116 ;  /* 0x00000074000d7202 */ /* 0x000fe20000000f00 */
[----:B------:R-:W-:Y:S02]  /*2fb30*/  IMAD.MOV.U32 R12, RZ, RZ, R5 ;  /* 0x000000ffff0c7224 */ /* 0x000fe400078e0005 */
[----:B------:R-:W-:-:S07]  /*2fb40*/  IMAD.MOV.U32 R69, RZ, RZ, R14 ;  /* 0x000000ffff457224 */ /* 0x000fce00078e000e */
[----:B------:R-:W-:Y:S05]  /*2fb50*/  WARPSYNC.COLLECTIVE R15, `(.L_x_3450) ;  /* 0x000000000f087348 */ /* 0x000fea0003c00000 */
[----:B------:R0:W1:Y:S02]  /*2fb60*/  SHFL.IDX P6, R14, R13, R12, R11 ;  /* 0x0000000c0d0e7389 */ /* 0x00006400000c000b */
[----:B01----:R-:W-:Y:S01]  /*2fb70*/  ENDCOLLECTIVE ;  /* 0x000000000000791b */ /* 0x003fe20003800000 */
.L_x_3450:
        /* <DEDUP_REMOVED lines=8> */
.L_x_3451:
[----:B------:R-:W-:Y:S02]  /*2fc00*/  IMAD.MOV.U32 R13, RZ, RZ, R120 ;  /* 0x000000ffff0d7224 */ /* 0x000fe400078e0078 */
[----:B------:R-:W-:Y:S02]  /*2fc10*/  IMAD.MOV.U32 R12, RZ, RZ, R5 ;  /* 0x000000ffff0c7224 */ /* 0x000fe400078e0005 */
[----:B------:R-:W-:-:S07]  /*2fc20*/  IMAD.MOV.U32 R71, RZ, RZ, R14 ;  /* 0x000000ffff477224 */ /* 0x000fce00078e000e */
[----:B------:R-:W-:Y:S05]  /*2fc30*/  WARPSYNC.COLLECTIVE R15, `(.L_x_3452) ;  /* 0x000000000f087348 */ /* 0x000fea0003c00000 */
[----:B------:R0:W1:Y:S02]  /*2fc40*/  SHFL.IDX P6, R14, R13, R12, R11 ;  /* 0x0000000c0d0e7389 */ /* 0x00006400000c000b */
[----:B01----:R-:W-:Y:S01]  /*2fc50*/  ENDCOLLECTIVE ;  /* 0x000000000000791b */ /* 0x003fe20003800000 */
.L_x_3452:
        /* <DEDUP_REMOVED lines=8> */
.L_x_3453:
[----:B------:R-:W-:Y:S01]  /*2fce0*/  MOV R13, R124 ;  /* 0x0000007c000d7202 */ /* 0x000fe20000000f00 */
[----:B------:R-:W-:Y:S02]  /*2fcf0*/  IMAD.MOV.U32 R12, RZ, RZ, R5 ;  /* 0x000000ffff0c7224 */ /* 0x000fe400078e0005 */
[----:B------:R-:W-:-:S07]  /*2fd00*/  IMAD.MOV.U32 R73, RZ, RZ, R14 ;  /* 0x000000ffff497224 */ /* 0x000fce00078e000e */
[----:B------:R-:W-:Y:S05]  /*2fd10*/  WARPSYNC.COLLECTIVE R15, `(.L_x_3454) ;  /* 0x000000000f087348 */ /* 0x000fea0003c00000 */
[----:B------:R0:W1:Y:S02]  /*2fd20*/  SHFL.IDX P6, R14, R13, R12, R11 ;  /* 0x0000000c0d0e7389 */ /* 0x00006400000c000b */
[----:B01----:R-:W-:Y:S01]  /*2fd30*/  ENDCOLLECTIVE ;  /* 0x000000000000791b */ /* 0x003fe20003800000 */
.L_x_3454:
[----:B------:R-:W-:Y:S01]  /*2fd40*/  IMAD.MOV.U32 R13, RZ, RZ, R126 ;  /* 0x000000ffff0d7224 */ /* 0x000fe200078e007e */
[----:B------:R-:W-:Y:S01]  /*2fd50*/  MOV R12, R9 ;  /* 0x00000009000c7202 */ /* 0x000fe20000000f00 */
[----:B------:R-:W-:-:S07]  /*2fd60*/  IMAD.MOV.U32 R124, RZ, RZ, R14 ;  /* 0x000000ffff7c7224 */ /* 0x000fce00078e000e */
[----:B------:R-:W-:Y:S05]  /*2fd70*/  WARPSYNC.COLLECTIVE R15, `(.L_x_3455) ;  /* 0x000000000f087348 */ /* 0x000fea0003c00000 */
[----:B------:R0:W1:Y:S02]  /*2fd80*/  SHFL.IDX P6, R14, R13, R12, R11 ;  /* 0x0000000c0d0e7389 */ /* 0x00006400000c000b */
[----:B01----:R-:W-:Y:S01]  /*2fd90*/  ENDCOLLECTIVE ;  /* 0x000000000000791b */ /* 0x003fe20003800000 */
.L_x_3455:
[----:B------:R-:W-:Y:S02]  /*2fda0*/  IMAD.MOV.U32 R13, RZ, RZ, R128 ;  /* 0x000000ffff0d7224 */ /* 0x000fe400078e0080 */
[----:B------:R-:W-:Y:S02]  /*2fdb0*/  IMAD.MOV.U32 R12, RZ, RZ, R5 ;  /* 0x000000ffff0c7224 */ /* 0x000fe400078e0005 */
[----:B------:R-:W-:-:S07]  /*2fdc0*/  IMAD.MOV.U32 R113, RZ, RZ, R14 ;  /* 0x000000ffff717224 */ /* 0x000fce00078e000e */
[----:B------:R-:W-:Y:S05]  /*2fdd0*/  WARPSYNC.COLLECTIVE R15, `(.L_x_3456) ;  /* 0x000000000f087348 */ /* 0x000fea0003c00000 */
[----:B------:R0:W1:Y:S02]  /*2fde0*/  SHFL.IDX P6, R14, R13, R12, R11 ;  /* 0x0000000c0d0e7389 */ /* 0x00006400000c000b */
[----:B01----:R-:W-:Y:S01]  /*2fdf0*/  ENDCOLLECTIVE ;  /* 0x000000000000791b */ /* 0x003fe20003800000 */
.L_x_3456:
[----:B------:R-:W-:Y:S01]  /*2fe00*/  SEL R59, R113, R124, P0 ;  /* 0x0000007c713b7207 */ /* 0x000fe20000000000 */
[----:B------:R-:W-:Y:S02]  /*2fe10*/  IMAD.MOV.U32 R13, RZ, RZ, R130 ;  /* 0x000000ffff0d7224 */ /* 0x000fe400078e0082 */
[----:B------:R-:W-:Y:S01]  /*2fe20*/  IMAD.MOV.U32 R12, RZ, RZ, R9 ;  /* 0x000000ffff0c7224 */ /* 0x000fe200078e0009 */
[----:B------:R-:W-:-:S07]  /*2fe30*/  MOV R128, R14 ;  /* 0x0000000e00807202 */ /* 0x000fce0000000f00 */
[----:B------:R-:W-:Y:S05]  /*2fe40*/  WARPSYNC.COLLECTIVE R15, `(.L_x_3457) ;  /* 0x000000000f087348 */ /* 0x000fea0003c00000 */
[----:B------:R0:W1:Y:S02]  /*2fe50*/  SHFL.IDX P6, R14, R13, R12, R11 ;  /* 0x0000000c0d0e7389 */ /* 0x00006400000c000b */
[----:B01----:R-:W-:Y:S01]  /*2fe60*/  ENDCOLLECTIVE ;  /* 0x000000000000791b */ /* 0x003fe20003800000 */
.L_x_3457:
[----:B------:R-:W-:Y:S01]  /*2fe70*/  MOV R13, R132 ;  /* 0x00000084000d7202 */ /* 0x000fe20000000f00 */
[----:B------:R-:W-:Y:S02]  /*2fe80*/  IMAD.MOV.U32 R12, RZ, RZ, R5 ;  /* 0x000000ffff0c7224 */ /* 0x000fe400078e0005 */
[----:B------:R-:W-:-:S07]  /*2fe90*/  IMAD.MOV.U32 R115, RZ, RZ, R14 ;  /* 0x000000ffff737224 */ /* 0x000fce00078e000e */
[----:B------:R-:W-:Y:S05]  /*2fea0*/  WARPSYNC.COLLECTIVE R15, `(.L_x_3458) ;  /* 0x000000000f087348 */ /* 0x000fea0003c00000 */
[----:B------:R0:W1:Y:S02]  /*2feb0*/  SHFL.IDX P6, R14, R13, R12, R11 ;  /* 0x0000000c0d0e7389 */ /* 0x00006400000c000b */
[----:B01----:R-:W-:Y:S01]  /*2fec0*/  ENDCOLLECTIVE ;  /* 0x000000000000791b */ /* 0x003fe20003800000 */
.L_x_3458:
        /* <DEDUP_REMOVED lines=8> */
.L_x_3459:
[----:B------:R-:W-:Y:S02]  /*2ff50*/  IMAD.MOV.U32 R13, RZ, RZ, R136 ;  /* 0x000000ffff0d7224 */ /* 0x000fe400078e0088 */
[----:B------:R-:W-:Y:S02]  /*2ff60*/  IMAD.MOV.U32 R12, RZ, RZ, R5 ;  /* 0x000000ffff0c7224 */ /* 0x000fe400078e0005 */
[----:B------:R-:W-:-:S07]  /*2ff70*/  IMAD.MOV.U32 R117, RZ, RZ, R14 ;  /* 0x000000ffff757224 */ /* 0x000fce00078e000e */
[----:B------:R-:W-:Y:S05]  /*2ff80*/  WARPSYNC.COLLECTIVE R15, `(.L_x_3460) ;  /* 0x000000000f087348 */ /* 0x000fea0003c00000 */
[----:B------:R0:W1:Y:S02]  /*2ff90*/  SHFL.IDX P6, R14, R13, R12, R11 ;  /* 0x0000000c0d0e7389 */ /* 0x00006400000c000b */
[----:B01----:R-:W-:Y:S01]  /*2ffa0*/  ENDCOLLECTIVE ;  /* 0x000000000000791b */ /* 0x003fe20003800000 */
.L_x_3460:
        /* <DEDUP_REMOVED lines=8> */
.L_x_3461:
[----:B------:R-:W-:Y:S01]  /*30030*/  MOV R13, R140 ;  /* 0x0000008c000d7202 */ /* 0x000fe20000000f00 */
[----:B------:R-:W-:Y:S02]  /*30040*/  IMAD.MOV.U32 R12, RZ, RZ, R5 ;  /* 0x000000ffff0c7224 */ /* 0x000fe400078e0005 */
[----:B------:R-:W-:-:S07]  /*30050*/  IMAD.MOV.U32 R119, RZ, RZ, R14 ;  /* 0x000000ffff777224 */ /* 0x000fce00078e000e */
[----:B------:R-:W-:Y:S05]  /*30060*/  WARPSYNC.COLLECTIVE R15, `(.L_x_3462) ;  /* 0x000000000f087348 */ /* 0x000fea0003c00000 */
[----:B------:R0:W1:Y:S02]  /*30070*/  SHFL.IDX P6, R14, R13, R12, R11 ;  /* 0x0000000c0d0e7389 */ /* 0x00006400000c000b */
[----:B01----:R-:W-:Y:S01]  /*30080*/  ENDCOLLECTIVE ;  /* 0x000000000000791b */ /* 0x003fe20003800000 */
.L_x_3462:
        /* <DEDUP_REMOVED lines=8> */
.L_x_3463:
[----:B------:R-:W-:Y:S02]  /*30110*/  IMAD.MOV.U32 R13, RZ, RZ, R0 ;  /* 0x000000ffff0d7224 */ /* 0x000fe400078e0000 */
[----:B------:R-:W-:Y:S01]  /*30120*/  IMAD.MOV.U32 R12, RZ, RZ, R5 ;  /* 0x000000ffff0c7224 */ /* 0x000fe200078e0005 */
[----:B------:R-:W-:Y:S01]  /*30130*/  SEL R5, R82, R55, P0 ;  /* 0x0000003752057207 */ /* 0x000fe20000000000 */
[----:B------:R-:W-:-:S07]  /*30140*/  IMAD.MOV.U32 R142, RZ, RZ, R14 ;  /* 0x000000ffff8e7224 */ /* 0x000fce00078e000e */
[----:B------:R-:W-:Y:S05]  /*30150*/  WARPSYNC.COLLECTIVE R15, `(.L_x_3464) ;  /* 0x000000000f087348 */ /* 0x000fea0003c00000 */
[----:B------:R0:W1:Y:S02]  /*30160*/  SHFL.IDX P6, R14, R13, R12, R11 ;  /* 0x0000000c0d0e7389 */ /* 0x00006400000c000b */
[----:B01----:R-:W-:Y:S01]  /*30170*/  ENDCOLLECTIVE ;  /* 0x000000000000791b */ /* 0x003fe20003800000 */
.L_x_3464:
        /* <DEDUP_REMOVED lines=9> */
.L_x_3465:
[----:B------:R-:W-:Y:S02]  /*30210*/  SEL R12, R78, R53, P0 ;  /* 0x000000354e0c7207 */ /* 0x000fe40000000000 */
[----:B------:R-:W-:Y:S02]  /*30220*/  SEL R11, R57, R86, P0 ;  /* 0x00000056390b7207 */ /* 0x000fe40000000000 */
[----:B------:R-:W-:Y:S01]  /*30230*/  SEL R57, R124, R113, P0 ;  /* 0x000000717c397207 */ /* 0x000fe20000000000 */
[----:B------:R-:W-:Y:S01]  /*30240*/  IMAD.MOV.U32 R121, RZ, RZ, R14 ;  /* 0x000000ffff797224 */ /* 0x000fe200078e000e */
[----:B------:R-:W-:Y:S02]  /*30250*/  SEL R14, R53, R78, P0 ;  /* 0x0000004e350e7207 */ /* 0x000fe40000000000 */
[----:B------:R-:W-:Y:S02]  /*30260*/  SEL R53, R120, R73, P0 ;  /* 0x0000004978357207 */ /* 0x000fe40000000000 */
[----:B------:R-:W-:-:S02]  /*30270*/  SEL R73, R75, R142, P0 ;  /* 0x0000008e4b497207 */ /* 0x000fc40000000000 */
[----:B------:R-:W-:Y:S01]  /*30280*/  SEL R75, R142, R75, P0 ;  /* 0x0000004b8e4b7207 */ /* 0x000fe20000000000 */
[----:B------:R-:W-:Y:S06]  /*30290*/  BRA `(.L_x_3466) ;  /* 0xffffff1400d07947 */ /* 0x000fec000383ffff */
.L_x_3152:
[----:B------:R-:W-:Y:S01]  /*302a0*/  IMAD.MOV.U32 R13, RZ, RZ, R3 ;  /* 0x000000ffff0d7224 */ /* 0x000fe200078e0003 */
[----:B------:R-:W-:Y:S01]  /*302b0*/  MOV R15, 0xffffffff ;  /* 0xffffffff000f7802 */ /* 0x000fe20000000f00 */
[----:B------:R-:W-:Y:S02]  /*302c0*/  IMAD.MOV.U32 R12, RZ, RZ, RZ ;  /* 0x000000ffff0c7224 */ /* 0x000fe400078e00ff */
[----:B------:R-:W-:-:S07]  /*302d0*/  IMAD.MOV.U32 R11, RZ, RZ, 0x181f ;  /* 0x0000181fff0b7424 */ /* 0x000fce00078e00ff */
[----:B01----:R-:W-:Y:S05]  /*302e0*/  WARPSYNC.COLLECTIVE R15, `(.L_x_3467) ;  /* 0x000000000f087348 */ /* 0x003fea0003c00000 */
[----:B------:R2:W3:Y:S02]  /*302f0*/  SHFL.IDX P6, R14, R13, R12, R11 ;  /* 0x0000000c0d0e7389 */ /* 0x0004e400000c000b */
[----:B0123--:R-:W-:Y:S01]  /*30300*/  ENDCOLLECTIVE ;  /* 0x000000000000791b */ /* 0x00ffe20003800000 */
.L_x_3467:
[----:B------:R-:W-:Y:S02]  /*30310*/  IMAD.MOV.U32 R13, RZ, RZ, R2 ;  /* 0x000000ffff0d7224 */ /* 0x000fe400078e0002 */
[----:B------:R-:W-:-:S07]  /*30320*/  IMAD.MOV.U32 R0, RZ, RZ, R14 ;  /* 0x000000ffff007224 */ /* 0x000fce00078e000e */
[----:B------:R-:W-:Y:S05]  /*30330*/  WARPSYNC.COLLECTIVE R15, `(.L_x_3468) ;  /* 0x000000000f087348 */ /* 0x000fea0003c00000 */
[----:B------:R0:W1:Y:S02]  /*30340*/  SHFL.IDX P6, R14, R13, R12, R11 ;  /* 0x0000000c0d0e7389 */ /* 0x00006400000c000b */
[----:B01----:R-:W-:Y:S01]  /*30350*/  ENDCOLLECTIVE ;  /* 0x000000000000791b */ /* 0x003fe20003800000 */
.L_x_3468:
[----:B------:R-:W-:Y:S05]  /*30360*/  BRA `(.L_x_3469) ;  /* 0xffffff3400447947 */ /* 0x000fea000383ffff */
.L_x_3155:
        /* <DEDUP_REMOVED lines=8> */
.L_x_3471:
[----:B------:R-:W-:Y:S05]  /*303f0*/  BSYNC B1 ;  /* 0x0000000000017941 */ /* 0x000fea0003800000 */
.L_x_3470:
        /* <DEDUP_REMOVED lines=8> */
.L_x_3472:
[----:B------:R-:W-:Y:S05]  /*30480*/  BRA `(.L_x_3473) ;  /* 0xffffff3400647947 */ /* 0x000fea000383ffff */
.L_x_3158:
[----:B------:R-:W-:Y:S01]  /*30490*/  BSSY B1, `(.L_x_3474) ;  /* 0x0000008000017945 */ /* 0x000fe20003800000 */
[----:B0-----:R-:W-:Y:S01]  /*304a0*/  MOV R13, R3 ;  /* 0x00000003000d7202 */ /* 0x001fe20000000f00 */
[----:B------:R-:W-:Y:S02]  /*304b0*/  IMAD.MOV.U32 R12, RZ, RZ, 0x2 ;  /* 0x00000002ff0c7424 */ /* 0x000fe400078e00ff */
[----:B------:R-:W-:Y:S02]  /*304c0*/  IMAD.MOV.U32 R11, RZ, RZ, 0x181f ;  /* 0x0000181fff0b7424 */ /* 0x000fe400078e00ff */
[----:B------:R-:W-:-:S07]  /*304d0*/  IMAD.MOV.U32 R15, RZ, RZ, -0x1 ;  /* 0xffffffffff0f7424 */ /* 0x000fce00078e00ff */
[----:B-1234-:R-:W-:Y:S05]  /*304e0*/  WARPSYNC.COLLECTIVE R15, `(.L_x_3475) ;  /* 0x000000000f087348 */ /* 0x01efea0003c00000 */
[----:B----4-:R0:W4:Y:S02]  /*304f0*/  SHFL.IDX P6, R14, R13, R12, R11 ;  /* 0x0000000c0d0e7389 */ /* 0x01012400000c000b */
[----:B01234-:R-:W-:Y:S01]  /*30500*/  ENDCOLLECTIVE ;  /* 0x000000000000791b */ /* 0x01ffe20003800000 */
.L_x_3475:
[----:B------:R-:W-:Y:S05]  /*30510*/  BSYNC B1 ;  /* 0x0000000000017941 */ /* 0x000fea0003800000 */
.L_x_3474:
        /* <DEDUP_REMOVED lines=8> */
.L_x_3476:
[----:B------:R-:W-:Y:S05]  /*305a0*/  BRA `(.L_x_3477) ;  /* 0xffffff3400847947 */ /* 0x000fea000383ffff */
.L_x_3161:
[----:B------:R-:W-:Y:S01]  /*305b0*/  BSSY B1, `(.L_x_3478) ;  /* 0x0000008000017945 */ /* 0x000fe20003800000 */
[----:B0-----:R-:W-:Y:S01]  /*305c0*/  IMAD.MOV.U32 R13, RZ, RZ, R3 ;  /* 0x000000ffff0d7224 */ /* 0x001fe200078e0003 */
[----:B------:R-:W-:Y:S01]  /*305d0*/  MOV R15, 0xffffffff ;  /* 0xffffffff000f7802 */ /* 0x000fe20000000f00 */
[----:B------:R-:W-:Y:S02]  /*305e0*/  IMAD.MOV.U32 R12, RZ, RZ, 0x3 ;  /* 0x00000003ff0c7424 */ /* 0x000fe400078e00ff */
[----:B------:R-:W-:-:S07]  /*305f0*/  IMAD.MOV.U32 R11, RZ, RZ, 0x181f ;  /* 0x0000181fff0b7424 */ /* 0x000fce00078e00ff */
[----:B-1234-:R-:W-:Y:S05]  /*30600*/  WARPSYNC.COLLECTIVE R15, `(.L_x_3479) ;  /* 0x000000000f087348 */ /* 0x01efea0003c00000 */
[----:B------:R0:W0:Y:S02]  /*30610*/  SHFL.IDX P6, R14, R13, R12, R11 ;  /* 0x0000000c0d0e7389 */ /* 0x00002400000c000b */
[----:B01234-:R-:W-:Y:S01]  /*30620*/  ENDCOLLECTIVE ;  /* 0x000000000000791b */ /* 0x01ffe20003800000 */
.L_x_3479:
[----:B------:R-:W-:Y:S05]  /*30630*/  BSYNC B1 ;  /* 0x0000000000017941 */ /* 0x000fea0003800000 */
.L_x_3478:
        /* <DEDUP_REMOVED lines=8> */
.L_x_3480:
[----:B------:R-:W-:Y:S05]  /*306c0*/  BRA `(.L_x_3481) ;  /* 0xffffff3400a47947 */ /* 0x000fea000383ffff */
.L_x_3177:
[----:B0-----:R-:W0:Y:S01]  /*306d0*/  S2R R8, SR_TID.X ;  /* 0x0000000000087919 */ /* 0x001e220000002100 */
[----:B------:R-:W-:Y:S01]  /*306e0*/  BSSY B1, `(.L_x_3482) ;  /* 0x000000a000017945 */ /* 0x000fe20003800000 */
[----:B------:R-:W-:Y:S01]  /*306f0*/  IMAD.MOV.U32 R12, RZ, RZ, RZ ;  /* 0x000000ffff0c7224 */ /* 0x000fe200078e00ff */
[----:B------:R-:W-:Y:S01]  /*30700*/  MOV R11, 0x1f ;  /* 0x0000001f000b7802 */ /* 0x000fe20000000f00 */
[----:B------:R-:W-:Y:S01]  /*30710*/  IMAD.MOV.U32 R15, RZ, RZ, -0x1 ;  /* 0xffffffffff0f7424 */ /* 0x000fe200078e00ff */
[----:B0-----:R-:W-:-:S04]  /*30720*/  SHF.R.U32.HI R8, RZ, 0x5, R8 ;  /* 0x00000005ff087819 */ /* 0x001fc80000011608 */
[----:B------:R-:W-:-:S05]  /*30730*/  LOP3.LUT R8, R8, 0x3, RZ, 0xc0, !PT ;  /* 0x0000000308087812 */ /* 0x000fca00078ec0ff */
[----:B------:R-:W-:-:S07]  /*30740*/  IMAD.MOV.U32 R13, RZ, RZ, R8 ;  /* 0x000000ffff0d7224 */ /* 0x000fce00078e0008 */
[----:B-1----:R-:W-:Y:S05]  /*30750*/  WARPSYNC.COLLECTIVE R15, `(.L_x_3483) ;  /* 0x000000000f087348 */ /* 0x002fea0003c00000 */
[----:B------:R0:W2:Y:S02]  /*30760*/  SHFL.IDX P6, R14, R13, R12, R11 ;  /* 0x0000000c0d0e7389 */ /* 0x0000a400000c000b */
[----:B012---:R-:W-:Y:S01]  /*30770*/  ENDCOLLECTIVE ;  /* 0x000000000000791b */ /* 0x007fe20003800000 */
.L_x_3483:
[----:B------:R-:W-:Y:S05]  /*30780*/  BSYNC B1 ;  /* 0x0000000000017941 */ /* 0x000fea0003800000 */
.L_x_3482:
[----:B------:R-:W-:Y:S05]  /*30790*/  BRA `(.L_x_3484) ;  /* 0xffffff4c00647947 */ /* 0x000fea000383ffff */
.L_x_3179:
[----:B------:R-:W-:Y:S01]  /*307a0*/  BSSY B1, `(.L_x_3485) ;  /* 0x0000006000017945 */ /* 0x000fe20003800000 */
[----:B------:R-:W-:-:S07]  /*307b0*/  IMAD.MOV.U32 R15, RZ, RZ, -0x1 ;  /* 0xffffffffff0f7424 */ /* 0x000fce00078e00ff */
[----:B012---:R-:W-:Y:S05]  /*307c0*/  WARPSYNC.COLLECTIVE R15, `(.L_x_3486) ;  /* 0x000000000f0c7348 */ /* 0x007fea0003c00000 */
[----:B------:R-:W-:Y:S02]  /*307d0*/  ELECT P6, UR62, PT ;  /* 0x00000000003e782f */ /* 0x000fe400038c0000 */
[----:B------:R-:W-:Y:S01]  /*307e0*/  MOV R14, UR62 ;  /* 0x0000003e000e7c02 */ /* 0x000fe20008000f00 */
[----:B012---:R-:W-:Y:S10]  /*307f0*/  ENDCOLLECTIVE ;  /* 0x000000000000791b */ /* 0x007ff40003800000 */
.L_x_3486:
[----:B------:R-:W-:Y:S05]  /*30800*/  BSYNC B1 ;  /* 0x0000000000017941 */ /* 0x000fea0003800000 */
.L_x_3485:
[----:B------:R-:W-:Y:S05]  /*30810*/  BRA `(.L_x_3178) ;  /* 0xffffff4c005c7947 */ /* 0x000fea000383ffff */
.L_x_3181:
[----:B--2---:R2:W3:Y:S02]  /*30820*/  SYNCS.PHASECHK.TRANS64.TRYWAIT P0, [R22+URZ+0x38820], R6 ;  /* 0x03882006160075a7 */ /* 0x0044e4000800017f */
[----:B---3--:R-:W-:Y:S05]  /*30830*/  @!P0 NANOSLEEP.SYNCS 0x989680 ;  /* 0x009896800000895d */ /* 0x008fea0003900000 */
[----:B------:R-:W3:Y:S02]  /*30840*/  @!P0 SYNCS.PHASECHK.TRANS64 P0, [R22+URZ+0x38820], R6 ;  /* 0x03882006160085a7 */ /* 0x000ee4000800007f */
[----:B---3--:R-:W-:Y:S05]  /*30850*/  @!P0 BRA `(.L_x_3181) ;  /* 0xfffffffc00f08947 */ /* 0x008fea000383ffff */
[----:B------:R-:W-:Y:S05]  /*30860*/  BRA `(.L_x_3487) ;  /* 0xffffff4c006c7947 */ /* 0x000fea000383ffff */
.L_x_3185:
[----:B-1----:R1:W3:Y:S02]  /*30870*/  SYNCS.PHASECHK.TRANS64.TRYWAIT P0, [R10+URZ+0x388a0], R9 ;  /* 0x0388a0090a0075a7 */ /* 0x0022e4000800017f */
[----:B---3--:R-:W-:Y:S05]  /*30880*/  @!P0 NANOSLEEP.SYNCS 0x989680 ;  /* 0x009896800000895d */ /* 0x008fea0003900000 */
[----:B------:R-:W3:Y:S02]  /*30890*/  @!P0 SYNCS.PHASECHK.TRANS64 P0, [R10+URZ+0x388a0], R9 ;  /* 0x0388a0090a0085a7 */ /* 0x000ee4000800007f */
[----:B---3--:R-:W-:Y:S05]  /*308a0*/  @!P0 BRA `(.L_x_3185) ;  /* 0xfffffffc00f08947 */ /* 0x008fea000383ffff */
[----:B------:R-:W-:Y:S05]  /*308b0*/  BRA `(.L_x_3488) ;  /* 0xffffff4c00847947 */ /* 0x000fea000383ffff */
.L_x_3191:
[----:B0-----:R0:W2:Y:S02]  /*308c0*/  SYNCS.PHASECHK.TRANS64.TRYWAIT P0, [R10+URZ+0x388c0], R9 ;  /* 0x0388c0090a0075a7 */ /* 0x0010a4000800017f */
[----:B--2---:R-:W-:Y:S05]  /*308d0*/  @!P0 NANOSLEEP.SYNCS 0x989680 ;  /* 0x009896800000895d */ /* 0x004fea0003900000 */
[----:B------:R-:W2:Y:S02]  /*308e0*/  @!P0 SYNCS.PHASECHK.TRANS64 P0, [R10+URZ+0x388c0], R9 ;  /* 0x0388c0090a0085a7 */ /* 0x000ea4000800007f */
[----:B--2---:R-:W-:Y:S05]  /*308f0*/  @!P0 BRA `(.L_x_3191) ;  /* 0xfffffffc00f08947 */ /* 0x004fea000383ffff */
[----:B------:R-:W-:Y:S05]  /*30900*/  BRA `(.L_x_3489) ;  /* 0xffffff5000407947 */ /* 0x000fea000383ffff */
.L_x_3199:
[----:B0-----:R0:W1:Y:S02]  /*30910*/  SYNCS.PHASECHK.TRANS64.TRYWAIT P1, [R9+URZ+0x388a0], R8 ;  /* 0x0388a008090075a7 */ /* 0x001064000802017f */
[----:B-1----:R-:W-:Y:S05]  /*30920*/  @!P1 NANOSLEEP.SYNCS 0x989680 ;  /* 0x009896800000995d */ /* 0x002fea0003900000 */
[----:B------:R-:W1:Y:S02]  /*30930*/  @!P1 SYNCS.PHASECHK.TRANS64 P1, [R9+URZ+0x388a0], R8 ;  /* 0x0388a008090095a7 */ /* 0x000e64000802007f */
[----:B-1----:R-:W-:Y:S05]  /*30940*/  @!P1 BRA `(.L_x_3199) ;  /* 0xfffffffc00f09947 */ /* 0x002fea000383ffff */
[----:B------:R-:W-:Y:S05]  /*30950*/  BRA `(.L_x_3490) ;  /* 0xffffff5400387947 */ /* 0x000fea000383ffff */
.L_x_3205:
[----:B-1----:R1:W2:Y:S02]  /*30960*/  SYNCS.PHASECHK.TRANS64.TRYWAIT P1, [R9+URZ+0x388c0], R8 ;  /* 0x0388c008090075a7 */ /* 0x0022a4000802017f */
[----:B--2---:R-:W-:Y:S05]  /*30970*/  @!P1 NANOSLEEP.SYNCS 0x989680 ;  /* 0x009896800000995d */ /* 0x004fea0003900000 */
[----:B------:R-:W2:Y:S02]  /*30980*/  @!P1 SYNCS.PHASECHK.TRANS64 P1, [R9+URZ+0x388c0], R8 ;  /* 0x0388c008090095a7 */ /* 0x000ea4000802007f */
[----:B--2---:R-:W-:Y:S05]  /*30990*/  @!P1 BRA `(.L_x_3205) ;  /* 0xfffffffc00f09947 */ /* 0x004fea000383ffff */
[----:B------:R-:W-:Y:S05]  /*309a0*/  BRA `(.L_x_3491) ;  /* 0xffffff5400f07947 */ /* 0x000fea000383ffff */
.L_x_3221:
[----:B------:R-:W1:Y:S01]  /*309b0*/  S2R R20, SR_TID.X ;  /* 0x0000000000147919 */ /* 0x000e620000002100 */
[----:B------:R-:W-:Y:S01]  /*309c0*/  BSSY B0, `(.L_x_3492) ;  /* 0x000000a000007945 */ /* 0x000fe20003800000 */
[----:B------:R-:W-:Y:S01]  /*309d0*/  MOV R12, RZ ;  /* 0x000000ff000c7202 */ /* 0x000fe20000000f00 */
[----:B------:R-:W-:Y:S02]  /*309e0*/  IMAD.MOV.U32 R11, RZ, RZ, 0x1f ;  /* 0x0000001fff0b7424 */ /* 0x000fe400078e00ff */
[----:B------:R-:W-:Y:S01]  /*309f0*/  IMAD.MOV.U32 R15, RZ, RZ, -0x1 ;  /* 0xffffffffff0f7424 */ /* 0x000fe200078e00ff */
[----:B-1----:R-:W-:-:S04]  /*30a00*/  SHF.R.U32.HI R9, RZ, 0x5, R20 ;  /* 0x00000005ff097819 */ /* 0x002fc80000011614 */
[----:B------:R-:W-:-:S05]  /*30a10*/  LOP3.LUT R9, R9, 0x3, RZ, 0xc0, !PT ;  /* 0x0000000309097812 */ /* 0x000fca00078ec0ff */
[----:B------:R-:W-:-:S07]  /*30a20*/  IMAD.MOV.U32 R13, RZ, RZ, R9 ;  /* 0x000000ffff0d7224 */ /* 0x000fce00078e0009 */
[----:B0----5:R-:W-:Y:S05]  /*30a30*/  WARPSYNC.COLLECTIVE R15, `(.L_x_3493) ;  /* 0x000000000f087348 */ /* 0x021fea0003c00000 */
[----:B------:R1:W2:Y:S02]  /*30a40*/  SHFL.IDX P6, R14, R13, R12, R11 ;  /* 0x0000000c0d0e7389 */ /* 0x0002a400000c000b */
[----:B012--5:R-:W-:Y:S01]  /*30a50*/  ENDCOLLECTIVE ;  /* 0x000000000000791b */ /* 0x027fe20003800000 */
.L_x_3493:
[----:B------:R-:W-:Y:S05]  /*30a60*/  BSYNC B0 ;  /* 0x0000000000007941 */ /* 0x000fea0003800000 */
.L_x_3492:
[----:B------:R-:W-:Y:S05]  /*30a70*/  BRA `(.L_x_3494) ;  /* 0xffffff6400547947 */ /* 0x000fea000383ffff */
.L_x_3224:
[----:B0-----:R0:W1:Y:S02]  /*30a80*/  SYNCS.PHASECHK.TRANS64.TRYWAIT P0, [R6+URZ+0x38880], R20 ;  /* 0x03888014060075a7 */ /* 0x001064000800017f */
[----:B-1----:R-:W-:Y:S05]  /*30a90*/  @!P0 NANOSLEEP.SYNCS 0x989680 ;  /* 0x009896800000895d */ /* 0x002fea0003900000 */
[----:B------:R-:W1:Y:S02]  /*30aa0*/  @!P0 SYNCS.PHASECHK.TRANS64 P0, [R6+URZ+0x38880], R20 ;  /* 0x03888014060085a7 */ /* 0x000e64000800007f */
[----:B-1----:R-:W-:Y:S05]  /*30ab0*/  @!P0 BRA `(.L_x_3224) ;  /* 0xfffffffc00f08947 */ /* 0x002fea000383ffff */
[----:B------:R-:W-:Y:S05]  /*30ac0*/  BRA `(.L_x_3495) ;  /* 0xffffff6400747947 */ /* 0x000fea000383ffff */
.L_x_3225:
[----:B------:R-:W-:Y:S01]  /*30ad0*/  BSSY B0, `(.L_x_3496) ;  /* 0x0000008000007945 */ /* 0x000fe20003800000 */
[----:B------:R-:W-:Y:S01]  /*30ae0*/  IMAD.MOV.U32 R13, RZ, RZ, R8 ;  /* 0x000000ffff0d7224 */ /* 0x000fe200078e0008 */
[----:B-1----:R-:W-:Y:S01]  /*30af0*/  MOV R12, RZ ;  /* 0x000000ff000c7202 */ /* 0x002fe20000000f00 */
[----:B------:R-:W-:Y:S02]  /*30b00*/  IMAD.MOV.U32 R11, RZ, RZ, 0x181f ;  /* 0x0000181fff0b7424 */ /* 0x000fe400078e00ff */
[----:B------:R-:W-:-:S07]  /*30b10*/  IMAD.MOV.U32 R15, RZ, RZ, -0x1 ;  /* 0xffffffffff0f7424 */ /* 0x000fce00078e00ff */
[----:B0-----:R-:W-:Y:S05]  /*30b20*/  WARPSYNC.COLLECTIVE R15, `(.L_x_3497) ;  /* 0x000000000f087348 */ /* 0x001fea0003c00000 */
[----:B------:R1:W2:Y:S02]  /*30b30*/  SHFL.IDX P6, R14, R13, R12, R11 ;  /* 0x0000000c0d0e7389 */ /* 0x0002a400000c000b */
[----:B012---:R-:W-:Y:S01]  /*30b40*/  ENDCOLLECTIVE ;  /* 0x000000000000791b */ /* 0x007fe20003800000 */
.L_x_3497:
[----:B------:R-:W-:Y:S05]  /*30b50*/  BSYNC B0 ;  /* 0x0000000000007941 */ /* 0x000fea0003800000 */
.L_x_3496:
[----:B------:R-:W-:Y:S01]  /*30b60*/  MOV R13, R7 ;  /* 0x00000007000d7202 */ /* 0x000fe20000000f00 */
[----:B------:R-:W-:Y:S01]  /*30b70*/  IMAD.MOV.U32 R12, RZ, RZ, RZ ;  /* 0x000000ffff0c7224 */ /* 0x000fe200078e00ff */
[----:B------:R-:W0:Y:S01]  /*30b80*/  LDC R25, c[0x0][0x2f4] ;  /* 0x0000bd00ff197b82 */ /* 0x000e220000000800 */
[----:B------:R-:W-:Y:S01]  /*30b90*/  IMAD.MOV.U32 R11, RZ, RZ, 0x181f ;  /* 0x0000181fff0b7424 */ /* 0x000fe200078e00ff */
[----:B------:R-:W-:Y:S01]  /*30ba0*/  LOP3.LUT R21, R30, 0x80, RZ, 0xfc, !PT ;  /* 0x000000801e157812 */ /* 0x000fe200078efcff */
[----:B------:R-:W-:Y:S02]  /*30bb0*/  IMAD.MOV.U32 R15, RZ, RZ, -0x1 ;  /* 0xffffffffff0f7424 */ /* 0x000fe400078e00ff */
[----:B------:R-:W-:-:S07]  /*30bc0*/  IMAD.MOV.U32 R3, RZ, RZ, R14 ;  /* 0x000000ffff037224 */ /* 0x000fce00078e000e */
[----:B0-----:R-:W-:Y:S05]  /*30bd0*/  WARPSYNC.COLLECTIVE R15, `(.L_x_3498) ;  /* 0x000000000f087348 */ /* 0x001fea0003c00000 */
[----:B------:R1:W2:Y:S02]  /*30be0*/  SHFL.IDX P6, R14, R13, R12, R11 ;  /* 0x0000000c0d0e7389 */ /* 0x0002a400000c000b */
[----:B012---:R-:W-:Y:S01]  /*30bf0*/  ENDCOLLECTIVE ;  /* 0x000000000000791b */ /* 0x007fe20003800000 */
.L_x_3498:
[----:B------:R-:W-:Y:S01]  /*30c00*/  IMAD.IADD R5, R22, 0x1, R5 ;  /* 0x0000000116057824 */ /* 0x000fe200078e0205 */
[----:B------:R-:W-:Y:S01]  /*30c10*/  ISETP.GE.AND P1, PT, R30, R25, PT ;  /* 0x000000191e00720c */ /* 0x000fe20003f26270 */
[----:B------:R-:W-:Y:S01]  /*30c20*/  IMAD.MOV.U32 R13, RZ, RZ, R8 ;  /* 0x000000ffff0d7224 */ /* 0x000fe200078e0008 */
[----:B------:R-:W-:Y:S02]  /*30c30*/  MOV R12, 0x1 ;  /* 0x00000001000c7802 */ /* 0x000fe40000000f00 */
[----:B------:R-:W-:Y:S02]  /*30c40*/  ISETP.LT.OR P2, PT, R27, 0x1, P1 ;  /* 0x000000011b00780c */ /* 0x000fe40000f41670 */
[----:B------:R-:W-:-:S11]  /*30c50*/  MOV R2, R14 ;  /* 0x0000000e00027202 */ /* 0x000fd60000000f00 */
[----:B------:R-:W-:Y:S05]  /*30c60*/  WARPSYNC.COLLECTIVE R15, `(.L_x_3499) ;  /* 0x000000000f087348 */ /* 0x000fea0003c00000 */
[----:B------:R0:W1:Y:S02]  /*30c70*/  SHFL.IDX P6, R14, R13, R12, R11 ;  /* 0x0000000c0d0e7389 */ /* 0x00006400000c000b */
[----:B01----:R-:W-:Y:S01]  /*30c80*/  ENDCOLLECTIVE ;  /* 0x000000000000791b */ /* 0x003fe20003800000 */
.L_x_3499:
[----:B------:R-:W-:-:S05]  /*30c90*/  IADD3 R2, P0, R30, R2, RZ ;  /* 0x000000021e027210 */ /* 0x000fca0007f1e0ff */
[----:B------:R-:W-:Y:S01]  /*30ca0*/  IMAD.X R3, RZ, RZ, R3, P0 ;  /* 0x000000ffff037224 */ /* 0x000fe200000e0603 */
[----:B------:R-:W-:Y:S02]  /*30cb0*/  ISETP.GE.AND P0, PT, R21, R25, PT ;  /* 0x000000191500720c */ /* 0x000fe40003f06270 */
[----:B------:R-:W5:Y:S01]  /*30cc0*/  LDL.LU R21, [R1] ;  /* 0x0000000001157983 */ /* 0x000f620000300800 */
[C---:B------:R-:W-:Y:S02]  /*30cd0*/  ISETP.GE.AND P3, PT, R27.reuse, 0x11, PT ;  /* 0x000000111b00780c */ /* 0x040fe40003f66270 */
[C---:B------:R-:W-:Y:S01]  /*30ce0*/  ISETP.GE.AND P5, PT, R27.reuse, 0x31, PT ;  /* 0x000000311b00780c */ /* 0x040fe20003fa6270 */
[----:B------:R-:W-:Y:S01]  /*30cf0*/  @!PT LDS RZ, [RZ] ;  /* 0x00000000fffff984 */ /* 0x000fe20000000800 */
[----:B------:R-:W-:Y:S01]  /*30d00*/  @!PT LDS RZ, [RZ] ;  /* 0x00000000fffff984 */ /* 0x000fe20000000800 */
[----:B------:R-:W-:Y:S01]  /*30d10*/  @!PT LDS RZ, [RZ] ;  /* 0x00000000fffff984 */ /* 0x000fe20000000800 */
[----:B------:R-:W-:Y:S01]  /*30d20*/  LDGSTS.E.BYPASS.LTC128B.128 [R5+0x10400], desc[UR36][R2.64], !P2 ;  /* 0x1040000002057fae */ /* 0x000fe2000d101d64 */
[C---:B------:R-:W-:Y:S01]  /*30d30*/  ISETP.LT.OR P2, PT, R27.reuse, 0x1, P0 ;  /* 0x000000011b00780c */ /* 0x040fe20000741670 */
[----:B------:R-:W-:Y:S01]  /*30d40*/  IMAD.MOV.U32 R13, RZ, RZ, R7 ;  /* 0x000000ffff0d7224 */ /* 0x000fe200078e0007 */
[----:B------:R-:W-:-:S11]  /*30d50*/  ISETP.GE.AND P4, PT, R27, 0x41, PT ;  /* 0x000000411b00780c */ /* 0x000fd60003f86270 */
[----:B------:R0:W-:Y:S02]  /*30d60*/  LDGSTS.E.BYPASS.LTC128B.128 [R5+0x14400], desc[UR36][R2.64+0x80], !P2 ;  /* 0x1440008002057fae */ /* 0x0001e4000d101d64 */
[----:B0-----:R-:W-:-:S07]  /*30d70*/  IMAD.MOV.U32 R3, RZ, RZ, R14 ;  /* 0x000000ffff037224 */ /* 0x001fce00078e000e */
[----:B-----5:R-:W-:Y:S05]  /*30d80*/  WARPSYNC.COLLECTIVE R15, `(.L_x_3500) ;  /* 0x000000000f087348 */ /* 0x020fea0003c00000 */
[----:B------:R0:W1:Y:S02]  /*30d90*/  SHFL.IDX P6, R14, R13, R12, R11 ;  /* 0x0000000c0d0e7389 */ /* 0x00006400000c000b */
[----:B01---5:R-:W-:Y:S01]  /*30da0*/  ENDCOLLECTIVE ;  /* 0x000000000000791b */ /* 0x023fe20003800000 */
.L_x_3500:
[----:B------:R-:W-:Y:S02]  /*30db0*/  IMAD.MOV.U32 R13, RZ, RZ, R8 ;  /* 0x000000ffff0d7224 */ /* 0x000fe400078e0008 */
[----:B------:R-:W-:Y:S02]  /*30dc0*/  IMAD.MOV.U32 R12, RZ, RZ, 0x2 ;  /* 0x00000002ff0c7424 */ /* 0x000fe400078e00ff */
[----:B------:R-:W-:-:S07]  /*30dd0*/  IMAD.MOV.U32 R2, RZ, RZ, R14 ;  /* 0x000000ffff027224 */ /* 0x000fce00078e000e */
[----:B------:R-:W-:Y:S05]  /*30de0*/  WARPSYNC.COLLECTIVE R15, `(.L_x_3501) ;  /* 0x000000000f087348 */ /* 0x000fea0003c00000 */
[----:B------:R0:W1:Y:S02]  /*30df0*/  SHFL.IDX P6, R14, R13, R12, R11 ;  /* 0x0000000c0d0e7389 */ /* 0x00006400000c000b */
[----:B01----:R-:W-:Y:S01]  /*30e00*/  ENDCOLLECTIVE ;  /* 0x000000000000791b */ /* 0x003fe20003800000 */
.L_x_3501:
[----:B------:R-:W-:-:S04]  /*30e10*/  IADD3 R2, P2, R30, R2, RZ ;  /* 0x000000021e027210 */ /* 0x000fc80007f5e0ff */
[----:B------:R-:W-:Y:S02]  /*30e20*/  IADD3.X R3, RZ, R3, RZ, P2, !PT ;  /* 0x00000003ff037210 */ /* 0x000fe400017fe4ff */
        /* <DEDUP_REMOVED lines=12> */
.L_x_3502:
[----:B------:R-:W-:Y:S01]  /*30ef0*/  IMAD.MOV.U32 R13, RZ, RZ, R8 ;  /* 0x000000ffff0d7224 */ /* 0x000fe200078e0008 */
[----:B------:R-:W-:Y:S01]  /*30f00*/  MOV R12, 0x3 ;  /* 0x00000003000c7802 */ /* 0x000fe20000000f00 */
[----:B------:R-:W-:-:S07]  /*30f10*/  IMAD.MOV.U32 R2, RZ, RZ, R14 ;  /* 0x000000ffff027224 */ /* 0x000fce00078e000e */
[----:B------:R-:W-:Y:S05]  /*30f20*/  WARPSYNC.COLLECTIVE R15, `(.L_x_3503) ;  /* 0x000000000f087348 */ /* 0x000fea0003c00000 */
[----:B------:R0:W1:Y:S02]  /*30f30*/  SHFL.IDX P6, R14, R13, R12, R11 ;  /* 0x0000000c0d0e7389 */ /* 0x00006400000c000b */
[----:B01----:R-:W-:Y:S01]  /*30f40*/  ENDCOLLECTIVE ;  /* 0x000000000000791b */ /* 0x003fe20003800000 */
.L_x_3503:
        /* <DEDUP_REMOVED lines=14> */
.L_x_3504:
[----:B------:R-:W-:Y:S02]  /*31030*/  IMAD.MOV.U32 R13, RZ, RZ, R8 ;  /* 0x000000ffff0d7224 */ /* 0x000fe400078e0008 */
[----:B------:R-:W-:Y:S02]  /*31040*/  IMAD.MOV.U32 R12, RZ, RZ, 0x4 ;  /* 0x00000004ff0c7424 */ /* 0x000fe400078e00ff */
[----:B------:R-:W-:-:S07]  /*31050*/  IMAD.MOV.U32 R2, RZ, RZ, R14 ;  /* 0x000000ffff027224 */ /* 0x000fce00078e000e */
[----:B------:R-:W-:Y:S05]  /*31060*/  WARPSYNC.COLLECTIVE R15, `(.L_x_3505) ;  /* 0x000000000f087348 */ /* 0x000fea0003c00000 */
[----:B------:R0:W1:Y:S02]  /*31070*/  SHFL.IDX P6, R14, R13, R12, R11 ;  /* 0x0000000c0d0e7389 */ /* 0x00006400000c000b */
[----:B01----:R-:W-:Y:S01]  /*31080*/  ENDCOLLECTIVE ;  /* 0x000000000000791b */ /* 0x003fe20003800000 */
.L_x_3505:
        /* <DEDUP_REMOVED lines=14> */
.L_x_3506:
[----:B------:R-:W-:Y:S01]  /*31170*/  IMAD.MOV.U32 R13, RZ, RZ, R8 ;  /* 0x000000ffff0d7224 */ /* 0x000fe200078e0008 */
[----:B------:R-:W-:Y:S01]  /*31180*/  MOV R12, 0x5 ;  /* 0x00000005000c7802 */ /* 0x000fe20000000f00 */
[----:B------:R-:W-:-:S07]  /*31190*/  IMAD.MOV.U32 R2, RZ, RZ, R14 ;  /* 0x000000ffff027224 */ /* 0x000fce00078e000e */
[----:B------:R-:W-:Y:S05]  /*311a0*/  WARPSYNC.COLLECTIVE R15, `(.L_x_3507) ;  /* 0x000000000f087348 */ /* 0x000fea0003c00000 */
[----:B------:R0:W1:Y:S02]  /*311b0*/  SHFL.IDX P6, R14, R13, R12, R11 ;  /* 0x0000000c0d0e7389 */ /* 0x00006400000c000b */
[----:B01----:R-:W-:Y:S01]  /*311c0*/  ENDCOLLECTIVE ;  /* 0x000000000000791b */ /* 0x003fe20003800000 */
.L_x_3507:
[----:B------:R-:W-:-:S05]  /*311d0*/  IADD3 R2, P2, R30, R2, RZ ;  /* 0x000000021e027210 */ /* 0x000fca0007f5e0ff */
[----:B------:R-:W-:Y:S01]  /*311e0*/  IMAD.X R3, RZ, RZ, R3, P2 ;  /* 0x000000ffff037224 */ /* 0x000fe200010e0603 */
[----:B------:R-:W-:Y:S01]  /*311f0*/  ISETP.LT.OR P2, PT, R27, 0x41, P1 ;  /* 0x000000411b00780c */ /* 0x000fe20000f41670 */
[----:B------:R-:W-:Y:S01]  /*31200*/  IMAD.MOV.U32 R13, RZ, RZ, R7 ;  /* 0x000000ffff0d7224 */ /* 0x000fe200078e0007 */
[----:B------:R-:W-:-:S04]  /*31210*/  LOP3.LUT R21, R21, 0xffffffef, RZ, 0xc0, !PT ;  /* 0xffffffef15157812 */ /* 0x000fc800078ec0ff */
[----:B------:R-:W-:Y:S02]  /*31220*/  @P3 LOP3.LUT R21, R21, 0x10, RZ, 0xfc, !PT ;  /* 0x0000001015153812 */ /* 0x000fe400078efcff */
[----:B------:R-:W-:-:S05]  /*31230*/  ISETP.GE.AND P3, PT, R27, 0x51, PT ;  /* 0x000000511b00780c */ /* 0x000fca0003f66270 */
[----:B------:R-:W-:Y:S01]  /*31240*/  @!PT LDS RZ, [RZ] ;  /* 0x00000000fffff984 */ /* 0x000fe20000000800 */
[----:B------:R-:W-:Y:S01]  /*31250*/  @!PT LDS RZ, [RZ] ;  /* 0x00000000fffff984 */ /* 0x000fe20000000800 */
[----:B------:R-:W-:Y:S01]  /*31260*/  @!PT LDS RZ, [RZ] ;  /* 0x00000000fffff984 */ /* 0x000fe20000000800 */
[----:B------:R-:W-:Y:S01]  /*31270*/  LDGSTS.E.BYPASS.LTC128B.128 [R5+0x12400], desc[UR36][R2.64], !P2 ;  /* 0x1240000002057fae */ /* 0x000fe2000d101d64 */
[----:B------:R-:W-:Y:S02]  /*31280*/  ISETP.LT.OR P2, PT, R27, 0x41, P0 ;  /* 0x000000411b00780c */ /* 0x000fe40000741670 */
[----:B------:R-:W-:-:S11]  /*31290*/  LOP3.LUT R21, R21, 0xfffffff7, RZ, 0xc0, !PT ;  /* 0xfffffff715157812 */ /* 0x000fd600078ec0ff */
[----:B------:R0:W-:Y:S02]  /*312a0*/  LDGSTS.E.BYPASS.LTC128B.128 [R5+0x16400], desc[UR36][R2.64+0x80], !P2 ;  /* 0x1640008002057fae */ /* 0x0001e4000d101d64 */
[----:B0-----:R-:W-:-:S07]  /*312b0*/  IMAD.MOV.U32 R3, RZ, RZ, R14 ;  /* 0x000000ffff037224 */ /* 0x001fce00078e000e */
[----:B------:R-:W-:Y:S05]  /*312c0*/  WARPSYNC.COLLECTIVE R15, `(.L_x_3508) ;  /* 0x000000000f087348 */ /* 0x000fea0003c00000 */
[----:B------:R0:W1:Y:S02]  /*312d0*/  SHFL.IDX P6, R14, R13, R12, R11 ;  /* 0x0000000c0d0e7389 */ /* 0x00006400000c000b */
[----:B01----:R-:W-:Y:S01]  /*312e0*/  ENDCOLLECTIVE ;  /* 0x000000000000791b */ /* 0x003fe20003800000 */
.L_x_3508:
[----:B------:R-:W-:Y:S02]  /*312f0*/  IMAD.MOV.U32 R13, RZ, RZ, R8 ;  /* 0x000000ffff0d7224 */ /* 0x000fe400078e0008 */
[----:B------:R-:W-:Y:S02]  /*31300*/  IMAD.MOV.U32 R12, RZ, RZ, 0x6 ;  /* 0x00000006ff0c7424 */ /* 0x000fe400078e00ff */
[----:B------:R-:W-:-:S07]  /*31310*/  IMAD.MOV.U32 R2, RZ, RZ, R14 ;  /* 0x000000ffff027224 */ /* 0x000fce00078e000e */
[----:B------:R-:W-:Y:S05]  /*31320*/  WARPSYNC.COLLECTIVE R15, `(.L_x_3509) ;  /* 0x000000000f087348 */ /* 0x000fea0003c00000 */
[----:B------:R0:W1:Y:S02]  /*31330*/  SHFL.IDX P6, R14, R13, R12, R11 ;  /* 0x0000000c0d0e7389 */ /* 0x00006400000c000b */
[----:B01----:R-:W-:Y:S01]  /*31340*/  ENDCOLLECTIVE ;  /* 0x000000000000791b */ /* 0x003fe20003800000 */
.L_x_3509:
        /* <DEDUP_REMOVED lines=14> */
.L_x_3510:
[----:B------:R-:W-:Y:S01]  /*31430*/  IMAD.MOV.U32 R13, RZ, RZ, R8 ;  /* 0x000000ffff0d7224 */ /* 0x000fe200078e0008 */
[----:B------:R-:W-:Y:S01]  /*31440*/  MOV R12, 0x7 ;  /* 0x00000007000c7802 */ /* 0x000fe20000000f00 */
[----:B------:R-:W-:-:S07]  /*31450*/  IMAD.MOV.U32 R2, RZ, RZ, R14 ;  /* 0x000000ffff027224 */ /* 0x000fce00078e000e */
[----:B------:R-:W-:Y:S05]  /*31460*/  WARPSYNC.COLLECTIVE R15, `(.L_x_3511) ;  /* 0x000000000f087348 */ /* 0x000fea0003c00000 */
[----:B------:R0:W1:Y:S02]  /*31470*/  SHFL.IDX P6, R14, R13, R12, R11 ;  /* 0x0000000c0d0e7389 */ /* 0x00006400000c000b */
[----:B01----:R-:W-:Y:S01]  /*31480*/  ENDCOLLECTIVE ;  /* 0x000000000000791b */ /* 0x003fe20003800000 */
.L_x_3511:
        /* <DEDUP_REMOVED lines=13> */
.L_x_3512:
        /* <DEDUP_REMOVED lines=10> */
[----:B------:R-:W-:-:S05]  /*31600*/  @P6 LOP3.LUT R21, R21, 0x40, RZ, 0xfc, !PT ;  /* 0x0000004015156812 */ /* 0x000fca00078efcff */
[----:B------:R3:W-:Y:S01]  /*31610*/  STL [R1], R21 ;  /* 0x0000001501007387 */ /* 0x0007e20000100800 */
[----:B------:R-:W-:Y:S05]  /*31620*/  BRA `(.L_x_3513) ;  /* 0xffffff6000487947 */ /* 0x000fea000383ffff */
.L_x_3230:
[----:B----4-:R4:W0:Y:S02]  /*31630*/  SYNCS.PHASECHK.TRANS64.TRYWAIT P0, [R6+URZ+0x38840], R20 ;  /* 0x03884014060075a7 */ /* 0x010824000800017f */
[----:B0-----:R-:W-:Y:S05]  /*31640*/  @!P0 NANOSLEEP.SYNCS 0x989680 ;  /* 0x009896800000895d */ /* 0x001fea0003900000 */
[----:B------:R-:W0:Y:S02]  /*31650*/  @!P0 SYNCS.PHASECHK.TRANS64 P0, [R6+URZ+0x38840], R20 ;  /* 0x03884014060085a7 */ /* 0x000e24000800007f */
[----:B0-----:R-:W-:Y:S05]  /*31660*/  @!P0 BRA `(.L_x_3230) ;  /* 0xfffffffc00f08947 */ /* 0x001fea000383ffff */
[----:B------:R-:W-:Y:S05]  /*31670*/  BRA `(.L_x_3514) ;  /* 0xffffff6000a47947 */ /* 0x000fea000383ffff */
.L_x_3231:
[----:B------:R-:W-:Y:S01]  /*31680*/  BSSY B0, `(.L_x_3515) ;  /* 0x0000008000007945 */ /* 0x000fe20003800000 */
[----:B------:R-:W-:Y:S01]  /*31690*/  MOV R13, R0 ;  /* 0x00000000000d7202 */ /* 0x000fe20000000f00 */
[----:B------:R-:W-:Y:S02]  /*316a0*/  IMAD.MOV.U32 R12, RZ, RZ, RZ ;  /* 0x000000ffff0c7224 */ /* 0x000fe400078e00ff */
[----:B------:R-:W-:Y:S02]  /*316b0*/  IMAD.MOV.U32 R11, RZ, RZ, 0x181f ;  /* 0x0000181fff0b7424 */ /* 0x000fe400078e00ff */
[----:B------:R-:W-:-:S07]  /*316c0*/  IMAD.MOV.U32 R15, RZ, RZ, -0x1 ;  /* 0xffffffffff0f7424 */ /* 0x000fce00078e00ff */
[----:B--2-45:R-:W-:Y:S05]  /*316d0*/  WARPSYNC.COLLECTIVE R15, `(.L_x_3516) ;  /* 0x000000000f087348 */ /* 0x034fea0003c00000 */
[----:B------:R0:W1:Y:S02]  /*316e0*/  SHFL.IDX P6, R14, R13, R12, R11 ;  /* 0x0000000c0d0e7389 */ /* 0x00006400000c000b */
[----:B012-45:R-:W-:Y:S01]  /*316f0*/  ENDCOLLECTIVE ;  /* 0x000000000000791b */ /* 0x037fe20003800000 */
.L_x_3516:
[----:B------:R-:W-:Y:S05]  /*31700*/  BSYNC B0 ;  /* 0x0000000000007941 */ /* 0x000fea0003800000 */
.L_x_3515:
[----:B------:R-:W-:Y:S01]  /*31710*/  IMAD.MOV.U32 R13, RZ, RZ, R4 ;  /* 0x000000ffff0d7224 */ /* 0x000fe200078e0004 */
[----:B------:R-:W-:Y:S01]  /*31720*/  MOV R15, 0xffffffff ;  /* 0xffffffff000f7802 */ /* 0x000fe20000000f00 */
[----:B------:R-:W-:Y:S01]  /*31730*/  IMAD.MOV.U32 R12, RZ, RZ, RZ ;  /* 0x000000ffff0c7224 */ /* 0x000fe200078e00ff */
[----:B------:R-:W-:Y:S01]  /*31740*/  MOV R2, R14 ;  /* 0x0000000e00027202 */ /* 0x000fe20000000f00 */
[----:B------:R-:W-:-:S07]  /*31750*/  IMAD.MOV.U32 R11, RZ, RZ, 0x181f ;  /* 0x0000181fff0b7424 */ /* 0x000fce00078e00ff */
[----:B------:R-:W-:Y:S05]  /*31760*/  WARPSYNC.COLLECTIVE R15, `(.L_x_3517) ;  /* 0x000000000f087348 */ /* 0x000fea0003c00000 */
[----:B------:R0:W1:Y:S02]  /*31770*/  SHFL.IDX P6, R14, R13, R12, R11 ;  /* 0x0000000c0d0e7389 */ /* 0x00006400000c000b */
[----:B01----:R-:W-:Y:S01]  /*31780*/  ENDCOLLECTIVE ;  /* 0x000000000000791b */ /* 0x003fe20003800000 */
.L_x_3517:
[----:B------:R-:W-:Y:S01]  /*31790*/  IMAD.MOV.U32 R13, RZ, RZ, R0 ;  /* 0x000000ffff0d7224 */ /* 0x000fe200078e0000 */
[----:B------:R-:W-:Y:S02]  /*317a0*/  MOV R12, 0x1 ;  /* 0x00000001000c7802 */ /* 0x000fe40000000f00 */
        /* <DEDUP_REMOVED lines=16> */
.L_x_3518:
[----:B------:R-:W-:Y:S02]  /*318b0*/  IMAD.MOV.U32 R13, RZ, RZ, R4 ;  /* 0x000000ffff0d7224 */ /* 0x000fe400078e0004 */
[----:B------:R-:W-:-:S07]  /*318c0*/  IMAD.MOV.U32 R2, RZ, RZ, R14 ;  /* 0x000000ffff027224 */ /* 0x000fce00078e000e */
[----:B------:R-:W-:Y:S05]  /*318d0*/  WARPSYNC.COLLECTIVE R15, `(.L_x_3519) ;  /* 0x000000000f087348 */ /* 0x000fea0003c00000 */
[----:B------:R0:W1:Y:S02]  /*318e0*/  SHFL.IDX P6, R14, R13, R12, R11 ;  /* 0x0000000c0d0e7389 */ /* 0x00006400000c000b */
[----:B01----:R-:W-:Y:S01]  /*318f0*/  ENDCOLLECTIVE ;  /* 0x000000000000791b */ /* 0x003fe20003800000 */
.L_x_3519:
        /* <DEDUP_REMOVED lines=18> */
.L_x_3520:
[----:B------:R-:W-:Y:S01]  /*31a20*/  MOV R13, R4 ;  /* 0x00000004000d7202 */ /* 0x000fe20000000f00 */
[----:B------:R-:W-:-:S07]  /*31a30*/  IMAD.MOV.U32 R2, RZ, RZ, R14 ;  /* 0x000000ffff027224 */ /* 0x000fce00078e000e */
[----:B------:R-:W-:Y:S05]  /*31a40*/  WARPSYNC.COLLECTIVE R15, `(.L_x_3521) ;  /* 0x000000000f087348 */ /* 0x000fea0003c00000 */
[----:B------:R0:W1:Y:S02]  /*31a50*/  SHFL.IDX P6, R14, R13, R12, R11 ;  /* 0x0000000c0d0e7389 */ /* 0x00006400000c000b */
[----:B01----:R-:W-:Y:S01]  /*31a60*/  ENDCOLLECTIVE ;  /* 0x000000000000791b */ /* 0x003fe20003800000 */
.L_x_3521:
        /* <DEDUP_REMOVED lines=18> */
.L_x_3522:
[----:B------:R-:W-:Y:S02]  /*31b90*/  IMAD.MOV.U32 R13, RZ, RZ, R4 ;  /* 0x000000ffff0d7224 */ /* 0x000fe400078e0004 */
[----:B------:R-:W-:-:S07]  /*31ba0*/  IMAD.MOV.U32 R2, RZ, RZ, R14 ;  /* 0x000000ffff027224 */ /* 0x000fce00078e000e */
[----:B------:R-:W-:Y:S05]  /*31bb0*/  WARPSYNC.COLLECTIVE R15, `(.L_x_3523) ;  /* 0x000000000f087348 */ /* 0x000fea0003c00000 */
[----:B------:R0:W1:Y:S02]  /*31bc0*/  SHFL.IDX P6, R14, R13, R12, R11 ;  /* 0x0000000c0d0e7389 */ /* 0x00006400000c000b */
[----:B01----:R-:W-:Y:S01]  /*31bd0*/  ENDCOLLECTIVE ;  /* 0x000000000000791b */ /* 0x003fe20003800000 */
.L_x_3523:
        /* <DEDUP_REMOVED lines=16> */
.L_x_3524:
[----:B------:R-:W-:Y:S01]  /*31ce0*/  @!PT LDS RZ, [RZ] ;  /* 0x00000000fffff984 */ /* 0x000fe20000000800 */
[----:B------:R-:W-:Y:S01]  /*31cf0*/  @!PT LDS RZ, [RZ] ;  /* 0x00000000fffff984 */ /* 0x000fe20000000800 */
[----:B------:R-:W-:Y:S01]  /*31d00*/  @!PT LDS RZ, [RZ] ;  /* 0x00000000fffff984 */ /* 0x000fe20000000800 */
[----:B------:R0:W-:Y:S01]  /*31d10*/  @P5 LDGSTS.E.BYPASS.LTC128B.128 [R5+0x2dc00], desc[UR36][R2.64+0x80], !P1 ;  /* 0x2dc0008002055fae */ /* 0x0001e2000c901d64 */
[----:B------:R-:W-:Y:S02]  /*31d20*/  ISETP.GE.AND P5, PT, R30, R8, PT ;  /* 0x000000081e00720c */ /* 0x000fe40003fa6270 */
[----:B------:R-:W-:Y:S01]  /*31d30*/  MOV R13, R4 ;  /* 0x00000004000d7202 */ /* 0x000fe20000000f00 */
[----:B0-----:R-:W-:-:S10]  /*31d40*/  IMAD.MOV.U32 R2, RZ, RZ, R14 ;  /* 0x000000ffff027224 */ /* 0x001fd400078e000e */
[----:B------:R-:W-:Y:S05]  /*31d50*/  WARPSYNC.COLLECTIVE R15, `(.L_x_3525) ;  /* 0x000000000f087348 */ /* 0x000fea0003c00000 */
[----:B------:R0:W1:Y:S02]  /*31d60*/  SHFL.IDX P6, R14, R13, R12, R11 ;  /* 0x0000000c0d0e7389 */ /* 0x00006400000c000b */
[----:B01----:R-:W-:Y:S01]  /*31d70*/  ENDCOLLECTIVE ;  /* 0x000000000000791b */ /* 0x003fe20003800000 */
.L_x_3525:
[----:B------:R-:W-:Y:S01]  /*31d80*/  IMAD.MOV.U32 R13, RZ, RZ, R0 ;  /* 0x000000ffff0d7224 */ /* 0x000fe200078e0000 */
[----:B------:R-:W-:Y:S01]  /*31d90*/  MOV R12, 0x5 ;  /* 0x00000005000c7802 */ /* 0x000fe20000000f00 */
[----:B------:R-:W-:-:S07]  /*31da0*/  IMAD.MOV.U32 R3, RZ, RZ, R14 ;  /* 0x000000ffff037224 */ /* 0x000fce00078e000e */
[----:B------:R-:W-:Y:S05]  /*31db0*/  WARPSYNC.COLLECTIVE R15, `(.L_x_3526) ;  /* 0x000000000f087348 */ /* 0x000fea0003c00000 */
[----:B------:R0:W1:Y:S02]  /*31dc0*/  SHFL.IDX P6, R14, R13, R12, R11 ;  /* 0x0000000c0d0e7389 */ /* 0x00006400000c000b */
[----:B01----:R-:W-:Y:S01]  /*31dd0*/  ENDCOLLECTIVE ;  /* 0x000000000000791b */ /* 0x003fe20003800000 */
.L_x_3526:
[----:B------:R-:W-:-:S05]  /*31de0*/  @P4 IADD3 R3, P0, R30, R3, RZ ;  /* 0x000000031e034210 */ /* 0x000fca0007f1e0ff */
[----:B------:R-:W-:-:S05]  /*31df0*/  @P4 IMAD.X R2, RZ, RZ, R2, P0 ;  /* 0x000000ffff024224 */ /* 0x000fca00000e0602 */
        /* <DEDUP_REMOVED lines=13> */
.L_x_3527:
[----:B------:R-:W-:Y:S02]  /*31ed0*/  IMAD.MOV.U32 R13, RZ, RZ, R0 ;  /* 0x000000ffff0d7224 */ /* 0x000fe400078e0000 */
[----:B------:R-:W-:Y:S02]  /*31ee0*/  IMAD.MOV.U32 R12, RZ, RZ, 0x6 ;  /* 0x00000006ff0c7424 */ /* 0x000fe400078e00ff */
[----:B------:R-:W-:-:S07]  /*31ef0*/  IMAD.MOV.U32 R3, RZ, RZ, R14 ;  /* 0x000000ffff037224 */ /* 0x000fce00078e000e */
[----:B------:R-:W-:Y:S05]  /*31f00*/  WARPSYNC.COLLECTIVE R15, `(.L_x_3528) ;  /* 0x000000000f087348 */ /* 0x000fea0003c00000 */
[----:B------:R0:W1:Y:S02]  /*31f10*/  SHFL.IDX P6, R14, R13, R12, R11 ;  /* 0x0000000c0d0e7389 */ /* 0x00006400000c000b */
[----:B01----:R-:W-:Y:S01]  /*31f20*/  ENDCOLLECTIVE ;  /* 0x000000000000791b */ /* 0x003fe20003800000 */
.L_x_3528:
[----:B------:R-:W-:-:S04]  /*31f30*/  @P3 IADD3 R3, P0, R30, R3, RZ ;  /* 0x000000031e033210 */ /* 0x000fc80007f1e0ff */
[----:B------:R-:W-:-:S04]  /*31f40*/  @P3 IADD3.X R2, RZ, R2, RZ, P0, !PT ;  /* 0x00000002ff023210 */ /* 0x000fc800007fe4ff */
[----:B------:R-:W-:Y:S02]  /*31f50*/  @P3 LOP3.LUT R3, R3, R2, RZ, 0x3c, !PT ;  /* 0x0000000203033212 */ /* 0x000fe400078e3cff */
[----:B------:R-:W-:Y:S02]  /*31f60*/  MOV R13, R4 ;  /* 0x00000004000d7202 */ /* 0x000fe40000000f00 */
        /* <DEDUP_REMOVED lines=11> */
.L_x_3529:
[----:B------:R-:W-:Y:S01]  /*32020*/  IMAD.MOV.U32 R13, RZ, RZ, R0 ;  /* 0x000000ffff0d7224 */ /* 0x000fe200078e0000 */
[----:B------:R-:W-:Y:S01]  /*32030*/  MOV R12, 0x7 ;  /* 0x00000007000c7802 */ /* 0x000fe20000000f00 */
[----:B------:R-:W-:-:S07]  /*32040*/  IMAD.MOV.U32 R3, RZ, RZ, R14 ;  /* 0x000000ffff037224 */ /* 0x000fce00078e000e */
[----:B------:R-:W-:Y:S05]  /*32050*/  WARPSYNC.COLLECTIVE R15, `(.L_x_3530) ;  /* 0x000000000f087348 */ /* 0x000fea0003c00000 */
[----:B------:R0:W1:Y:S02]  /*32060*/  SHFL.IDX P6, R14, R13, R12, R11 ;  /* 0x0000000c0d0e7389 */ /* 0x00006400000c000b */
[----:B01----:R-:W-:Y:S01]  /*32070*/  ENDCOLLECTIVE ;  /* 0x000000000000791b */ /* 0x003fe20003800000 */
.L_x_3530:
[----:B------:R-:W-:-:S05]  /*32080*/  @P2 IADD3 R3, P0, R30, R3, RZ ;  /* 0x000000031e032210 */ /* 0x000fca0007f1e0ff */
[----:B------:R-:W-:-:S05]  /*32090*/  @P2 IMAD.X R2, RZ, RZ, R2, P0 ;  /* 0x000000ffff022224 */ /* 0x000fca00000e0602 */
[----:B------:R-:W-:Y:S01]  /*320a0*/  @P2 LOP3.LUT R3, R3, R2, RZ, 0x3c, !PT ;  /* 0x0000000203032212 */ /* 0x000fe200078e3cff */
[----:B------:R-:W-:-:S03]  /*320b0*/  IMAD.MOV.U32 R13, RZ, RZ, R4 ;  /* 0x000000ffff0d7224 */ /* 0x000fc600078e0004 */
[----:B------:R-:W-:-:S04]  /*320c0*/  @P2 LOP3.LUT R2, R3, R2, RZ, 0x3c, !PT ;  /* 0x0000000203022212 */ /* 0x000fc800078e3cff */
[----:B------:R-:W-:Y:S01]  /*320d0*/  @P2 LOP3.LUT R3, R3, R2, RZ, 0x3c, !PT ;  /* 0x0000000203032212 */ /* 0x000fe200078e3cff */
[----:B------:R-:W-:-:S07]  /*320e0*/  IMAD.MOV.U32 R0, RZ, RZ, R14 ;  /* 0x000000ffff007224 */ /* 0x000fce00078e000e */
[----:B------:R-:W-:Y:S05]  /*320f0*/  WARPSYNC.COLLECTIVE R15, `(.L_x_3531) ;  /* 0x000000000f087348 */ /* 0x000fea0003c00000 */
[----:B------:R0:W1:Y:S02]  /*32100*/  SHFL.IDX P6, R14, R13, R12, R11 ;  /* 0x0000000c0d0e7389 */ /* 0x00006400000c000b */
[----:B01----:R-:W-:Y:S01]  /*32110*/  ENDCOLLECTIVE ;  /* 0x000000000000791b */ /* 0x003fe20003800000 */
.L_x_3531:
[----:B------:R-:W-:Y:S01]  /*32120*/  @!PT LDS RZ, [RZ] ;  /* 0x00000000fffff984 */ /* 0x000fe20000000800 */
[----:B------:R-:W-:Y:S01]  /*32130*/  @!PT LDS RZ, [RZ] ;  /* 0x00000000fffff984 */ /* 0x000fe20000000800 */
[----:B------:R-:W-:Y:S01]  /*32140*/  @!PT LDS RZ, [RZ] ;  /* 0x00000000fffff984 */ /* 0x000fe20000000800 */
[----:B------:R0:W-:Y:S04]  /*32150*/  @P2 LDGSTS.E.BYPASS.LTC128B.128 [R5+0x2b400], desc[UR36][R2.64], !P5 ;  /* 0x2b40000002052fae */ /* 0x0001e8000e901d64 */
[----:B------:R0:W-:Y:S01]  /*32160*/  @P2 LDGSTS.E.BYPASS.LTC128B.128 [R5+0x2f400], desc[UR36][R2.64+0x80], !P1 ;  /* 0x2f40008002052fae */ /* 0x0001e2000c901d64 */
[----:B------:R-:W-:Y:S01]  /*32170*/  IMAD.MOV.U32 R4, RZ, RZ, R14 ;  /* 0x000000ffff047224 */ /* 0x000fe200078e000e */
[----:B------:R-:W-:Y:S06]  /*32180*/  BRA `(.L_x_3532) ;  /* 0xffffff5c00807947 */ /* 0x000fec000383ffff */
.L_x_3236:
[----:B------:R-:W-:Y:S01]  /*32190*/  MOV R13, R4 ;  /* 0x00000004000d7202 */ /* 0x000fe20000000f00 */
[----:B------:R-:W-:Y:S02]  /*321a0*/  IMAD.MOV.U32 R12, RZ, RZ, RZ ;  /* 0x000000ffff0c7224 */ /* 0x000fe400078e00ff */
[----:B------:R-:W-:Y:S02]  /*321b0*/  IMAD.MOV.U32 R11, RZ, RZ, 0x181f ;  /* 0x0000181fff0b7424 */ /* 0x000fe400078e00ff */
[----:B------:R-:W-:Y:S02]  /*321c0*/  IMAD.MOV.U32 R15, RZ, RZ, -0x1 ;  /* 0xffffffffff0f7424 */ /* 0x000fe400078e00ff */
[----:B-----5:R-:W-:Y:S02]  /*321d0*/  IMAD R5, R20, R6, RZ ;  /* 0x0000000614057224 */ /* 0x020fe400078e02ff */
[----:B------:R-:W-:-:S07]  /*321e0*/  IMAD R17, R17, 0x80, R9 ;  /* 0x0000008011117824 */ /* 0x000fce00078e0209 */
[----:B------:R-:W-:Y:S05]  /*321f0*/  WARPSYNC.COLLECTIVE R15, `(.L_x_3533) ;  /* 0x000000000f087348 */ /* 0x000fea0003c00000 */
[----:B------:R0:W1:Y:S02]  /*32200*/  SHFL.IDX P6, R14, R13, R12, R11 ;  /* 0x0000000c0d0e7389 */ /* 0x00006400000c000b */
[----:B01----:R-:W-:Y:S01]  /*32210*/  ENDCOLLECTIVE ;  /* 0x000000000000791b */ /* 0x003fe20003800000 */
.L_x_3533:
[----:B------:R-:W-:Y:S01]  /*32220*/  ISETP.GE.AND P3, PT, R17, R5, PT ;  /* 0x000000051100720c */ /* 0x000fe20003f66270 */
[----:B------:R-:W-:Y:S01]  /*32230*/  IMAD.MOV.U32 R13, RZ, RZ, R0 ;  /* 0x000000ffff0d7224 */ /* 0x000fe200078e0000 */
[----:B------:R-:W-:-:S11]  /*32240*/  MOV R2, R14 ;  /* 0x0000000e00027202 */ /* 0x000fd60000000f00 */
[----:B------:R-:W-:Y:S05]  /*32250*/  WARPSYNC.COLLECTIVE R15, `(.L_x_3534) ;  /* 0x000000000f087348 */ /* 0x000fea0003c00000 */
[----:B------:R0:W1:Y:S02]  /*32260*/  SHFL.IDX P6, R14, R13, R12, R11 ;  /* 0x0000000c0d0e7389 */ /* 0x00006400000c000b */
[----:B01----:R-:W-:Y:S01]  /*32270*/  ENDCOLLECTIVE ;  /* 0x000000000000791b */ /* 0x003fe20003800000 */
.L_x_3534:
[----:B------:R-:W-:Y:S01]  /*32280*/  IMAD.MOV.U32 R13, RZ, RZ, R4 ;  /* 0x000000ffff0d7224 */ /* 0x000fe200078e0004 */
[----:B------:R-:W-:Y:S01]  /*32290*/  MOV R12, 0x1 ;  /* 0x00000001000c7802 */ /* 0x000fe20000000f00 */
[----:B------:R-:W-:-:S07]  /*322a0*/  IMAD.MOV.U32 R3, RZ, RZ, R14 ;  /* 0x000000ffff037224 */ /* 0x000fce00078e000e */
[----:B------:R-:W-:Y:S05]  /*322b0*/  WARPSYNC.COLLECTIVE R15, `(.L_x_3535) ;  /* 0x000000000f087348 */ /* 0x000fea0003c00000 */
[----:B------:R0:W1:Y:S02]  /*322c0*/  SHFL.IDX P6, R14, R13, R12, R11 ;  /* 0x0000000c0d0e7389 */ /* 0x00006400000c000b */
[----:B01----:R-:W-:Y:S01]  /*322d0*/  ENDCOLLECTIVE ;  /* 0x000000000000791b */ /* 0x003fe20003800000 */
.L_x_3535:
[----:B------:R-:W-:-:S04]  /*322e0*/  @!P3 IADD3 R6, P2, R30, R3, RZ ;  /* 0x000000031e06b210 */ /* 0x000fc80007f5e0ff */
[----:B------:R-:W-:Y:S01]  /*322f0*/  @!P3 IADD3.X R3, RZ, R2, RZ, P2, !PT ;  /* 0x00000002ff03b210 */ /* 0x000fe200017fe4ff */
[----:B------:R-:W-:Y:S02]  /*32300*/  @!P3 IMAD.MOV.U32 R2, RZ, RZ, R6 ;  /* 0x000000ffff02b224 */ /* 0x000fe400078e0006 */
[----:B------:R-:W-:-:S03]  /*32310*/  VIADD R6, R17, 0x10 ;  /* 0x0000001011067836 */ /* 0x000fc60000000000 */
[----:B------:R-:W-:Y:S01]  /*32320*/  @!PT LDS RZ, [RZ] ;  /* 0x00000000fffff984 */ /* 0x000fe20000000800 */
[----:B------:R-:W-:Y:S01]  /*32330*/  @!PT LDS RZ, [RZ] ;  /* 0x00000000fffff984 */ /* 0x000fe20000000800 */
[----:B------:R-:W-:Y:S01]  /*32340*/  @!PT LDS RZ, [RZ] ;  /* 0x00000000fffff984 */ /* 0x000fe20000000800 */
[----:B------:R-:W-:Y:S01]  /*32350*/  @!P3 LDGSTS.E.BYPASS.LTC128B.128 [R8+0x20400], desc[UR36][R2.64], !P0 ;  /* 0x204000000208bfae */ /* 0x000fe2000c101d64 */
[----:B------:R-:W-:-:S03]  /*32360*/  IMAD.MOV.U32 R13, RZ, RZ, R0 ;  /* 0x000000ffff0d7224 */ /* 0x000fc600078e0000 */
[----:B------:R0:W-:Y:S01]  /*32370*/  @!P3 LDGSTS.E.BYPASS.LTC128B.128 [R8+0x24400], desc[UR36][R2.64+0x80], !P1 ;  /* 0x244000800208bfae */ /* 0x0001e2000c901d64 */
[----:B------:R-:W-:Y:S01]  /*32380*/  ISETP.GE.AND P3, PT, R6, R5, PT ;  /* 0x000000050600720c */ /* 0x000fe20003f66270 */
[----:B0-----:R-:W-:-:S12]  /*32390*/  IMAD.MOV.U32 R2, RZ, RZ, R14 ;  /* 0x000000ffff027224 */ /* 0x001fd800078e000e */
[----:B------:R-:W-:Y:S05]  /*323a0*/  WARPSYNC.COLLECTIVE R15, `(.L_x_3536) ;  /* 0x000000000f087348 */ /* 0x000fea0003c00000 */
[----:B------:R0:W1:Y:S02]  /*323b0*/  SHFL.IDX P6, R14, R13, R12, R11 ;  /* 0x0000000c0d0e7389 */ /* 0x00006400000c000b */
[----:B01----:R-:W-:Y:S01]  /*323c0*/  ENDCOLLECTIVE ;  /* 0x000000000000791b */ /* 0x003fe20003800000 */
.L_x_3536:
[----:B------:R-:W-:Y:S01]  /*323d0*/  IMAD.MOV.U32 R13, RZ, RZ, R4 ;  /* 0x000000ffff0d7224 */ /* 0x000fe200078e0004 */
[----:B------:R-:W-:Y:S02]  /*323e0*/  MOV R12, 0x2 ;  /* 0x00000002000c7802 */ /* 0x000fe40000000f00 */
[----:B------:R-:W-:-:S13]  /*323f0*/  @!P3 IADD3 R6, P2, R30, R14, RZ ;  /* 0x0000000e1e06b210 */ /* 0x000fda0007f5e0ff */
[----:B------:R-:W-:Y:S05]  /*32400*/  WARPSYNC.COLLECTIVE R15, `(.L_x_3537) ;  /* 0x000000000f087348 */ /* 0x000fea0003c00000 */
[----:B------:R0:W1:Y:S02]  /*32410*/  SHFL.IDX P6, R14, R13, R12, R11 ;  /* 0x0000000c0d0e7389 */ /* 0x00006400000c000b */
[----:B01----:R-:W-:Y:S01]  /*32420*/  ENDCOLLECTIVE ;  /* 0x000000000000791b */ /* 0x003fe20003800000 */
.L_x_3537:
[----:B------:R-:W-:Y:S01]  /*32430*/  @!P3 IMAD.X R7, RZ, RZ, R2, P2 ;  /* 0x000000ffff07b224 */ /* 0x000fe200010e0602 */
[----:B------:R-:W-:Y:S01]  /*32440*/  @!P3 MOV R2, R6 ;  /* 0x000000060002b202 */ /* 0x000fe20000000f00 */
[----:B------:R-:W-:Y:S02]  /*32450*/  VIADD R6, R17, 0x20 ;  /* 0x0000002011067836 */ /* 0x000fe40000000000 */
[----:B------:R-:W-:-:S05]  /*32460*/  @!P3 IMAD.MOV.U32 R3, RZ, RZ, R7 ;  /* 0x000000ffff03b224 */ /* 0x000fca00078e0007 */
        /* <DEDUP_REMOVED lines=11> */
.L_x_3538:
[----:B------:R-:W-:Y:S01]  /*32520*/  IMAD.MOV.U32 R13, RZ, RZ, R4 ;  /* 0x000000ffff0d7224 */ /* 0x000fe200078e0004 */
[----:B------:R-:W-:Y:S02]  /*32530*/  MOV R12, 0x3 ;  /* 0x00000003000c7802 */ /* 0x000fe40000000f00 */
[----:B------:R-:W-:-:S13]  /*32540*/  @!P3 IADD3 R6, P2, R30, R14, RZ ;  /* 0x0000000e1e06b210 */ /* 0x000fda0007f5e0ff */
[----:B------:R-:W-:Y:S05]  /*32550*/  WARPSYNC.COLLECTIVE R15, `(.L_x_3539) ;  /* 0x000000000f087348 */ /* 0x000fea0003c00000 */
[----:B------:R0:W1:Y:S02]  /*32560*/  SHFL.IDX P6, R14, R13, R12, R11 ;  /* 0x0000000c0d0e7389 */ /* 0x00006400000c000b */
[----:B01----:R-:W-:Y:S01]  /*32570*/  ENDCOLLECTIVE ;  /* 0x000000000000791b */ /* 0x003fe20003800000 */
.L_x_3539:
        /* <DEDUP_REMOVED lines=15> */
.L_x_3540:
[----:B------:R-:W-:Y:S01]  /*32670*/  IMAD.MOV.U32 R13, RZ, RZ, R4 ;  /* 0x000000ffff0d7224 */ /* 0x000fe200078e0004 */
[----:B------:R-:W-:Y:S02]  /*32680*/  MOV R12, 0x4 ;  /* 0x00000004000c7802 */ /* 0x000fe40000000f00 */
[----:B------:R-:W-:-:S13]  /*32690*/  @!P3 IADD3 R6, P2, R30, R14, RZ ;  /* 0x0000000e1e06b210 */ /* 0x000fda0007f5e0ff */
[----:B------:R-:W-:Y:S05]  /*326a0*/  WARPSYNC.COLLECTIVE R15, `(.L_x_3541) ;  /* 0x000000000f087348 */ /* 0x000fea0003c00000 */
[----:B------:R0:W1:Y:S02]  /*326b0*/  SHFL.IDX P6, R14, R13, R12, R11 ;  /* 0x0000000c0d0e7389 */ /* 0x00006400000c000b */
[----:B01----:R-:W-:Y:S01]  /*326c0*/  ENDCOLLECTIVE ;  /* 0x000000000000791b */ /* 0x003fe20003800000 */
.L_x_3541:
        /* <DEDUP_REMOVED lines=15> */
.L_x_3542:
[----:B------:R-:W-:Y:S01]  /*327c0*/  IMAD.MOV.U32 R13, RZ, RZ, R4 ;  /* 0x000000ffff0d7224 */ /* 0x000fe200078e0004 */
[----:B------:R-:W-:Y:S02]  /*327d0*/  MOV R12, 0x5 ;  /* 0x00000005000c7802 */ /* 0x000fe40000000f00 */
[----:B------:R-:W-:-:S13]  /*327e0*/  @!P3 IADD3 R6, P2, R30, R14, RZ ;  /* 0x0000000e1e06b210 */ /* 0x000fda0007f5e0ff */
[----:B------:R-:W-:Y:S05]  /*327f0*/  WARPSYNC.COLLECTIVE R15, `(.L_x_3543) ;  /* 0x000000000f087348 */ /* 0x000fea0003c00000 */
[----:B------:R0:W1:Y:S02]  /*32800*/  SHFL.IDX P6, R14, R13, R12, R11 ;  /* 0x0000000c0d0e7389 */ /* 0x00006400000c000b */
[----:B01----:R-:W-:Y:S01]  /*32810*/  ENDCOLLECTIVE ;  /* 0x000000000000791b */ /* 0x003fe20003800000 */
.L_x_3543:
        /* <DEDUP_REMOVED lines=15> */
.L_x_3544:
[----:B------:R-:W-:Y:S02]  /*32910*/  IMAD.MOV.U32 R13, RZ, RZ, R4 ;  /* 0x000000ffff0d7224 */ /* 0x000fe400078e0004 */
[----:B------:R-:W-:Y:S01]  /*32920*/  IMAD.MOV.U32 R12, RZ, RZ, 0x6 ;  /* 0x00000006ff0c7424 */ /* 0x000fe200078e00ff */
[----:B------:R-:W-:-:S13]  /*32930*/  @!P3 IADD3 R6, P2, R30, R14, RZ ;  /* 0x0000000e1e06b210 */ /* 0x000fda0007f5e0ff */
[----:B------:R-:W-:Y:S05]  /*32940*/  WARPSYNC.COLLECTIVE R15, `(.L_x_3545) ;  /* 0x000000000f087348 */ /* 0x000fea0003c00000 */
[----:B------:R0:W1:Y:S02]  /*32950*/  SHFL.IDX P6, R14, R13, R12, R11 ;  /* 0x0000000c0d0e7389 */ /* 0x00006400000c000b */
[----:B01----:R-:W-:Y:S01]  /*32960*/  ENDCOLLECTIVE ;  /* 0x000000000000791b */ /* 0x003fe20003800000 */
.L_x_3545:
        /* <DEDUP_REMOVED lines=10> */
[----:B------:R-:W-:Y:S02]  /*32a10*/  ISETP.GE.AND P3, PT, R6, R5, PT ;  /* 0x000000050600720c */ /* 0x000fe40003f66270 */
[----:B0-----:R-:W-:-:S11]  /*32a20*/  MOV R2, R14 ;  /* 0x0000000e00027202 */ /* 0x001fd60000000f00 */
[----:B------:R-:W-:Y:S05]  /*32a30*/  WARPSYNC.COLLECTIVE R15, `(.L_x_3546) ;  /* 0x000000000f087348 */ /* 0x000fea0003c00000 */
[----:B------:R0:W1:Y:S02]  /*32a40*/  SHFL.IDX P6, R14, R13, R12, R11 ;  /* 0x0000000c0d0e7389 */ /* 0x00006400000c000b */
[----:B01----:R-:W-:Y:S01]  /*32a50*/  ENDCOLLECTIVE ;  /* 0x000000000000791b */ /* 0x003fe20003800000 */
.L_x_3546:
[----:B------:R-:W-:Y:S01]  /*32a60*/  IMAD.MOV.U32 R13, RZ, RZ, R4 ;  /* 0x000000ffff0d7224 */ /* 0x000fe200078e0004 */
[----:B------:R-:W-:Y:S01]  /*32a70*/  MOV R12, 0x7 ;  /* 0x00000007000c7802 */ /* 0x000fe20000000f00 */
[----:B------:R-:W-:-:S07]  /*32a80*/  IMAD.MOV.U32 R3, RZ, RZ, R14 ;  /* 0x000000ffff037224 */ /* 0x000fce00078e000e */
[----:B------:R-:W-:Y:S05]  /*32a90*/  WARPSYNC.COLLECTIVE R15, `(.L_x_3547) ;  /* 0x000000000f087348 */ /* 0x000fea0003c00000 */
[----:B------:R0:W1:Y:S02]  /*32aa0*/  SHFL.IDX P6, R14, R13, R12, R11 ;  /* 0x0000000c0d0e7389 */ /* 0x00006400000c000b */
[----:B01----:R-:W-:Y:S01]  /*32ab0*/  ENDCOLLECTIVE ;  /* 0x000000000000791b */ /* 0x003fe20003800000 */
.L_x_3547:
[----:B------:R-:W-:-:S04]  /*32ac0*/  @!P3 IADD3 R6, P2, R30, R3, RZ ;  /* 0x000000031e06b210 */ /* 0x000fc80007f5e0ff */
[----:B------:R-:W-:Y:S01]  /*32ad0*/  @!P3 IADD3.X R7, RZ, R2, RZ, P2, !PT ;  /* 0x00000002ff07b210 */ /* 0x000fe200017fe4ff */
[----:B------:R-:W-:-:S04]  /*32ae0*/  @!P3 IMAD.MOV.U32 R2, RZ, RZ, R6 ;  /* 0x000000ffff02b224 */ /* 0x000fc800078e0006 */
[----:B------:R-:W-:Y:S02]  /*32af0*/  @!P3 IMAD.MOV.U32 R3, RZ, RZ, R7 ;  /* 0x000000ffff03b224 */ /* 0x000fe400078e0007 */
[----:B------:R-:W-:-:S03]  /*32b00*/  IMAD.MOV.U32 R13, RZ, RZ, R0 ;  /* 0x000000ffff0d7224 */ /* 0x000fc600078e0000 */
[----:B------:R-:W-:Y:S01]  /*32b10*/  @!PT LDS RZ, [RZ] ;  /* 0x00000000fffff984 */ /* 0x000fe20000000800 */
[----:B------:R-:W-:Y:S01]  /*32b20*/  @!PT LDS RZ, [RZ] ;  /* 0x00000000fffff984 */ /* 0x000fe20000000800 */
[----:B------:R-:W-:Y:S01]  /*32b30*/  @!PT LDS RZ, [RZ] ;  /* 0x00000000fffff984 */ /* 0x000fe20000000800 */
[----:B------:R0:W-:Y:S04]  /*32b40*/  @!P3 LDGSTS.E.BYPASS.LTC128B.128 [R8+0x23400], desc[UR36][R2.64], !P0 ;  /* 0x234000000208bfae */ /* 0x0001e8000c101d64 */
[----:B------:R0:W-:Y:S01]  /*32b50*/  @!P3 LDGSTS.E.BYPASS.LTC128B.128 [R8+0x27400], desc[UR36][R2.64+0x80], !P1 ;  /* 0x274000800208bfae */ /* 0x0001e2000c901d64 */
[----:B------:R-:W-:-:S07]  /*32b60*/  IMAD.MOV.U32 R4, RZ, RZ, R14 ;  /* 0x000000ffff047224 */ /* 0x000fce00078e000e */
[----:B0-----:R-:W-:Y:S05]  /*32b70*/  WARPSYNC.COLLECTIVE R15, `(.L_x_3548) ;  /* 0x000000000f087348 */ /* 0x001fea0003c00000 */
[----:B------:R1:W2:Y:S02]  /*32b80*/  SHFL.IDX P6, R14, R13, R12, R11 ;  /* 0x0000000c0d0e7389 */ /* 0x0002a400000c000b */
[----:B012---:R-:W-:Y:S01]  /*32b90*/  ENDCOLLECTIVE ;  /* 0x000000000000791b */ /* 0x007fe20003800000 */
.L_x_3548:
[----:B------:R-:W-:Y:S05]  /*32ba0*/  BRA `(.L_x_3549) ;  /* 0xffffff5c00d47947 */ /* 0x000fea000383ffff */
.L_x_3241:
[----:B0-----:R0:W1:Y:S02]  /*32bb0*/  SYNCS.PHASECHK.TRANS64.TRYWAIT P0, [R22+URZ+0x38820], R3 ;  /* 0x03882003160075a7 */ /* 0x001064000800017f */
[----:B-1----:R-:W-:Y:S05]  /*32bc0*/  @!P0 NANOSLEEP.SYNCS 0x989680 ;  /* 0x009896800000895d */ /* 0x002fea0003900000 */
[----:B------:R-:W1:Y:S02]  /*32bd0*/  @!P0 SYNCS.PHASECHK.TRANS64 P0, [R22+URZ+0x38820], R3 ;  /* 0x03882003160085a7 */ /* 0x000e64000800007f */
[----:B-1----:R-:W-:Y:S05]  /*32be0*/  @!P0 BRA `(.L_x_3241) ;  /* 0xfffffffc00f08947 */ /* 0x002fea000383ffff */
[----:B------:R-:W-:Y:S05]  /*32bf0*/  BRA `(.L_x_3550) ;  /* 0xffffff6000487947 */ /* 0x000fea000383ffff */
.L_x_3245:
[----:B0-----:R0:W1:Y:S02]  /*32c00*/  SYNCS.PHASECHK.TRANS64.TRYWAIT P0, [R0+URZ+0x38880], R21 ;  /* 0x03888015000075a7 */ /* 0x001064000800017f */
[----:B-1----:R-:W-:Y:S05]  /*32c10*/  @!P0 NANOSLEEP.SYNCS 0x989680 ;  /* 0x009896800000895d */ /* 0x002fea0003900000 */
[----:B------:R-:W1:Y:S02]  /*32c20*/  @!P0 SYNCS.PHASECHK.TRANS64 P0, [R0+URZ+0x38880], R21 ;  /* 0x03888015000085a7 */ /* 0x000e64000800007f */
[----:B-1----:R-:W-:Y:S05]  /*32c30*/  @!P0 BRA `(.L_x_3245) ;  /* 0xfffffffc00f08947 */ /* 0x002fea000383ffff */
[----:B------:R-:W-:Y:S05]  /*32c40*/  BRA `(.L_x_3551) ;  /* 0xffffff6000fc7947 */ /* 0x000fea000383ffff */
.L_x_3246:
        /* <DEDUP_REMOVED lines=8> */
.L_x_3553:
[----:B------:R-:W-:Y:S05]  /*32cd0*/  BSYNC B0 ;  /* 0x0000000000007941 */ /* 0x000fea0003800000 */
.L_x_3552:
[----:B------:R-:W-:Y:S01]  /*32ce0*/  MOV R13, R8 ;  /* 0x00000008000d7202 */ /* 0x000fe20000000f00 */
        /* <DEDUP_REMOVED lines=8> */
.L_x_3554:
[----:B------:R-:W-:Y:S01]  /*32d70*/  IMAD.MOV.U32 R13, RZ, RZ, R7 ;  /* 0x000000ffff0d7224 */ /* 0x000fe200078e0007 */
[----:B------:R-:W-:Y:S02]  /*32d80*/  MOV R12, 0x1 ;  /* 0x00000001000c7802 */ /* 0x000fe40000000f00 */
[----:B------:R-:W-:-:S07]  /*32d90*/  MOV R2, R14 ;  /* 0x0000000e00027202 */ /* 0x000fce0000000f00 */
[----:B------:R-:W-:Y:S05]  /*32da0*/  WARPSYNC.COLLECTIVE R15, `(.L_x_3555) ;  /* 0x000000000f087348 */ /* 0x000fea0003c00000 */
[----:B------:R0:W1:Y:S02]  /*32db0*/  SHFL.IDX P6, R14, R13, R12, R11 ;  /* 0x0000000c0d0e7389 */ /* 0x00006400000c000b */
[----:B01----:R-:W-:Y:S01]  /*32dc0*/  ENDCOLLECTIVE ;  /* 0x000000000000791b */ /* 0x003fe20003800000 */
.L_x_3555:
        /* <DEDUP_REMOVED lines=12> */
.L_x_3556:
[----:B------:R-:W-:Y:S02]  /*32e90*/  IMAD.MOV.U32 R13, RZ, RZ, R7 ;  /* 0x000000ffff0d7224 */ /* 0x000fe400078e0007 */
[----:B------:R-:W-:Y:S02]  /*32ea0*/  IMAD.MOV.U32 R12, RZ, RZ, 0x2 ;  /* 0x00000002ff0c7424 */ /* 0x000fe400078e00ff */
[----:B------:R-:W-:-:S07]  /*32eb0*/  IMAD.MOV.U32 R2, RZ, RZ, R14 ;  /* 0x000000ffff027224 */ /* 0x000fce00078e000e */
[----:B------:R-:W-:Y:S05]  /*32ec0*/  WARPSYNC.COLLECTIVE R15, `(.L_x_3557) ;  /* 0x000000000f087348 */ /* 0x000fea0003c00000 */
[----:B------:R0:W1:Y:S02]  /*32ed0*/  SHFL.IDX P6, R14, R13, R12, R11 ;  /* 0x0000000c0d0e7389 */ /* 0x00006400000c000b */
[----:B01----:R-:W-:Y:S01]  /*32ee0*/  ENDCOLLECTIVE ;  /* 0x000000000000791b */ /* 0x003fe20003800000 */
.L_x_3557:
[----:B------:R-:W-:-:S04]  /*32ef0*/  IADD3 R2, P0, R30, R2, RZ ;  /* 0x000000021e027210 */ /* 0x000fc80007f1e0ff */
[----:B------:R-:W-:-:S05]  /*32f00*/  IADD3.X R3, RZ, R3, RZ, P0, !PT ;  /* 0x00000003ff037210 */ /* 0x000fca00007fe4ff */
[----:B------:R-:W-:Y:S01]  /*32f10*/  @!PT LDS RZ, [RZ] ;  /* 0x00000000fffff984 */ /* 0x000fe20000000800 */
[----:B------:R-:W-:Y:S01]  /*32f20*/  @!PT LDS RZ, [RZ] ;  /* 0x00000000fffff984 */ /* 0x000fe20000000800 */
[----:B------:R-:W-:Y:S01]  /*32f30*/  @!PT LDS RZ, [RZ] ;  /* 0x00000000fffff984 */ /* 0x000fe20000000800 */
[----:B------:R-:W-:Y:S01]  /*32f40*/  LDGSTS.E.BYPASS.LTC128B.128 [R4+0x10c00], desc[UR36][R2.64], !P3 ;  /* 0x10c0000002047fae */ /* 0x000fe2000d901d64 */
[----:B------:R-:W-:-:S03]  /*32f50*/  MOV R13, R8 ;  /* 0x00000008000d7202 */ /* 0x000fc60000000f00 */
[----:B------:R0:W-:Y:S02]  /*32f60*/  LDGSTS.E.BYPASS.LTC128B.128 [R4+0x14c00], desc[UR36][R2.64+0x80], !P2 ;  /* 0x14c0008002047fae */ /* 0x0001e4000d101d64 */
[----:B0-----:R-:W-:-:S07]  /*32f70*/  IMAD.MOV.U32 R3, RZ, RZ, R14 ;  /* 0x000000ffff037224 */ /* 0x001fce00078e000e */
[----:B------:R-:W-:Y:S05]  /*32f80*/  WARPSYNC.COLLECTIVE R15, `(.L_x_3558) ;  /* 0x000000000f087348 */ /* 0x000fea0003c00000 */
[----:B------:R0:W1:Y:S02]  /*32f90*/  SHFL.IDX P6, R14, R13, R12, R11 ;  /* 0x0000000c0d0e7389 */ /* 0x00006400000c000b */
[----:B01----:R-:W-:Y:S01]  /*32fa0*/  ENDCOLLECTIVE ;  /* 0x000000000000791b */ /* 0x003fe20003800000 */
.L_x_3558:
[----:B------:R-:W-:Y:S01]  /*32fb0*/  IMAD.MOV.U32 R13, RZ, RZ, R7 ;  /* 0x000000ffff0d7224 */ /* 0x000fe200078e0007 */
[----:B------:R-:W-:Y:S01]  /*32fc0*/  MOV R12, 0x3 ;  /* 0x00000003000c7802 */ /* 0x000fe20000000f00 */
[----:B------:R-:W-:-:S07]  /*32fd0*/  IMAD.MOV.U32 R2, RZ, RZ, R14 ;  /* 0x000000ffff027224 */ /* 0x000fce00078e000e */
[----:B------:R-:W-:Y:S05]  /*32fe0*/  WARPSYNC.COLLECTIVE R15, `(.L_x_3559) ;  /* 0x000000000f087348 */ /* 0x000fea0003c00000 */
[----:B------:R0:W1:Y:S02]  /*32ff0*/  SHFL.IDX P6, R14, R13, R12, R11 ;  /* 0x0000000c0d0e7389 */ /* 0x00006400000c000b */
[----:B01----:R-:W-:Y:S01]  /*33000*/  ENDCOLLECTIVE ;  /* 0x000000000000791b */ /* 0x003fe20003800000 */
.L_x_3559:
        /* <DEDUP_REMOVED lines=12> */
.L_x_3560:
[----:B------:R-:W-:Y:S02]  /*330d0*/  IMAD.MOV.U32 R13, RZ, RZ, R7 ;  /* 0x000000ffff0d7224 */ /* 0x000fe400078e0007 */
[----:B------:R-:W-:Y:S02]  /*330e0*/  IMAD.MOV.U32 R12, RZ, RZ, 0x4 ;  /* 0x00000004ff0c7424 */ /* 0x000fe400078e00ff */
[----:B------:R-:W-:-:S07]  /*330f0*/  IMAD.MOV.U32 R2, RZ, RZ, R14 ;  /* 0x000000ffff027224 */ /* 0x000fce00078e000e */
[----:B------:R-:W-:Y:S05]  /*33100*/  WARPSYNC.COLLECTIVE R15, `(.L_x_3561) ;  /* 0x000000000f087348 */ /* 0x000fea0003c00000 */
[----:B------:R0:W1:Y:S02]  /*33110*/  SHFL.IDX P6, R14, R13, R12, R11 ;  /* 0x0000000c0d0e7389 */ /* 0x00006400000c000b */
[----:B01----:R-:W-:Y:S01]  /*33120*/  ENDCOLLECTIVE ;  /* 0x000000000000791b */ /* 0x003fe20003800000 */
.L_x_3561:
        /* <DEDUP_REMOVED lines=12> */
.L_x_3562:
[----:B------:R-:W-:Y:S01]  /*331f0*/  IMAD.MOV.U32 R13, RZ, RZ, R7 ;  /* 0x000000ffff0d7224 */ /* 0x000fe200078e0007 */
[----:B------:R-:W-:Y:S01]  /*33200*/  MOV R12, 0x5 ;  /* 0x00000005000c7802 */ /* 0x000fe20000000f00 */
[----:B------:R-:W-:-:S07]  /*33210*/  IMAD.MOV.U32 R2, RZ, RZ, R14 ;  /* 0x000000ffff027224 */ /* 0x000fce00078e000e */
[----:B------:R-:W-:Y:S05]  /*33220*/  WARPSYNC.COLLECTIVE R15, `(.L_x_3563) ;  /* 0x000000000f087348 */ /* 0x000fea0003c00000 */
[----:B------:R0:W1:Y:S02]  /*33230*/  SHFL.IDX P6, R14, R13, R12, R11 ;  /* 0x0000000c0d0e7389 */ /* 0x00006400000c000b */
[----:B01----:R-:W-:Y:S01]  /*33240*/  ENDCOLLECTIVE ;  /* 0x000000000000791b */ /* 0x003fe20003800000 */
.L_x_3563:
        /* <DEDUP_REMOVED lines=12> */
.L_x_3564:
[----:B------:R-:W-:Y:S02]  /*33310*/  IMAD.MOV.U32 R13, RZ, RZ, R7 ;  /* 0x000000ffff0d7224 */ /* 0x000fe400078e0007 */
[----:B------:R-:W-:Y:S02]  /*33320*/  IMAD.MOV.U32 R12, RZ, RZ, 0x6 ;  /* 0x00000006ff0c7424 */ /* 0x000fe400078e00ff */
[----:B------:R-:W-:-:S07]  /*33330*/  IMAD.MOV.U32 R2, RZ, RZ, R14 ;  /* 0x000000ffff027224 */ /* 0x000fce00078e000e */
[----:B------:R-:W-:Y:S05]  /*33340*/  WARPSYNC.COLLECTIVE R15, `(.L_x_3565) ;  /* 0x000000000f087348 */ /* 0x000fea0003c00000 */
[----:B------:R0:W1:Y:S02]  /*33350*/  SHFL.IDX P6, R14, R13, R12, R11 ;  /* 0x0000000c0d0e7389 */ /* 0x00006400000c000b */
[----:B01----:R-:W-:Y:S01]  /*33360*/  ENDCOLLECTIVE ;  /* 0x000000000000791b */ /* 0x003fe20003800000 */
.L_x_3565:
        /* <DEDUP_REMOVED lines=12> */
.L_x_3566:
[----:B------:R-:W-:Y:S01]  /*33430*/  IMAD.MOV.U32 R13, RZ, RZ, R7 ;  /* 0x000000ffff0d7224 */ /* 0x000fe200078e0007 */
[----:B------:R-:W-:Y:S01]  /*33440*/  MOV R12, 0x7 ;  /* 0x00000007000c7802 */ /* 0x000fe20000000f00 */
[----:B------:R-:W-:-:S07]  /*33450*/  IMAD.MOV.U32 R2, RZ, RZ, R14 ;  /* 0x000000ffff027224 */ /* 0x000fce00078e000e */
[----:B------:R-:W-:Y:S05]  /*33460*/  WARPSYNC.COLLECTIVE R15, `(.L_x_3567) ;  /* 0x000000000f087348 */ /* 0x000fea0003c00000 */
[----:B------:R0:W1:Y:S02]  /*33470*/  SHFL.IDX P6, R14, R13, R12, R11 ;  /* 0x0000000c0d0e7389 */ /* 0x00006400000c000b */
[----:B01----:R-:W-:Y:S01]  /*33480*/  ENDCOLLECTIVE ;  /* 0x000000000000791b */ /* 0x003fe20003800000 */
.L_x_3567:
        /* <DEDUP_REMOVED lines=12> */
.L_x_3568:
[----:B------:R-:W-:Y:S01]  /*33550*/  IMAD.MOV.U32 R2, RZ, RZ, R14 ;  /* 0x000000ffff027224 */ /* 0x000fe200078e000e */
[----:B------:R-:W-:Y:S06]  /*33560*/  BRA `(.L_x_3569) ;  /* 0xffffff5c00d47947 */ /* 0x000fec000383ffff */
.L_x_3251:
[----:B---3--:R3:W4:Y:S02]  /*33570*/  SYNCS.PHASECHK.TRANS64.TRYWAIT P0, [R0+URZ+0x38840], R21 ;  /* 0x03884015000075a7 */ /* 0x008724000800017f */
[----:B----4-:R-:W-:Y:S05]  /*33580*/  @!P0 NANOSLEEP.SYNCS 0x989680 ;  /* 0x009896800000895d */ /* 0x010fea0003900000 */
[----:B------:R-:W4:Y:S02]  /*33590*/  @!P0 SYNCS.PHASECHK.TRANS64 P0, [R0+URZ+0x38840], R21 ;  /* 0x03884015000085a7 */ /* 0x000f24000800007f */
[----:B----4-:R-:W-:Y:S05]  /*335a0*/  @!P0 BRA `(.L_x_3251) ;  /* 0xfffffffc00f08947 */ /* 0x010fea000383ffff */
[----:B------:R-:W-:Y:S05]  /*335b0*/  BRA `(.L_x_3570) ;  /* 0xffffff6000287947 */ /* 0x000fea000383ffff */
.L_x_3252:
[----:B------:R-:W-:Y:S01]  /*335c0*/  BSSY B0, `(.L_x_3571) ;  /* 0x0000008000007945 */ /* 0x000fe20003800000 */
[----:B------:R-:W-:Y:S01]  /*335d0*/  MOV R13, R5 ;  /* 0x00000005000d7202 */ /* 0x000fe20000000f00 */
[----:B------:R-:W-:Y:S02]  /*335e0*/  IMAD.MOV.U32 R12, RZ, RZ, RZ ;  /* 0x000000ffff0c7224 */ /* 0x000fe400078e00ff */
[----:B------:R-:W-:Y:S02]  /*335f0*/  IMAD.MOV.U32 R11, RZ, RZ, 0x181f ;  /* 0x0000181fff0b7424 */ /* 0x000fe400078e00ff */
[----:B------:R-:W-:-:S07]  /*33600*/  IMAD.MOV.U32 R15, RZ, RZ, -0x1 ;  /* 0xffffffffff0f7424 */ /* 0x000fce00078e00ff */
[----:B0-23--:R-:W-:Y:S05]  /*33610*/  WARPSYNC.COLLECTIVE R15, `(.L_x_3572) ;  /* 0x000000000f087348 */ /* 0x00dfea0003c00000 */
[----:B------:R1:W4:Y:S02]  /*33620*/  SHFL.IDX P6, R14, R13, R12, R11 ;  /* 0x0000000c0d0e7389 */ /* 0x00032400000c000b */
[----:B01234-:R-:W-:Y:S01]  /*33630*/  ENDCOLLECTIVE ;  /* 0x000000000000791b */ /* 0x01ffe20003800000 */
.L_x_3572:
[----:B------:R-:W-:Y:S05]  /*33640*/  BSYNC B0 ;  /* 0x0000000000007941 */ /* 0x000fea0003800000 */
.L_x_3571:
        /* <DEDUP_REMOVED lines=8> */
.L_x_3573:
[----:B------:R-:W-:Y:S01]  /*336d0*/  IMAD.MOV.U32 R13, RZ, RZ, R5 ;  /* 0x000000ffff0d7224 */ /* 0x000fe200078e0005 */
[----:B------:R-:W-:Y:S01]  /*336e0*/  MOV R12, 0x1 ;  /* 0x00000001000c7802 */ /* 0x000fe20000000f00 */
[----:B------:R-:W-:-:S07]  /*336f0*/  IMAD.MOV.U32 R2, RZ, RZ, R14 ;  /* 0x000000ffff027224 */ /* 0x000fce00078e000e */
[----:B------:R-:W-:Y:S05]  /*33700*/  WARPSYNC.COLLECTIVE R15, `(.L_x_3574) ;  /* 0x000000000f087348 */ /* 0x000fea0003c00000 */
[----:B------:R0:W1:Y:S02]  /*33710*/  SHFL.IDX P6, R14, R13, R12, R11 ;  /* 0x0000000c0d0e7389 */ /* 0x00006400000c000b */
[----:B01----:R-:W-:Y:S01]  /*33720*/  ENDCOLLECTIVE ;  /* 0x000000000000791b */ /* 0x003fe20003800000 */
.L_x_3574:
        /* <DEDUP_REMOVED lines=12> */
.L_x_3575:
[----:B------:R-:W-:Y:S02]  /*337f0*/  IMAD.MOV.U32 R13, RZ, RZ, R5 ;  /* 0x000000ffff0d7224 */ /* 0x000fe400078e0005 */
[----:B------:R-:W-:Y:S02]  /*33800*/  IMAD.MOV.U32 R12, RZ, RZ, 0x2 ;  /* 0x00000002ff0c7424 */ /* 0x000fe400078e00ff */
[----:B------:R-:W-:-:S07]  /*33810*/  IMAD.MOV.U32 R2, RZ, RZ, R14 ;  /* 0x000000ffff027224 */ /* 0x000fce00078e000e */
[----:B------:R-:W-:Y:S05]  /*33820*/  WARPSYNC.COLLECTIVE R15, `(.L_x_3576) ;  /* 0x000000000f087348 */ /* 0x000fea0003c00000 */
[----:B------:R0:W1:Y:S02]  /*33830*/  SHFL.IDX P6, R14, R13, R12, R11 ;  /* 0x0000000c0d0e7389 */ /* 0x00006400000c000b */
[----:B01----:R-:W-:Y:S01]  /*33840*/  ENDCOLLECTIVE ;  /* 0x000000000000791b */ /* 0x003fe20003800000 */
.L_x_3576:
        /* <DEDUP_REMOVED lines=12> */
.L_x_3577:
[----:B------:R-:W-:Y:S01]  /*33910*/  IMAD.MOV.U32 R13, RZ, RZ, R5 ;  /* 0x000000ffff0d7224 */ /* 0x000fe200078e0005 */
[----:B------:R-:W-:Y:S01]  /*33920*/  MOV R12, 0x3 ;  /* 0x00000003000c7802 */ /* 0x000fe20000000f00 */
[----:B------:R-:W-:-:S07]  /*33930*/  IMAD.MOV.U32 R2, RZ, RZ, R14 ;  /* 0x000000ffff027224 */ /* 0x000fce00078e000e */
[----:B------:R-:W-:Y:S05]  /*33940*/  WARPSYNC.COLLECTIVE R15, `(.L_x_3578) ;  /* 0x000000000f087348 */ /* 0x000fea0003c00000 */
[----:B------:R0:W1:Y:S02]  /*33950*/  SHFL.IDX P6, R14, R13, R12, R11 ;  /* 0x0000000c0d0e7389 */ /* 0x00006400000c000b */
[----:B01----:R-:W-:Y:S01]  /*33960*/  ENDCOLLECTIVE ;  /* 0x000000000000791b */ /* 0x003fe20003800000 */
.L_x_3578:
        /* <DEDUP_REMOVED lines=12> */
.L_x_3579:
[----:B------:R-:W-:Y:S02]  /*33a30*/  IMAD.MOV.U32 R13, RZ, RZ, R5 ;  /* 0x000000ffff0d7224 */ /* 0x000fe400078e0005 */
[----:B------:R-:W-:Y:S02]  /*33a40*/  IMAD.MOV.U32 R12, RZ, RZ, 0x4 ;  /* 0x00000004ff0c7424 */ /* 0x000fe400078e00ff */
[----:B------:R-:W-:-:S07]  /*33a50*/  IMAD.MOV.U32 R2, RZ, RZ, R14 ;  /* 0x000000ffff027224 */ /* 0x000fce00078e000e */
[----:B------:R-:W-:Y:S05]  /*33a60*/  WARPSYNC.COLLECTIVE R15, `(.L_x_3580) ;  /* 0x000000000f087348 */ /* 0x000fea0003c00000 */
[----:B------:R0:W1:Y:S02]  /*33a70*/  SHFL.IDX P6, R14, R13, R12, R11 ;  /* 0x0000000c0d0e7389 */ /* 0x00006400000c000b */
[----:B01----:R-:W-:Y:S01]  /*33a80*/  ENDCOLLECTIVE ;  /* 0x000000000000791b */ /* 0x003fe20003800000 */
.L_x_3580:
        /* <DEDUP_REMOVED lines=12> */
.L_x_3581:
[----:B------:R-:W-:Y:S01]  /*33b50*/  IMAD.MOV.U32 R13, RZ, RZ, R5 ;  /* 0x000000ffff0d7224 */ /* 0x000fe200078e0005 */
[----:B------:R-:W-:Y:S01]  /*33b60*/  MOV R12, 0x5 ;  /* 0x00000005000c7802 */ /* 0x000fe20000000f00 */
[----:B------:R-:W-:-:S07]  /*33b70*/  IMAD.MOV.U32 R2, RZ, RZ, R14 ;  /* 0x000000ffff027224 */ /* 0x000fce00078e000e */
[----:B------:R-:W-:Y:S05]  /*33b80*/  WARPSYNC.COLLECTIVE R15, `(.L_x_3582) ;  /* 0x000000000f087348 */ /* 0x000fea0003c00000 */
[----:B------:R0:W1:Y:S02]  /*33b90*/  SHFL.IDX P6, R14, R13, R12, R11 ;  /* 0x0000000c0d0e7389 */ /* 0x00006400000c000b */
[----:B01----:R-:W-:Y:S01]  /*33ba0*/  ENDCOLLECTIVE ;  /* 0x000000000000791b */ /* 0x003fe20003800000 */
.L_x_3582:
        /* <DEDUP_REMOVED lines=12> */
.L_x_3583:
[----:B------:R-:W-:Y:S02]  /*33c70*/  IMAD.MOV.U32 R13, RZ, RZ, R5 ;  /* 0x000000ffff0d7224 */ /* 0x000fe400078e0005 */
[----:B------:R-:W-:Y:S02]  /*33c80*/  IMAD.MOV.U32 R12, RZ, RZ, 0x6 ;  /* 0x00000006ff0c7424 */ /* 0x000fe400078e00ff */
[----:B------:R-:W-:-:S07]  /*33c90*/  IMAD.MOV.U32 R2, RZ, RZ, R14 ;  /* 0x000000ffff027224 */ /* 0x000fce00078e000e */
[----:B------:R-:W-:Y:S05]  /*33ca0*/  WARPSYNC.COLLECTIVE R15, `(.L_x_3584) ;  /* 0x000000000f087348 */ /* 0x000fea0003c00000 */
[----:B------:R0:W1:Y:S02]  /*33cb0*/  SHFL.IDX P6, R14, R13, R12, R11 ;  /* 0x0000000c0d0e7389 */ /* 0x00006400000c000b */
[----:B01----:R-:W-:Y:S01]  /*33cc0*/  ENDCOLLECTIVE ;  /* 0x000000000000791b */ /* 0x003fe20003800000 */
.L_x_3584:
        /* <DEDUP_REMOVED lines=12> */
.L_x_3585:
[----:B------:R-:W-:Y:S01]  /*33d90*/  IMAD.MOV.U32 R13, RZ, RZ, R5 ;  /* 0x000000ffff0d7224 */ /* 0x000fe200078e0005 */
[----:B------:R-:W-:Y:S01]  /*33da0*/  MOV R12, 0x7 ;  /* 0x00000007000c7802 */ /* 0x000fe20000000f00 */
[----:B------:R-:W-:-:S07]  /*33db0*/  IMAD.MOV.U32 R2, RZ, RZ, R14 ;  /* 0x000000ffff027224 */ /* 0x000fce00078e000e */
[----:B------:R-:W-:Y:S05]  /*33dc0*/  WARPSYNC.COLLECTIVE R15, `(.L_x_3586) ;  /* 0x000000000f087348 */ /* 0x000fea0003c00000 */
[----:B------:R0:W1:Y:S02]  /*33dd0*/  SHFL.IDX P6, R14, R13, R12, R11 ;  /* 0x0000000c0d0e7389 */ /* 0x00006400000c000b */
[----:B01----:R-:W-:Y:S01]  /*33de0*/  ENDCOLLECTIVE ;  /* 0x000000000000791b */ /* 0x003fe20003800000 */
.L_x_3586:
        /* <DEDUP_REMOVED lines=12> */
.L_x_3587:
[----:B------:R-:W-:Y:S01]  /*33eb0*/  IMAD.MOV.U32 R2, RZ, RZ, R14 ;  /* 0x000000ffff027224 */ /* 0x000fe200078e000e */
[----:B------:R-:W-:Y:S06]  /*33ec0*/  BRA `(.L_x_3588) ;  /* 0xffffff5800f87947 */ /* 0x000fec000383ffff */
.L_x_3257:
[----:B0-----:R0:W2:Y:S02]  /*33ed0*/  SYNCS.PHASECHK.TRANS64.TRYWAIT P2, [R0+URZ+0x38870], R3 ;  /* 0x03887003000075a7 */ /* 0x0010a4000804017f */
[----:B--2---:R-:W-:Y:S05]  /*33ee0*/  @!P2 NANOSLEEP.SYNCS 0x989680 ;  /* 0x009896800000a95d */ /* 0x004fea0003900000 */
[----:B------:R-:W2:Y:S02]  /*33ef0*/  @!P2 SYNCS.PHASECHK.TRANS64 P2, [R0+URZ+0x38870], R3 ;  /* 0x038870030000a5a7 */ /* 0x000ea4000804007f */
[----:B--2---:R-:W-:Y:S05]  /*33f00*/  @!P2 BRA `(.L_x_3257) ;  /* 0xfffffffc00f0a947 */ /* 0x004fea000383ffff */
[----:B------:R-:W-:Y:S05]  /*33f10*/  BRA `(.L_x_3589) ;  /* 0xffffff5c00607947 */ /* 0x000fea000383ffff */
.L_x_3259:
[----:B0-----:R0:W2:Y:S02]  /*33f20*/  SYNCS.PHASECHK.TRANS64.TRYWAIT P2, [R0+URZ+0x38860], R3 ;  /* 0x03886003000075a7 */ /* 0x0010a4000804017f */
[----:B--2---:R-:W-:Y:S05]  /*33f30*/  @!P2 NANOSLEEP.SYNCS 0x989680 ;  /* 0x009896800000a95d */ /* 0x004fea0003900000 */
[----:B------:R-:W2:Y:S02]  /*33f40*/  @!P2 SYNCS.PHASECHK.TRANS64 P2, [R0+URZ+0x38860], R3 ;  /* 0x038860030000a5a7 */ /* 0x000ea4000804007f */
[----:B--2---:R-:W-:Y:S05]  /*33f50*/  @!P2 BRA `(.L_x_3259) ;  /* 0xfffffffc00f0a947 */ /* 0x004fea000383ffff */
[----:B------:R-:W-:Y:S05]  /*33f60*/  BRA `(.L_x_3590) ;  /* 0xffffff5c00707947 */ /* 0x000fea000383ffff */
.L_x_3267:
[----:B0-----:R0:W1:Y:S02]  /*33f70*/  SYNCS.PHASECHK.TRANS64.TRYWAIT P1, [R18+URZ+0x38870], R3 ;  /* 0x03887003120075a7 */ /* 0x001064000802017f */
[----:B-1----:R-:W-:Y:S05]  /*33f80*/  @!P1 NANOSLEEP.SYNCS 0x989680 ;  /* 0x009896800000995d */ /* 0x002fea0003900000 */
[----:B------:R-:W1:Y:S02]  /*33f90*/  @!P1 SYNCS.PHASECHK.TRANS64 P1, [R18+URZ+0x38870], R3 ;  /* 0x03887003120095a7 */ /* 0x000e64000802007f */
[----:B-1----:R-:W-:Y:S05]  /*33fa0*/  @!P1 BRA `(.L_x_3267) ;  /* 0xfffffffc00f09947 */ /* 0x002fea000383ffff */
[----:B------:R-:W-:Y:S05]  /*33fb0*/  BRA `(.L_x_3591) ;  /* 0xffffff6400cc7947 */ /* 0x000fea000383ffff */
.L_x_3269:
[----:B0-----:R0:W1:Y:S02]  /*33fc0*/  SYNCS.PHASECHK.TRANS64.TRYWAIT P1, [R18+URZ+0x38860], R3 ;  /* 0x03886003120075a7 */ /* 0x001064000802017f */
[----:B-1----:R-:W-:Y:S05]  /*33fd0*/  @!P1 NANOSLEEP.SYNCS 0x989680 ;  /* 0x009896800000995d */ /* 0x002fea0003900000 */
[----:B------:R-:W1:Y:S02]  /*33fe0*/  @!P1 SYNCS.PHASECHK.TRANS64 P1, [R18+URZ+0x38860], R3 ;  /* 0x03886003120095a7 */ /* 0x000e64000802007f */
[----:B-1----:R-:W-:Y:S05]  /*33ff0*/  @!P1 BRA `(.L_x_3269) ;  /* 0xfffffffc00f09947 */ /* 0x002fea000383ffff */
[----:B------:R-:W-:Y:S05]  /*34000*/  BRA `(.L_x_3592) ;  /* 0xffffff6400d87947 */ /* 0x000fea000383ffff */
.L_x_3274:
[----:B------:R-:W-:Y:S01]  /*34010*/  BSSY B0, `(.L_x_3593) ;  /* 0x0000008000007945 */ /* 0x000fe20003800000 */
[----:B------:R-:W-:Y:S01]  /*34020*/  MOV R13, R16 ;  /* 0x00000010000d7202 */ /* 0x000fe20000000f00 */
[----:B------:R-:W-:Y:S02]  /*34030*/  IMAD.MOV.U32 R12, RZ, RZ, RZ ;  /* 0x000000ffff0c7224 */ /* 0x000fe400078e00ff */
[----:B------:R-:W-:Y:S02]  /*34040*/  IMAD.MOV.U32 R11, RZ, RZ, 0x1f ;  /* 0x0000001fff0b7424 */ /* 0x000fe400078e00ff */
[----:B------:R-:W-:-:S07]  /*34050*/  IMAD.MOV.U32 R15, RZ, RZ, -0x1 ;  /* 0xffffffffff0f7424 */ /* 0x000fce00078e00ff */
[----:B-1----:R-:W-:Y:S05]  /*34060*/  WARPSYNC.COLLECTIVE R15, `(.L_x_3594) ;  /* 0x000000000f087348 */ /* 0x002fea0003c00000 */
[----:B------:R0:W2:Y:S02]  /*34070*/  SHFL.IDX P6, R14, R13, R12, R11 ;  /* 0x0000000c0d0e7389 */ /* 0x0000a400000c000b */
[----:B012---:R-:W-:Y:S01]  /*34080*/  ENDCOLLECTIVE ;  /* 0x000000000000791b */ /* 0x007fe20003800000 */
.L_x_3594:
[----:B------:R-:W-:Y:S05]  /*34090*/  BSYNC B0 ;  /* 0x0000000000007941 */ /* 0x000fea0003800000 */
.L_x_3593:
[----:B------:R-:W-:Y:S01]  /*340a0*/  IMAD.MOV.U32 R13, RZ, RZ, R16 ;  /* 0x000000ffff0d7224 */ /* 0x000fe200078e0010 */
[----:B------:R-:W-:Y:S01]  /*340b0*/  MOV R15, 0xffffffff ;  /* 0xffffffff000f7802 */ /* 0x000fe20000000f00 */
[----:B------:R-:W-:Y:S01]  /*340c0*/  IMAD.MOV.U32 R12, RZ, RZ, 0x1 ;  /* 0x00000001ff0c7424 */ /* 0x000fe200078e00ff */
[----:B------:R-:W-:Y:S01]  /*340d0*/  MOV R0, R14 ;  /* 0x0000000e00007202 */ /* 0x000fe20000000f00 */
[----:B------:R-:W-:Y:S02]  /*340e0*/  IMAD.MOV.U32 R11, RZ, RZ, 0x1f ;  /* 0x0000001fff0b7424 */ /* 0x000fe400078e00ff */
[----:B------:R-:W-:-:S07]  /*340f0*/  IMAD.IADD R7, R19, 0x1, R8 ;  /* 0x0000000113077824 */ /* 0x000fce00078e0208 */
[----:B------:R-:W-:Y:S05]  /*34100*/  WARPSYNC.COLLECTIVE R15, `(.L_x_3595) ;  /* 0x000000000f087348 */ /* 0x000fea0003c00000 */
[----:B------:R0:W1:Y:S02]  /*34110*/  SHFL.IDX P6, R14, R13, R12, R11 ;  /* 0x0000000c0d0e7389 */ /* 0x00006400000c000b */
[----:B01----:R-:W-:Y:S01]  /*34120*/  ENDCOLLECTIVE ;  /* 0x000000000000791b */ /* 0x003fe20003800000 */
.L_x_3595:
[----:B------:R-:W-:Y:S02]  /*34130*/  ULDC UR4, c[0x0][0xc3c] ;  /* 0x00030f0000047ab9 */ /* 0x000fe40000000800 */
[----:B------:R-:W-:-:S13]  /*34140*/  ISETP.GE.OR P1, PT, R7, UR4, !P0 ;  /* 0x0000000407007c0c */ /* 0x000fda000c726670 */
[----:B------:R-:W0:Y:S01]  /*34150*/  @!P1 LDC.64 R2, c[0x0][0xc80] ;  /* 0x00032000ff029b82 */ /* 0x000e220000000a00 */
[----:B------:R-:W-:Y:S02]  /*34160*/  IMAD.MOV.U32 R17, RZ, RZ, RZ ;  /* 0x000000ffff117224 */ /* 0x000fe400078e00ff */
[----:B------:R-:W-:Y:S02]  /*34170*/  IMAD.MOV.U32 R11, RZ, RZ, RZ ;  /* 0x000000ffff0b7224 */ /* 0x000fe400078e00ff */
[----:B------:R-:W-:Y:S02]  /*34180*/  IMAD.MOV.U32 R5, RZ, RZ, R14 ;  /* 0x000000ffff057224 */ /* 0x000fe400078e000e */
[----:B0-----:R-:W-:-:S06]  /*34190*/  @!P1 IMAD.WIDE R2, R7, 0x4, R2 ;  /* 0x0000000407029825 */ /* 0x001fcc00078e0202 */
[----:B------:R-:W2:Y:S01]  /*341a0*/  @!P1 LDG.E R2, desc[UR36][R2.64] ;  /* 0x0000002402029981 */ /* 0x000ea2000c1e1900 */
[C---:B------:R-:W-:Y:S02]  /*341b0*/  ISETP.GE.U32.AND P2, PT, R8.reuse, 0x2, PT ;  /* 0x000000020800780c */ /* 0x040fe40003f46070 */
[C---:B------:R-:W-:Y:S02]  /*341c0*/  ISETP.GE.U32.AND P3, PT, R8.reuse, 0x4, PT ;  /* 0x000000040800780c */ /* 0x040fe40003f66070 */
[C---:B------:R-:W-:Y:S02]  /*341d0*/  ISETP.GE.U32.AND P4, PT, R8.reuse, 0x8, PT ;  /* 0x000000080800780c */ /* 0x040fe40003f86070 */
[C---:B------:R-:W-:Y:S02]  /*341e0*/  ISETP.GE.U32.AND P5, PT, R8.reuse, 0x10, PT ;  /* 0x000000100800780c */ /* 0x040fe40003fa6070 */
[----:B--2---:R-:W-:Y:S02]  /*341f0*/  @!P1 MOV R17, R2 ;  /* 0x0000000200119202 */ /* 0x004fe40000000f00 */
[----:B------:R-:W-:-:S03]  /*34200*/  ISETP.NE.AND P1, PT, R8, RZ, PT ;  /* 0x000000ff0800720c */ /* 0x000fc60003f25270 */
[----:B------:R-:W-:-:S10]  /*34210*/  IMAD.MOV.U32 R13, RZ, RZ, R17 ;  /* 0x000000ffff0d7224 */ /* 0x000fd400078e0011 */
[----:B------:R-:W-:Y:S05]  /*34220*/  WARPSYNC.COLLECTIVE R15, `(.L_x_3596) ;  /* 0x000000000f087348 */ /* 0x000fea0003c00000 */
[----:B------:R0:W1:Y:S02]  /*34230*/  SHFL.UP P6, R14, R13, R12, R11 ;  /* 0x0400000c0d0e7389 */ /* 0x00006400000c000b */
[----:B01----:R-:W-:Y:S01]  /*34240*/  ENDCOLLECTIVE ;  /* 0x000000000000791b */ /* 0x003fe20003800000 */
.L_x_3596:
[----:B------:R-:W-:Y:S01]  /*34250*/  IMAD.MOV.U32 R12, RZ, RZ, 0x2 ;  /* 0x00000002ff0c7424 */ /* 0x000fe200078e00ff */
[----:B------:R-:W-:-:S05]  /*34260*/  SEL R4, R14, RZ, P1 ;  /* 0x000000ff0e047207 */ /* 0x000fca0000800000 */
[----:B------:R-:W-:-:S05]  /*34270*/  IMAD.IADD R4, R17, 0x1, R4 ;  /* 0x0000000111047824 */ /* 0x000fca00078e0204 */
[----:B------:R-:W-:-:S07]  /*34280*/  MOV R13, R4 ;  /* 0x00000004000d7202 */ /* 0x000fce0000000f00 */
[----:B------:R-:W-:Y:S05]  /*34290*/  WARPSYNC.COLLECTIVE R15, `(.L_x_3597) ;  /* 0x000000000f087348 */ /* 0x000fea0003c00000 */
[----:B------:R0:W1:Y:S02]  /*342a0*/  SHFL.UP P6, R14, R13, R12, R11 ;  /* 0x0400000c0d0e7389 */ /* 0x00006400000c000b */
[----:B01----:R-:W-:Y:S01]  /*342b0*/  ENDCOLLECTIVE ;  /* 0x000000000000791b */ /* 0x003fe20003800000 */
.L_x_3597:
[----:B------:R-:W-:Y:S02]  /*342c0*/  MOV R12, 0x4 ;  /* 0x00000004000c7802 */ /* 0x000fe40000000f00 */
[----:B------:R-:W-:-:S05]  /*342d0*/  SEL R3, R14, RZ, P2 ;  /* 0x000000ff0e037207 */ /* 0x000fca0001000000 */
[----:B------:R-:W-:-:S04]  /*342e0*/  IMAD.IADD R6, R4, 0x1, R3 ;  /* 0x0000000104067824 */ /* 0x000fc800078e0203 */
[----:B------:R-:W-:-:S07]  /*342f0*/  IMAD.MOV.U32 R13, RZ, RZ, R6 ;  /* 0x000000ffff0d7224 */ /* 0x000fce00078e0006 */
[----:B------:R-:W-:Y:S05]  /*34300*/  WARPSYNC.COLLECTIVE R15, `(.L_x_3598) ;  /* 0x000000000f087348 */ /* 0x000fea0003c00000 */
[----:B------:R0:W1:Y:S02]  /*34310*/  SHFL.UP P6, R14, R13, R12, R11 ;  /* 0x0400000c0d0e7389 */ /* 0x00006400000c000b */
[----:B01----:R-:W-:Y:S01]  /*34320*/  ENDCOLLECTIVE ;  /* 0x000000000000791b */ /* 0x003fe20003800000 */
.L_x_3598:
[----:B------:R-:W-:Y:S01]  /*34330*/  IMAD.MOV.U32 R12, RZ, RZ, 0x8 ;  /* 0x00000008ff0c7424 */ /* 0x000fe200078e00ff */
[----:B------:R-:W-:-:S05]  /*34340*/  SEL R3, R14, RZ, P3 ;  /* 0x000000ff0e037207 */ /* 0x000fca0001800000 */
[----:B------:R-:W-:-:S04]  /*34350*/  IMAD.IADD R2, R6, 0x1, R3 ;  /* 0x0000000106027824 */ /* 0x000fc800078e0203 */
[----:B------:R-:W-:-:S07]  /*34360*/  IMAD.MOV.U32 R13, RZ, RZ, R2 ;  /* 0x000000ffff0d7224 */ /* 0x000fce00078e0002 */
[----:B------:R-:W-:Y:S05]  /*34370*/  WARPSYNC.COLLECTIVE R15, `(.L_x_3599) ;  /* 0x000000000f087348 */ /* 0x000fea0003c00000 */
[----:B------:R0:W1:Y:S02]  /*34380*/  SHFL.UP P6, R14, R13, R12, R11 ;  /* 0x0400000c0d0e7389 */ /* 0x00006400000c000b */
[----:B01----:R-:W-:Y:S01]  /*34390*/  ENDCOLLECTIVE ;  /* 0x000000000000791b */ /* 0x003fe20003800000 */
.L_x_3599:
[----:B------:R-:W-:Y:S01]  /*343a0*/  IMAD.MOV.U32 R12, RZ, RZ, 0x10 ;  /* 0x00000010ff0c7424 */ /* 0x000fe200078e00ff */
[----:B------:R-:W-:-:S04]  /*343b0*/  SEL R3, R14, RZ, P4 ;  /* 0x000000ff0e037207 */ /* 0x000fc80002000000 */
[----:B------:R-:W-:-:S05]  /*343c0*/  IADD3 R3, R2, R3, RZ ;  /* 0x0000000302037210 */ /* 0x000fca0007ffe0ff */
[----:B------:R-:W-:-:S07]  /*343d0*/  IMAD.MOV.U32 R13, RZ, RZ, R3 ;  /* 0x000000ffff0d7224 */ /* 0x000fce00078e0003 */
[----:B------:R-:W-:Y:S05]  /*343e0*/  WARPSYNC.COLLECTIVE R15, `(.L_x_3600) ;  /* 0x000000000f087348 */ /* 0x000fea0003c00000 */
[----:B------:R0:W1:Y:S02]  /*343f0*/  SHFL.UP P6, R14, R13, R12, R11 ;  /* 0x0400000c0d0e7389 */ /* 0x00006400000c000b */
[----:B01----:R-:W-:Y:S01]  /*34400*/  ENDCOLLECTIVE ;  /* 0x000000000000791b */ /* 0x003fe20003800000 */
.L_x_3600:
[----:B------:R-:W-:Y:S02]  /*34410*/  IMAD.MOV.U32 R12, RZ, RZ, 0x1f ;  /* 0x0000001fff0c7424 */ /* 0x000fe400078e00ff */
[----:B------:R-:W-:Y:S01]  /*34420*/  IMAD.MOV.U32 R11, RZ, RZ, 0x1f ;  /* 0x0000001fff0b7424 */ /* 0x000fe200078e00ff */
[----:B------:R-:W-:-:S05]  /*34430*/  SEL R14, R14, RZ, P5 ;  /* 0x000000ff0e0e7207 */ /* 0x000fca0002800000 */
[----:B------:R-:W-:-:S05]  /*34440*/  IMAD.IADD R3, R3, 0x1, R14 ;  /* 0x0000000103037824 */ /* 0x000fca00078e020e */
[----:B------:R-:W-:-:S07]  /*34450*/  MOV R13, R3 ;  /* 0x00000003000d7202 */ /* 0x000fce0000000f00 */
[----:B------:R-:W-:Y:S05]  /*34460*/  WARPSYNC.COLLECTIVE R15, `(.L_x_3601) ;  /* 0x000000000f087348 */ /* 0x000fea0003c00000 */
[----:B------:R0:W1:Y:S02]  /*34470*/  SHFL.IDX P6, R14, R13, R12, R11 ;  /* 0x0000000c0d0e7389 */ /* 0x00006400000c000b */
[----:B01----:R-:W-:Y:S01]  /*34480*/  ENDCOLLECTIVE ;  /* 0x000000000000791b */ /* 0x003fe20003800000 */
.L_x_3601:
[----:B------:R-:W-:Y:S05]  /*34490*/  BRA `(.L_x_3602) ;  /* 0xffffff6c00847947 */ /* 0x000fea000383ffff */
.L_x_3279:
[----:B------:R-:W-:Y:S01]  /*344a0*/  BSSY B0, `(.L_x_3603) ;  /* 0x0000008000007945 */ /* 0x000fe20003800000 */
[----:B-----5:R-:W-:Y:S01]  /*344b0*/  IMAD.MOV.U32 R13, RZ, RZ, R17 ;  /* 0x000000ffff0d7224 */ /* 0x020fe200078e0011 */
[----:B------:R-:W-:Y:S01]  /*344c0*/  MOV R12, 0x1 ;  /* 0x00000001000c7802 */ /* 0x000fe20000000f00 */
[----:B------:R-:W-:Y:S02]  /*344d0*/  IMAD.MOV.U32 R11, RZ, RZ, RZ ;  /* 0x000000ffff0b7224 */ /* 0x000fe400078e00ff */
[----:B------:R-:W-:-:S07]  /*344e0*/  IMAD.MOV.U32 R15, RZ, RZ, -0x1 ;  /* 0xffffffffff0f7424 */ /* 0x000fce00078e00ff */
[----:B01----:R-:W-:Y:S05]  /*344f0*/  WARPSYNC.COLLECTIVE R15, `(.L_x_3604) ;  /* 0x000000000f087348 */ /* 0x003fea0003c00000 */
[----:B------:R2:W3:Y:S02]  /*34500*/  SHFL.UP P6, R14, R13, R12, R11 ;  /* 0x0400000c0d0e7389 */ /* 0x0004e400000c000b */
[----:B0123--:R-:W-:Y:S01]  /*34510*/  ENDCOLLECTIVE ;  /* 0x000000000000791b */ /* 0x00ffe20003800000 */
.L_x_3604:
[----:B------:R-:W-:Y:S05]  /*34520*/  BSYNC B0 ;  /* 0x0000000000007941 */ /* 0x000fea0003800000 */
.L_x_3603:
[----:B------:R-:W-:Y:S01]  /*34530*/  SEL R14, R14, RZ, P1 ;  /* 0x000000ff0e0e7207 */ /* 0x000fe20000800000 */
[----:B------:R-:W-:Y:S01]  /*34540*/  IMAD.MOV.U32 R11, RZ, RZ, RZ ;  /* 0x000000ffff0b7224 */ /* 0x000fe200078e00ff */
[----:B------:R-:W-:Y:S01]  /*34550*/  MOV R12, 0x2 ;  /* 0x00000002000c7802 */ /* 0x000fe20000000f00 */
[----:B------:R-:W-:Y:S02]  /*34560*/  IMAD.MOV.U32 R15, RZ, RZ, -0x1 ;  /* 0xffffffffff0f7424 */ /* 0x000fe400078e00ff */
[----:B------:R-:W-:-:S07]  /*34570*/  IMAD.IADD R13, R17, 0x1, R14 ;  /* 0x00000001110d7824 */ /* 0x000fce00078e020e */
[----:B------:R-:W-:Y:S05]  /*34580*/  WARPSYNC.COLLECTIVE R15, `(.L_x_3605) ;  /* 0x000000000f087348 */ /* 0x000fea0003c00000 */
[----:B------:R0:W1:Y:S02]  /*34590*/  SHFL.UP P6, R14, R13, R12, R11 ;  /* 0x0400000c0d0e7389 */ /* 0x00006400000c000b */
[----:B01----:R-:W-:Y:S01]  /*345a0*/  ENDCOLLECTIVE ;  /* 0x000000000000791b */ /* 0x003fe20003800000 */
.L_x_3605:
[----:B------:R-:W-:Y:S01]  /*345b0*/  IMAD.MOV.U32 R12, RZ, RZ, 0x4 ;  /* 0x00000004ff0c7424 */ /* 0x000fe200078e00ff */
[----:B------:R-:W-:-:S05]  /*345c0*/  SEL R2, R14, RZ, P2 ;  /* 0x000000ff0e027207 */ /* 0x000fca0001000000 */
[----:B------:R-:W-:-:S05]  /*345d0*/  IMAD.IADD R2, R13, 0x1, R2 ;  /* 0x000000010d027824 */ /* 0x000fca00078e0202 */
[----:B------:R-:W-:-:S07]  /*345e0*/  MOV R13, R2 ;  /* 0x00000002000d7202 */ /* 0x000fce0000000f00 */
[----:B------:R-:W-:Y:S05]  /*345f0*/  WARPSYNC.COLLECTIVE R15, `(.L_x_3606) ;  /* 0x000000000f087348 */ /* 0x000fea0003c00000 */
[----:B------:R0:W1:Y:S02]  /*34600*/  SHFL.UP P6, R14, R13, R12, R11 ;  /* 0x0400000c0d0e7389 */ /* 0x00006400000c000b */
[----:B01----:R-:W-:Y:S01]  /*34610*/  ENDCOLLECTIVE ;  /* 0x000000000000791b */ /* 0x003fe20003800000 */
.L_x_3606:
[----:B------:R-:W-:Y:S02]  /*34620*/  MOV R12, 0x8 ;  /* 0x00000008000c7802 */ /* 0x000fe40000000f00 */
[----:B------:R-:W-:-:S05]  /*34630*/  SEL R3, R14, RZ, P3 ;  /* 0x000000ff0e037207 */ /* 0x000fca0001800000 */
[----:B------:R-:W-:-:S04]  /*34640*/  IMAD.IADD R3, R2, 0x1, R3 ;  /* 0x0000000102037824 */ /* 0x000fc800078e0203 */
[----:B------:R-:W-:-:S07]  /*34650*/  IMAD.MOV.U32 R13, RZ, RZ, R3 ;  /* 0x000000ffff0d7224 */ /* 0x000fce00078e0003 */
[----:B------:R-:W-:Y:S05]  /*34660*/  WARPSYNC.COLLECTIVE R15, `(.L_x_3607) ;  /* 0x000000000f087348 */ /* 0x000fea0003c00000 */
[----:B------:R0:W1:Y:S02]  /*34670*/  SHFL.UP P6, R14, R13, R12, R11 ;  /* 0x0400000c0d0e7389 */ /* 0x00006400000c000b */
[----:B01----:R-:W-:Y:S01]  /*34680*/  ENDCOLLECTIVE ;  /* 0x000000000000791b */ /* 0x003fe20003800000 */
.L_x_3607:
[----:B------:R-:W-:Y:S01]  /*34690*/  IMAD.MOV.U32 R12, RZ, RZ, 0x10 ;  /* 0x00000010ff0c7424 */ /* 0x000fe200078e00ff */
[----:B------:R-:W-:-:S05]  /*346a0*/  SEL R4, R14, RZ, P4 ;  /* 0x000000ff0e047207 */ /* 0x000fca0002000000 */
[----:B------:R-:W-:-:S04]  /*346b0*/  IMAD.IADD R4, R3, 0x1, R4 ;  /* 0x0000000103047824 */ /* 0x000fc800078e0204 */
[----:B------:R-:W-:-:S07]  /*346c0*/  IMAD.MOV.U32 R13, RZ, RZ, R4 ;  /* 0x000000ffff0d7224 */ /* 0x000fce00078e0004 */
[----:B------:R-:W-:Y:S05]  /*346d0*/  WARPSYNC.COLLECTIVE R15, `(.L_x_3608) ;  /* 0x000000000f087348 */ /* 0x000fea0003c00000 */
[----:B------:R0:W1:Y:S02]  /*346e0*/  SHFL.UP P6, R14, R13, R12, R11 ;  /* 0x0400000c0d0e7389 */ /* 0x00006400000c000b */
[----:B01----:R-:W-:Y:S01]  /*346f0*/  ENDCOLLECTIVE ;  /* 0x000000000000791b */ /* 0x003fe20003800000 */
.L_x_3608:
[----:B------:R-:W-:Y:S02]  /*34700*/  IMAD.MOV.U32 R12, RZ, RZ, 0x1f ;  /* 0x0000001fff0c7424 */ /* 0x000fe400078e00ff */
[----:B------:R-:W-:Y:S01]  /*34710*/  IMAD.MOV.U32 R11, RZ, RZ, 0x1f ;  /* 0x0000001fff0b7424 */ /* 0x000fe200078e00ff */
[----:B------:R-:W-:-:S04]  /*34720*/  SEL R3, R14, RZ, P5 ;  /* 0x000000ff0e037207 */ /* 0x000fc80002800000 */
[----:B------:R-:W-:-:S05]  /*34730*/  IADD3 R3, R4, R3, RZ ;  /* 0x0000000304037210 */ /* 0x000fca0007ffe0ff */
[----:B------:R-:W-:-:S07]  /*34740*/  IMAD.MOV.U32 R13, RZ, RZ, R3 ;  /* 0x000000ffff0d7224 */ /* 0x000fce00078e0003 */
[----:B------:R-:W-:Y:S05]  /*34750*/  WARPSYNC.COLLECTIVE R15, `(.L_x_3609) ;  /* 0x000000000f087348 */ /* 0x000fea0003c00000 */
[----:B------:R0:W1:Y:S02]  /*34760*/  SHFL.IDX P6, R14, R13, R12, R11 ;  /* 0x0000000c0d0e7389 */ /* 0x00006400000c000b */
[----:B01----:R-:W-:Y:S01]  /*34770*/  ENDCOLLECTIVE ;  /* 0x000000000000791b */ /* 0x003fe20003800000 */
.L_x_3609:
[----:B------:R-:W-:Y:S05]  /*34780*/  BRA `(.L_x_3610) ;  /* 0xffffff6c00647947 */ /* 0x000fea000383ffff */
.L_x_3281:
[----:B------:R-:W-:Y:S01]  /*34790*/  BSSY B0, `(.L_x_3611) ;  /* 0x0000006000007945 */ /* 0x000fe20003800000 */
[----:B------:R-:W-:Y:S02]  /*347a0*/  PLOP3.LUT P6, PT, P6, PT, PT, 0x8, 0x0 ;  /* 0x000000000000781c */ /* 0x000fe400037ce170 */
[----:B------:R-:W-:-:S11]  /*347b0*/  MOV R15, 0xffffffff ;  /* 0xffffffff000f7802 */ /* 0x000fd60000000f00 */
[----:B01----:R-:W-:Y:S05]  /*347c0*/  WARPSYNC.COLLECTIVE R15, `(.L_x_3612) ;  /* 0x000000000f087348 */ /* 0x003fea0003c00000 */
[----:B------:R-:W-:Y:S01]  /*347d0*/  VOTE.ANY R14, PT, P6 ;  /* 0x00000000000e7806 */ /* 0x000fe200030e0100 */
[----:B01----:R-:W-:Y:S06]  /*347e0*/  ENDCOLLECTIVE ;  /* 0x000000000000791b */ /* 0x003fec0003800000 */
.L_x_3612:
[----:B------:R-:W-:Y:S05]  /*347f0*/  BSYNC B0 ;  /* 0x0000000000007941 */ /* 0x000fea0003800000 */
.L_x_3611:
        /* <DEDUP_REMOVED lines=9> */
.L_x_3613:
[----:B------:R-:W-:Y:S01]  /*34890*/  IMAD.MOV.U32 R17, RZ, RZ, R14 ;  /* 0x000000ffff117224 */ /* 0x000fe200078e000e */
[----:B------:R-:W-:Y:S06]  /*348a0*/  BRA `(.L_x_3614) ;  /* 0xffffff6c00547947 */ /* 0x000fec000383ffff */
.L_x_3283:
[----:B------:R-:W-:Y:S01]  /*348b0*/  BSSY B0, `(.L_x_3615) ;  /* 0x0000007000007945 */ /* 0x000fe20003800000 */
[----:B------:R-:W-:Y:S01]  /*348c0*/  IMAD.MOV.U32 R13, RZ, RZ, R3 ;  /* 0x000000ffff0d7224 */ /* 0x000fe200078e0003 */
[----:B------:R-:W-:Y:S01]  /*348d0*/  MOV R11, 0x1f ;  /* 0x0000001f000b7802 */ /* 0x000fe20000000f00 */
[----:B------:R-:W-:-:S07]  /*348e0*/  IMAD.MOV.U32 R15, RZ, RZ, -0x1 ;  /* 0xffffffffff0f7424 */ /* 0x000fce00078e00ff */
[----:B0123--:R-:W-:Y:S05]  /*348f0*/  WARPSYNC.COLLECTIVE R15, `(.L_x_3616) ;  /* 0x000000000f087348 */ /* 0x00ffea0003c00000 */
[----:B------:R4:W0:Y:S02]  /*34900*/  SHFL.IDX P6, R14, R13, R12, R11 ;  /* 0x0000000c0d0e7389 */ /* 0x00082400000c000b */
[----:B01234-:R-:W-:Y:S01]  /*34910*/  ENDCOLLECTIVE ;  /* 0x000000000000791b */ /* 0x01ffe20003800000 */
.L_x_3616:
[----:B------:R-:W-:Y:S05]  /*34920*/  BSYNC B0 ;  /* 0x0000000000007941 */ /* 0x000fea0003800000 */
.L_x_3615:
[----:B------:R-:W-:Y:S05]  /*34930*/  BRA `(.L_x_3282) ;  /* 0xffffff6c004c7947 */ /* 0x000fea000383ffff */
.L_x_3287:
[----:B0-----:R0:W1:Y:S02]  /*34940*/  SYNCS.PHASECHK.TRANS64.TRYWAIT P0, [R5+URZ+0x38820], R0 ;  /* 0x03882000050075a7 */ /* 0x001064000800017f */
[----:B-1----:R-:W-:Y:S05]  /*34950*/  @!P0 NANOSLEEP.SYNCS 0x989680 ;  /* 0x009896800000895d */ /* 0x002fea0003900000 */
[----:B------:R-:W1:Y:S02]  /*34960*/  @!P0 SYNCS.PHASECHK.TRANS64 P0, [R5+URZ+0x38820], R0 ;  /* 0x03882000050085a7 */ /* 0x000e64000800007f */
[----:B-1----:R-:W-:Y:S05]  /*34970*/  @!P0 BRA `(.L_x_3287) ;  /* 0xfffffffc00f08947 */ /* 0x002fea000383ffff */
[----:B------:R-:W-:Y:S05]  /*34980*/  BRA `(.L_x_3617) ;  /* 0xffffff7000cc7947 */ /* 0x000fea000383ffff */
.L_x_3288:
[----:B------:R-:W1:Y:S01]  /*34990*/  S2R R2, SR_TID.X ;  /* 0x0000000000027919 */ /* 0x000e620000002100 */
[----:B------:R-:W-:Y:S01]  /*349a0*/  BSSY B0, `(.L_x_3618) ;  /* 0x000000a000007945 */ /* 0x000fe20003800000 */
[----:B------:R-:W-:Y:S01]  /*349b0*/  IMAD.MOV.U32 R12, RZ, RZ, RZ ;  /* 0x000000ffff0c7224 */ /* 0x000fe200078e00ff */
[----:B------:R-:W-:Y:S01]  /*349c0*/  MOV R11, 0x1f ;  /* 0x0000001f000b7802 */ /* 0x000fe20000000f00 */
[----:B------:R-:W-:Y:S01]  /*349d0*/  IMAD.MOV.U32 R15, RZ, RZ, -0x1 ;  /* 0xffffffffff0f7424 */ /* 0x000fe200078e00ff */
[----:B-1----:R-:W-:-:S04]  /*349e0*/  SHF.R.U32.HI R2, RZ, 0x5, R2 ;  /* 0x00000005ff027819 */ /* 0x002fc80000011602 */
[----:B------:R-:W-:-:S05]  /*349f0*/  LOP3.LUT R2, R2, 0x3, RZ, 0xc0, !PT ;  /* 0x0000000302027812 */ /* 0x000fca00078ec0ff */
[----:B------:R-:W-:-:S07]  /*34a00*/  IMAD.MOV.U32 R13, RZ, RZ, R2 ;  /* 0x000000ffff0d7224 */ /* 0x000fce00078e0002 */
[----:B0-----:R-:W-:Y:S05]  /*34a10*/  WARPSYNC.COLLECTIVE R15, `(.L_x_3619) ;  /* 0x000000000f087348 */ /* 0x001fea0003c00000 */
[----:B------:R1:W2:Y:S02]  /*34a20*/  SHFL.IDX P6, R14, R13, R12, R11 ;  /* 0x0000000c0d0e7389 */ /* 0x0002a400000c000b */
[----:B012---:R-:W-:Y:S01]  /*34a30*/  ENDCOLLECTIVE ;  /* 0x000000000000791b */ /* 0x007fe20003800000 */
.L_x_3619:
[----:B------:R-:W-:Y:S05]  /*34a40*/  BSYNC B0 ;  /* 0x0000000000007941 */ /* 0x000fea0003800000 */
.L_x_3618:
[----:B------:R-:W-:Y:S05]  /*34a50*/  BRA `(.L_x_3620) ;  /* 0xffffff7000b47947 */ /* 0x000fea000383ffff */
.L_x_3289:
[----:B------:R-:W-:Y:S01]  /*34a60*/  BSSY B0, `(.L_x_3621) ;  /* 0x0000006000007945 */ /* 0x000fe20003800000 */
[----:B------:R-:W-:-:S07]  /*34a70*/  IMAD.MOV.U32 R15, RZ, RZ, -0x1 ;  /* 0xffffffffff0f7424 */ /* 0x000fce00078e00ff */
[----:B0-----:R-:W-:Y:S05]  /*34a80*/  WARPSYNC.COLLECTIVE R15, `(.L_x_3622) ;  /* 0x000000000f0c7348 */ /* 0x001fea0003c00000 */
[----:B------:R-:W-:Y:S02]  /*34a90*/  ELECT P6, UR62, PT ;  /* 0x00000000003e782f */ /* 0x000fe400038c0000 */
[----:B------:R-:W-:Y:S01]  /*34aa0*/  MOV R14, UR62 ;  /* 0x0000003e000e7c02 */ /* 0x000fe20008000f00 */
[----:B0-----:R-:W-:Y:S10]  /*34ab0*/  ENDCOLLECTIVE ;  /* 0x000000000000791b */ /* 0x001ff40003800000 */
.L_x_3622:
[----:B------:R-:W-:Y:S05]  /*34ac0*/  BSYNC B0 ;  /* 0x0000000000007941 */ /* 0x000fea0003800000 */
.L_x_3621:
[----:B------:R-:W-:Y:S05]  /*34ad0*/  BRA `(.L_x_3623) ;  /* 0xffffff7000a87947 */ /* 0x000fea000383ffff */
.L_x_3291:
[----:B0-----:R0:W1:Y:S02]  /*34ae0*/  SYNCS.PHASECHK.TRANS64.TRYWAIT P1, [R3+URZ+0x38840], R2 ;  /* 0x03884002030075a7 */ /* 0x001064000802017f */
[----:B-1----:R-:W-:Y:S05]  /*34af0*/  @!P1 NANOSLEEP.SYNCS 0x989680 ;  /* 0x009896800000995d */ /* 0x002fea0003900000 */
[----:B------:R-:W1:Y:S02]  /*34b00*/  @!P1 SYNCS.PHASECHK.TRANS64 P1, [R3+URZ+0x38840], R2 ;  /* 0x03884002030095a7 */ /* 0x000e64000802007f */
[----:B-1----:R-:W-:Y:S05]  /*34b10*/  @!P1 BRA `(.L_x_3291) ;  /* 0xfffffffc00f09947 */ /* 0x002fea000383ffff */
[----:B------:R-:W-:Y:S05]  /*34b20*/  BRA `(.L_x_3624) ;  /* 0xffffff7000d07947 */ /* 0x000fea000383ffff */
.L_x_3293:
[----:B-1----:R1:W2:Y:S02]  /*34b30*/  SYNCS.PHASECHK.TRANS64.TRYWAIT P1, [R23+URZ+0x38840], R0 ;  /* 0x03884000170075a7 */ /* 0x0022a4000802017f */
[----:B--2---:R-:W-:Y:S05]  /*34b40*/  @!P1 NANOSLEEP.SYNCS 0x989680 ;  /* 0x009896800000995d */ /* 0x004fea0003900000 */
[----:B------:R-:W2:Y:S02]  /*34b50*/  @!P1 SYNCS.PHASECHK.TRANS64 P1, [R23+URZ+0x38840], R0 ;  /* 0x03884000170095a7 */ /* 0x000ea4000802007f */
[----:B--2---:R-:W-:Y:S05]  /*34b60*/  @!P1 BRA `(.L_x_3293) ;  /* 0xfffffffc00f09947 */ /* 0x004fea000383ffff */
[----:B------:R-:W-:Y:S05]  /*34b70*/  BRA `(.L_x_3625) ;  /* 0xffffff7000dc7947 */ /* 0x000fea000383ffff */
.L_x_3295:
[----:B--2---:R2:W3:Y:S02]  /*34b80*/  SYNCS.PHASECHK.TRANS64.TRYWAIT P1, [R3+URZ+0x38860], R2 ;  /* 0x03886002030075a7 */ /* 0x0044e4000802017f */
[----:B---3--:R-:W-:Y:S05]  /*34b90*/  @!P1 NANOSLEEP.SYNCS 0x989680 ;  /* 0x009896800000995d */ /* 0x008fea0003900000 */
[----:B------:R-:W3:Y:S02]  /*34ba0*/  @!P1 SYNCS.PHASECHK.TRANS64 P1, [R3+URZ+0x38860], R2 ;  /* 0x03886002030095a7 */ /* 0x000ee4000802007f */
[----:B---3--:R-:W-:Y:S05]  /*34bb0*/  @!P1 BRA `(.L_x_3295) ;  /* 0xfffffffc00f09947 */ /* 0x008fea000383ffff */
[----:B------:R-:W-:Y:S05]  /*34bc0*/  BRA `(.L_x_3626) ;  /* 0xffffff7000d87947 */ /* 0x000fea000383ffff */
.L_x_3297:
[----:B---3--:R3:W4:Y:S02]  /*34bd0*/  SYNCS.PHASECHK.TRANS64.TRYWAIT P1, [R23+URZ+0x38860], R0 ;  /* 0x03886000170075a7 */ /* 0x008724000802017f */
[----:B----4-:R-:W-:Y:S05]  /*34be0*/  @!P1 NANOSLEEP.SYNCS 0x989680 ;  /* 0x009896800000995d */ /* 0x010fea0003900000 */
[----:B------:R-:W4:Y:S02]  /*34bf0*/  @!P1 SYNCS.PHASECHK.TRANS64 P1, [R23+URZ+0x38860], R0 ;  /* 0x03886000170095a7 */ /* 0x000f24000802007f */
[----:B----4-:R-:W-:Y:S05]  /*34c00*/  @!P1 BRA `(.L_x_3297) ;  /* 0xfffffffc00f09947 */ /* 0x010fea000383ffff */
[----:B------:R-:W-:Y:S05]  /*34c10*/  BRA `(.L_x_3627) ;  /* 0xffffff7000d47947 */ /* 0x000fea000383ffff */
.L_x_3299:
[----:B----4-:R4:W0:Y:S02]  /*34c20*/  SYNCS.PHASECHK.TRANS64.TRYWAIT P1, [R3+URZ+0x38880], R2 ;  /* 0x03888002030075a7 */ /* 0x010824000802017f */
[----:B0-----:R-:W-:Y:S05]  /*34c30*/  @!P1 NANOSLEEP.SYNCS 0x989680 ;  /* 0x009896800000995d */ /* 0x001fea0003900000 */
[----:B------:R-:W0:Y:S02]  /*34c40*/  @!P1 SYNCS.PHASECHK.TRANS64 P1, [R3+URZ+0x38880], R2 ;  /* 0x03888002030095a7 */ /* 0x000e24000802007f */
[----:B0-----:R-:W-:Y:S05]  /*34c50*/  @!P1 BRA `(.L_x_3299) ;  /* 0xfffffffc00f09947 */ /* 0x001fea000383ffff */
[----:B------:R-:W-:Y:S05]  /*34c60*/  BRA `(.L_x_3628) ;  /* 0xffffff7000d07947 */ /* 0x000fea000383ffff */
.L_x_3629:
        /* <DEDUP_REMOVED lines=9> */
.L_x_3638:


//--------------------- .nv.global.init           --------------------------
	.section	.nv.global.init,"aw",@progbits
	.align	4
.nv.global.init:
	.type		_ZZN5flash28permute_output_fp8_VcolmajorIN4cute6TensorINS1_11ArrayEngineIN7cutlass10bfloat16_tELm128EEENS1_6LayoutINS1_5tupleIJNS8_IJNS1_1CILi2EEESA_NS9_ILi32EEEEEENS9_ILi1EEESD_EEENS8_IJNS8_IJSD_SA_NS9_ILi4EEEEEENS9_ILi0EEESH_EEEEEEEEEvRT_E9upper_map,@object
	.size		_ZZN5flash28permute_output_fp8_VcolmajorIN4cute6TensorINS1_11ArrayEngineIN7cutlass10bfloat16_tELm128EEENS1_6LayoutINS1_5tupleIJNS8_IJNS1_1CILi2EEESA_NS9_ILi32EEEEEENS9_ILi1EEESD_EEENS8_IJNS8_IJSD_SA_NS9_ILi4EEEEEENS9_ILi0EEESH_EEEEEEEEEvRT_E9upper_map,($str$23 - _ZZN5flash28permute_output_fp8_VcolmajorIN4cute6TensorINS1_11ArrayEngineIN7cutlass10bfloat16_tELm128EEENS1_6LayoutINS1_5tupleIJNS8_IJNS1_1CILi2EEESA_NS9_ILi32EEEEEENS9_ILi1EEESD_EEENS8_IJNS8_IJSD_SA_NS9_ILi4EEEEEENS9_ILi0EEESH_EEEEEEEEEvRT_E9upper_map)
_ZZN5flash28permute_output_fp8_VcolmajorIN4cute6TensorINS1_11ArrayEngineIN7cutlass10bfloat16_tELm128EEENS1_6LayoutINS1_5tupleIJNS8_IJNS1_1CILi2EEESA_NS9_ILi32EEEEEENS9_ILi1EEESD_EEENS8_IJNS8_IJSD_SA_NS9_ILi4EEEEEENS9_ILi0EEESH_EEEEEEEEEvRT_E9upper_map:
        /*0000*/ 	.byte	0x00, 0x00, 0x00, 0x00, 0x02, 0x00, 0x00, 0x00, 0x03, 0x00, 0x00, 0x00, 0x01, 0x00, 0x00, 0x00
	.type		$str$23,@object
	.size		$str$23,($str$24 - $str$23)
$str$23:
        /*0010*/ 	.byte	0x28, 0x61, 0x64, 0x64, 0x72, 0x65, 0x73, 0x73, 0x20, 0x26, 0x20, 0x6d, 0x61, 0x73, 0x6b, 0x29
        /*0020*/ 	.byte	0x20, 0x3d, 0x3d, 0x20, 0x30, 0x00
	.type		$str$24,@object
	.size		$str$24,(__unnamed_11 - $str$24)
$str$24:
        /*0026*/ 	.byte	0x2f, 0x74, 0x6d, 0x70, 0x2f, 0x6f, 0x73, 0x73, 0x5f, 0x6b, 0x65, 0x72, 0x6e, 0x65, 0x6c, 0x73
        /*0036*/ 	.byte	0x5f, 0x73, 0x72, 0x63, 0x2f, 0x66, 0x6c, 0x61, 0x73, 0x68, 0x5f, 0x61, 0x74, 0x74, 0x65, 0x6e
        /*0046*/ 	.byte	0x74, 0x69, 0x6f, 0x6e, 0x2f, 0x63, 0x73, 0x72, 0x63, 0x2f, 0x63, 0x75, 0x74, 0x6c, 0x61, 0x73
        /*0056*/ 	.byte	0x73, 0x2f, 0x69, 0x6e, 0x63, 0x6c, 0x75, 0x64, 0x65, 0x2f, 0x63, 0x75, 0x74, 0x65, 0x2f, 0x70
        /*0066*/ 	.byte	0x6f, 0x69, 0x6e, 0x74, 0x65, 0x72, 0x5f, 0x66, 0x6c, 0x61, 0x67, 0x67, 0x65, 0x64, 0x2e, 0x68
        /*0076*/ 	.byte	0x70, 0x70, 0x00
	.type		__unnamed_11,@object
	.size		__unnamed_11,(__unnamed_6 - __unnamed_11)
__unnamed_11:
        /* <DEDUP_REMOVED lines=24> */
        /*01f9*/ 	.byte	0x26, 0x5d, 0x00
	.type		__unnamed_6,@object
	.size		__unnamed_6,(__unnamed_5 - __unnamed_6)
__unnamed_6:
        /* <DEDUP_REMOVED lines=24> */
        /*037c*/ 	.byte	0x3e, 0x3e, 0x20, 0x26, 0x5d, 0x00
	.type		__unnamed_5,@object
	.size		__unnamed_5,(__unnamed_9 - __unnamed_5)
__unnamed_5:
        /* <DEDUP_REMOVED lines=24> */
        /*0502*/ 	.byte	0x34, 0x3e, 0x3e, 0x3e, 0x3e, 0x3e, 0x20, 0x26, 0x5d, 0x00
	.type		__unnamed_9,@object
	.size		__unnamed_9,(__unnamed_3 - __unnamed_9)
__unnamed_9:
        /* <DEDUP_REMOVED lines=28> */
        /*06cc*/ 	.byte	0x3a, 0x43, 0x3c, 0x31, 0x36, 0x33, 0x38, 0x34, 0x3e, 0x3e, 0x3e, 0x3e, 0x3e, 0x5d, 0x00
	.type		__unnamed_3,@object
	.size		__unnamed_3,(__unnamed_8 - __unnamed_3)
__unnamed_3:
        /* <DEDUP_REMOVED lines=29> */
        /*08ab*/ 	.byte	0x5d, 0x00
	.type		__unnamed_8,@object
	.size		__unnamed_8,(__unnamed_10 - __unnamed_8)
__unnamed_8:
        /* <DEDUP_REMOVED lines=30> */
	.type		__unnamed_10,@object
	.size		__unnamed_10,(__unnamed_2 - __unnamed_10)
__unnamed_10:
        /* <DEDUP_REMOVED lines=30> */
	.type		__unnamed_2,@object
	.size		__unnamed_2,(__unnamed_4 - __unnamed_2)
__unnamed_2:
        /* <DEDUP_REMOVED lines=30> */
	.type		__unnamed_4,@object
	.size		__unnamed_4,(__unnamed_7 - __unnamed_4)
__unnamed_4:
        /* <DEDUP_REMOVED lines=30> */
	.type		__unnamed_7,@object
	.size		__unnamed_7,(__unnamed_1 - __unnamed_7)
__unnamed_7:
        /* <DEDUP_REMOVED lines=30> */
	.type		__unnamed_1,@object
	.size		__unnamed_1,(.L_0 - __unnamed_1)
__unnamed_1:
        /* <DEDUP_REMOVED lines=29> */
        /*13a7*/ 	.byte	0x3e, 0x3e, 0x3e, 0x3e, 0x20, 0x26, 0x5d, 0x00
.L_0:


//--------------------- .nv.shared._ZN7cutlass13device_kernelIN5flash11enable_sm90INS1_16FlashAttnFwdSm90INS1_25CollectiveMainloopFwdSm90ILi2EN4cute5tupleIJNS5_1CILi1EEES8_S8_EEENS6_IJNS7_ILi128EEESA_NS7_ILi256EEEEEELi256ENS_12float_e4m3_tEfNS_4arch4Sm90ELb0ELb0ELb1ELb0ELb1ELb0ELb0ELb1ELb0ELb1ELb0ELb0EEENS1_21CollectiveEpilogueFwdINS6_IJSA_SB_SA_EEES9_NS_10bfloat16_tESF_Li256ELb0ELb1ELb0ELb1EEENS1_29StaticPersistentTileSchedulerILb0EEEEEEEEEvNT_6ParamsE --------------------------
	.section	.nv.shared._ZN7cutlass13device_kernelIN5flash11enable_sm90INS1_16FlashAttnFwdSm90INS1_25CollectiveMainloopFwdSm90ILi2EN4cute5tupleIJNS5_1CILi1EEES8_S8_EEENS6_IJNS7_ILi128EEESA_NS7_ILi256EEEEEELi256ENS_12float_e4m3_tEfNS_4arch4Sm90ELb0ELb0ELb1ELb0ELb1ELb0ELb0ELb1ELb0ELb1ELb0ELb0EEENS1_21CollectiveEpilogueFwdINS6_IJSA_SB_SA_EEES9_NS_10bfloat16_tESF_Li256ELb0ELb1ELb0ELb1EEENS1_29StaticPersistentTileSchedulerILb0EEEEEEEEEvNT_6ParamsE,"aw",@nobits
	.sectionflags	@""
	.align	16
	.zero		1024


//--------------------- .nv.shared.reserved.0     --------------------------
	.section	.nv.shared.reserved.0,"aw",@nobits
	.weak		__nv_reservedSMEM_offset_0_alias
	.size		__nv_reservedSMEM_offset_0_alias, 0, 0
	.other		__nv_reservedSMEM_offset_0_alias,@"STO_CUDA_RESERVED_SHARED STV_DEFAULT"
__nv_reservedSMEM_offset_0_alias:
	.zero		0


//--------------------- .nv.global                --------------------------
	.section	.nv.global,"aw",@nobits
.nv.global:
	.type		_ZN80_INTERNAL_3f0a975c_44_flash_fwd_hdim256_e4m3_paged_softcap_sm90_cu_9949e2e8_41294cute1_E,@object
	.size		_ZN80_INTERNAL_3f0a975c_44_flash_fwd_hdim256_e4m3_paged_softcap_sm90_cu_9949e2e8_41294cute1_E,(_ZN80_INTERNAL_3f0a975c_44_flash_fwd_hdim256_e4m3_paged_softcap_sm90_cu_9949e2e8_41294cuda3std3__45__cpo6cbeginE - _ZN80_INTERNAL_3f0a975c_44_flash_fwd_hdim256_e4m3_paged_softcap_sm90_cu_9949e2e8_41294cute1_E)
_ZN80_INTERNAL_3f0a975c_44_flash_fwd_hdim256_e4m3_paged_softcap_sm90_cu_9949e2e8_41294cute1_E:
	.zero		1
	.type		_ZN80_INTERNAL_3f0a975c_44_flash_fwd_hdim256_e4m3_paged_softcap_sm90_cu_9949e2e8_41294cuda3std3__45__cpo6cbeginE,@object
	.size		_ZN80_INTERNAL_3f0a975c_44_flash_fwd_hdim256_e4m3_paged_softcap_sm90_cu_9949e2e8_41294cuda3std3__45__cpo6cbeginE,(_ZN80_INTERNAL_3f0a975c_44_flash_fwd_hdim256_e4m3_paged_softcap_sm90_cu_9949e2e8_41294cuda3std3__48in_placeE - _ZN80_INTERNAL_3f0a975c_44_flash_fwd_hdim256_e4m3_paged_softcap_sm90_cu_9949e2e8_41294cuda3std3__45__cpo6cbeginE)
_ZN80_INTERNAL_3f0a975c_44_flash_fwd_hdim256_e4m3_paged_softcap_sm90_cu_9949e2e8_41294cuda3std3__45__cpo6cbeginE:
	.zero		1
	.type		_ZN80_INTERNAL_3f0a975c_44_flash_fwd_hdim256_e4m3_paged_softcap_sm90_cu_9949e2e8_41294cuda3std3__48in_placeE,@object
	.size		_ZN80_INTERNAL_3f0a975c_44_flash_fwd_hdim256_e4m3_paged_softcap_sm90_cu_9949e2e8_41294cuda3std3__48in_placeE,(_ZN80_INTERNAL_3f0a975c_44_flash_fwd_hdim256_e4m3_paged_softcap_sm90_cu_9949e2e8_41294cuda3std6ranges3__45__cpo9iter_moveE - _ZN80_INTERNAL_3f0a975c_44_flash_fwd_hdim256_e4m3_paged_softcap_sm90_cu_9949e2e8_41294cuda3std3__48in_placeE)
_ZN80_INTERNAL_3f0a975c_44_flash_fwd_hdim256_e4m3_paged_softcap_sm90_cu_9949e2e8_41294cuda3std3__48in_placeE:
	.zero		1
	.type		_ZN80_INTERNAL_3f0a975c_44_flash_fwd_hdim256_e4m3_paged_softcap_sm90_cu_9949e2e8_41294cuda3std6ranges3__45__cpo9iter_moveE,@object
	.size		_ZN80_INTERNAL_3f0a975c_44_flash_fwd_hdim256_e4m3_paged_softcap_sm90_cu_9949e2e8_41294cuda3std6ranges3__45__cpo9iter_moveE,(_ZN80_INTERNAL_3f0a975c_44_flash_fwd_hdim256_e4m3_paged_softcap_sm90_cu_9949e2e8_41294cuda3std3__45__cpo5beginE - _ZN80_INTERNAL_3f0a975c_44_flash_fwd_hdim256_e4m3_paged_softcap_sm90_cu_9949e2e8_41294cuda3std6ranges3__45__cpo9iter_moveE)
_ZN80_INTERNAL_3f0a975c_44_flash_fwd_hdim256_e4m3_paged_softcap_sm90_cu_9949e2e8_41294cuda3std6ranges3__45__cpo9iter_moveE:
	.zero		1
	.type		_ZN80_INTERNAL_3f0a975c_44_flash_fwd_hdim256_e4m3_paged_softcap_sm90_cu_9949e2e8_41294cuda3std3__45__cpo5beginE,@object
	.size		_ZN80_INTERNAL_3f0a975c_44_flash_fwd_hdim256_e4m3_paged_softcap_sm90_cu_9949e2e8_41294cuda3std3__45__cpo5beginE,(_ZN80_INTERNAL_3f0a975c_44_flash_fwd_hdim256_e4m3_paged_softcap_sm90_cu_9949e2e8_41294cuda3std3__482_GLOBAL__N__3f0a975c_44_flash_fwd_hdim256_e4m3_paged_softcap_sm90_cu_9949e2e8_41296ignoreE - _ZN80_INTERNAL_3f0a975c_44_flash_fwd_hdim256_e4m3_paged_softcap_sm90_cu_9949e2e8_41294cuda3std3__45__cpo5beginE)
_ZN80_INTERNAL_3f0a975c_44_flash_fwd_hdim256_e4m3_paged_softcap_sm90_cu_9949e2e8_41294cuda3std3__45__cpo5beginE:
	.zero		1
	.type		_ZN80_INTERNAL_3f0a975c_44_flash_fwd_hdim256_e4m3_paged_softcap_sm90_cu_9949e2e8_41294cuda3std3__482_GLOBAL__N__3f0a975c_44_flash_fwd_hdim256_e4m3_paged_softcap_sm90_cu_9949e2e8_41296ignoreE,@object
	.size		_ZN80_INTERNAL_3f0a975c_44_flash_fwd_hdim256_e4m3_paged_softcap_sm90_cu_9949e2e8_41294cuda3std3__482_GLOBAL__N__3f0a975c_44_flash_fwd_hdim256_e4m3_paged_softcap_sm90_cu_9949e2e8_41296ignoreE,(_ZN80_INTERNAL_3f0a975c_44_flash_fwd_hdim256_e4m3_paged_softcap_sm90_cu_9949e2e8_41294cute7productE - _ZN80_INTERNAL_3f0a975c_44_flash_fwd_hdim256_e4m3_paged_softcap_sm90_cu_9949e2e8_41294cuda3std3__482_GLOBAL__N__3f0a975c_44_flash_fwd_hdim256_e4m3_paged_softcap_sm90_cu_9949e2e8_41296ignoreE)
_ZN80_INTERNAL_3f0a975c_44_flash_fwd_hdim256_e4m3_paged_softcap_sm90_cu_9949e2e8_41294cuda3std3__482_GLOBAL__N__3f0a975c_44_flash_fwd_hdim256_e4m3_paged_softcap_sm90_cu_9949e2e8_41296ignoreE:
	.zero		1
	.type		_ZN80_INTERNAL_3f0a975c_44_flash_fwd_hdim256_e4m3_paged_softcap_sm90_cu_9949e2e8_41294cute7productE,@object
	.size		_ZN80_INTERNAL_3f0a975c_44_flash_fwd_hdim256_e4m3_paged_softcap_sm90_cu_9949e2e8_41294cute7productE,(_ZN80_INTERNAL_3f0a975c_44_flash_fwd_hdim256_e4m3_paged_softcap_sm90_cu_9949e2e8_41294cuda3std3__45__cpo3endE - _ZN80_INTERNAL_3f0a975c_44_flash_fwd_hdim256_e4m3_paged_softcap_sm90_cu_9949e2e8_41294cute7productE)
_ZN80_INTERNAL_3f0a975c_44_flash_fwd_hdim256_e4m3_paged_softcap_sm90_cu_9949e2e8_41294cute7productE:
	.zero		1
	.type		_ZN80_INTERNAL_3f0a975c_44_flash_fwd_hdim256_e4m3_paged_softcap_sm90_cu_9949e2e8_41294cuda3std3__45__cpo3endE,@object
	.size		_ZN80_INTERNAL_3f0a975c_44_flash_fwd_hdim256_e4m3_paged_softcap_sm90_cu_9949e2e8_41294cuda3std3__45__cpo3endE,(_ZN80_INTERNAL_3f0a975c_44_flash_fwd_hdim256_e4m3_paged_softcap_sm90_cu_9949e2e8_41294cuda3std3__419piecewise_constructE - _ZN80_INTERNAL_3f0a975c_44_flash_fwd_hdim256_e4m3_paged_softcap_sm90_cu_9949e2e8_41294cuda3std3__45__cpo3endE)
_ZN80_INTERNAL_3f0a975c_44_flash_fwd_hdim256_e4m3_paged_softcap_sm90_cu_9949e2e8_41294cuda3std3__45__cpo3endE:
	.zero		1
	.type		_ZN80_INTERNAL_3f0a975c_44_flash_fwd_hdim256_e4m3_paged_softcap_sm90_cu_9949e2e8_41294cuda3std3__419piecewise_constructE,@object
	.size		_ZN80_INTERNAL_3f0a975c_44_flash_fwd_hdim256_e4m3_paged_softcap_sm90_cu_9949e2e8_41294cuda3std3__419piecewise_constructE,(_ZN80_INTERNAL_3f0a975c_44_flash_fwd_hdim256_e4m3_paged_softcap_sm90_cu_9949e2e8_41294cuda3std3__45__cpo4cendE - _ZN80_INTERNAL_3f0a975c_44_flash_fwd_hdim256_e4m3_paged_softcap_sm90_cu_9949e2e8_41294cuda3std3__419piecewise_constructE)
_ZN80_INTERNAL_3f0a975c_44_flash_fwd_hdim256_e4m3_paged_softcap_sm90_cu_9949e2e8_41294cuda3std3__419piecewise_constructE:
	.zero		1
	.type		_ZN80_INTERNAL_3f0a975c_44_flash_fwd_hdim256_e4m3_paged_softcap_sm90_cu_9949e2e8_41294cuda3std3__45__cpo4cendE,@object
	.size		_ZN80_INTERNAL_3f0a975c_44_flash_fwd_hdim256_e4m3_paged_softcap_sm90_cu_9949e2e8_41294cuda3std3__45__cpo4cendE,(_ZN80_INTERNAL_3f0a975c_44_flash_fwd_hdim256_e4m3_paged_softcap_sm90_cu_9949e2e8_41294cuda3std6ranges3__45__cpo4swapE - _ZN80_INTERNAL_3f0a975c_44_flash_fwd_hdim256_e4m3_paged_softcap_sm90_cu_9949e2e8_41294cuda3std3__45__cpo4cendE)
_ZN80_INTERNAL_3f0a975c_44_flash_fwd_hdim256_e4m3_paged_softcap_sm90_cu_9949e2e8_41294cuda3std3__45__cpo4cendE:
	.zero		1
	.type		_ZN80_INTERNAL_3f0a975c_44_flash_fwd_hdim256_e4m3_paged_softcap_sm90_cu_9949e2e8_41294cuda3std6ranges3__45__cpo4swapE,@object
	.size		_ZN80_INTERNAL_3f0a975c_44_flash_fwd_hdim256_e4m3_paged_softcap_sm90_cu_9949e2e8_41294cuda3std6ranges3__45__cpo4swapE,(.L_19 - _ZN80_INTERNAL_3f0a975c_44_flash_fwd_hdim256_e4m3_paged_softcap_sm90_cu_9949e2e8_41294cuda3std6ranges3__45__cpo4swapE)
_ZN80_INTERNAL_3f0a975c_44_flash_fwd_hdim256_e4m3_paged_softcap_sm90_cu_9949e2e8_41294cuda3std6ranges3__45__cpo4swapE:
	.zero		1
.L_19:


//--------------------- .nv.shared._ZN7cutlass13device_kernelIN5flash11enable_sm90INS1_16FlashAttnFwdSm90INS1_25CollectiveMainloopFwdSm90ILi2EN4cute5tupleIJNS5_1CILi1EEES8_S8_EEENS6_IJNS7_ILi128EEESA_NS7_ILi256EEEEEELi256ENS_12float_e4m3_tEfNS_4arch4Sm90ELb0ELb0ELb1ELb1ELb1ELb0ELb0ELb1ELb0ELb1ELb0ELb0EEENS1_21CollectiveEpilogueFwdINS6_IJSA_SB_SA_EEES9_NS_10bfloat16_tESF_Li256ELb1ELb1ELb0ELb1EEENS1_36VarlenDynamicPersistentTileSchedulerILi128ELi128ELi256ELi128ELb0ELb1ELb1ELb0ELb1ELb1EEEEEEEEEvNT_6ParamsE --------------------------
	.section	.nv.shared._ZN7cutlass13device_kernelIN5flash11enable_sm90INS1_16FlashAttnFwdSm90INS1_25CollectiveMainloopFwdSm90ILi2EN4cute5tupleIJNS5_1CILi1EEES8_S8_EEENS6_IJNS7_ILi128EEESA_NS7_ILi256EEEEEELi256ENS_12float_e4m3_tEfNS_4arch4Sm90ELb0ELb0ELb1ELb1ELb1ELb0ELb0ELb1ELb0ELb1ELb0ELb0EEENS1_21CollectiveEpilogueFwdINS6_IJSA_SB_SA_EEES9_NS_10bfloat16_tESF_Li256ELb1ELb1ELb0ELb1EEENS1_36VarlenDynamicPersistentTileSchedulerILi128ELi128ELi256ELi128ELb0ELb1ELb1ELb0ELb1ELb1EEEEEEEEEvNT_6ParamsE,"aw",@nobits
	.sectionflags	@""
	.align	16
	.zero		1024


//--------------------- .nv.shared._ZN7cutlass13device_kernelIN5flash11enable_sm90INS1_16FlashAttnFwdSm90INS1_25CollectiveMainloopFwdSm90ILi2EN4cute5tupleIJNS5_1CILi1EEES8_S8_EEENS6_IJNS7_ILi128EEESA_NS7_ILi256EEEEEELi256ENS_12float_e4m3_tEfNS_4arch4Sm90ELb0ELb0ELb1ELb1ELb1ELb1ELb0ELb1ELb0ELb1ELb0ELb0EEENS1_21CollectiveEpilogueFwdINS6_IJSA_SB_SA_EEES9_NS_10bfloat16_tESF_Li256ELb1ELb1ELb0ELb1EEENS1_36VarlenDynamicPersistentTileSchedulerILi128ELi128ELi256ELi128ELb0ELb1ELb1ELb0ELb1ELb1EEEEEEEEEvNT_6ParamsE --------------------------
	.section	.nv.shared._ZN7cutlass13device_kernelIN5flash11enable_sm90INS1_16FlashAttnFwdSm90INS1_25CollectiveMainloopFwdSm90ILi2EN4cute5tupleIJNS5_1CILi1EEES8_S8_EEENS6_IJNS7_ILi128EEESA_NS7_ILi256EEEEEELi256ENS_12float_e4m3_tEfNS_4arch4Sm90ELb0ELb0ELb1ELb1ELb1ELb1ELb0ELb1ELb0ELb1ELb0ELb0EEENS1_21CollectiveEpilogueFwdINS6_IJSA_SB_SA_EEES9_NS_10bfloat16_tESF_Li256ELb1ELb1ELb0ELb1EEENS1_36VarlenDynamicPersistentTileSchedulerILi128ELi128ELi256ELi128ELb0ELb1ELb1ELb0ELb1ELb1EEEEEEEEEvNT_6ParamsE,"aw",@nobits
	.sectionflags	@""
	.align	16
	.zero		1024


//--------------------- .nv.shared._ZN7cutlass13device_kernelIN5flash11enable_sm90INS1_16FlashAttnFwdSm90INS1_25CollectiveMainloopFwdSm90ILi2EN4cute5tupleIJNS5_1CILi1EEES8_S8_EEENS6_IJNS7_ILi128EEENS7_ILi64EEENS7_ILi256EEEEEELi256ENS_12float_e4m3_tEfNS_4arch4Sm90ELb0ELb1ELb1ELb0ELb1ELb0ELb0ELb1ELb0ELb1ELb0ELb0EEENS1_21CollectiveEpilogueFwdINS6_IJSA_SC_SB_EEES9_NS_10bfloat16_tESG_Li256ELb0ELb1ELb0ELb1EEENS1_30DynamicPersistentTileSchedulerILi256ELi128ELb0ELb1ELb1EEEEEEEEEvNT_6ParamsE --------------------------
	.section	.nv.shared._ZN7cutlass13device_kernelIN5flash11enable_sm90INS1_16FlashAttnFwdSm90INS1_25CollectiveMainloopFwdSm90ILi2EN4cute5tupleIJNS5_1CILi1EEES8_S8_EEENS6_IJNS7_ILi128EEENS7_ILi64EEENS7_ILi256EEEEEELi256ENS_12float_e4m3_tEfNS_4arch4Sm90ELb0ELb1ELb1ELb0ELb1ELb0ELb0ELb1ELb0ELb1ELb0ELb0EEENS1_21CollectiveEpilogueFwdINS6_IJSA_SC_SB_EEES9_NS_10bfloat16_tESG_Li256ELb0ELb1ELb0ELb1EEENS1_30DynamicPersistentTileSchedulerILi256ELi128ELb0ELb1ELb1EEEEEEEEEvNT_6ParamsE,"aw",@nobits
	.sectionflags	@""
	.align	16
	.zero		1024


//--------------------- .nv.shared._ZN7cutlass13device_kernelIN5flash11enable_sm90INS1_16FlashAttnFwdSm90INS1_25CollectiveMainloopFwdSm90ILi2EN4cute5tupleIJNS5_1CILi1EEES8_S8_EEENS6_IJNS7_ILi128EEENS7_ILi64EEENS7_ILi256EEEEEELi256ENS_12float_e4m3_tEfNS_4arch4Sm90ELb0ELb1ELb1ELb1ELb1ELb0ELb0ELb1ELb0ELb1ELb0ELb0EEENS1_21CollectiveEpilogueFwdINS6_IJSA_SC_SB_EEES9_NS_10bfloat16_tESG_Li256ELb1ELb1ELb0ELb1EEENS1_36VarlenDynamicPersistentTileSchedulerILi128ELi64ELi256ELi128ELb0ELb1ELb1ELb1ELb0ELb1EEEEEEEEEvNT_6ParamsE --------------------------
	.section	.nv.shared._ZN7cutlass13device_kernelIN5flash11enable_sm90INS1_16FlashAttnFwdSm90INS1_25CollectiveMainloopFwdSm90ILi2EN4cute5tupleIJNS5_1CILi1EEES8_S8_EEENS6_IJNS7_ILi128EEENS7_ILi64EEENS7_ILi256EEEEEELi256ENS_12float_e4m3_tEfNS_4arch4Sm90ELb0ELb1ELb1ELb1ELb1ELb0ELb0ELb1ELb0ELb1ELb0ELb0EEENS1_21CollectiveEpilogueFwdINS6_IJSA_SC_SB_EEES9_NS_10bfloat16_tESG_Li256ELb1ELb1ELb0ELb1EEENS1_36VarlenDynamicPersistentTileSchedulerILi128ELi64ELi256ELi128ELb0ELb1ELb1ELb1ELb0ELb1EEEEEEEEEvNT_6ParamsE,"aw",@nobits
	.sectionflags	@""
	.align	16
	.zero		1024


//--------------------- .nv.shared._ZN7cutlass13device_kernelIN5flash11enable_sm90INS1_16FlashAttnFwdSm90INS1_25CollectiveMainloopFwdSm90ILi2EN4cute5tupleIJNS5_1CILi1EEES8_S8_EEENS6_IJNS7_ILi128EEENS7_ILi64EEENS7_ILi256EEEEEELi256ENS_12float_e4m3_tEfNS_4arch4Sm90ELb0ELb1ELb1ELb1ELb1ELb1ELb0ELb1ELb0ELb1ELb0ELb0EEENS1_21CollectiveEpilogueFwdINS6_IJSA_SC_SB_EEES9_NS_10bfloat16_tESG_Li256ELb1ELb1ELb0ELb1EEENS1_36VarlenDynamicPersistentTileSchedulerILi128ELi64ELi256ELi128ELb0ELb1ELb1ELb1ELb0ELb1EEEEEEEEEvNT_6ParamsE --------------------------
	.section	.nv.shared._ZN7cutlass13device_kernelIN5flash11enable_sm90INS1_16FlashAttnFwdSm90INS1_25CollectiveMainloopFwdSm90ILi2EN4cute5tupleIJNS5_1CILi1EEES8_S8_EEENS6_IJNS7_ILi128EEENS7_ILi64EEENS7_ILi256EEEEEELi256ENS_12float_e4m3_tEfNS_4arch4Sm90ELb0ELb1ELb1ELb1ELb1ELb1ELb0ELb1ELb0ELb1ELb0ELb0EEENS1_21CollectiveEpilogueFwdINS6_IJSA_SC_SB_EEES9_NS_10bfloat16_tESG_Li256ELb1ELb1ELb0ELb1EEENS1_36VarlenDynamicPersistentTileSchedulerILi128ELi64ELi256ELi128ELb0ELb1ELb1ELb1ELb0ELb1EEEEEEEEEvNT_6ParamsE,"aw",@nobits
	.sectionflags	@""
	.align	16
	.zero		1024


//--------------------- .nv.shared._ZN7cutlass13device_kernelIN5flash11enable_sm90INS1_16FlashAttnFwdSm90INS1_25CollectiveMainloopFwdSm90ILi2EN4cute5tupleIJNS5_1CILi1EEES8_S8_EEENS6_IJNS7_ILi128EEESA_NS7_ILi256EEEEEELi256ENS_12float_e4m3_tEfNS_4arch4Sm90ELb1ELb0ELb1ELb0ELb1ELb0ELb0ELb1ELb0ELb1ELb0ELb0EEENS1_21CollectiveEpilogueFwdINS6_IJSA_SB_SA_EEES9_NS_10bfloat16_tESF_Li256ELb0ELb1ELb0ELb1EEENS1_30DynamicPersistentTileSchedulerILi256ELi128ELb0ELb1ELb1EEEEEEEEEvNT_6ParamsE --------------------------
	.section	.nv.shared._ZN7cutlass13device_kernelIN5flash11enable_sm90INS1_16FlashAttnFwdSm90INS1_25CollectiveMainloopFwdSm90ILi2EN4cute5tupleIJNS5_1CILi1EEES8_S8_EEENS6_IJNS7_ILi128EEESA_NS7_ILi256EEEEEELi256ENS_12float_e4m3_tEfNS_4arch4Sm90ELb1ELb0ELb1ELb0ELb1ELb0ELb0ELb1ELb0ELb1ELb0ELb0EEENS1_21CollectiveEpilogueFwdINS6_IJSA_SB_SA_EEES9_NS_10bfloat16_tESF_Li256ELb0ELb1ELb0ELb1EEENS1_30DynamicPersistentTileSchedulerILi256ELi128ELb0ELb1ELb1EEEEEEEEEvNT_6ParamsE,"aw",@nobits
	.sectionflags	@""
	.align	16
	.zero		1024


//--------------------- .nv.shared._ZN7cutlass13device_kernelIN5flash11enable_sm90INS1_16FlashAttnFwdSm90INS1_25CollectiveMainloopFwdSm90ILi2EN4cute5tupleIJNS5_1CILi1EEES8_S8_EEENS6_IJNS7_ILi128EEESA_NS7_ILi256EEEEEELi256ENS_12float_e4m3_tEfNS_4arch4Sm90ELb1ELb0ELb1ELb1ELb1ELb0ELb0ELb1ELb0ELb1ELb0ELb0EEENS1_21CollectiveEpilogueFwdINS6_IJSA_SB_SA_EEES9_NS_10bfloat16_tESF_Li256ELb1ELb1ELb0ELb1EEENS1_36VarlenDynamicPersistentTileSchedulerILi128ELi128ELi256ELi128ELb0ELb1ELb1ELb1ELb1ELb1EEEEEEEEEvNT_6ParamsE --------------------------
	.section	.nv.shared._ZN7cutlass13device_kernelIN5flash11enable_sm90INS1_16FlashAttnFwdSm90INS1_25CollectiveMainloopFwdSm90ILi2EN4cute5tupleIJNS5_1CILi1EEES8_S8_EEENS6_IJNS7_ILi128EEESA_NS7_ILi256EEEEEELi256ENS_12float_e4m3_tEfNS_4arch4Sm90ELb1ELb0ELb1ELb1ELb1ELb0ELb0ELb1ELb0ELb1ELb0ELb0EEENS1_21CollectiveEpilogueFwdINS6_IJSA_SB_SA_EEES9_NS_10bfloat16_tESF_Li256ELb1ELb1ELb0ELb1EEENS1_36VarlenDynamicPersistentTileSchedulerILi128ELi128ELi256ELi128ELb0ELb1ELb1ELb1ELb1ELb1EEEEEEEEEvNT_6ParamsE,"aw",@nobits
	.sectionflags	@""
	.align	16
	.zero		1024


//--------------------- .nv.shared._ZN7cutlass13device_kernelIN5flash11enable_sm90INS1_16FlashAttnFwdSm90INS1_25CollectiveMainloopFwdSm90ILi2EN4cute5tupleIJNS5_1CILi1EEES8_S8_EEENS6_IJNS7_ILi128EEESA_NS7_ILi256EEEEEELi256ENS_12float_e4m3_tEfNS_4arch4Sm90ELb1ELb0ELb1ELb1ELb1ELb1ELb0ELb1ELb0ELb1ELb0ELb0EEENS1_21CollectiveEpilogueFwdINS6_IJSA_SB_SA_EEES9_NS_10bfloat16_tESF_Li256ELb1ELb1ELb0ELb1EEENS1_36VarlenDynamicPersistentTileSchedulerILi128ELi128ELi256ELi128ELb0ELb1ELb1ELb1ELb1ELb1EEEEEEEEEvNT_6ParamsE --------------------------
	.section	.nv.shared._ZN7cutlass13device_kernelIN5flash11enable_sm90INS1_16FlashAttnFwdSm90INS1_25CollectiveMainloopFwdSm90ILi2EN4cute5tupleIJNS5_1CILi1EEES8_S8_EEENS6_IJNS7_ILi128EEESA_NS7_ILi256EEEEEELi256ENS_12float_e4m3_tEfNS_4arch4Sm90ELb1ELb0ELb1ELb1ELb1ELb1ELb0ELb1ELb0ELb1ELb0ELb0EEENS1_21CollectiveEpilogueFwdINS6_IJSA_SB_SA_EEES9_NS_10bfloat16_tESF_Li256ELb1ELb1ELb0ELb1EEENS1_36VarlenDynamicPersistentTileSchedulerILi128ELi128ELi256ELi128ELb0ELb1ELb1ELb1ELb1ELb1EEEEEEEEEvNT_6ParamsE,"aw",@nobits
	.sectionflags	@""
	.align	16
	.zero		1024


//--------------------- .nv.constant0._ZN7cutlass13device_kernelIN5flash11enable_sm90INS1_16FlashAttnFwdSm90INS1_25CollectiveMainloopFwdSm90ILi2EN4cute5tupleIJNS5_1CILi1EEES8_S8_EEENS6_IJNS7_ILi128EEESA_NS7_ILi256EEEEEELi256ENS_12float_e4m3_tEfNS_4arch4Sm90ELb0ELb0ELb1ELb0ELb1ELb0ELb0ELb1ELb0ELb1ELb0ELb0EEENS1_21CollectiveEpilogueFwdINS6_IJSA_SB_SA_EEES9_NS_10bfloat16_tESF_Li256ELb0ELb1ELb0ELb1EEENS1_29StaticPersistentTileSchedulerILb0EEEEEEEEEvNT_6ParamsE --------------------------
	.section	.nv.constant0._ZN7cutlass13device_kernelIN5flash11enable_sm90INS1_16FlashAttnFwdSm90INS1_25CollectiveMainloopFwdSm90ILi2EN4cute5tupleIJNS5_1CILi1EEES8_S8_EEENS6_IJNS7_ILi128EEESA_NS7_ILi256EEEEEELi256ENS_12float_e4m3_tEfNS_4arch4Sm90ELb0ELb0ELb1ELb0ELb1ELb0ELb0ELb1ELb0ELb1ELb0ELb0EEENS1_21CollectiveEpilogueFwdINS6_IJSA_SB_SA_EEES9_NS_10bfloat16_tESF_Li256ELb0ELb1ELb0ELb1EEENS1_29StaticPersistentTileSchedulerILb0EEEEEEEEEvNT_6ParamsE,"a",@progbits
	.sectionflags	@""
	.align	4
.nv.constant0._ZN7cutlass13device_kernelIN5flash11enable_sm90INS1_16FlashAttnFwdSm90INS1_25CollectiveMainloopFwdSm90ILi2EN4cute5tupleIJNS5_1CILi1EEES8_S8_EEENS6_IJNS7_ILi128EEESA_NS7_ILi256EEEEEELi256ENS_12float_e4m3_tEfNS_4arch4Sm90ELb0ELb0ELb1ELb0ELb1ELb0ELb0ELb1ELb0ELb1ELb0ELb0EEENS1_21CollectiveEpilogueFwdINS6_IJSA_SB_SA_EEES9_NS_10bfloat16_tESF_Li256ELb0ELb1ELb0ELb1EEENS1_29StaticPersistentTileSchedulerILb0EEEEEEEEEvNT_6ParamsE:
	.zero		3200


//--------------------- .nv.constant0._ZN7cutlass13device_kernelIN5flash11enable_sm90INS1_16FlashAttnFwdSm90INS1_25CollectiveMainloopFwdSm90ILi2EN4cute5tupleIJNS5_1CILi1EEES8_S8_EEENS6_IJNS7_ILi128EEESA_NS7_ILi256EEEEEELi256ENS_12float_e4m3_tEfNS_4arch4Sm90ELb0ELb0ELb1ELb1ELb1ELb0ELb0ELb1ELb0ELb1ELb0ELb0EEENS1_21CollectiveEpilogueFwdINS6_IJSA_SB_SA_EEES9_NS_10bfloat16_tESF_Li256ELb1ELb1ELb0ELb1EEENS1_36VarlenDynamicPersistentTileSchedulerILi128ELi128ELi256ELi128ELb0ELb1ELb1ELb0ELb1ELb1EEEEEEEEEvNT_6ParamsE --------------------------
	.section	.nv.constant0._ZN7cutlass13device_kernelIN5flash11enable_sm90INS1_16FlashAttnFwdSm90INS1_25CollectiveMainloopFwdSm90ILi2EN4cute5tupleIJNS5_1CILi1EEES8_S8_EEENS6_IJNS7_ILi128EEESA_NS7_ILi256EEEEEELi256ENS_12float_e4m3_tEfNS_4arch4Sm90ELb0ELb0ELb1ELb1ELb1ELb0ELb0ELb1ELb0ELb1ELb0ELb0EEENS1_21CollectiveEpilogueFwdINS6_IJSA_SB_SA_EEES9_NS_10bfloat16_tESF_Li256ELb1ELb1ELb0ELb1EEENS1_36VarlenDynamicPersistentTileSchedulerILi128ELi128ELi256ELi128ELb0ELb1ELb1ELb0ELb1ELb1EEEEEEEEEvNT_6ParamsE,"a",@progbits
	.sectionflags	@""
	.align	4
.nv.constant0._ZN7cutlass13device_kernelIN5flash11enable_sm90INS1_16FlashAttnFwdSm90INS1_25CollectiveMainloopFwdSm90ILi2EN4cute5tupleIJNS5_1CILi1EEES8_S8_EEENS6_IJNS7_ILi128EEESA_NS7_ILi256EEEEEELi256ENS_12float_e4m3_tEfNS_4arch4Sm90ELb0ELb0ELb1ELb1ELb1ELb0ELb0ELb1ELb0ELb1ELb0ELb0EEENS1_21CollectiveEpilogueFwdINS6_IJSA_SB_SA_EEES9_NS_10bfloat16_tESF_Li256ELb1ELb1ELb0ELb1EEENS1_36VarlenDynamicPersistentTileSchedulerILi128ELi128ELi256ELi128ELb0ELb1ELb1ELb0ELb1ELb1EEEEEEEEEvNT_6ParamsE:
	.zero		3328


//--------------------- .nv.constant0._ZN7cutlass13device_kernelIN5flash11enable_sm90INS1_16FlashAttnFwdSm90INS1_25CollectiveMainloopFwdSm90ILi2EN4cute5tupleIJNS5_1CILi1EEES8_S8_EEENS6_IJNS7_ILi128EEESA_NS7_ILi256EEEEEELi256ENS_12float_e4m3_tEfNS_4arch4Sm90ELb0ELb0ELb1ELb1ELb1ELb1ELb0ELb1ELb0ELb1ELb0ELb0EEENS1_21CollectiveEpilogueFwdINS6_IJSA_SB_SA_EEES9_NS_10bfloat16_tESF_Li256ELb1ELb1ELb0ELb1EEENS1_36VarlenDynamicPersistentTileSchedulerILi128ELi128ELi256ELi128ELb0ELb1ELb1ELb0ELb1ELb1EEEEEEEEEvNT_6ParamsE --------------------------
	.section	.nv.constant0._ZN7cutlass13device_kernelIN5flash11enable_sm90INS1_16FlashAttnFwdSm90INS1_25CollectiveMainloopFwdSm90ILi2EN4cute5tupleIJNS5_1CILi1EEES8_S8_EEENS6_IJNS7_ILi128EEESA_NS7_ILi256EEEEEELi256ENS_12float_e4m3_tEfNS_4arch4Sm90ELb0ELb0ELb1ELb1ELb1ELb1ELb0ELb1ELb0ELb1ELb0ELb0EEENS1_21CollectiveEpilogueFwdINS6_IJSA_SB_SA_EEES9_NS_10bfloat16_tESF_Li256ELb1ELb1ELb0ELb1EEENS1_36VarlenDynamicPersistentTileSchedulerILi128ELi128ELi256ELi128ELb0ELb1ELb1ELb0ELb1ELb1EEEEEEEEEvNT_6ParamsE,"a",@progbits
	.sectionflags	@""
	.align	4
.nv.constant0._ZN7cutlass13device_kernelIN5flash11enable_sm90INS1_16FlashAttnFwdSm90INS1_25CollectiveMainloopFwdSm90ILi2EN4cute5tupleIJNS5_1CILi1EEES8_S8_EEENS6_IJNS7_ILi128EEESA_NS7_ILi256EEEEEELi256ENS_12float_e4m3_tEfNS_4arch4Sm90ELb0ELb0ELb1ELb1ELb1ELb1ELb0ELb1ELb0ELb1ELb0ELb0EEENS1_21CollectiveEpilogueFwdINS6_IJSA_SB_SA_EEES9_NS_10bfloat16_tESF_Li256ELb1ELb1ELb0ELb1EEENS1_36VarlenDynamicPersistentTileSchedulerILi128ELi128ELi256ELi128ELb0ELb1ELb1ELb0ELb1ELb1EEEEEEEEEvNT_6ParamsE:
	.zero		3328


//--------------------- .nv.constant0._ZN7cutlass13device_kernelIN5flash11enable_sm90INS1_16FlashAttnFwdSm90INS1_25CollectiveMainloopFwdSm90ILi2EN4cute5tupleIJNS5_1CILi1EEES8_S8_EEENS6_IJNS7_ILi128EEENS7_ILi64EEENS7_ILi256EEEEEELi256ENS_12float_e4m3_tEfNS_4arch4Sm90ELb0ELb1ELb1ELb0ELb1ELb0ELb0ELb1ELb0ELb1ELb0ELb0EEENS1_21CollectiveEpilogueFwdINS6_IJSA_SC_SB_EEES9_NS_10bfloat16_tESG_Li256ELb0ELb1ELb0ELb1EEENS1_30DynamicPersistentTileSchedulerILi256ELi128ELb0ELb1ELb1EEEEEEEEEvNT_6ParamsE --------------------------
	.section	.nv.constant0._ZN7cutlass13device_kernelIN5flash11enable_sm90INS1_16FlashAttnFwdSm90INS1_25CollectiveMainloopFwdSm90ILi2EN4cute5tupleIJNS5_1CILi1EEES8_S8_EEENS6_IJNS7_ILi128EEENS7_ILi64EEENS7_ILi256EEEEEELi256ENS_12float_e4m3_tEfNS_4arch4Sm90ELb0ELb1ELb1ELb0ELb1ELb0ELb0ELb1ELb0ELb1ELb0ELb0EEENS1_21CollectiveEpilogueFwdINS6_IJSA_SC_SB_EEES9_NS_10bfloat16_tESG_Li256ELb0ELb1ELb0ELb1EEENS1_30DynamicPersistentTileSchedulerILi256ELi128ELb0ELb1ELb1EEEEEEEEEvNT_6ParamsE,"a",@progbits
	.sectionflags	@""
	.align	4
.nv.constant0._ZN7cutlass13device_kernelIN5flash11enable_sm90INS1_16FlashAttnFwdSm90INS1_25CollectiveMainloopFwdSm90ILi2EN4cute5tupleIJNS5_1CILi1EEES8_S8_EEENS6_IJNS7_ILi128EEENS7_ILi64EEENS7_ILi256EEEEEELi256ENS_12float_e4m3_tEfNS_4arch4Sm90ELb0ELb1ELb1ELb0ELb1ELb0ELb0ELb1ELb0ELb1ELb0ELb0EEENS1_21CollectiveEpilogueFwdINS6_IJSA_SC_SB_EEES9_NS_10bfloat16_tESG_Li256ELb0ELb1ELb0ELb1EEENS1_30DynamicPersistentTileSchedulerILi256ELi128ELb0ELb1ELb1EEEEEEEEEvNT_6ParamsE:
	.zero		3328


//--------------------- .nv.constant0._ZN7cutlass13device_kernelIN5flash11enable_sm90INS1_16FlashAttnFwdSm90INS1_25CollectiveMainloopFwdSm90ILi2EN4cute5tupleIJNS5_1CILi1EEES8_S8_EEENS6_IJNS7_ILi128EEENS7_ILi64EEENS7_ILi256EEEEEELi256ENS_12float_e4m3_tEfNS_4arch4Sm90ELb0ELb1ELb1ELb1ELb1ELb0ELb0ELb1ELb0ELb1ELb0ELb0EEENS1_21CollectiveEpilogueFwdINS6_IJSA_SC_SB_EEES9_NS_10bfloat16_tESG_Li256ELb1ELb1ELb0ELb1EEENS1_36VarlenDynamicPersistentTileSchedulerILi128ELi64ELi256ELi128ELb0ELb1ELb1ELb1ELb0ELb1EEEEEEEEEvNT_6ParamsE --------------------------
	.section	.nv.constant0._ZN7cutlass13device_kernelIN5flash11enable_sm90INS1_16FlashAttnFwdSm90INS1_25CollectiveMainloopFwdSm90ILi2EN4cute5tupleIJNS5_1CILi1EEES8_S8_EEENS6_IJNS7_ILi128EEENS7_ILi64EEENS7_ILi256EEEEEELi256ENS_12float_e4m3_tEfNS_4arch4Sm90ELb0ELb1ELb1ELb1ELb1ELb0ELb0ELb1ELb0ELb1ELb0ELb0EEENS1_21CollectiveEpilogueFwdINS6_IJSA_SC_SB_EEES9_NS_10bfloat16_tESG_Li256ELb1ELb1ELb0ELb1EEENS1_36VarlenDynamicPersistentTileSchedulerILi128ELi64ELi256ELi128ELb0ELb1ELb1ELb1ELb0ELb1EEEEEEEEEvNT_6ParamsE,"a",@progbits
	.sectionflags	@""
	.align	4
.nv.constant0._ZN7cutlass13device_kernelIN5flash11enable_sm90INS1_16FlashAttnFwdSm90INS1_25CollectiveMainloopFwdSm90ILi2EN4cute5tupleIJNS5_1CILi1EEES8_S8_EEENS6_IJNS7_ILi128EEENS7_ILi64EEENS7_ILi256EEEEEELi256ENS_12float_e4m3_tEfNS_4arch4Sm90ELb0ELb1ELb1ELb1ELb1ELb0ELb0ELb1ELb0ELb1ELb0ELb0EEENS1_21CollectiveEpilogueFwdINS6_IJSA_SC_SB_EEES9_NS_10bfloat16_tESG_Li256ELb1ELb1ELb0ELb1EEENS1_36VarlenDynamicPersistentTileSchedulerILi128ELi64ELi256ELi128ELb0ELb1ELb1ELb1ELb0ELb1EEEEEEEEEvNT_6ParamsE:
	.zero		3328


//--------------------- .nv.constant0._ZN7cutlass13device_kernelIN5flash11enable_sm90INS1_16FlashAttnFwdSm90INS1_25CollectiveMainloopFwdSm90ILi2EN4cute5tupleIJNS5_1CILi1EEES8_S8_EEENS6_IJNS7_ILi128EEENS7_ILi64EEENS7_ILi256EEEEEELi256ENS_12float_e4m3_tEfNS_4arch4Sm90ELb0ELb1ELb1ELb1ELb1ELb1ELb0ELb1ELb0ELb1ELb0ELb0EEENS1_21CollectiveEpilogueFwdINS6_IJSA_SC_SB_EEES9_NS_10bfloat16_tESG_Li256ELb1ELb1ELb0ELb1EEENS1_36VarlenDynamicPersistentTileSchedulerILi128ELi64ELi256ELi128ELb0ELb1ELb1ELb1ELb0ELb1EEEEEEEEEvNT_6ParamsE --------------------------
	.section	.nv.constant0._ZN7cutlass13device_kernelIN5flash11enable_sm90INS1_16FlashAttnFwdSm90INS1_25CollectiveMainloopFwdSm90ILi2EN4cute5tupleIJNS5_1CILi1EEES8_S8_EEENS6_IJNS7_ILi128EEENS7_ILi64EEENS7_ILi256EEEEEELi256ENS_12float_e4m3_tEfNS_4arch4Sm90ELb0ELb1ELb1ELb1ELb1ELb1ELb0ELb1ELb0ELb1ELb0ELb0EEENS1_21CollectiveEpilogueFwdINS6_IJSA_SC_SB_EEES9_NS_10bfloat16_tESG_Li256ELb1ELb1ELb0ELb1EEENS1_36VarlenDynamicPersistentTileSchedulerILi128ELi64ELi256ELi128ELb0ELb1ELb1ELb1ELb0ELb1EEEEEEEEEvNT_6ParamsE,"a",@progbits
	.sectionflags	@""
	.align	4
.nv.constant0._ZN7cutlass13device_kernelIN5flash11enable_sm90INS1_16FlashAttnFwdSm90INS1_25CollectiveMainloopFwdSm90ILi2EN4cute5tupleIJNS5_1CILi1EEES8_S8_EEENS6_IJNS7_ILi128EEENS7_ILi64EEENS7_ILi256EEEEEELi256ENS_12float_e4m3_tEfNS_4arch4Sm90ELb0ELb1ELb1ELb1ELb1ELb1ELb0ELb1ELb0ELb1ELb0ELb0EEENS1_21CollectiveEpilogueFwdINS6_IJSA_SC_SB_EEES9_NS_10bfloat16_tESG_Li256ELb1ELb1ELb0ELb1EEENS1_36VarlenDynamicPersistentTileSchedulerILi128ELi64ELi256ELi128ELb0ELb1ELb1ELb1ELb0ELb1EEEEEEEEEvNT_6ParamsE:
	.zero		3328


//--------------------- .nv.constant0._ZN7cutlass13device_kernelIN5flash11enable_sm90INS1_16FlashAttnFwdSm90INS1_25CollectiveMainloopFwdSm90ILi2EN4cute5tupleIJNS5_1CILi1EEES8_S8_EEENS6_IJNS7_ILi128EEESA_NS7_ILi256EEEEEELi256ENS_12float_e4m3_tEfNS_4arch4Sm90ELb1ELb0ELb1ELb0ELb1ELb0ELb0ELb1ELb0ELb1ELb0ELb0EEENS1_21CollectiveEpilogueFwdINS6_IJSA_SB_SA_EEES9_NS_10bfloat16_tESF_Li256ELb0ELb1ELb0ELb1EEENS1_30DynamicPersistentTileSchedulerILi256ELi128ELb0ELb1ELb1EEEEEEEEEvNT_6ParamsE --------------------------
	.section	.nv.constant0._ZN7cutlass13device_kernelIN5flash11enable_sm90INS1_16FlashAttnFwdSm90INS1_25CollectiveMainloopFwdSm90ILi2EN4cute5tupleIJNS5_1CILi1EEES8_S8_EEENS6_IJNS7_ILi128EEESA_NS7_ILi256EEEEEELi256ENS_12float_e4m3_tEfNS_4arch4Sm90ELb1ELb0ELb1ELb0ELb1ELb0ELb0ELb1ELb0ELb1ELb0ELb0EEENS1_21CollectiveEpilogueFwdINS6_IJSA_SB_SA_EEES9_NS_10bfloat16_tESF_Li256ELb0ELb1ELb0ELb1EEENS1_30DynamicPersistentTileSchedulerILi256ELi128ELb0ELb1ELb1EEEEEEEEEvNT_6ParamsE,"a",@progbits
	.sectionflags	@""
	.align	4
.nv.constant0._ZN7cutlass13device_kernelIN5flash11enable_sm90INS1_16FlashAttnFwdSm90INS1_25CollectiveMainloopFwdSm90ILi2EN4cute5tupleIJNS5_1CILi1EEES8_S8_EEENS6_IJNS7_ILi128EEESA_NS7_ILi256EEEEEELi256ENS_12float_e4m3_tEfNS_4arch4Sm90ELb1ELb0ELb1ELb0ELb1ELb0ELb0ELb1ELb0ELb1ELb0ELb0EEENS1_21CollectiveEpilogueFwdINS6_IJSA_SB_SA_EEES9_NS_10bfloat16_tESF_Li256ELb0ELb1ELb0ELb1EEENS1_30DynamicPersistentTileSchedulerILi256ELi128ELb0ELb1ELb1EEEEEEEEEvNT_6ParamsE:
	.zero		3328


//--------------------- .nv.constant0._ZN7cutlass13device_kernelIN5flash11enable_sm90INS1_16FlashAttnFwdSm90INS1_25CollectiveMainloopFwdSm90ILi2EN4cute5tupleIJNS5_1CILi1EEES8_S8_EEENS6_IJNS7_ILi128EEESA_NS7_ILi256EEEEEELi256ENS_12float_e4m3_tEfNS_4arch4Sm90ELb1ELb0ELb1ELb1ELb1ELb0ELb0ELb1ELb0ELb1ELb0ELb0EEENS1_21CollectiveEpilogueFwdINS6_IJSA_SB_SA_EEES9_NS_10bfloat16_tESF_Li256ELb1ELb1ELb0ELb1EEENS1_36VarlenDynamicPersistentTileSchedulerILi128ELi128ELi256ELi128ELb0ELb1ELb1ELb1ELb1ELb1EEEEEEEEEvNT_6ParamsE --------------------------
	.section	.nv.constant0._ZN7cutlass13device_kernelIN5flash11enable_sm90INS1_16FlashAttnFwdSm90INS1_25CollectiveMainloopFwdSm90ILi2EN4cute5tupleIJNS5_1CILi1EEES8_S8_EEENS6_IJNS7_ILi128EEESA_NS7_ILi256EEEEEELi256ENS_12float_e4m3_tEfNS_4arch4Sm90ELb1ELb0ELb1ELb1ELb1ELb0ELb0ELb1ELb0ELb1ELb0ELb0EEENS1_21CollectiveEpilogueFwdINS6_IJSA_SB_SA_EEES9_NS_10bfloat16_tESF_Li256ELb1ELb1ELb0ELb1EEENS1_36VarlenDynamicPersistentTileSchedulerILi128ELi128ELi256ELi128ELb0ELb1ELb1ELb1ELb1ELb1EEEEEEEEEvNT_6ParamsE,"a",@progbits
	.sectionflags	@""
	.align	4
.nv.constant0._ZN7cutlass13device_kernelIN5flash11enable_sm90INS1_16FlashAttnFwdSm90INS1_25CollectiveMainloopFwdSm90ILi2EN4cute5tupleIJNS5_1CILi1EEES8_S8_EEENS6_IJNS7_ILi128EEESA_NS7_ILi256EEEEEELi256ENS_12float_e4m3_tEfNS_4arch4Sm90ELb1ELb0ELb1ELb1ELb1ELb0ELb0ELb1ELb0ELb1ELb0ELb0EEENS1_21CollectiveEpilogueFwdINS6_IJSA_SB_SA_EEES9_NS_10bfloat16_tESF_Li256ELb1ELb1ELb0ELb1EEENS1_36VarlenDynamicPersistentTileSchedulerILi128ELi128ELi256ELi128ELb0ELb1ELb1ELb1ELb1ELb1EEEEEEEEEvNT_6ParamsE:
	.zero		3328


//--------------------- .nv.constant0._ZN7cutlass13device_kernelIN5flash11enable_sm90INS1_16FlashAttnFwdSm90INS1_25CollectiveMainloopFwdSm90ILi2EN4cute5tupleIJNS5_1CILi1EEES8_S8_EEENS6_IJNS7_ILi128EEESA_NS7_ILi256EEEEEELi256ENS_12float_e4m3_tEfNS_4arch4Sm90ELb1ELb0ELb1ELb1ELb1ELb1ELb0ELb1ELb0ELb1ELb0ELb0EEENS1_21CollectiveEpilogueFwdINS6_IJSA_SB_SA_EEES9_NS_10bfloat16_tESF_Li256ELb1ELb1ELb0ELb1EEENS1_36VarlenDynamicPersistentTileSchedulerILi128ELi128ELi256ELi128ELb0ELb1ELb1ELb1ELb1ELb1EEEEEEEEEvNT_6ParamsE --------------------------
	.section	.nv.constant0._ZN7cutlass13device_kernelIN5flash11enable_sm90INS1_16FlashAttnFwdSm90INS1_25CollectiveMainloopFwdSm90ILi2EN4cute5tupleIJNS5_1CILi1EEES8_S8_EEENS6_IJNS7_ILi128EEESA_NS7_ILi256EEEEEELi256ENS_12float_e4m3_tEfNS_4arch4Sm90ELb1ELb0ELb1ELb1ELb1ELb1ELb0ELb1ELb0ELb1ELb0ELb0EEENS1_21CollectiveEpilogueFwdINS6_IJSA_SB_SA_EEES9_NS_10bfloat16_tESF_Li256ELb1ELb1ELb0ELb1EEENS1_36VarlenDynamicPersistentTileSchedulerILi128ELi128ELi256ELi128ELb0ELb1ELb1ELb1ELb1ELb1EEEEEEEEEvNT_6ParamsE,"a",@progbits
	.sectionflags	@""
	.align	4
.nv.constant0._ZN7cutlass13device_kernelIN5flash11enable_sm90INS1_16FlashAttnFwdSm90INS1_25CollectiveMainloopFwdSm90ILi2EN4cute5tupleIJNS5_1CILi1EEES8_S8_EEENS6_IJNS7_ILi128EEESA_NS7_ILi256EEEEEELi256ENS_12float_e4m3_tEfNS_4arch4Sm90ELb1ELb0ELb1ELb1ELb1ELb1ELb0ELb1ELb0ELb1ELb0ELb0EEENS1_21CollectiveEpilogueFwdINS6_IJSA_SB_SA_EEES9_NS_10bfloat16_tESF_Li256ELb1ELb1ELb0ELb1EEENS1_36VarlenDynamicPersistentTileSchedulerILi128ELi128ELi256ELi128ELb0ELb1ELb1ELb1ELb1ELb1EEEEEEEEEvNT_6ParamsE:
	.zero		3328


//--------------------- SYMBOLS --------------------------

	.type		.nv.reservedSmem.offset0,@object
	.size		.nv.reservedSmem.offset0,0x4
	.type		__assertfail,@function
